// Copyright (c) 2024, Jay Shah, Ganesh Bikshandi, Ying Zhang, Vijay Thakkar, Pradeep Ramani, Tri Dao.
// Splitting the different template instantiations to different files to speed up compilation.
// This file is auto-generated. See "generate_kernels.py"

#include "flash_fwd_launch_template.h"

#ifndef FLASHATTENTION_DISABLE_HDIM192
template void run_mha_fwd_<90, cutlass::half_t, 192, 128, false, true, true, true>(Flash_fwd_params &params, cudaStream_t stream);
#endif


// ===== COMPILED SASS (sm_90a) =====

	.target	sm_90a

	.elftype	@"ET_EXEC"


//--------------------- .note.nv.tkinfo           --------------------------
	.section	.note.nv.tkinfo,"",@"SHT_NOTE"
	.sectionflags	@"SHF_NOTE_NV_TKINFO"
	.tkinfo
        /*0018*/ 	.word	0x00000002
        /*0030*/ 	.string	""
        /*0030*/ 	.string	"ptxas"
        /*0030*/ 	.string	"Cuda compilation tools, release 13.0, V13.0.88"
        /*0030*/ 	.string	"Build cuda_13.0.r13.0/compiler.36424714_0"
        /*0030*/ 	.string	"-arch sm_90a -m 64 "



//--------------------- .note.nv.cuinfo           --------------------------
	.section	.note.nv.cuinfo,"",@"SHT_NOTE"
	.sectionflags	@"SHF_NOTE_NV_CUINFO"
        /*0018*/ 	.short	0x0002
        /*001a*/ 	.short	0x005a
        /*001c*/ 	.short	0x0082
	.zero		2


//--------------------- .nv.info                  --------------------------
	.section	.nv.info,"",@"SHT_CUDA_INFO"
	.align	4


	//----- nvinfo : EIATTR_REGCOUNT
	.align		4
        /*0000*/ 	.byte	0x04, 0x2f
        /*0002*/ 	.short	(.L_20 - .L_19)
	.align		4
.L_19:
        /*0004*/ 	.word	index@(_ZN7cutlass13device_kernelIN5flash11enable_sm90INS1_16FlashAttnFwdSm90INS1_25CollectiveMainloopFwdSm90ILi2EN4cute5tupleIJNS5_1CILi1EEES8_S8_EEENS6_IJNS7_ILi128EEENS7_ILi96EEENS7_ILi192EEEEEELi128ENS_6half_tEfNS_4arch4Sm90ELb1ELb0ELb1ELb1ELb1ELb1ELb0ELb1ELb1ELb1ELb0ELb0EEENS1_21CollectiveEpilogueFwdINS6_IJSA_SA_SB_EEES9_SE_SG_Li256ELb1ELb1ELb0ELb0EEENS1_36VarlenDynamicPersistentTileSchedulerILi128ELi96ELi256ELi128ELb0ELb1ELb1ELb1ELb1ELb1EEEEEEEEEvNT_6ParamsE)
        /*0008*/ 	.word	0x000000a8


	//----- nvinfo : EIATTR_FRAME_SIZE
	.align		4
.L_20:
        /*000c*/ 	.byte	0x04, 0x11
        /*000e*/ 	.short	(.L_22 - .L_21)
	.align		4
.L_21:
        /*0010*/ 	.word	index@(_ZN7cutlass13device_kernelIN5flash11enable_sm90INS1_16FlashAttnFwdSm90INS1_25CollectiveMainloopFwdSm90ILi2EN4cute5tupleIJNS5_1CILi1EEES8_S8_EEENS6_IJNS7_ILi128EEENS7_ILi96EEENS7_ILi192EEEEEELi128ENS_6half_tEfNS_4arch4Sm90ELb1ELb0ELb1ELb1ELb1ELb1ELb0ELb1ELb1ELb1ELb0ELb0EEENS1_21CollectiveEpilogueFwdINS6_IJSA_SA_SB_EEES9_SE_SG_Li256ELb1ELb1ELb0ELb0EEENS1_36VarlenDynamicPersistentTileSchedulerILi128ELi96ELi256ELi128ELb0ELb1ELb1ELb1ELb1ELb1EEEEEEEEEvNT_6ParamsE)
        /*0014*/ 	.word	0x00000050


	//----- nvinfo : EIATTR_REGCOUNT
	.align		4
.L_22:
        /*0018*/ 	.byte	0x04, 0x2f
        /*001a*/ 	.short	(.L_24 - .L_23)
	.align		4
.L_23:
        /*001c*/ 	.word	index@(_ZN7cutlass13device_kernelIN5flash11enable_sm90INS1_16FlashAttnFwdSm90INS1_25CollectiveMainloopFwdSm90ILi2EN4cute5tupleIJNS5_1CILi1EEES8_S8_EEENS6_IJNS7_ILi128EEENS7_ILi96EEENS7_ILi192EEEEEELi128ENS_6half_tEfNS_4arch4Sm90ELb1ELb0ELb1ELb1ELb1ELb0ELb0ELb1ELb1ELb1ELb0ELb0EEENS1_21CollectiveEpilogueFwdINS6_IJSA_SA_SB_EEES9_SE_SG_Li256ELb1ELb1ELb0ELb0EEENS1_36VarlenDynamicPersistentTileSchedulerILi128ELi96ELi256ELi128ELb0ELb1ELb1ELb1ELb1ELb1EEEEEEEEEvNT_6ParamsE)
        /*0020*/ 	.word	0x000000a8


	//----- nvinfo : EIATTR_FRAME_SIZE
	.align		4
.L_24:
        /*0024*/ 	.byte	0x04, 0x11
        /*0026*/ 	.short	(.L_26 - .L_25)
	.align		4
.L_25:
        /*0028*/ 	.word	index@(_ZN7cutlass13device_kernelIN5flash11enable_sm90INS1_16FlashAttnFwdSm90INS1_25CollectiveMainloopFwdSm90ILi2EN4cute5tupleIJNS5_1CILi1EEES8_S8_EEENS6_IJNS7_ILi128EEENS7_ILi96EEENS7_ILi192EEEEEELi128ENS_6half_tEfNS_4arch4Sm90ELb1ELb0ELb1ELb1ELb1ELb0ELb0ELb1ELb1ELb1ELb0ELb0EEENS1_21CollectiveEpilogueFwdINS6_IJSA_SA_SB_EEES9_SE_SG_Li256ELb1ELb1ELb0ELb0EEENS1_36VarlenDynamicPersistentTileSchedulerILi128ELi96ELi256ELi128ELb0ELb1ELb1ELb1ELb1ELb1EEEEEEEEEvNT_6ParamsE)
        /*002c*/ 	.word	0x00000020


	//----- nvinfo : EIATTR_REGCOUNT
	.align		4
.L_26:
        /*0030*/ 	.byte	0x04, 0x2f
        /*0032*/ 	.short	(.L_28 - .L_27)
	.align		4
.L_27:
        /*0034*/ 	.word	index@(_ZN7cutlass13device_kernelIN5flash11enable_sm90INS1_16FlashAttnFwdSm90INS1_25CollectiveMainloopFwdSm90ILi2EN4cute5tupleIJNS5_1CILi1EEES8_S8_EEENS6_IJNS7_ILi128EEENS7_ILi96EEENS7_ILi192EEEEEELi128ENS_6half_tEfNS_4arch4Sm90ELb1ELb0ELb1ELb0ELb1ELb0ELb0ELb1ELb1ELb1ELb0ELb0EEENS1_21CollectiveEpilogueFwdINS6_IJSA_SA_SB_EEES9_SE_SG_Li256ELb0ELb1ELb0ELb0EEENS1_30DynamicPersistentTileSchedulerILi256ELi128ELb0ELb1ELb1EEEEEEEEEvNT_6ParamsE)
        /*0038*/ 	.word	0x000000a8


	//----- nvinfo : EIATTR_FRAME_SIZE
	.align		4
.L_28:
        /*003c*/ 	.byte	0x04, 0x11
        /*003e*/ 	.short	(.L_30 - .L_29)
	.align		4
.L_29:
        /*0040*/ 	.word	index@(_ZN7cutlass13device_kernelIN5flash11enable_sm90INS1_16FlashAttnFwdSm90INS1_25CollectiveMainloopFwdSm90ILi2EN4cute5tupleIJNS5_1CILi1EEES8_S8_EEENS6_IJNS7_ILi128EEENS7_ILi96EEENS7_ILi192EEEEEELi128ENS_6half_tEfNS_4arch4Sm90ELb1ELb0ELb1ELb0ELb1ELb0ELb0ELb1ELb1ELb1ELb0ELb0EEENS1_21CollectiveEpilogueFwdINS6_IJSA_SA_SB_EEES9_SE_SG_Li256ELb0ELb1ELb0ELb0EEENS1_30DynamicPersistentTileSchedulerILi256ELi128ELb0ELb1ELb1EEEEEEEEEvNT_6ParamsE)
        /*0044*/ 	.word	0x00000008


	//----- nvinfo : EIATTR_REGCOUNT
	.align		4
.L_30:
        /*0048*/ 	.byte	0x04, 0x2f
        /*004a*/ 	.short	(.L_32 - .L_31)
	.align		4
.L_31:
        /*004c*/ 	.word	index@(_ZN7cutlass13device_kernelIN5flash11enable_sm90INS1_16FlashAttnFwdSm90INS1_25CollectiveMainloopFwdSm90ILi2EN4cute5tupleIJNS5_1CILi1EEES8_S8_EEENS6_IJNS7_ILi128EEENS7_ILi96EEENS7_ILi192EEEEEELi128ENS_6half_tEfNS_4arch4Sm90ELb0ELb1ELb1ELb1ELb1ELb1ELb0ELb1ELb1ELb1ELb0ELb0EEENS1_21CollectiveEpilogueFwdINS6_IJSA_SA_SB_EEES9_SE_SG_Li256ELb1ELb1ELb0ELb0EEENS1_36VarlenDynamicPersistentTileSchedulerILi128ELi96ELi256ELi128ELb0ELb1ELb1ELb1ELb0ELb1EEEEEEEEEvNT_6ParamsE)
        /*0050*/ 	.word	0x000000a8


	//----- nvinfo : EIATTR_FRAME_SIZE
	.align		4
.L_32:
        /*0054*/ 	.byte	0x04, 0x11
        /*0056*/ 	.short	(.L_34 - .L_33)
	.align		4
.L_33:
        /*0058*/ 	.word	index@(_ZN7cutlass13device_kernelIN5flash11enable_sm90INS1_16FlashAttnFwdSm90INS1_25CollectiveMainloopFwdSm90ILi2EN4cute5tupleIJNS5_1CILi1EEES8_S8_EEENS6_IJNS7_ILi128EEENS7_ILi96EEENS7_ILi192EEEEEELi128ENS_6half_tEfNS_4arch4Sm90ELb0ELb1ELb1ELb1ELb1ELb1ELb0ELb1ELb1ELb1ELb0ELb0EEENS1_21CollectiveEpilogueFwdINS6_IJSA_SA_SB_EEES9_SE_SG_Li256ELb1ELb1ELb0ELb0EEENS1_36VarlenDynamicPersistentTileSchedulerILi128ELi96ELi256ELi128ELb0ELb1ELb1ELb1ELb0ELb1EEEEEEEEEvNT_6ParamsE)
        /*005c*/ 	.word	0x00000050


	//----- nvinfo : EIATTR_REGCOUNT
	.align		4
.L_34:
        /*0060*/ 	.byte	0x04, 0x2f
        /*0062*/ 	.short	(.L_36 - .L_35)
	.align		4
.L_35:
        /*0064*/ 	.word	index@(_ZN7cutlass13device_kernelIN5flash11enable_sm90INS1_16FlashAttnFwdSm90INS1_25CollectiveMainloopFwdSm90ILi2EN4cute5tupleIJNS5_1CILi1EEES8_S8_EEENS6_IJNS7_ILi128EEENS7_ILi96EEENS7_ILi192EEEEEELi128ENS_6half_tEfNS_4arch4Sm90ELb0ELb1ELb1ELb1ELb1ELb0ELb0ELb1ELb1ELb1ELb0ELb0EEENS1_21CollectiveEpilogueFwdINS6_IJSA_SA_SB_EEES9_SE_SG_Li256ELb1ELb1ELb0ELb0EEENS1_36VarlenDynamicPersistentTileSchedulerILi128ELi96ELi256ELi128ELb0ELb1ELb1ELb1ELb0ELb1EEEEEEEEEvNT_6ParamsE)
        /*0068*/ 	.word	0x000000a8


	//----- nvinfo : EIATTR_FRAME_SIZE
	.align		4
.L_36:
        /*006c*/ 	.byte	0x04, 0x11
        /*006e*/ 	.short	(.L_38 - .L_37)
	.align		4
.L_37:
        /*0070*/ 	.word	index@(_ZN7cutlass13device_kernelIN5flash11enable_sm90INS1_16FlashAttnFwdSm90INS1_25CollectiveMainloopFwdSm90ILi2EN4cute5tupleIJNS5_1CILi1EEES8_S8_EEENS6_IJNS7_ILi128EEENS7_ILi96EEENS7_ILi192EEEEEELi128ENS_6half_tEfNS_4arch4Sm90ELb0ELb1ELb1ELb1ELb1ELb0ELb0ELb1ELb1ELb1ELb0ELb0EEENS1_21CollectiveEpilogueFwdINS6_IJSA_SA_SB_EEES9_SE_SG_Li256ELb1ELb1ELb0ELb0EEENS1_36VarlenDynamicPersistentTileSchedulerILi128ELi96ELi256ELi128ELb0ELb1ELb1ELb1ELb0ELb1EEEEEEEEEvNT_6ParamsE)
        /*0074*/ 	.word	0x00000020


	//----- nvinfo : EIATTR_REGCOUNT
	.align		4
.L_38:
        /*0078*/ 	.byte	0x04, 0x2f
        /*007a*/ 	.short	(.L_40 - .L_39)
	.align		4
.L_39:
        /*007c*/ 	.word	index@(_ZN7cutlass13device_kernelIN5flash11enable_sm90INS1_16FlashAttnFwdSm90INS1_25CollectiveMainloopFwdSm90ILi2EN4cute5tupleIJNS5_1CILi1EEES8_S8_EEENS6_IJNS7_ILi128EEENS7_ILi96EEENS7_ILi192EEEEEELi128ENS_6half_tEfNS_4arch4Sm90ELb0ELb1ELb1ELb0ELb1ELb0ELb0ELb1ELb1ELb1ELb0ELb0EEENS1_21CollectiveEpilogueFwdINS6_IJSA_SA_SB_EEES9_SE_SG_Li256ELb0ELb1ELb0ELb0EEENS1_30DynamicPersistentTileSchedulerILi256ELi128ELb0ELb1ELb1EEEEEEEEEvNT_6ParamsE)
        /*0080*/ 	.word	0x000000a8


	//----- nvinfo : EIATTR_FRAME_SIZE
	.align		4
.L_40:
        /*0084*/ 	.byte	0x04, 0x11
        /*0086*/ 	.short	(.L_42 - .L_41)
	.align		4
.L_41:
        /*0088*/ 	.word	index@(_ZN7cutlass13device_kernelIN5flash11enable_sm90INS1_16FlashAttnFwdSm90INS1_25CollectiveMainloopFwdSm90ILi2EN4cute5tupleIJNS5_1CILi1EEES8_S8_EEENS6_IJNS7_ILi128EEENS7_ILi96EEENS7_ILi192EEEEEELi128ENS_6half_tEfNS_4arch4Sm90ELb0ELb1ELb1ELb0ELb1ELb0ELb0ELb1ELb1ELb1ELb0ELb0EEENS1_21CollectiveEpilogueFwdINS6_IJSA_SA_SB_EEES9_SE_SG_Li256ELb0ELb1ELb0ELb0EEENS1_30DynamicPersistentTileSchedulerILi256ELi128ELb0ELb1ELb1EEEEEEEEEvNT_6ParamsE)
        /*008c*/ 	.word	0x00000008


	//----- nvinfo : EIATTR_REGCOUNT
	.align		4
.L_42:
        /*0090*/ 	.byte	0x04, 0x2f
        /*0092*/ 	.short	(.L_44 - .L_43)
	.align		4
.L_43:
        /*0094*/ 	.word	index@(_ZN7cutlass13device_kernelIN5flash11enable_sm90INS1_16FlashAttnFwdSm90INS1_25CollectiveMainloopFwdSm90ILi2EN4cute5tupleIJNS5_1CILi1EEES8_S8_EEENS6_IJNS7_ILi128EEENS7_ILi96EEENS7_ILi192EEEEEELi128ENS_6half_tEfNS_4arch4Sm90ELb0ELb0ELb1ELb1ELb1ELb1ELb0ELb1ELb1ELb1ELb0ELb0EEENS1_21CollectiveEpilogueFwdINS6_IJSA_SA_SB_EEES9_SE_SG_Li256ELb1ELb1ELb0ELb0EEENS1_36VarlenDynamicPersistentTileSchedulerILi128ELi96ELi256ELi128ELb0ELb1ELb1ELb0ELb1ELb1EEEEEEEEEvNT_6ParamsE)
        /*0098*/ 	.word	0x000000a8


	//----- nvinfo : EIATTR_FRAME_SIZE
	.align		4
.L_44:
        /*009c*/ 	.byte	0x04, 0x11
        /*009e*/ 	.short	(.L_46 - .L_45)
	.align		4
.L_45:
        /*00a0*/ 	.word	index@(_ZN7cutlass13device_kernelIN5flash11enable_sm90INS1_16FlashAttnFwdSm90INS1_25CollectiveMainloopFwdSm90ILi2EN4cute5tupleIJNS5_1CILi1EEES8_S8_EEENS6_IJNS7_ILi128EEENS7_ILi96EEENS7_ILi192EEEEEELi128ENS_6half_tEfNS_4arch4Sm90ELb0ELb0ELb1ELb1ELb1ELb1ELb0ELb1ELb1ELb1ELb0ELb0EEENS1_21CollectiveEpilogueFwdINS6_IJSA_SA_SB_EEES9_SE_SG_Li256ELb1ELb1ELb0ELb0EEENS1_36VarlenDynamicPersistentTileSchedulerILi128ELi96ELi256ELi128ELb0ELb1ELb1ELb0ELb1ELb1EEEEEEEEEvNT_6ParamsE)
        /*00a4*/ 	.word	0x00000058


	//----- nvinfo : EIATTR_REGCOUNT
	.align		4
.L_46:
        /*00a8*/ 	.byte	0x04, 0x2f
        /*00aa*/ 	.short	(.L_48 - .L_47)
	.align		4
.L_47:
        /*00ac*/ 	.word	index@(_ZN7cutlass13device_kernelIN5flash11enable_sm90INS1_16FlashAttnFwdSm90INS1_25CollectiveMainloopFwdSm90ILi2EN4cute5tupleIJNS5_1CILi1EEES8_S8_EEENS6_IJNS7_ILi128EEENS7_ILi96EEENS7_ILi192EEEEEELi128ENS_6half_tEfNS_4arch4Sm90ELb0ELb0ELb1ELb1ELb1ELb0ELb0ELb1ELb1ELb1ELb0ELb0EEENS1_21CollectiveEpilogueFwdINS6_IJSA_SA_SB_EEES9_SE_SG_Li256ELb1ELb1ELb0ELb0EEENS1_36VarlenDynamicPersistentTileSchedulerILi128ELi96ELi256ELi128ELb0ELb1ELb1ELb0ELb1ELb1EEEEEEEEEvNT_6ParamsE)
        /*00b0*/ 	.word	0x000000a8


	//----- nvinfo : EIATTR_FRAME_SIZE
	.align		4
.L_48:
        /*00b4*/ 	.byte	0x04, 0x11
        /*00b6*/ 	.short	(.L_50 - .L_49)
	.align		4
.L_49:
        /*00b8*/ 	.word	index@(_ZN7cutlass13device_kernelIN5flash11enable_sm90INS1_16FlashAttnFwdSm90INS1_25CollectiveMainloopFwdSm90ILi2EN4cute5tupleIJNS5_1CILi1EEES8_S8_EEENS6_IJNS7_ILi128EEENS7_ILi96EEENS7_ILi192EEEEEELi128ENS_6half_tEfNS_4arch4Sm90ELb0ELb0ELb1ELb1ELb1ELb0ELb0ELb1ELb1ELb1ELb0ELb0EEENS1_21CollectiveEpilogueFwdINS6_IJSA_SA_SB_EEES9_SE_SG_Li256ELb1ELb1ELb0ELb0EEENS1_36VarlenDynamicPersistentTileSchedulerILi128ELi96ELi256ELi128ELb0ELb1ELb1ELb0ELb1ELb1EEEEEEEEEvNT_6ParamsE)
        /*00bc*/ 	.word	0x00000028


	//----- nvinfo : EIATTR_REGCOUNT
	.align		4
.L_50:
        /*00c0*/ 	.byte	0x04, 0x2f
        /*00c2*/ 	.short	(.L_52 - .L_51)
	.align		4
.L_51:
        /*00c4*/ 	.word	index@(_ZN7cutlass13device_kernelIN5flash11enable_sm90INS1_16FlashAttnFwdSm90INS1_25CollectiveMainloopFwdSm90ILi2EN4cute5tupleIJNS5_1CILi1EEES8_S8_EEENS6_IJNS7_ILi128EEENS7_ILi96EEENS7_ILi192EEEEEELi128ENS_6half_tEfNS_4arch4Sm90ELb0ELb0ELb1ELb0ELb1ELb0ELb0ELb1ELb1ELb1ELb0ELb0EEENS1_21CollectiveEpilogueFwdINS6_IJSA_SA_SB_EEES9_SE_SG_Li256ELb0ELb1ELb0ELb0EEENS1_29StaticPersistentTileSchedulerILb0EEEEEEEEEvNT_6ParamsE)
        /*00c8*/ 	.word	0x000000a8


	//----- nvinfo : EIATTR_FRAME_SIZE
	.align		4
.L_52:
        /*00cc*/ 	.byte	0x04, 0x11
        /*00ce*/ 	.short	(.L_54 - .L_53)
	.align		4
.L_53:
        /*00d0*/ 	.word	index@(_ZN7cutlass13device_kernelIN5flash11enable_sm90INS1_16FlashAttnFwdSm90INS1_25CollectiveMainloopFwdSm90ILi2EN4cute5tupleIJNS5_1CILi1EEES8_S8_EEENS6_IJNS7_ILi128EEENS7_ILi96EEENS7_ILi192EEEEEELi128ENS_6half_tEfNS_4arch4Sm90ELb0ELb0ELb1ELb0ELb1ELb0ELb0ELb1ELb1ELb1ELb0ELb0EEENS1_21CollectiveEpilogueFwdINS6_IJSA_SA_SB_EEES9_SE_SG_Li256ELb0ELb1ELb0ELb0EEENS1_29StaticPersistentTileSchedulerILb0EEEEEEEEEvNT_6ParamsE)
        /*00d4*/ 	.word	0x00000008


	//----- nvinfo : EIATTR_MIN_STACK_SIZE
	.align		4
.L_54:
        /*00d8*/ 	.byte	0x04, 0x12
        /*00da*/ 	.short	(.L_56 - .L_55)
	.align		4
.L_55:
        /*00dc*/ 	.word	index@(_ZN7cutlass13device_kernelIN5flash11enable_sm90INS1_16FlashAttnFwdSm90INS1_25CollectiveMainloopFwdSm90ILi2EN4cute5tupleIJNS5_1CILi1EEES8_S8_EEENS6_IJNS7_ILi128EEENS7_ILi96EEENS7_ILi192EEEEEELi128ENS_6half_tEfNS_4arch4Sm90ELb0ELb0ELb1ELb0ELb1ELb0ELb0ELb1ELb1ELb1ELb0ELb0EEENS1_21CollectiveEpilogueFwdINS6_IJSA_SA_SB_EEES9_SE_SG_Li256ELb0ELb1ELb0ELb0EEENS1_29StaticPersistentTileSchedulerILb0EEEEEEEEEvNT_6ParamsE)
        /*00e0*/ 	.word	0x00000008


	//----- nvinfo : EIATTR_MIN_STACK_SIZE
	.align		4
.L_56:
        /*00e4*/ 	.byte	0x04, 0x12
        /*00e6*/ 	.short	(.L_58 - .L_57)
	.align		4
.L_57:
        /*00e8*/ 	.word	index@(_ZN7cutlass13device_kernelIN5flash11enable_sm90INS1_16FlashAttnFwdSm90INS1_25CollectiveMainloopFwdSm90ILi2EN4cute5tupleIJNS5_1CILi1EEES8_S8_EEENS6_IJNS7_ILi128EEENS7_ILi96EEENS7_ILi192EEEEEELi128ENS_6half_tEfNS_4arch4Sm90ELb0ELb0ELb1ELb1ELb1ELb0ELb0ELb1ELb1ELb1ELb0ELb0EEENS1_21CollectiveEpilogueFwdINS6_IJSA_SA_SB_EEES9_SE_SG_Li256ELb1ELb1ELb0ELb0EEENS1_36VarlenDynamicPersistentTileSchedulerILi128ELi96ELi256ELi128ELb0ELb1ELb1ELb0ELb1ELb1EEEEEEEEEvNT_6ParamsE)
        /*00ec*/ 	.word	0x00000028


	//----- nvinfo : EIATTR_MIN_STACK_SIZE
	.align		4
.L_58:
        /*00f0*/ 	.byte	0x04, 0x12
        /*00f2*/ 	.short	(.L_60 - .L_59)
	.align		4
.L_59:
        /*00f4*/ 	.word	index@(_ZN7cutlass13device_kernelIN5flash11enable_sm90INS1_16FlashAttnFwdSm90INS1_25CollectiveMainloopFwdSm90ILi2EN4cute5tupleIJNS5_1CILi1EEES8_S8_EEENS6_IJNS7_ILi128EEENS7_ILi96EEENS7_ILi192EEEEEELi128ENS_6half_tEfNS_4arch4Sm90ELb0ELb0ELb1ELb1ELb1ELb1ELb0ELb1ELb1ELb1ELb0ELb0EEENS1_21CollectiveEpilogueFwdINS6_IJSA_SA_SB_EEES9_SE_SG_Li256ELb1ELb1ELb0ELb0EEENS1_36VarlenDynamicPersistentTileSchedulerILi128ELi96ELi256ELi128ELb0ELb1ELb1ELb0ELb1ELb1EEEEEEEEEvNT_6ParamsE)
        /*00f8*/ 	.word	0x00000058


	//----- nvinfo : EIATTR_MIN_STACK_SIZE
	.align		4
.L_60:
        /*00fc*/ 	.byte	0x04, 0x12
        /*00fe*/ 	.short	(.L_62 - .L_61)
	.align		4
.L_61:
        /*0100*/ 	.word	index@(_ZN7cutlass13device_kernelIN5flash11enable_sm90INS1_16FlashAttnFwdSm90INS1_25CollectiveMainloopFwdSm90ILi2EN4cute5tupleIJNS5_1CILi1EEES8_S8_EEENS6_IJNS7_ILi128EEENS7_ILi96EEENS7_ILi192EEEEEELi128ENS_6half_tEfNS_4arch4Sm90ELb0ELb1ELb1ELb0ELb1ELb0ELb0ELb1ELb1ELb1ELb0ELb0EEENS1_21CollectiveEpilogueFwdINS6_IJSA_SA_SB_EEES9_SE_SG_Li256ELb0ELb1ELb0ELb0EEENS1_30DynamicPersistentTileSchedulerILi256ELi128ELb0ELb1ELb1EEEEEEEEEvNT_6ParamsE)
        /*0104*/ 	.word	0x00000008


	//----- nvinfo : EIATTR_MIN_STACK_SIZE
	.align		4
.L_62:
        /*0108*/ 	.byte	0x04, 0x12
        /*010a*/ 	.short	(.L_64 - .L_63)
	.align		4
.L_63:
        /*010c*/ 	.word	index@(_ZN7cutlass13device_kernelIN5flash11enable_sm90INS1_16FlashAttnFwdSm90INS1_25CollectiveMainloopFwdSm90ILi2EN4cute5tupleIJNS5_1CILi1EEES8_S8_EEENS6_IJNS7_ILi128EEENS7_ILi96EEENS7_ILi192EEEEEELi128ENS_6half_tEfNS_4arch4Sm90ELb0ELb1ELb1ELb1ELb1ELb0ELb0ELb1ELb1ELb1ELb0ELb0EEENS1_21CollectiveEpilogueFwdINS6_IJSA_SA_SB_EEES9_SE_SG_Li256ELb1ELb1ELb0ELb0EEENS1_36VarlenDynamicPersistentTileSchedulerILi128ELi96ELi256ELi128ELb0ELb1ELb1ELb1ELb0ELb1EEEEEEEEEvNT_6ParamsE)
        /*0110*/ 	.word	0x00000020


	//----- nvinfo : EIATTR_MIN_STACK_SIZE
	.align		4
.L_64:
        /*0114*/ 	.byte	0x04, 0x12
        /*0116*/ 	.short	(.L_66 - .L_65)
	.align		4
.L_65:
        /*0118*/ 	.word	index@(_ZN7cutlass13device_kernelIN5flash11enable_sm90INS1_16FlashAttnFwdSm90INS1_25CollectiveMainloopFwdSm90ILi2EN4cute5tupleIJNS5_1CILi1EEES8_S8_EEENS6_IJNS7_ILi128EEENS7_ILi96EEENS7_ILi192EEEEEELi128ENS_6half_tEfNS_4arch4Sm90ELb0ELb1ELb1ELb1ELb1ELb1ELb0ELb1ELb1ELb1ELb0ELb0EEENS1_21CollectiveEpilogueFwdINS6_IJSA_SA_SB_EEES9_SE_SG_Li256ELb1ELb1ELb0ELb0EEENS1_36VarlenDynamicPersistentTileSchedulerILi128ELi96ELi256ELi128ELb0ELb1ELb1ELb1ELb0ELb1EEEEEEEEEvNT_6ParamsE)
        /*011c*/ 	.word	0x00000050


	//----- nvinfo : EIATTR_MIN_STACK_SIZE
	.align		4
.L_66:
        /*0120*/ 	.byte	0x04, 0x12
        /*0122*/ 	.short	(.L_68 - .L_67)
	.align		4
.L_67:
        /*0124*/ 	.word	index@(_ZN7cutlass13device_kernelIN5flash11enable_sm90INS1_16FlashAttnFwdSm90INS1_25CollectiveMainloopFwdSm90ILi2EN4cute5tupleIJNS5_1CILi1EEES8_S8_EEENS6_IJNS7_ILi128EEENS7_ILi96EEENS7_ILi192EEEEEELi128ENS_6half_tEfNS_4arch4Sm90ELb1ELb0ELb1ELb0ELb1ELb0ELb0ELb1ELb1ELb1ELb0ELb0EEENS1_21CollectiveEpilogueFwdINS6_IJSA_SA_SB_EEES9_SE_SG_Li256ELb0ELb1ELb0ELb0EEENS1_30DynamicPersistentTileSchedulerILi256ELi128ELb0ELb1ELb1EEEEEEEEEvNT_6ParamsE)
        /*0128*/ 	.word	0x00000008


	//----- nvinfo : EIATTR_MIN_STACK_SIZE
	.align		4
.L_68:
        /*012c*/ 	.byte	0x04, 0x12
        /*012e*/ 	.short	(.L_70 - .L_69)
	.align		4
.L_69:
        /*0130*/ 	.word	index@(_ZN7cutlass13device_kernelIN5flash11enable_sm90INS1_16FlashAttnFwdSm90INS1_25CollectiveMainloopFwdSm90ILi2EN4cute5tupleIJNS5_1CILi1EEES8_S8_EEENS6_IJNS7_ILi128EEENS7_ILi96EEENS7_ILi192EEEEEELi128ENS_6half_tEfNS_4arch4Sm90ELb1ELb0ELb1ELb1ELb1ELb0ELb0ELb1ELb1ELb1ELb0ELb0EEENS1_21CollectiveEpilogueFwdINS6_IJSA_SA_SB_EEES9_SE_SG_Li256ELb1ELb1ELb0ELb0EEENS1_36VarlenDynamicPersistentTileSchedulerILi128ELi96ELi256ELi128ELb0ELb1ELb1ELb1ELb1ELb1EEEEEEEEEvNT_6ParamsE)
        /*0134*/ 	.word	0x00000020


	//----- nvinfo : EIATTR_MIN_STACK_SIZE
	.align		4
.L_70:
        /*0138*/ 	.byte	0x04, 0x12
        /*013a*/ 	.short	(.L_72 - .L_71)
	.align		4
.L_71:
        /*013c*/ 	.word	index@(_ZN7cutlass13device_kernelIN5flash11enable_sm90INS1_16FlashAttnFwdSm90INS1_25CollectiveMainloopFwdSm90ILi2EN4cute5tupleIJNS5_1CILi1EEES8_S8_EEENS6_IJNS7_ILi128EEENS7_ILi96EEENS7_ILi192EEEEEELi128ENS_6half_tEfNS_4arch4Sm90ELb1ELb0ELb1ELb1ELb1ELb1ELb0ELb1ELb1ELb1ELb0ELb0EEENS1_21CollectiveEpilogueFwdINS6_IJSA_SA_SB_EEES9_SE_SG_Li256ELb1ELb1ELb0ELb0EEENS1_36VarlenDynamicPersistentTileSchedulerILi128ELi96ELi256ELi128ELb0ELb1ELb1ELb1ELb1ELb1EEEEEEEEEvNT_6ParamsE)
        /*0140*/ 	.word	0x00000050
.L_72:


//--------------------- .nv.compat                --------------------------
	.section	.nv.compat,"",@"SHT_CUDA_COMPAT_INFO"
	.align	4
        /*0000*/ 	.byte	0x02, 0x09, 0x01, 0x00, 0x02, 0x02, 0x04, 0x00, 0x02, 0x05, 0x05, 0x00, 0x03, 0x07, 0x01, 0x01
        /*0010*/ 	.byte	0x02, 0x03, 0x01, 0x00, 0x02, 0x06, 0x01, 0x00, 0x04, 0x0b, 0x08, 0x00, 0x00, 0x00, 0x00, 0x00
        /*0020*/ 	.byte	0x00, 0x00, 0x00, 0x00


//--------------------- .nv.info._ZN7cutlass13device_kernelIN5flash11enable_sm90INS1_16FlashAttnFwdSm90INS1_25CollectiveMainloopFwdSm90ILi2EN4cute5tupleIJNS5_1CILi1EEES8_S8_EEENS6_IJNS7_ILi128EEENS7_ILi96EEENS7_ILi192EEEEEELi128ENS_6half_tEfNS_4arch4Sm90ELb0ELb0ELb1ELb0ELb1ELb0ELb0ELb1ELb1ELb1ELb0ELb0EEENS1_21CollectiveEpilogueFwdINS6_IJSA_SA_SB_EEES9_SE_SG_Li256ELb0ELb1ELb0ELb0EEENS1_29StaticPersistentTileSchedulerILb0EEEEEEEEEvNT_6ParamsE --------------------------
	.section	.nv.info._ZN7cutlass13device_kernelIN5flash11enable_sm90INS1_16FlashAttnFwdSm90INS1_25CollectiveMainloopFwdSm90ILi2EN4cute5tupleIJNS5_1CILi1EEES8_S8_EEENS6_IJNS7_ILi128EEENS7_ILi96EEENS7_ILi192EEEEEELi128ENS_6half_tEfNS_4arch4Sm90ELb0ELb0ELb1ELb0ELb1ELb0ELb0ELb1ELb1ELb1ELb0ELb0EEENS1_21CollectiveEpilogueFwdINS6_IJSA_SA_SB_EEES9_SE_SG_Li256ELb0ELb1ELb0ELb0EEENS1_29StaticPersistentTileSchedulerILb0EEEEEEEEEvNT_6ParamsE,"",@"SHT_CUDA_INFO"
	.sectionflags	@""
	.align	4


	//----- nvinfo : EIATTR_CUDA_API_VERSION
	.align		4
        /*0000*/ 	.byte	0x04, 0x37
        /*0002*/ 	.short	(.L_74 - .L_73)
.L_73:
        /*0004*/ 	.word	0x00000082


	//----- nvinfo : EIATTR_KPARAM_INFO
	.align		4
.L_74:
        /*0008*/ 	.byte	0x04, 0x17
        /*000a*/ 	.short	(.L_76 - .L_75)
.L_75:
        /*000c*/ 	.word	0x00000000
        /*0010*/ 	.short	0x0000
        /*0012*/ 	.short	0x0070
        /*0014*/ 	.byte	0x00, 0xf0, 0x01, 0x28


	//----- nvinfo : EIATTR_SPARSE_MMA_MASK
	.align		4
.L_76:
        /*0018*/ 	.byte	0x03, 0x50
        /*001a*/ 	.short	0x0000


	//----- nvinfo : EIATTR_MAXREG_COUNT
	.align		4
        /*001c*/ 	.byte	0x03, 0x1b
        /*001e*/ 	.short	0x00a8


	//----- nvinfo : EIATTR_NUM_BARRIERS
	.align		4
        /*0020*/ 	.byte	0x02, 0x4c
        /*0022*/ 	.byte	0x09
	.zero		1


	//----- nvinfo : EIATTR_EXTERNS
	.align		4
        /*0024*/ 	.byte	0x04, 0x0f
        /*0026*/ 	.short	(.L_78 - .L_77)


	//   ....[0]....
	.align		4
.L_77:
        /*0028*/ 	.word	index@(__assertfail)


	//----- nvinfo : EIATTR_ANNOTATIONS
	.align		4
.L_78:
        /*002c*/ 	.byte	0x04, 0x55
        /*002e*/ 	.short	(.L_80 - .L_79)


	//   ....[0]....
.L_79:
        /*0030*/ 	.word	0x00000001
        /*0034*/ 	.byte	0xa0, 0x08, 0x00, 0x00, 0x01, 0x00, 0x00, 0x00, 0x50, 0x09, 0x00, 0x00, 0x01, 0x00, 0x00, 0x00
        /*0044*/ 	.byte	0x50, 0x7b, 0x00, 0x00, 0x01, 0x00, 0x00, 0x00, 0x80, 0x7c, 0x00, 0x00, 0x01, 0x00, 0x00, 0x00
        /*0054*/ 	.byte	0xc0, 0x98, 0x00, 0x00, 0x01, 0x00, 0x00, 0x00, 0x60, 0xae, 0x00, 0x00, 0x01, 0x00, 0x00, 0x00
        /*0064*/ 	.byte	0x10, 0xaf, 0x00, 0x00, 0x01, 0x00, 0x00, 0x00, 0x90, 0xb0, 0x00, 0x00


	//----- nvinfo : EIATTR_MERCURY_ISA_VERSION
	.align		4
.L_80:
        /*0070*/ 	.byte	0x03, 0x5f
        /*0072*/ 	.short	0x0101


	//----- nvinfo : EIATTR_INT_WARP_WIDE_INSTR_OFFSETS
	.align		4
        /*0074*/ 	.byte	0x04, 0x31
        /*0076*/ 	.short	(.L_82 - .L_81)


	//   ....[0]....
.L_81:
        /*0078*/ 	.word	0x000000c0


	//   ....[1]....
        /*007c*/ 	.word	0x000000d0


	//   ....[2]....
        /*0080*/ 	.word	0x00000170


	//----- nvinfo : EIATTR_COOP_GROUP_MASK_REGIDS
	.align		4
.L_82:
        /*0084*/ 	.byte	0x04, 0x29
        /*0086*/ 	.short	(.L_84 - .L_83)


	//   ....[0]....
.L_83:
        /*0088*/ 	.word	0xffffffff


	//   ....[1]....
        /*008c*/ 	.word	0xffffffff


	//   ....[2]....
        /*0090*/ 	.word	0xffffffff


	//   ....[3]....
        /*0094*/ 	.word	0xffffffff


	//   ....[4]....
        /*0098*/ 	.word	0xffffffff


	//   ....[5]....
        /*009c*/ 	.word	0xffffffff


	//   ....[6]....
        /*00a0*/ 	.word	0xffffffff


	//   ....[7]....
        /*00a4*/ 	.word	0xffffffff


	//   ....[8]....
        /*00a8*/ 	.word	0xffffffff


	//   ....[9]....
        /*00ac*/ 	.word	0xffffffff


	//   ....[10]....
        /*00b0*/ 	.word	0xffffffff


	//   ....[11]....
        /*00b4*/ 	.word	0xffffffff


	//   ....[12]....
        /*00b8*/ 	.word	0xffffffff


	//   ....[13]....
        /*00bc*/ 	.word	0xffffffff


	//   ....[14]....
        /*00c0*/ 	.word	0xffffffff


	//   ....[15]....
        /*00c4*/ 	.word	0xffffffff


	//   ....[16]....
        /*00c8*/ 	.word	0xffffffff


	//   ....[17]....
        /*00cc*/ 	.word	0xffffffff


	//   ....[18]....
        /*00d0*/ 	.word	0xffffffff


	//   ....[19]....
        /*00d4*/ 	.word	0xffffffff


	//   ....[20]....
        /*00d8*/ 	.word	0xffffffff


	//   ....[21]....
        /*00dc*/ 	.word	0xffffffff


	//   ....[22]....
        /*00e0*/ 	.word	0xffffffff


	//   ....[23]....
        /*00e4*/ 	.word	0xffffffff


	//   ....[24]....
        /*00e8*/ 	.word	0xffffffff


	//   ....[25]....
        /*00ec*/ 	.word	0xffffffff


	//   ....[26]....
        /*00f0*/ 	.word	0xffffffff


	//   ....[27]....
        /*00f4*/ 	.word	0xffffffff


	//   ....[28]....
        /*00f8*/ 	.word	0xffffffff


	//   ....[29]....
        /*00fc*/ 	.word	0xffffffff


	//   ....[30]....
        /*0100*/ 	.word	0xffffffff


	//   ....[31]....
        /*0104*/ 	.word	0xffffffff


	//   ....[32]....
        /*0108*/ 	.word	0xffffffff


	//   ....[33]....
        /*010c*/ 	.word	0xffffffff


	//   ....[34]....
        /*0110*/ 	.word	0xffffffff


	//   ....[35]....
        /*0114*/ 	.word	0xffffffff


	//   ....[36]....
        /*0118*/ 	.word	0xffffffff


	//   ....[37]....
        /*011c*/ 	.word	0xffffffff


	//   ....[38]....
        /*0120*/ 	.word	0xffffffff


	//   ....[39]....
        /*0124*/ 	.word	0xffffffff


	//   ....[40]....
        /*0128*/ 	.word	0xffffffff


	//   ....[41]....
        /*012c*/ 	.word	0xffffffff


	//   ....[42]....
        /*0130*/ 	.word	0xffffffff


	//   ....[43]....
        /*0134*/ 	.word	0xffffffff


	//   ....[44]....
        /*0138*/ 	.word	0xffffffff


	//   ....[45]....
        /*013c*/ 	.word	0xffffffff


	//   ....[46]....
        /*0140*/ 	.word	0xffffffff


	//   ....[47]....
        /*0144*/ 	.word	0xffffffff


	//   ....[48]....
        /*0148*/ 	.word	0xffffffff


	//   ....[49]....
        /*014c*/ 	.word	0xffffffff


	//   ....[50]....
        /*0150*/ 	.word	0xffffffff


	//   ....[51]....
        /*0154*/ 	.word	0xffffffff


	//   ....[52]....
        /*0158*/ 	.word	0xffffffff


	//   ....[53]....
        /*015c*/ 	.word	0xffffffff


	//   ....[54]....
        /*0160*/ 	.word	0xffffffff


	//   ....[55]....
        /*0164*/ 	.word	0xffffffff


	//   ....[56]....
        /*0168*/ 	.word	0xffffffff


	//   ....[57]....
        /*016c*/ 	.word	0xffffffff


	//   ....[58]....
        /*0170*/ 	.word	0xffffffff


	//   ....[59]....
        /*0174*/ 	.word	0xffffffff


	//   ....[60]....
        /*0178*/ 	.word	0xffffffff


	//   ....[61]....
        /*017c*/ 	.word	0xffffffff


	//   ....[62]....
        /*0180*/ 	.word	0xffffffff


	//   ....[63]....
        /*0184*/ 	.word	0xffffffff


	//   ....[64]....
        /*0188*/ 	.word	0xffffffff


	//   ....[65]....
        /*018c*/ 	.word	0xffffffff


	//   ....[66]....
        /*0190*/ 	.word	0xffffffff


	//   ....[67]....
        /*0194*/ 	.word	0xffffffff


	//   ....[68]....
        /*0198*/ 	.word	0xffffffff


	//   ....[69]....
        /*019c*/ 	.word	0xffffffff


	//   ....[70]....
        /*01a0*/ 	.word	0xffffffff


	//   ....[71]....
        /*01a4*/ 	.word	0xffffffff


	//   ....[72]....
        /*01a8*/ 	.word	0xffffffff


	//   ....[73]....
        /*01ac*/ 	.word	0xffffffff


	//   ....[74]....
        /*01b0*/ 	.word	0xffffffff


	//   ....[75]....
        /*01b4*/ 	.word	0xffffffff


	//   ....[76]....
        /*01b8*/ 	.word	0xffffffff


	//   ....[77]....
        /*01bc*/ 	.word	0xffffffff


	//   ....[78]....
        /*01c0*/ 	.word	0xffffffff


	//   ....[79]....
        /*01c4*/ 	.word	0xffffffff


	//   ....[80]....
        /*01c8*/ 	.word	0xffffffff


	//   ....[81]....
        /*01cc*/ 	.word	0xffffffff


	//   ....[82]....
        /*01d0*/ 	.word	0xffffffff


	//   ....[83]....
        /*01d4*/ 	.word	0xffffffff


	//   ....[84]....
        /*01d8*/ 	.word	0xffffffff


	//   ....[85]....
        /*01dc*/ 	.word	0xffffffff


	//   ....[86]....
        /*01e0*/ 	.word	0xffffffff


	//   ....[87]....
        /*01e4*/ 	.word	0xffffffff


	//   ....[88]....
        /*01e8*/ 	.word	0xffffffff


	//   ....[89]....
        /*01ec*/ 	.word	0xffffffff


	//   ....[90]....
        /*01f0*/ 	.word	0xffffffff


	//   ....[91]....
        /*01f4*/ 	.word	0xffffffff


	//   ....[92]....
        /*01f8*/ 	.word	0xffffffff


	//   ....[93]....
        /*01fc*/ 	.word	0xffffffff


	//   ....[94]....
        /*0200*/ 	.word	0xffffffff


	//   ....[95]....
        /*0204*/ 	.word	0xffffffff


	//   ....[96]....
        /*0208*/ 	.word	0x0500000f


	//   ....[97]....
        /*020c*/ 	.word	0x0500000f


	//   ....[98]....
        /*0210*/ 	.word	0x0500000f


	//   ....[99]....
        /*0214*/ 	.word	0x0500000f


	//   ....[100]....
        /*0218*/ 	.word	0x0500000f


	//   ....[101]....
        /*021c*/ 	.word	0x0500000f


	//   ....[102]....
        /*0220*/ 	.word	0x0500000f


	//   ....[103]....
        /*0224*/ 	.word	0x0500000f


	//   ....[104]....
        /*0228*/ 	.word	0x0500000f


	//   ....[105]....
        /*022c*/ 	.word	0x0500000f


	//   ....[106]....
        /*0230*/ 	.word	0x0500000f


	//   ....[107]....
        /*0234*/ 	.word	0x0500000f


	//   ....[108]....
        /*0238*/ 	.word	0x0500000f


	//   ....[109]....
        /*023c*/ 	.word	0x0500000f


	//   ....[110]....
        /*0240*/ 	.word	0x0500000f


	//   ....[111]....
        /*0244*/ 	.word	0x0500000f


	//   ....[112]....
        /*0248*/ 	.word	0x0500000f


	//   ....[113]....
        /*024c*/ 	.word	0x0500000f


	//   ....[114]....
        /*0250*/ 	.word	0x0500000f


	//   ....[115]....
        /*0254*/ 	.word	0x0500000f


	//   ....[116]....
        /*0258*/ 	.word	0x0500000f


	//   ....[117]....
        /*025c*/ 	.word	0x0500000f


	//   ....[118]....
        /*0260*/ 	.word	0x0500000f


	//   ....[119]....
        /*0264*/ 	.word	0x0500000f


	//   ....[120]....
        /*0268*/ 	.word	0x0500000f


	//   ....[121]....
        /*026c*/ 	.word	0x0500000f


	//   ....[122]....
        /*0270*/ 	.word	0x0500000f


	//   ....[123]....
        /*0274*/ 	.word	0x0500000f


	//   ....[124]....
        /*0278*/ 	.word	0x0500000f


	//   ....[125]....
        /*027c*/ 	.word	0x0500000f


	//   ....[126]....
        /*0280*/ 	.word	0x0500000f


	//   ....[127]....
        /*0284*/ 	.word	0x0500000f


	//   ....[128]....
        /*0288*/ 	.word	0x0500000f


	//   ....[129]....
        /*028c*/ 	.word	0x0500000f


	//   ....[130]....
        /*0290*/ 	.word	0x0500000f


	//   ....[131]....
        /*0294*/ 	.word	0x0500000f


	//   ....[132]....
        /*0298*/ 	.word	0x0500000f


	//   ....[133]....
        /*029c*/ 	.word	0x0500000f


	//   ....[134]....
        /*02a0*/ 	.word	0x0500000f


	//   ....[135]....
        /*02a4*/ 	.word	0x0500000f


	//   ....[136]....
        /*02a8*/ 	.word	0x0500000f


	//   ....[137]....
        /*02ac*/ 	.word	0x0500000f


	//   ....[138]....
        /*02b0*/ 	.word	0x0500000f


	//   ....[139]....
        /*02b4*/ 	.word	0x0500000f


	//   ....[140]....
        /*02b8*/ 	.word	0x0500000f


	//   ....[141]....
        /*02bc*/ 	.word	0x0500000f


	//   ....[142]....
        /*02c0*/ 	.word	0x0500000f


	//   ....[143]....
        /*02c4*/ 	.word	0x0500000f


	//   ....[144]....
        /*02c8*/ 	.word	0x0500000f


	//   ....[145]....
        /*02cc*/ 	.word	0x0500000f


	//   ....[146]....
        /*02d0*/ 	.word	0x0500000f


	//   ....[147]....
        /*02d4*/ 	.word	0x0500000f


	//   ....[148]....
        /*02d8*/ 	.word	0x0500000f


	//   ....[149]....
        /*02dc*/ 	.word	0x0500000f


	//   ....[150]....
        /*02e0*/ 	.word	0x0500000f


	//   ....[151]....
        /*02e4*/ 	.word	0x0500000f


	//   ....[152]....
        /*02e8*/ 	.word	0x0500000f


	//   ....[153]....
        /*02ec*/ 	.word	0x0500000f


	//   ....[154]....
        /*02f0*/ 	.word	0x0500000f


	//   ....[155]....
        /*02f4*/ 	.word	0x0500000f


	//   ....[156]....
        /*02f8*/ 	.word	0x0500000f


	//   ....[157]....
        /*02fc*/ 	.word	0x0500000f


	//   ....[158]....
        /*0300*/ 	.word	0x0500000f


	//   ....[159]....
        /*0304*/ 	.word	0x0500000f


	//   ....[160]....
        /*0308*/ 	.word	0x0500000f


	//   ....[161]....
        /*030c*/ 	.word	0x0500000f


	//----- nvinfo : EIATTR_COOP_GROUP_INSTR_OFFSETS
	.align		4
.L_84:
        /*0310*/ 	.byte	0x04, 0x28
        /*0312*/ 	.short	(.L_86 - .L_85)


	//   ....[0]....
.L_85:
        /*0314*/ 	.word	0x00000070


	//   ....[1]....
        /*0318*/ 	.word	0x000000b0


	//   ....[2]....
        /*031c*/ 	.word	0x000002d0


	//   ....[3]....
        /*0320*/ 	.word	0x00000430


	//   ....[4]....
        /*0324*/ 	.word	0x00000550


	//   ....[5]....
        /*0328*/ 	.word	0x000006b0


	//   ....[6]....
        /*032c*/ 	.word	0x00000ce0


	//   ....[7]....
        /*0330*/ 	.word	0x000024f0


	//   ....[8]....
        /*0334*/ 	.word	0x00002560


	//   ....[9]....
        /*0338*/ 	.word	0x00002970


	//   ....[10]....
        /*033c*/ 	.word	0x00002a00


	//   ....[11]....
        /*0340*/ 	.word	0x00004db0


	//   ....[12]....
        /*0344*/ 	.word	0x00004dd0


	//   ....[13]....
        /*0348*/ 	.word	0x00004df0


	//   ....[14]....
        /*034c*/ 	.word	0x00004e20


	//   ....[15]....
        /*0350*/ 	.word	0x00005f50


	//   ....[16]....
        /*0354*/ 	.word	0x00005f80


	//   ....[17]....
        /*0358*/ 	.word	0x00006040


	//   ....[18]....
        /*035c*/ 	.word	0x00006050


	//   ....[19]....
        /*0360*/ 	.word	0x00007030


	//   ....[20]....
        /*0364*/ 	.word	0x00007060


	//   ....[21]....
        /*0368*/ 	.word	0x000070f0


	//   ....[22]....
        /*036c*/ 	.word	0x00007160


	//   ....[23]....
        /*0370*/ 	.word	0x000076d0


	//   ....[24]....
        /*0374*/ 	.word	0x00007710


	//   ....[25]....
        /*0378*/ 	.word	0x000077e0


	//   ....[26]....
        /*037c*/ 	.word	0x00007800


	//   ....[27]....
        /*0380*/ 	.word	0x000078b0


	//   ....[28]....
        /*0384*/ 	.word	0x000078d0


	//   ....[29]....
        /*0388*/ 	.word	0x00007990


	//   ....[30]....
        /*038c*/ 	.word	0x000079d0


	//   ....[31]....
        /*0390*/ 	.word	0x00008ab0


	//   ....[32]....
        /*0394*/ 	.word	0x00008ad0


	//   ....[33]....
        /*0398*/ 	.word	0x00008ae0


	//   ....[34]....
        /*039c*/ 	.word	0x00008b30


	//   ....[35]....
        /*03a0*/ 	.word	0x00008b80


	//   ....[36]....
        /*03a4*/ 	.word	0x00008bd0


	//   ....[37]....
        /*03a8*/ 	.word	0x00008c70


	//   ....[38]....
        /*03ac*/ 	.word	0x00008c90


	//   ....[39]....
        /*03b0*/ 	.word	0x00008d20


	//   ....[40]....
        /*03b4*/ 	.word	0x00008d40


	//   ....[41]....
        /*03b8*/ 	.word	0x00008dd0


	//   ....[42]....
        /*03bc*/ 	.word	0x00008df0


	//   ....[43]....
        /*03c0*/ 	.word	0x000093e0


	//   ....[44]....
        /*03c4*/ 	.word	0x00009400


	//   ....[45]....
        /*03c8*/ 	.word	0x00009430


	//   ....[46]....
        /*03cc*/ 	.word	0x00009470


	//   ....[47]....
        /*03d0*/ 	.word	0x000094f0


	//   ....[48]....
        /*03d4*/ 	.word	0x00009510


	//   ....[49]....
        /*03d8*/ 	.word	0x000095a0


	//   ....[50]....
        /*03dc*/ 	.word	0x000095d0


	//   ....[51]....
        /*03e0*/ 	.word	0x00009650


	//   ....[52]....
        /*03e4*/ 	.word	0x00009670


	//   ....[53]....
        /*03e8*/ 	.word	0x00009700


	//   ....[54]....
        /*03ec*/ 	.word	0x00009720


	//   ....[55]....
        /*03f0*/ 	.word	0x000097b0


	//   ....[56]....
        /*03f4*/ 	.word	0x000097e0


	//   ....[57]....
        /*03f8*/ 	.word	0x00009860


	//   ....[58]....
        /*03fc*/ 	.word	0x00009880


	//   ....[59]....
        /*0400*/ 	.word	0x00009ed0


	//   ....[60]....
        /*0404*/ 	.word	0x00009f00


	//   ....[61]....
        /*0408*/ 	.word	0x00009f10


	//   ....[62]....
        /*040c*/ 	.word	0x00009f30


	//   ....[63]....
        /*0410*/ 	.word	0x00009f80


	//   ....[64]....
        /*0414*/ 	.word	0x00009fa0


	//   ....[65]....
        /*0418*/ 	.word	0x0000a000


	//   ....[66]....
        /*041c*/ 	.word	0x0000a020


	//   ....[67]....
        /*0420*/ 	.word	0x0000a070


	//   ....[68]....
        /*0424*/ 	.word	0x0000a090


	//   ....[69]....
        /*0428*/ 	.word	0x0000a0e0


	//   ....[70]....
        /*042c*/ 	.word	0x0000a100


	//   ....[71]....
        /*0430*/ 	.word	0x0000a390


	//   ....[72]....
        /*0434*/ 	.word	0x0000a3b0


	//   ....[73]....
        /*0438*/ 	.word	0x0000a3d0


	//   ....[74]....
        /*043c*/ 	.word	0x0000a430


	//   ....[75]....
        /*0440*/ 	.word	0x0000a450


	//   ....[76]....
        /*0444*/ 	.word	0x0000a4b0


	//   ....[77]....
        /*0448*/ 	.word	0x0000a4d0


	//   ....[78]....
        /*044c*/ 	.word	0x0000a530


	//   ....[79]....
        /*0450*/ 	.word	0x0000a550


	//   ....[80]....
        /*0454*/ 	.word	0x0000a5b0


	//   ....[81]....
        /*0458*/ 	.word	0x0000a5d0


	//   ....[82]....
        /*045c*/ 	.word	0x0000a5e0


	//   ....[83]....
        /*0460*/ 	.word	0x0000aa50


	//   ....[84]....
        /*0464*/ 	.word	0x0000aa70


	//   ....[85]....
        /*0468*/ 	.word	0x0000aa90


	//   ....[86]....
        /*046c*/ 	.word	0x0000aad0


	//   ....[87]....
        /*0470*/ 	.word	0x0000ab20


	//   ....[88]....
        /*0474*/ 	.word	0x0000ab50


	//   ....[89]....
        /*0478*/ 	.word	0x0000aba0


	//   ....[90]....
        /*047c*/ 	.word	0x0000abd0


	//   ....[91]....
        /*0480*/ 	.word	0x0000ac20


	//   ....[92]....
        /*0484*/ 	.word	0x0000ac50


	//   ....[93]....
        /*0488*/ 	.word	0x0000aca0


	//   ....[94]....
        /*048c*/ 	.word	0x0000acd0


	//   ....[95]....
        /*0490*/ 	.word	0x0000b010


	//   ....[96]....
        /*0494*/ 	.word	0x0000b510


	//   ....[97]....
        /*0498*/ 	.word	0x0000b600


	//   ....[98]....
        /*049c*/ 	.word	0x0000b6a0


	//   ....[99]....
        /*04a0*/ 	.word	0x0000b730


	//   ....[100]....
        /*04a4*/ 	.word	0x0000b7f0


	//   ....[101]....
        /*04a8*/ 	.word	0x0000b870


	//   ....[102]....
        /*04ac*/ 	.word	0x0000b950


	//   ....[103]....
        /*04b0*/ 	.word	0x0000b9e0


	//   ....[104]....
        /*04b4*/ 	.word	0x0000bab0


	//   ....[105]....
        /*04b8*/ 	.word	0x0000bb40


	//   ....[106]....
        /*04bc*/ 	.word	0x0000bc10


	//   ....[107]....
        /*04c0*/ 	.word	0x0000bc90


	//   ....[108]....
        /*04c4*/ 	.word	0x0000bd60


	//   ....[109]....
        /*04c8*/ 	.word	0x0000bdf0


	//   ....[110]....
        /*04cc*/ 	.word	0x0000be60


	//   ....[111]....
        /*04d0*/ 	.word	0x0000bee0


	//   ....[112]....
        /*04d4*/ 	.word	0x0000bfa0


	//   ....[113]....
        /*04d8*/ 	.word	0x0000c010


	//   ....[114]....
        /*04dc*/ 	.word	0x0000c100


	//   ....[115]....
        /*04e0*/ 	.word	0x0000c190


	//   ....[116]....
        /*04e4*/ 	.word	0x0000c260


	//   ....[117]....
        /*04e8*/ 	.word	0x0000c2e0


	//   ....[118]....
        /*04ec*/ 	.word	0x0000c3c0


	//   ....[119]....
        /*04f0*/ 	.word	0x0000c430


	//   ....[120]....
        /*04f4*/ 	.word	0x0000c520


	//   ....[121]....
        /*04f8*/ 	.word	0x0000c5b0


	//   ....[122]....
        /*04fc*/ 	.word	0x0000c680


	//   ....[123]....
        /*0500*/ 	.word	0x0000c700


	//   ....[124]....
        /*0504*/ 	.word	0x0000c7c0


	//   ....[125]....
        /*0508*/ 	.word	0x0000c900


	//   ....[126]....
        /*050c*/ 	.word	0x0000c9b0


	//   ....[127]....
        /*0510*/ 	.word	0x0000ca10


	//   ....[128]....
        /*0514*/ 	.word	0x0000cad0


	//   ....[129]....
        /*0518*/ 	.word	0x0000cb30


	//   ....[130]....
        /*051c*/ 	.word	0x0000cbf0


	//   ....[131]....
        /*0520*/ 	.word	0x0000cc50


	//   ....[132]....
        /*0524*/ 	.word	0x0000cd10


	//   ....[133]....
        /*0528*/ 	.word	0x0000cd70


	//   ....[134]....
        /*052c*/ 	.word	0x0000ce30


	//   ....[135]....
        /*0530*/ 	.word	0x0000ce90


	//   ....[136]....
        /*0534*/ 	.word	0x0000cf50


	//   ....[137]....
        /*0538*/ 	.word	0x0000d030


	//   ....[138]....
        /*053c*/ 	.word	0x0000d0d0


	//   ....[139]....
        /*0540*/ 	.word	0x0000d130


	//   ....[140]....
        /*0544*/ 	.word	0x0000d200


	//   ....[141]....
        /*0548*/ 	.word	0x0000d260


	//   ....[142]....
        /*054c*/ 	.word	0x0000d330


	//   ....[143]....
        /*0550*/ 	.word	0x0000d390


	//   ....[144]....
        /*0554*/ 	.word	0x0000d460


	//   ....[145]....
        /*0558*/ 	.word	0x0000d4c0


	//   ....[146]....
        /*055c*/ 	.word	0x0000d590


	//   ....[147]....
        /*0560*/ 	.word	0x0000d5f0


	//   ....[148]....
        /*0564*/ 	.word	0x0000d6b0


	//   ....[149]....
        /*0568*/ 	.word	0x0000d7d0


	//   ....[150]....
        /*056c*/ 	.word	0x0000d870


	//   ....[151]....
        /*0570*/ 	.word	0x0000d8d0


	//   ....[152]....
        /*0574*/ 	.word	0x0000d9a0


	//   ....[153]....
        /*0578*/ 	.word	0x0000da40


	//   ....[154]....
        /*057c*/ 	.word	0x0000db00


	//   ....[155]....
        /*0580*/ 	.word	0x0000dba0


	//   ....[156]....
        /*0584*/ 	.word	0x0000dc60


	//   ....[157]....
        /*0588*/ 	.word	0x0000dd00


	//   ....[158]....
        /*058c*/ 	.word	0x0000ddc0


	//   ....[159]....
        /*0590*/ 	.word	0x0000de60


	//   ....[160]....
        /*0594*/ 	.word	0x0000df20


	//   ....[161]....
        /*0598*/ 	.word	0x0000e070


	//----- nvinfo : EIATTR_REG_RECONFIG
	.align		4
.L_86:
        /*059c*/ 	.byte	0x01, 0x54
	.zero		2


	//----- nvinfo : EIATTR_SYSCALL_OFFSETS
	.align		4
        /*05a0*/ 	.byte	0x04, 0x46
        /*05a2*/ 	.short	(.L_88 - .L_87)


	//   ....[0]....
.L_87:
        /*05a4*/ 	.word	0x00001050


	//   ....[1]....
        /*05a8*/ 	.word	0x00008260


	//   ....[2]....
        /*05ac*/ 	.word	0x000083a0


	//   ....[3]....
        /*05b0*/ 	.word	0x00008490


	//   ....[4]....
        /*05b4*/ 	.word	0x000090f0


	//----- nvinfo : EIATTR_MBARRIER_INSTR_OFFSETS
	.align		4
.L_88:
        /*05b8*/ 	.byte	0x04, 0x39
        /*05ba*/ 	.short	(.L_90 - .L_89)


	//   ....[0]....
.L_89:
        /*05bc*/ 	.word	0x00000180
        /*05c0*/ 	.word	0x000000ff
        /*05c4*/ 	.word	0x0002a800
        /*05c8*/ 	.short	0x0100
        /*05ca*/ 	.byte	0x08
	.zero		1


	//   ....[1]....
        /*05cc*/ 	.word	0x00000190
        /*05d0*/ 	.word	0x000000ff
        /*05d4*/ 	.word	0x0002a820
        /*05d8*/ 	.short	0x0100
        /*05da*/ 	.byte	0x08
	.zero		1


	//   ....[2]....
        /*05dc*/ 	.word	0x00000280
        /*05e0*/ 	.word	0x000000ff
        /*05e4*/ 	.word	0x0002a830
        /*05e8*/ 	.short	0x0100
        /*05ea*/ 	.byte	0x08
	.zero		1


	//   ....[3]....
        /*05ec*/ 	.word	0x00000290
        /*05f0*/ 	.word	0x000000ff
        /*05f4*/ 	.word	0x0002a840
        /*05f8*/ 	.short	0x0100
        /*05fa*/ 	.byte	0x08
	.zero		1


	//   ....[4]....
        /*05fc*/ 	.word	0x000002a0
        /*0600*/ 	.word	0x000000ff
        /*0604*/ 	.word	0x0002a838
        /*0608*/ 	.short	0x0100
        /*060a*/ 	.byte	0x08
	.zero		1


	//   ....[5]....
        /*060c*/ 	.word	0x000002b0
        /*0610*/ 	.word	0x000000ff
        /*0614*/ 	.word	0x0002a848
        /*0618*/ 	.short	0x0100
        /*061a*/ 	.byte	0x08
	.zero		1


	//   ....[6]....
        /*061c*/ 	.word	0x000003e0
        /*0620*/ 	.word	0x000000ff
        /*0624*/ 	.word	0x0002a850
        /*0628*/ 	.short	0x0100
        /*062a*/ 	.byte	0x08
	.zero		1


	//   ....[7]....
        /*062c*/ 	.word	0x000003f0
        /*0630*/ 	.word	0x000000ff
        /*0634*/ 	.word	0x0002a860
        /*0638*/ 	.short	0x0100
        /*063a*/ 	.byte	0x08
	.zero		1


	//   ....[8]....
        /*063c*/ 	.word	0x00000400
        /*0640*/ 	.word	0x000000ff
        /*0644*/ 	.word	0x0002a858
        /*0648*/ 	.short	0x0100
        /*064a*/ 	.byte	0x08
	.zero		1


	//   ....[9]....
        /*064c*/ 	.word	0x00000410
        /*0650*/ 	.word	0x000000ff
        /*0654*/ 	.word	0x0002a868
        /*0658*/ 	.short	0x0100
        /*065a*/ 	.byte	0x08
	.zero		1


	//   ....[10]....
        /*065c*/ 	.word	0x00000500
        /*0660*/ 	.word	0x000000ff
        /*0664*/ 	.word	0x0002a870
        /*0668*/ 	.short	0x0100
        /*066a*/ 	.byte	0x06
	.zero		1


	//   ....[11]....
        /*066c*/ 	.word	0x00000510
        /*0670*/ 	.word	0x000000ff
        /*0674*/ 	.word	0x0002a880
        /*0678*/ 	.short	0x0100
        /*067a*/ 	.byte	0x06
	.zero		1


	//   ....[12]....
        /*067c*/ 	.word	0x00000520
        /*0680*/ 	.word	0x000000ff
        /*0684*/ 	.word	0x0002a878
        /*0688*/ 	.short	0x0100
        /*068a*/ 	.byte	0x06
	.zero		1


	//   ....[13]....
        /*068c*/ 	.word	0x00000530
        /*0690*/ 	.word	0x000000ff
        /*0694*/ 	.word	0x0002a888
        /*0698*/ 	.short	0x0100
        /*069a*/ 	.byte	0x06
	.zero		1


	//   ....[14]....
        /*069c*/ 	.word	0x00000660
        /*06a0*/ 	.word	0x000000ff
        /*06a4*/ 	.word	0x0002a890
        /*06a8*/ 	.short	0x0100
        /*06aa*/ 	.byte	0x08
	.zero		1


	//   ....[15]....
        /*06ac*/ 	.word	0x00000670
        /*06b0*/ 	.word	0x000000ff
        /*06b4*/ 	.word	0x0002a8a0
        /*06b8*/ 	.short	0x0100
        /*06ba*/ 	.byte	0x08
	.zero		1


	//   ....[16]....
        /*06bc*/ 	.word	0x00000680
        /*06c0*/ 	.word	0x000000ff
        /*06c4*/ 	.word	0x0002a898
        /*06c8*/ 	.short	0x0100
        /*06ca*/ 	.byte	0x08
	.zero		1


	//   ....[17]....
        /*06cc*/ 	.word	0x00000690
        /*06d0*/ 	.word	0x000000ff
        /*06d4*/ 	.word	0x0002a8a8
        /*06d8*/ 	.short	0x0100
        /*06da*/ 	.byte	0x08
	.zero		1


	//   ....[18]....
        /*06dc*/ 	.word	0x000007d0
        /*06e0*/ 	.word	0x000000ff
        /*06e4*/ 	.word	0x0002a8b0
        /*06e8*/ 	.short	0x0100
        /*06ea*/ 	.byte	0x08
	.zero		1


	//   ....[19]....
        /*06ec*/ 	.word	0x000007e0
        /*06f0*/ 	.word	0x000000ff
        /*06f4*/ 	.word	0x0002a8c0
        /*06f8*/ 	.short	0x0100
        /*06fa*/ 	.byte	0x08
	.zero		1


	//   ....[20]....
        /*06fc*/ 	.word	0x000007f0
        /*0700*/ 	.word	0x000000ff
        /*0704*/ 	.word	0x0002a8b8
        /*0708*/ 	.short	0x0100
        /*070a*/ 	.byte	0x08
	.zero		1


	//   ....[21]....
        /*070c*/ 	.word	0x00000800
        /*0710*/ 	.word	0x000000ff
        /*0714*/ 	.word	0x0002a8c8
        /*0718*/ 	.short	0x0100
        /*071a*/ 	.byte	0x08
	.zero		1


	//   ....[22]....
        /*071c*/ 	.word	0x00001090
        /*0720*/ 	.word	0x000000ff
        /*0724*/ 	.word	0x0002a800
        /*0728*/ 	.short	0x010a
        /*072a*/ 	.byte	0x29
	.zero		1


	//   ....[23]....
        /*072c*/ 	.word	0x00001130
        /*0730*/ 	.word	0x00000000
        /*0734*/ 	.word	0x0002a830
        /*0738*/ 	.short	0x010a
        /*073a*/ 	.byte	0x3f
	.zero		1


	//   ....[24]....
        /*073c*/ 	.word	0x00001180
        /*0740*/ 	.word	0x00000000
        /*0744*/ 	.word	0x0002a830
        /*0748*/ 	.short	0x010a
        /*074a*/ 	.byte	0x3f
	.zero		1


	//   ....[25]....
        /*074c*/ 	.word	0x00001e20
        /*0750*/ 	.word	0x000000ff
        /*0754*/ 	.word	0x00000000
        /*0758*/ 	.short	0x0101
        /*075a*/ 	.byte	0x04
	.zero		1


	//   ....[26]....
        /*075c*/ 	.word	0x000038a0
        /*0760*/ 	.word	0x000000ff
        /*0764*/ 	.word	0x0002a830
        /*0768*/ 	.short	0x010a
        /*076a*/ 	.byte	0x08
	.zero		1


	//   ....[27]....
        /*076c*/ 	.word	0x000038e0
        /*0770*/ 	.word	0x000000ff
        /*0774*/ 	.word	0x0002a830
        /*0778*/ 	.short	0x010a
        /*077a*/ 	.byte	0x08
	.zero		1


	//   ....[28]....
        /*077c*/ 	.word	0x000041e0
        /*0780*/ 	.word	0x000000ff
        /*0784*/ 	.word	0x0002a850
        /*0788*/ 	.short	0x010a
        /*078a*/ 	.byte	0x09
	.zero		1


	//   ....[29]....
        /*078c*/ 	.word	0x00004220
        /*0790*/ 	.word	0x000000ff
        /*0794*/ 	.word	0x0002a850
        /*0798*/ 	.short	0x010a
        /*079a*/ 	.byte	0x09
	.zero		1


	//   ....[30]....
        /*079c*/ 	.word	0x000048b0
        /*07a0*/ 	.word	0x000000ff
        /*07a4*/ 	.word	0x00000000
        /*07a8*/ 	.short	0x0101
        /*07aa*/ 	.byte	0x08
	.zero		1


	//   ....[31]....
        /*07ac*/ 	.word	0x000058a0
        /*07b0*/ 	.word	0x000000ff
        /*07b4*/ 	.word	0x00000000
        /*07b8*/ 	.short	0x0101
        /*07ba*/ 	.byte	0x09
	.zero		1


	//   ....[32]....
        /*07bc*/ 	.word	0x00005ea0
        /*07c0*/ 	.word	0x000000ff
        /*07c4*/ 	.word	0x0002a850
        /*07c8*/ 	.short	0x010a
        /*07ca*/ 	.byte	0x0a
	.zero		1


	//   ....[33]....
        /*07cc*/ 	.word	0x00005ee0
        /*07d0*/ 	.word	0x000000ff
        /*07d4*/ 	.word	0x0002a850
        /*07d8*/ 	.short	0x010a
        /*07da*/ 	.byte	0x0a
	.zero		1


	//   ....[34]....
        /*07dc*/ 	.word	0x00006ac0
        /*07e0*/ 	.word	0x000000ff
        /*07e4*/ 	.word	0x00000000
        /*07e8*/ 	.short	0x0101
        /*07ea*/ 	.byte	0x05
	.zero		1


	//   ....[35]....
        /*07ec*/ 	.word	0x000076f0
        /*07f0*/ 	.word	0x000000ff
        /*07f4*/ 	.word	0x00000000
        /*07f8*/ 	.short	0x0101
        /*07fa*/ 	.byte	0x04
	.zero		1


	//   ....[36]....
        /*07fc*/ 	.word	0x00008900
        /*0800*/ 	.word	0x00000000
        /*0804*/ 	.word	0x0002a840
        /*0808*/ 	.short	0x010a
        /*080a*/ 	.byte	0x3f
	.zero		1


	//   ....[37]....
        /*080c*/ 	.word	0x00008ee0
        /*0810*/ 	.word	0x00000000
        /*0814*/ 	.word	0x0002a830
        /*0818*/ 	.short	0x0107
        /*081a*/ 	.byte	0x3f
	.zero		1


	//   ....[38]....
        /*081c*/ 	.word	0x00008f90
        /*0820*/ 	.word	0x00000000
        /*0824*/ 	.word	0x0002a830
        /*0828*/ 	.short	0x0101
        /*082a*/ 	.byte	0x3f
	.zero		1


	//   ....[39]....
        /*082c*/ 	.word	0x00009970
        /*0830*/ 	.word	0x000000ff
        /*0834*/ 	.word	0x0002a800
        /*0838*/ 	.short	0x0107
        /*083a*/ 	.byte	0x27
	.zero		1


	//   ....[40]....
        /*083c*/ 	.word	0x000099d0
        /*0840*/ 	.word	0x000000ff
        /*0844*/ 	.word	0x0002a800
        /*0848*/ 	.short	0x0101
        /*084a*/ 	.byte	0x27
	.zero		1


	//   ....[41]....
        /*084c*/ 	.word	0x000099f0
        /*0850*/ 	.word	0x000000ff
        /*0854*/ 	.word	0x0002a820
        /*0858*/ 	.short	0x010a
        /*085a*/ 	.byte	0x27
	.zero		1


	//   ....[42]....
        /*085c*/ 	.word	0x00009d00
        /*0860*/ 	.word	0x00000006
        /*0864*/ 	.word	0x0002a840
        /*0868*/ 	.short	0x010a
        /*086a*/ 	.byte	0x3f
	.zero		1


	//   ....[43]....
        /*086c*/ 	.word	0x0000a1d0
        /*0870*/ 	.word	0x00000006
        /*0874*/ 	.word	0x0002a830
        /*0878*/ 	.short	0x0107
        /*087a*/ 	.byte	0x3f
	.zero		1


	//   ....[44]....
        /*087c*/ 	.word	0x0000a280
        /*0880*/ 	.word	0x00000006
        /*0884*/ 	.word	0x0002a830
        /*0888*/ 	.short	0x0101
        /*088a*/ 	.byte	0x3f
	.zero		1


	//   ....[45]....
        /*088c*/ 	.word	0x0000a2f0
        /*0890*/ 	.word	0x00000006
        /*0894*/ 	.word	0x0002a860
        /*0898*/ 	.short	0x010a
        /*089a*/ 	.byte	0x3f
	.zero		1


	//   ....[46]....
        /*089c*/ 	.word	0x0000a710
        /*08a0*/ 	.word	0x00000006
        /*08a4*/ 	.word	0x0002a850
        /*08a8*/ 	.short	0x0107
        /*08aa*/ 	.byte	0x3f
	.zero		1


	//   ....[47]....
        /*08ac*/ 	.word	0x0000a850
        /*08b0*/ 	.word	0x00000006
        /*08b4*/ 	.word	0x0002a850
        /*08b8*/ 	.short	0x0101
        /*08ba*/ 	.byte	0x3f
	.zero		1


	//   ....[48]....
        /*08bc*/ 	.word	0x0000a9c0
        /*08c0*/ 	.word	0x00000004
        /*08c4*/ 	.word	0x0002a860
        /*08c8*/ 	.short	0x010a
        /*08ca*/ 	.byte	0x3f
	.zero		1


	//   ....[49]....
        /*08cc*/ 	.word	0x0000adb0
        /*08d0*/ 	.word	0x00000004
        /*08d4*/ 	.word	0x0002a850
        /*08d8*/ 	.short	0x0107
        /*08da*/ 	.byte	0x3f
	.zero		1


	//   ....[50]....
        /*08dc*/ 	.word	0x0000aea0
        /*08e0*/ 	.word	0x00000004
        /*08e4*/ 	.word	0x0002a850
        /*08e8*/ 	.short	0x0101
        /*08ea*/ 	.byte	0x3f
	.zero		1


	//   ....[51]....
        /*08ec*/ 	.word	0x0000af90
        /*08f0*/ 	.word	0x00000005
        /*08f4*/ 	.word	0x0002a820
        /*08f8*/ 	.short	0x010a
        /*08fa*/ 	.byte	0x3f
	.zero		1


	//   ....[52]....
        /*08fc*/ 	.word	0x0000b130
        /*0900*/ 	.word	0x00000003
        /*0904*/ 	.word	0x0002a840
        /*0908*/ 	.short	0x010a
        /*090a*/ 	.byte	0x3f
	.zero		1


	//   ....[53]....
        /*090c*/ 	.word	0x0000b1d0
        /*0910*/ 	.word	0x00000005
        /*0914*/ 	.word	0x0002a840
        /*0918*/ 	.short	0x010a
        /*091a*/ 	.byte	0x3f
	.zero		1


	//   ....[54]....
        /*091c*/ 	.word	0x0000b210
        /*0920*/ 	.word	0x00000003
        /*0924*/ 	.word	0x0002a860
        /*0928*/ 	.short	0x010a
        /*092a*/ 	.byte	0x3f
	.zero		1


	//   ....[55]....
        /*092c*/ 	.word	0x0000b250
        /*0930*/ 	.word	0x00000005
        /*0934*/ 	.word	0x0002a860
        /*0938*/ 	.short	0x010a
        /*093a*/ 	.byte	0x3f
	.zero		1


	//   ....[56]....
        /*093c*/ 	.word	0x0000b2c0
        /*0940*/ 	.word	0x00000003
        /*0944*/ 	.word	0x0002a800
        /*0948*/ 	.short	0x010a
        /*094a*/ 	.byte	0x3f
	.zero		1


	//   ....[57]....
        /*094c*/ 	.word	0x0000b310
        /*0950*/ 	.word	0x00000000
        /*0954*/ 	.word	0x0002a830
        /*0958*/ 	.short	0x010a
        /*095a*/ 	.byte	0x3f
	.zero		1


	//   ....[58]....
        /*095c*/ 	.word	0x0000b370
        /*0960*/ 	.word	0x00000007
        /*0964*/ 	.word	0x0002a830
        /*0968*/ 	.short	0x010a
        /*096a*/ 	.byte	0x3f
	.zero		1


	//   ....[59]....
        /*096c*/ 	.word	0x0000b3d0
        /*0970*/ 	.word	0x00000005
        /*0974*/ 	.word	0x0002a850
        /*0978*/ 	.short	0x010a
        /*097a*/ 	.byte	0x3f
	.zero		1


	//   ....[60]....
        /*097c*/ 	.word	0x0000b430
        /*0980*/ 	.word	0x00000005
        /*0984*/ 	.word	0x0002a850
        /*0988*/ 	.short	0x010a
        /*098a*/ 	.byte	0x3f
	.zero		1


	//   ....[61]....
        /*098c*/ 	.word	0x0000b550
        /*0990*/ 	.word	0x00000000
        /*0994*/ 	.word	0x0002a840
        /*0998*/ 	.short	0x010a
        /*099a*/ 	.byte	0x3f
	.zero		1


	//   ....[62]....
        /*099c*/ 	.word	0x0000c800
        /*09a0*/ 	.word	0x00000003
        /*09a4*/ 	.word	0x0002a820
        /*09a8*/ 	.short	0x010a
        /*09aa*/ 	.byte	0x3f
	.zero		1


	//   ....[63]....
        /*09ac*/ 	.word	0x0000c850
        /*09b0*/ 	.word	0x00000006
        /*09b4*/ 	.word	0x0002a840
        /*09b8*/ 	.short	0x010a
        /*09ba*/ 	.byte	0x3f
	.zero		1


	//   ....[64]....
        /*09bc*/ 	.word	0x0000cf80
        /*09c0*/ 	.word	0x00000006
        /*09c4*/ 	.word	0x0002a860
        /*09c8*/ 	.short	0x010a
        /*09ca*/ 	.byte	0x3f
	.zero		1


	//   ....[65]....
        /*09cc*/ 	.word	0x0000d720
        /*09d0*/ 	.word	0x00000004
        /*09d4*/ 	.word	0x0002a860
        /*09d8*/ 	.short	0x010a
        /*09da*/ 	.byte	0x3f
	.zero		1


	//   ....[66]....
        /*09dc*/ 	.word	0x0000df90
        /*09e0*/ 	.word	0x00000005
        /*09e4*/ 	.word	0x0002a820
        /*09e8*/ 	.short	0x010a
        /*09ea*/ 	.byte	0x3f
	.zero		1


	//   ....[67]....
        /*09ec*/ 	.word	0x0000e130
        /*09f0*/ 	.word	0x00000003
        /*09f4*/ 	.word	0x0002a840
        /*09f8*/ 	.short	0x010a
        /*09fa*/ 	.byte	0x3f
	.zero		1


	//   ....[68]....
        /*09fc*/ 	.word	0x0000e180
        /*0a00*/ 	.word	0x00000005
        /*0a04*/ 	.word	0x0002a840
        /*0a08*/ 	.short	0x010a
        /*0a0a*/ 	.byte	0x3f
	.zero		1


	//   ....[69]....
        /*0a0c*/ 	.word	0x0000e1d0
        /*0a10*/ 	.word	0x00000003
        /*0a14*/ 	.word	0x0002a860
        /*0a18*/ 	.short	0x010a
        /*0a1a*/ 	.byte	0x3f
	.zero		1


	//----- nvinfo : EIATTR_NUM_MBARRIERS
	.align		4
.L_90:
        /*0a1c*/ 	.byte	0x03, 0x38
        /*0a1e*/ 	.short	0x0016


	//----- nvinfo : EIATTR_EXIT_INSTR_OFFSETS
	.align		4
        /*0a20*/ 	.byte	0x04, 0x1c
        /*0a22*/ 	.short	(.L_92 - .L_91)


	//   ....[0]....
.L_91:
        /*0a24*/ 	.word	0x00000940


	//   ....[1]....
        /*0a28*/ 	.word	0x00007ab0


	//   ....[2]....
        /*0a2c*/ 	.word	0x0000b2a0


	//----- nvinfo : EIATTR_MAX_THREADS
	.align		4
.L_92:
        /*0a30*/ 	.byte	0x04, 0x05
        /*0a32*/ 	.short	(.L_94 - .L_93)
.L_93:
        /*0a34*/ 	.word	0x00000180
        /*0a38*/ 	.word	0x00000001
        /*0a3c*/ 	.word	0x00000001


	//----- nvinfo : EIATTR_CRS_STACK_SIZE
	.align		4
.L_94:
        /*0a40*/ 	.byte	0x04, 0x1e
        /*0a42*/ 	.short	(.L_96 - .L_95)
.L_95:
        /*0a44*/ 	.word	0x00000000


	//----- nvinfo : EIATTR_CBANK_PARAM_SIZE
	.align		4
.L_96:
        /*0a48*/ 	.byte	0x03, 0x19
        /*0a4a*/ 	.short	0x0a70


	//----- nvinfo : EIATTR_PARAM_CBANK
	.align		4
        /*0a4c*/ 	.byte	0x04, 0x0a
        /*0a4e*/ 	.short	(.L_98 - .L_97)
	.align		4
.L_97:
        /*0a50*/ 	.word	index@(.nv.constant0._ZN7cutlass13device_kernelIN5flash11enable_sm90INS1_16FlashAttnFwdSm90INS1_25CollectiveMainloopFwdSm90ILi2EN4cute5tupleIJNS5_1CILi1EEES8_S8_EEENS6_IJNS7_ILi128EEENS7_ILi96EEENS7_ILi192EEEEEELi128ENS_6half_tEfNS_4arch4Sm90ELb0ELb0ELb1ELb0ELb1ELb0ELb0ELb1ELb1ELb1ELb0ELb0EEENS1_21CollectiveEpilogueFwdINS6_IJSA_SA_SB_EEES9_SE_SG_Li256ELb0ELb1ELb0ELb0EEENS1_29StaticPersistentTileSchedulerILb0EEEEEEEEEvNT_6ParamsE)
        /*0a54*/ 	.short	0x0210
        /*0a56*/ 	.short	0x0a70


	//----- nvinfo : EIATTR_SW_WAR
	.align		4
.L_98:
        /*0a58*/ 	.byte	0x04, 0x36
        /*0a5a*/ 	.short	(.L_100 - .L_99)
.L_99:
        /*0a5c*/ 	.word	0x00000008
.L_100:


//--------------------- .nv.info._ZN7cutlass13device_kernelIN5flash11enable_sm90INS1_16FlashAttnFwdSm90INS1_25CollectiveMainloopFwdSm90ILi2EN4cute5tupleIJNS5_1CILi1EEES8_S8_EEENS6_IJNS7_ILi128EEENS7_ILi96EEENS7_ILi192EEEEEELi128ENS_6half_tEfNS_4arch4Sm90ELb0ELb0ELb1ELb1ELb1ELb0ELb0ELb1ELb1ELb1ELb0ELb0EEENS1_21CollectiveEpilogueFwdINS6_IJSA_SA_SB_EEES9_SE_SG_Li256ELb1ELb1ELb0ELb0EEENS1_36VarlenDynamicPersistentTileSchedulerILi128ELi96ELi256ELi128ELb0ELb1ELb1ELb0ELb1ELb1EEEEEEEEEvNT_6ParamsE --------------------------
	.section	.nv.info._ZN7cutlass13device_kernelIN5flash11enable_sm90INS1_16FlashAttnFwdSm90INS1_25CollectiveMainloopFwdSm90ILi2EN4cute5tupleIJNS5_1CILi1EEES8_S8_EEENS6_IJNS7_ILi128EEENS7_ILi96EEENS7_ILi192EEEEEELi128ENS_6half_tEfNS_4arch4Sm90ELb0ELb0ELb1ELb1ELb1ELb0ELb0ELb1ELb1ELb1ELb0ELb0EEENS1_21CollectiveEpilogueFwdINS6_IJSA_SA_SB_EEES9_SE_SG_Li256ELb1ELb1ELb0ELb0EEENS1_36VarlenDynamicPersistentTileSchedulerILi128ELi96ELi256ELi128ELb0ELb1ELb1ELb0ELb1ELb1EEEEEEEEEvNT_6ParamsE,"",@"SHT_CUDA_INFO"
	.sectionflags	@""
	.align	4


	//----- nvinfo : EIATTR_CUDA_API_VERSION
	.align		4
        /*0000*/ 	.byte	0x04, 0x37
        /*0002*/ 	.short	(.L_102 - .L_101)
.L_101:
        /*0004*/ 	.word	0x00000082


	//----- nvinfo : EIATTR_KPARAM_INFO
	.align		4
.L_102:
        /*0008*/ 	.byte	0x04, 0x17
        /*000a*/ 	.short	(.L_104 - .L_103)
.L_103:
        /*000c*/ 	.word	0x00000000
        /*0010*/ 	.short	0x0000
        /*0012*/ 	.short	0x0070
        /*0014*/ 	.byte	0x00, 0xf0, 0x01, 0x2a


	//----- nvinfo : EIATTR_SPARSE_MMA_MASK
	.align		4
.L_104:
        /*0018*/ 	.byte	0x03, 0x50
        /*001a*/ 	.short	0x0000


	//----- nvinfo : EIATTR_MAXREG_COUNT
	.align		4
        /*001c*/ 	.byte	0x03, 0x1b
        /*001e*/ 	.short	0x00a8


	//----- nvinfo : EIATTR_NUM_BARRIERS
	.align		4
        /*0020*/ 	.byte	0x02, 0x4c
        /*0022*/ 	.byte	0x09
	.zero		1


	//----- nvinfo : EIATTR_EXTERNS
	.align		4
        /*0024*/ 	.byte	0x04, 0x0f
        /*0026*/ 	.short	(.L_106 - .L_105)


	//   ....[0]....
	.align		4
.L_105:
        /*0028*/ 	.word	index@(__assertfail)


	//----- nvinfo : EIATTR_ANNOTATIONS
	.align		4
.L_106:
        /*002c*/ 	.byte	0x04, 0x55
        /*002e*/ 	.short	(.L_108 - .L_107)


	//   ....[0]....
.L_107:
        /*0030*/ 	.word	0x00000001
        /*0034*/ 	.byte	0x60, 0x08, 0x00, 0x00, 0x01, 0x00, 0x00, 0x00, 0x70, 0x09, 0x00, 0x00, 0x01, 0x00, 0x00, 0x00
        /* <DEDUP_REMOVED lines=14> */
        /*0124*/ 	.byte	0x10, 0xdd, 0x00, 0x00


	//----- nvinfo : EIATTR_MERCURY_ISA_VERSION
	.align		4
.L_108:
        /*0128*/ 	.byte	0x03, 0x5f
        /*012a*/ 	.short	0x0101


	//----- nvinfo : EIATTR_UNUSED_LOAD_BYTE_OFFSET
	.align		4
        /*012c*/ 	.byte	0x04, 0x44
        /*012e*/ 	.short	(.L_110 - .L_109)


	//   ....[0]....
.L_109:
        /*0130*/ 	.word	0x00000920
        /*0134*/ 	.word	0x0000fff0


	//   ....[1]....
        /*0138*/ 	.word	0x00006bf0
        /*013c*/ 	.word	0x0000fff0


	//----- nvinfo : EIATTR_INT_WARP_WIDE_INSTR_OFFSETS
	.align		4
.L_110:
        /*0140*/ 	.byte	0x04, 0x31
        /*0142*/ 	.short	(.L_112 - .L_111)


	//   ....[0]....
.L_111:
        /*0144*/ 	.word	0x000000c0


	//   ....[1]....
        /*0148*/ 	.word	0x000000d0


	//   ....[2]....
        /*014c*/ 	.word	0x00000170


	//   ....[3]....
        /*0150*/ 	.word	0x00009b30


	//   ....[4]....
        /*0154*/ 	.word	0x00009bc0


	//   ....[5]....
        /*0158*/ 	.word	0x0000cab0


	//   ....[6]....
        /*015c*/ 	.word	0x0000cb40


	//----- nvinfo : EIATTR_COOP_GROUP_MASK_REGIDS
	.align		4
.L_112:
        /*0160*/ 	.byte	0x04, 0x29
        /*0162*/ 	.short	(.L_114 - .L_113)


	//   ....[0]....
.L_113:
        /*0164*/ 	.word	0xffffffff


	//   ....[1]....
        /*0168*/ 	.word	0xffffffff


	//   ....[2]....
        /*016c*/ 	.word	0xffffffff


	//   ....[3]....
        /*0170*/ 	.word	0xffffffff


	//   ....[4]....
        /*0174*/ 	.word	0xffffffff


	//   ....[5]....
        /*0178*/ 	.word	0xffffffff


	//   ....[6]....
        /*017c*/ 	.word	0xffffffff


	//   ....[7]....
        /*0180*/ 	.word	0xffffffff


	//   ....[8]....
        /*0184*/ 	.word	0xffffffff


	//   ....[9]....
        /*0188*/ 	.word	0xffffffff


	//   ....[10]....
        /*018c*/ 	.word	0xffffffff


	//   ....[11]....
        /*0190*/ 	.word	0xffffffff


	//   ....[12]....
        /*0194*/ 	.word	0xffffffff


	//   ....[13]....
        /*0198*/ 	.word	0xffffffff


	//   ....[14]....
        /*019c*/ 	.word	0xffffffff


	//   ....[15]....
        /*01a0*/ 	.word	0xffffffff


	//   ....[16]....
        /*01a4*/ 	.word	0xffffffff


	//   ....[17]....
        /*01a8*/ 	.word	0xffffffff


	//   ....[18]....
        /*01ac*/ 	.word	0xffffffff


	//   ....[19]....
        /*01b0*/ 	.word	0xffffffff


	//   ....[20]....
        /*01b4*/ 	.word	0xffffffff


	//   ....[21]....
        /*01b8*/ 	.word	0xffffffff


	//   ....[22]....
        /*01bc*/ 	.word	0xffffffff


	//   ....[23]....
        /*01c0*/ 	.word	0xffffffff


	//   ....[24]....
        /*01c4*/ 	.word	0xffffffff


	//   ....[25]....
        /*01c8*/ 	.word	0xffffffff


	//   ....[26]....
        /*01cc*/ 	.word	0xffffffff


	//   ....[27]....
        /*01d0*/ 	.word	0xffffffff


	//   ....[28]....
        /*01d4*/ 	.word	0xffffffff


	//   ....[29]....
        /*01d8*/ 	.word	0xffffffff


	//   ....[30]....
        /*01dc*/ 	.word	0xffffffff


	//   ....[31]....
        /*01e0*/ 	.word	0xffffffff


	//   ....[32]....
        /*01e4*/ 	.word	0xffffffff


	//   ....[33]....
        /*01e8*/ 	.word	0xffffffff


	//   ....[34]....
        /*01ec*/ 	.word	0xffffffff


	//   ....[35]....
        /*01f0*/ 	.word	0xffffffff


	//   ....[36]....
        /*01f4*/ 	.word	0xffffffff


	//   ....[37]....
        /*01f8*/ 	.word	0xffffffff


	//   ....[38]....
        /*01fc*/ 	.word	0xffffffff


	//   ....[39]....
        /*0200*/ 	.word	0xffffffff


	//   ....[40]....
        /*0204*/ 	.word	0xffffffff


	//   ....[41]....
        /*0208*/ 	.word	0xffffffff


	//   ....[42]....
        /*020c*/ 	.word	0xffffffff


	//   ....[43]....
        /*0210*/ 	.word	0xffffffff


	//   ....[44]....
        /*0214*/ 	.word	0xffffffff


	//   ....[45]....
        /*0218*/ 	.word	0xffffffff


	//   ....[46]....
        /*021c*/ 	.word	0xffffffff


	//   ....[47]....
        /*0220*/ 	.word	0xffffffff


	//   ....[48]....
        /*0224*/ 	.word	0xffffffff


	//   ....[49]....
        /*0228*/ 	.word	0xffffffff


	//   ....[50]....
        /*022c*/ 	.word	0xffffffff


	//   ....[51]....
        /*0230*/ 	.word	0xffffffff


	//   ....[52]....
        /*0234*/ 	.word	0xffffffff


	//   ....[53]....
        /*0238*/ 	.word	0xffffffff


	//   ....[54]....
        /*023c*/ 	.word	0xffffffff


	//   ....[55]....
        /*0240*/ 	.word	0xffffffff


	//   ....[56]....
        /*0244*/ 	.word	0xffffffff


	//   ....[57]....
        /*0248*/ 	.word	0xffffffff


	//   ....[58]....
        /*024c*/ 	.word	0xffffffff


	//   ....[59]....
        /*0250*/ 	.word	0xffffffff


	//   ....[60]....
        /*0254*/ 	.word	0xffffffff


	//   ....[61]....
        /*0258*/ 	.word	0xffffffff


	//   ....[62]....
        /*025c*/ 	.word	0xffffffff


	//   ....[63]....
        /*0260*/ 	.word	0xffffffff


	//   ....[64]....
        /*0264*/ 	.word	0xffffffff


	//   ....[65]....
        /*0268*/ 	.word	0xffffffff


	//   ....[66]....
        /*026c*/ 	.word	0xffffffff


	//   ....[67]....
        /*0270*/ 	.word	0xffffffff


	//   ....[68]....
        /*0274*/ 	.word	0xffffffff


	//   ....[69]....
        /*0278*/ 	.word	0xffffffff


	//   ....[70]....
        /*027c*/ 	.word	0xffffffff


	//   ....[71]....
        /*0280*/ 	.word	0xffffffff


	//   ....[72]....
        /*0284*/ 	.word	0xffffffff


	//   ....[73]....
        /*0288*/ 	.word	0xffffffff


	//   ....[74]....
        /*028c*/ 	.word	0xffffffff


	//   ....[75]....
        /*0290*/ 	.word	0xffffffff


	//   ....[76]....
        /*0294*/ 	.word	0xffffffff


	//   ....[77]....
        /*0298*/ 	.word	0xffffffff


	//   ....[78]....
        /*029c*/ 	.word	0xffffffff


	//   ....[79]....
        /*02a0*/ 	.word	0xffffffff


	//   ....[80]....
        /*02a4*/ 	.word	0xffffffff


	//   ....[81]....
        /*02a8*/ 	.word	0xffffffff


	//   ....[82]....
        /*02ac*/ 	.word	0xffffffff


	//   ....[83]....
        /*02b0*/ 	.word	0xffffffff


	//   ....[84]....
        /*02b4*/ 	.word	0xffffffff


	//   ....[85]....
        /*02b8*/ 	.word	0xffffffff


	//   ....[86]....
        /*02bc*/ 	.word	0xffffffff


	//   ....[87]....
        /*02c0*/ 	.word	0xffffffff


	//   ....[88]....
        /*02c4*/ 	.word	0xffffffff


	//   ....[89]....
        /*02c8*/ 	.word	0xffffffff


	//   ....[90]....
        /*02cc*/ 	.word	0xffffffff


	//   ....[91]....
        /*02d0*/ 	.word	0xffffffff


	//   ....[92]....
        /*02d4*/ 	.word	0xffffffff


	//   ....[93]....
        /*02d8*/ 	.word	0xffffffff


	//   ....[94]....
        /*02dc*/ 	.word	0xffffffff


	//   ....[95]....
        /*02e0*/ 	.word	0xffffffff


	//   ....[96]....
        /*02e4*/ 	.word	0xffffffff


	//   ....[97]....
        /*02e8*/ 	.word	0xffffffff


	//   ....[98]....
        /*02ec*/ 	.word	0xffffffff


	//   ....[99]....
        /*02f0*/ 	.word	0xffffffff


	//   ....[100]....
        /*02f4*/ 	.word	0xffffffff


	//   ....[101]....
        /*02f8*/ 	.word	0xffffffff


	//   ....[102]....
        /*02fc*/ 	.word	0xffffffff


	//   ....[103]....
        /*0300*/ 	.word	0xffffffff


	//   ....[104]....
        /*0304*/ 	.word	0xffffffff


	//   ....[105]....
        /*0308*/ 	.word	0xffffffff


	//   ....[106]....
        /*030c*/ 	.word	0xffffffff


	//   ....[107]....
        /*0310*/ 	.word	0xffffffff


	//   ....[108]....
        /*0314*/ 	.word	0xffffffff


	//   ....[109]....
        /*0318*/ 	.word	0xffffffff


	//   ....[110]....
        /*031c*/ 	.word	0xffffffff


	//   ....[111]....
        /*0320*/ 	.word	0xffffffff


	//   ....[112]....
        /*0324*/ 	.word	0xffffffff


	//   ....[113]....
        /*0328*/ 	.word	0xffffffff


	//   ....[114]....
        /*032c*/ 	.word	0xffffffff


	//   ....[115]....
        /*0330*/ 	.word	0xffffffff


	//   ....[116]....
        /*0334*/ 	.word	0xffffffff


	//   ....[117]....
        /*0338*/ 	.word	0xffffffff


	//   ....[118]....
        /*033c*/ 	.word	0xffffffff


	//   ....[119]....
        /*0340*/ 	.word	0xffffffff


	//   ....[120]....
        /*0344*/ 	.word	0xffffffff


	//   ....[121]....
        /*0348*/ 	.word	0xffffffff


	//   ....[122]....
        /*034c*/ 	.word	0xffffffff


	//   ....[123]....
        /*0350*/ 	.word	0xffffffff


	//   ....[124]....
        /*0354*/ 	.word	0xffffffff


	//   ....[125]....
        /*0358*/ 	.word	0xffffffff


	//   ....[126]....
        /*035c*/ 	.word	0xffffffff


	//   ....[127]....
        /*0360*/ 	.word	0xffffffff


	//   ....[128]....
        /*0364*/ 	.word	0xffffffff


	//   ....[129]....
        /*0368*/ 	.word	0xffffffff


	//   ....[130]....
        /*036c*/ 	.word	0xffffffff


	//   ....[131]....
        /*0370*/ 	.word	0xffffffff


	//   ....[132]....
        /*0374*/ 	.word	0xffffffff


	//   ....[133]....
        /*0378*/ 	.word	0xffffffff


	//   ....[134]....
        /*037c*/ 	.word	0xffffffff


	//   ....[135]....
        /*0380*/ 	.word	0xffffffff


	//   ....[136]....
        /*0384*/ 	.word	0xffffffff


	//   ....[137]....
        /*0388*/ 	.word	0x0500000f


	//   ....[138]....
        /*038c*/ 	.word	0x0500000f


	//   ....[139]....
        /*0390*/ 	.word	0x0500000f


	//   ....[140]....
        /*0394*/ 	.word	0x0500000f


	//   ....[141]....
        /*0398*/ 	.word	0x0500000f


	//   ....[142]....
        /*039c*/ 	.word	0x0500000f


	//   ....[143]....
        /*03a0*/ 	.word	0x0500000f


	//   ....[144]....
        /*03a4*/ 	.word	0x0500000f


	//   ....[145]....
        /*03a8*/ 	.word	0x0500000f


	//   ....[146]....
        /*03ac*/ 	.word	0x0500000f


	//   ....[147]....
        /*03b0*/ 	.word	0x0500000f


	//   ....[148]....
        /*03b4*/ 	.word	0x0500000f


	//   ....[149]....
        /*03b8*/ 	.word	0x0500000f


	//   ....[150]....
        /*03bc*/ 	.word	0x0500000f


	//   ....[151]....
        /*03c0*/ 	.word	0x0500000f


	//   ....[152]....
        /*03c4*/ 	.word	0x0500000f


	//   ....[153]....
        /*03c8*/ 	.word	0x0500000f


	//   ....[154]....
        /*03cc*/ 	.word	0x0500000f


	//   ....[155]....
        /*03d0*/ 	.word	0x0500000f


	//   ....[156]....
        /*03d4*/ 	.word	0x0500000f


	//   ....[157]....
        /*03d8*/ 	.word	0x0500000f


	//   ....[158]....
        /*03dc*/ 	.word	0x0500000f


	//   ....[159]....
        /*03e0*/ 	.word	0x0500000f


	//   ....[160]....
        /*03e4*/ 	.word	0x0500000f


	//   ....[161]....
        /*03e8*/ 	.word	0x0500000f


	//   ....[162]....
        /*03ec*/ 	.word	0x0500000f


	//   ....[163]....
        /*03f0*/ 	.word	0x0500000f


	//   ....[164]....
        /*03f4*/ 	.word	0x0500000f


	//   ....[165]....
        /*03f8*/ 	.word	0x0500000f


	//   ....[166]....
        /*03fc*/ 	.word	0x0500000f


	//   ....[167]....
        /*0400*/ 	.word	0x0500000f


	//   ....[168]....
        /*0404*/ 	.word	0x0500000f


	//   ....[169]....
        /*0408*/ 	.word	0x0500000f


	//   ....[170]....
        /*040c*/ 	.word	0x0500000f


	//   ....[171]....
        /*0410*/ 	.word	0x0500000f


	//   ....[172]....
        /*0414*/ 	.word	0x0500000f


	//   ....[173]....
        /*0418*/ 	.word	0x0500000f


	//   ....[174]....
        /*041c*/ 	.word	0x0500000f


	//   ....[175]....
        /*0420*/ 	.word	0x0500000f


	//   ....[176]....
        /*0424*/ 	.word	0x0500000f


	//   ....[177]....
        /*0428*/ 	.word	0x0500000f


	//   ....[178]....
        /*042c*/ 	.word	0x0500000f


	//   ....[179]....
        /*0430*/ 	.word	0x0500000f


	//   ....[180]....
        /*0434*/ 	.word	0x0500000f


	//   ....[181]....
        /*0438*/ 	.word	0x0500000f


	//   ....[182]....
        /*043c*/ 	.word	0x0500000f


	//   ....[183]....
        /*0440*/ 	.word	0x0500000f


	//   ....[184]....
        /*0444*/ 	.word	0x0500000f


	//   ....[185]....
        /*0448*/ 	.word	0x0500000f


	//   ....[186]....
        /*044c*/ 	.word	0x0500000f


	//   ....[187]....
        /*0450*/ 	.word	0x0500000f


	//   ....[188]....
        /*0454*/ 	.word	0x0500000f


	//   ....[189]....
        /*0458*/ 	.word	0x0500000f


	//   ....[190]....
        /*045c*/ 	.word	0x0500000f


	//   ....[191]....
        /*0460*/ 	.word	0x0500000f


	//   ....[192]....
        /*0464*/ 	.word	0x0500000f


	//   ....[193]....
        /*0468*/ 	.word	0x0500000f


	//   ....[194]....
        /*046c*/ 	.word	0x0500000f


	//   ....[195]....
        /*0470*/ 	.word	0x0500000f


	//   ....[196]....
        /*0474*/ 	.word	0x0500000f


	//   ....[197]....
        /*0478*/ 	.word	0x0500000f


	//   ....[198]....
        /*047c*/ 	.word	0x0500000f


	//   ....[199]....
        /*0480*/ 	.word	0x0500000f


	//   ....[200]....
        /*0484*/ 	.word	0x0500000f


	//   ....[201]....
        /*0488*/ 	.word	0x0500000f


	//   ....[202]....
        /*048c*/ 	.word	0x0500000f


	//   ....[203]....
        /*0490*/ 	.word	0x0500000f


	//   ....[204]....
        /*0494*/ 	.word	0x0500000f


	//   ....[205]....
        /*0498*/ 	.word	0x0500000f


	//   ....[206]....
        /*049c*/ 	.word	0x0500000f


	//   ....[207]....
        /*04a0*/ 	.word	0x0500000f


	//   ....[208]....
        /*04a4*/ 	.word	0x0500000f


	//   ....[209]....
        /*04a8*/ 	.word	0x0500000f


	//   ....[210]....
        /*04ac*/ 	.word	0x0500000f


	//   ....[211]....
        /*04b0*/ 	.word	0x0500000f


	//   ....[212]....
        /*04b4*/ 	.word	0x0500000f


	//   ....[213]....
        /*04b8*/ 	.word	0x0500000f


	//   ....[214]....
        /*04bc*/ 	.word	0x0500000f


	//   ....[215]....
        /*04c0*/ 	.word	0x0500000f


	//   ....[216]....
        /*04c4*/ 	.word	0x0500000f


	//   ....[217]....
        /*04c8*/ 	.word	0x0500000f


	//   ....[218]....
        /*04cc*/ 	.word	0x0500000f


	//   ....[219]....
        /*04d0*/ 	.word	0x0500000f


	//----- nvinfo : EIATTR_COOP_GROUP_INSTR_OFFSETS
	.align		4
.L_114:
        /*04d4*/ 	.byte	0x04, 0x28
        /*04d6*/ 	.short	(.L_116 - .L_115)


	//   ....[0]....
.L_115:
        /*04d8*/ 	.word	0x00000070


	//   ....[1]....
        /*04dc*/ 	.word	0x000000b0


	//   ....[2]....
        /*04e0*/ 	.word	0x000002d0


	//   ....[3]....
        /*04e4*/ 	.word	0x00000430


	//   ....[4]....
        /*04e8*/ 	.word	0x00000550


	//   ....[5]....
        /*04ec*/ 	.word	0x000006b0


	//   ....[6]....
        /*04f0*/ 	.word	0x00001240


	//   ....[7]....
        /*04f4*/ 	.word	0x000028d0


	//   ....[8]....
        /*04f8*/ 	.word	0x00002940


	//   ....[9]....
        /*04fc*/ 	.word	0x00002d50


	//   ....[10]....
        /*0500*/ 	.word	0x00002df0


	//   ....[11]....
        /*0504*/ 	.word	0x00005190


	//   ....[12]....
        /*0508*/ 	.word	0x000051b0


	//   ....[13]....
        /*050c*/ 	.word	0x000051d0


	//   ....[14]....
        /*0510*/ 	.word	0x00005200


	//   ....[15]....
        /*0514*/ 	.word	0x00006310


	//   ....[16]....
        /*0518*/ 	.word	0x00006340


	//   ....[17]....
        /*051c*/ 	.word	0x00006420


	//   ....[18]....
        /*0520*/ 	.word	0x00006430


	//   ....[19]....
        /*0524*/ 	.word	0x00007650


	//   ....[20]....
        /*0528*/ 	.word	0x00007690


	//   ....[21]....
        /*052c*/ 	.word	0x000076d0


	//   ....[22]....
        /*0530*/ 	.word	0x00007700


	//   ....[23]....
        /*0534*/ 	.word	0x00007c70


	//   ....[24]....
        /*0538*/ 	.word	0x00007cb0


	//   ....[25]....
        /*053c*/ 	.word	0x00007d70


	//   ....[26]....
        /*0540*/ 	.word	0x00007d90


	//   ....[27]....
        /*0544*/ 	.word	0x00007e50


	//   ....[28]....
        /*0548*/ 	.word	0x00007e70


	//   ....[29]....
        /*054c*/ 	.word	0x00007f40


	//   ....[30]....
        /*0550*/ 	.word	0x00007f60


	//   ....[31]....
        /*0554*/ 	.word	0x00008780


	//   ....[32]....
        /*0558*/ 	.word	0x00008790


	//   ....[33]....
        /*055c*/ 	.word	0x00008850


	//   ....[34]....
        /*0560*/ 	.word	0x00008870


	//   ....[35]....
        /*0564*/ 	.word	0x00008930


	//   ....[36]....
        /*0568*/ 	.word	0x00008950


	//   ....[37]....
        /*056c*/ 	.word	0x00008a20


	//   ....[38]....
        /*0570*/ 	.word	0x00008a40


	//   ....[39]....
        /*0574*/ 	.word	0x00008b80


	//   ....[40]....
        /*0578*/ 	.word	0x00008d50


	//   ....[41]....
        /*057c*/ 	.word	0x00008d80


	//   ....[42]....
        /*0580*/ 	.word	0x00008db0


	//   ....[43]....
        /*0584*/ 	.word	0x00008de0


	//   ....[44]....
        /*0588*/ 	.word	0x00008e10


	//   ....[45]....
        /*058c*/ 	.word	0x00008e40


	//   ....[46]....
        /*0590*/ 	.word	0x00008f90


	//   ....[47]....
        /*0594*/ 	.word	0x00008fc0


	//   ....[48]....
        /*0598*/ 	.word	0x00008ff0


	//   ....[49]....
        /*059c*/ 	.word	0x00009020


	//   ....[50]....
        /*05a0*/ 	.word	0x00009050


	//   ....[51]....
        /*05a4*/ 	.word	0x00009080


	//   ....[52]....
        /*05a8*/ 	.word	0x00009110


	//   ....[53]....
        /*05ac*/ 	.word	0x00009140


	//   ....[54]....
        /*05b0*/ 	.word	0x000091c0


	//   ....[55]....
        /*05b4*/ 	.word	0x0000a7d0


	//   ....[56]....
        /*05b8*/ 	.word	0x0000a7f0


	//   ....[57]....
        /*05bc*/ 	.word	0x0000a8a0


	//   ....[58]....
        /*05c0*/ 	.word	0x0000a8c0


	//   ....[59]....
        /*05c4*/ 	.word	0x0000a960


	//   ....[60]....
        /*05c8*/ 	.word	0x0000a980


	//   ....[61]....
        /*05cc*/ 	.word	0x0000aa20


	//   ....[62]....
        /*05d0*/ 	.word	0x0000aa40


	//   ....[63]....
        /*05d4*/ 	.word	0x0000aae0


	//   ....[64]....
        /*05d8*/ 	.word	0x0000ab00


	//   ....[65]....
        /*05dc*/ 	.word	0x0000ab10


	//   ....[66]....
        /*05e0*/ 	.word	0x0000aba0


	//   ....[67]....
        /*05e4*/ 	.word	0x0000b330


	//   ....[68]....
        /*05e8*/ 	.word	0x0000b360


	//   ....[69]....
        /*05ec*/ 	.word	0x0000b380


	//   ....[70]....
        /*05f0*/ 	.word	0x0000b410


	//   ....[71]....
        /*05f4*/ 	.word	0x0000b420


	//   ....[72]....
        /*05f8*/ 	.word	0x0000b4c0


	//   ....[73]....
        /*05fc*/ 	.word	0x0000b4d0


	//   ....[74]....
        /*0600*/ 	.word	0x0000b570


	//   ....[75]....
        /*0604*/ 	.word	0x0000b580


	//   ....[76]....
        /*0608*/ 	.word	0x0000b620


	//   ....[77]....
        /*060c*/ 	.word	0x0000b630


	//   ....[78]....
        /*0610*/ 	.word	0x0000b6d0


	//   ....[79]....
        /*0614*/ 	.word	0x0000b6e0


	//   ....[80]....
        /*0618*/ 	.word	0x0000b780


	//   ....[81]....
        /*061c*/ 	.word	0x0000b790


	//   ....[82]....
        /*0620*/ 	.word	0x0000b7a0


	//   ....[83]....
        /*0624*/ 	.word	0x0000bf80


	//   ....[84]....
        /*0628*/ 	.word	0x0000bf90


	//   ....[85]....
        /*062c*/ 	.word	0x0000bfb0


	//   ....[86]....
        /*0630*/ 	.word	0x0000c030


	//   ....[87]....
        /*0634*/ 	.word	0x0000c040


	//   ....[88]....
        /*0638*/ 	.word	0x0000c0a0


	//   ....[89]....
        /*063c*/ 	.word	0x0000c0d0


	//   ....[90]....
        /*0640*/ 	.word	0x0000c110


	//   ....[91]....
        /*0644*/ 	.word	0x0000c140


	//   ....[92]....
        /*0648*/ 	.word	0x0000c180


	//   ....[93]....
        /*064c*/ 	.word	0x0000c1b0


	//   ....[94]....
        /*0650*/ 	.word	0x0000c1f0


	//   ....[95]....
        /*0654*/ 	.word	0x0000c470


	//   ....[96]....
        /*0658*/ 	.word	0x0000c490


	//   ....[97]....
        /*065c*/ 	.word	0x0000c520


	//   ....[98]....
        /*0660*/ 	.word	0x0000c530


	//   ....[99]....
        /*0664*/ 	.word	0x0000c5a0


	//   ....[100]....
        /*0668*/ 	.word	0x0000c5b0


	//   ....[101]....
        /*066c*/ 	.word	0x0000c620


	//   ....[102]....
        /*0670*/ 	.word	0x0000c630


	//   ....[103]....
        /*0674*/ 	.word	0x0000c6a0


	//   ....[104]....
        /*0678*/ 	.word	0x0000c6b0


	//   ....[105]....
        /*067c*/ 	.word	0x0000c6c0


	//   ....[106]....
        /*0680*/ 	.word	0x0000c730


	//   ....[107]....
        /*0684*/ 	.word	0x0000ccc0


	//   ....[108]....
        /*0688*/ 	.word	0x0000cce0


	//   ....[109]....
        /*068c*/ 	.word	0x0000ccf0


	//   ....[110]....
        /*0690*/ 	.word	0x0000cd00


	//   ....[111]....
        /*0694*/ 	.word	0x0000cd70


	//   ....[112]....
        /*0698*/ 	.word	0x0000cd90


	//   ....[113]....
        /*069c*/ 	.word	0x0000ce00


	//   ....[114]....
        /*06a0*/ 	.word	0x0000ce20


	//   ....[115]....
        /*06a4*/ 	.word	0x0000ce80


	//   ....[116]....
        /*06a8*/ 	.word	0x0000cea0


	//   ....[117]....
        /*06ac*/ 	.word	0x0000cef0


	//   ....[118]....
        /*06b0*/ 	.word	0x0000cf10


	//   ....[119]....
        /*06b4*/ 	.word	0x0000d310


	//   ....[120]....
        /*06b8*/ 	.word	0x0000d360


	//   ....[121]....
        /*06bc*/ 	.word	0x0000d390


	//   ....[122]....
        /*06c0*/ 	.word	0x0000d3a0


	//   ....[123]....
        /*06c4*/ 	.word	0x0000d3d0


	//   ....[124]....
        /*06c8*/ 	.word	0x0000d400


	//   ....[125]....
        /*06cc*/ 	.word	0x0000d430


	//   ....[126]....
        /*06d0*/ 	.word	0x0000d460


	//   ....[127]....
        /*06d4*/ 	.word	0x0000d5e0


	//   ....[128]....
        /*06d8*/ 	.word	0x0000d610


	//   ....[129]....
        /*06dc*/ 	.word	0x0000d640


	//   ....[130]....
        /*06e0*/ 	.word	0x0000d670


	//   ....[131]....
        /*06e4*/ 	.word	0x0000d6a0


	//   ....[132]....
        /*06e8*/ 	.word	0x0000d6d0


	//   ....[133]....
        /*06ec*/ 	.word	0x0000d790


	//   ....[134]....
        /*06f0*/ 	.word	0x0000d7b0


	//   ....[135]....
        /*06f4*/ 	.word	0x0000d820


	//   ....[136]....
        /*06f8*/ 	.word	0x0000dc90


	//   ....[137]....
        /*06fc*/ 	.word	0x0000e170


	//   ....[138]....
        /*0700*/ 	.word	0x0000e260


	//   ....[139]....
        /*0704*/ 	.word	0x0000e300


	//   ....[140]....
        /*0708*/ 	.word	0x0000e360


	//   ....[141]....
        /*070c*/ 	.word	0x0000e470


	//   ....[142]....
        /*0710*/ 	.word	0x0000e4e0


	//   ....[143]....
        /*0714*/ 	.word	0x0000e5f0


	//   ....[144]....
        /*0718*/ 	.word	0x0000e660


	//   ....[145]....
        /*071c*/ 	.word	0x0000e770


	//   ....[146]....
        /*0720*/ 	.word	0x0000e7e0


	//   ....[147]....
        /*0724*/ 	.word	0x0000e8f0


	//   ....[148]....
        /*0728*/ 	.word	0x0000e960


	//   ....[149]....
        /*072c*/ 	.word	0x0000ea00


	//   ....[150]....
        /*0730*/ 	.word	0x0000eb10


	//   ....[151]....
        /*0734*/ 	.word	0x0000eb70


	//   ....[152]....
        /*0738*/ 	.word	0x0000ebd0


	//   ....[153]....
        /*073c*/ 	.word	0x0000ecd0


	//   ....[154]....
        /*0740*/ 	.word	0x0000ed30


	//   ....[155]....
        /*0744*/ 	.word	0x0000ee40


	//   ....[156]....
        /*0748*/ 	.word	0x0000eea0


	//   ....[157]....
        /*074c*/ 	.word	0x0000efb0


	//   ....[158]....
        /*0750*/ 	.word	0x0000f010


	//   ....[159]....
        /*0754*/ 	.word	0x0000f120


	//   ....[160]....
        /*0758*/ 	.word	0x0000f180


	//   ....[161]....
        /*075c*/ 	.word	0x0000f290


	//   ....[162]....
        /*0760*/ 	.word	0x0000f2f0


	//   ....[163]....
        /*0764*/ 	.word	0x0000f400


	//   ....[164]....
        /*0768*/ 	.word	0x0000f460


	//   ....[165]....
        /*076c*/ 	.word	0x0000f550


	//   ....[166]....
        /*0770*/ 	.word	0x0000f680


	//   ....[167]....
        /*0774*/ 	.word	0x0000f730


	//   ....[168]....
        /*0778*/ 	.word	0x0000f7a0


	//   ....[169]....
        /*077c*/ 	.word	0x0000f890


	//   ....[170]....
        /*0780*/ 	.word	0x0000f8f0


	//   ....[171]....
        /*0784*/ 	.word	0x0000f9c0


	//   ....[172]....
        /*0788*/ 	.word	0x0000fa20


	//   ....[173]....
        /*078c*/ 	.word	0x0000faf0


	//   ....[174]....
        /*0790*/ 	.word	0x0000fb50


	//   ....[175]....
        /*0794*/ 	.word	0x0000fc20


	//   ....[176]....
        /*0798*/ 	.word	0x0000fc80


	//   ....[177]....
        /*079c*/ 	.word	0x0000fd50


	//   ....[178]....
        /*07a0*/ 	.word	0x0000fe40


	//   ....[179]....
        /*07a4*/ 	.word	0x0000fee0


	//   ....[180]....
        /*07a8*/ 	.word	0x0000ff40


	//   ....[181]....
        /*07ac*/ 	.word	0x00010030


	//   ....[182]....
        /*07b0*/ 	.word	0x00010090


	//   ....[183]....
        /*07b4*/ 	.word	0x00010170


	//   ....[184]....
        /*07b8*/ 	.word	0x000101d0


	//   ....[185]....
        /*07bc*/ 	.word	0x000102b0


	//   ....[186]....
        /*07c0*/ 	.word	0x00010310


	//   ....[187]....
        /*07c4*/ 	.word	0x000103f0


	//   ....[188]....
        /*07c8*/ 	.word	0x00010450


	//   ....[189]....
        /*07cc*/ 	.word	0x00010520


	//   ....[190]....
        /*07d0*/ 	.word	0x00010650


	//   ....[191]....
        /*07d4*/ 	.word	0x00010720


	//   ....[192]....
        /*07d8*/ 	.word	0x000107e0


	//   ....[193]....
        /*07dc*/ 	.word	0x000108b0


	//   ....[194]....
        /*07e0*/ 	.word	0x00010910


	//   ....[195]....
        /*07e4*/ 	.word	0x000109e0


	//   ....[196]....
        /*07e8*/ 	.word	0x00010a40


	//   ....[197]....
        /*07ec*/ 	.word	0x00010b20


	//   ....[198]....
        /*07f0*/ 	.word	0x00010b80


	//   ....[199]....
        /*07f4*/ 	.word	0x00010c50


	//   ....[200]....
        /*07f8*/ 	.word	0x00010cb0


	//   ....[201]....
        /*07fc*/ 	.word	0x00010d70


	//   ....[202]....
        /*0800*/ 	.word	0x00010e00


	//   ....[203]....
        /*0804*/ 	.word	0x00010ea0


	//   ....[204]....
        /*0808*/ 	.word	0x00010fc0


	//   ....[205]....
        /*080c*/ 	.word	0x00011030


	//   ....[206]....
        /*0810*/ 	.word	0x000110a0


	//   ....[207]....
        /*0814*/ 	.word	0x00011110


	//   ....[208]....
        /*0818*/ 	.word	0x00011180


	//   ....[209]....
        /*081c*/ 	.word	0x00011200


	//   ....[210]....
        /*0820*/ 	.word	0x00011290


	//   ....[211]....
        /*0824*/ 	.word	0x00011320


	//   ....[212]....
        /*0828*/ 	.word	0x00011390


	//   ....[213]....
        /*082c*/ 	.word	0x00011400


	//   ....[214]....
        /*0830*/ 	.word	0x00011470


	//   ....[215]....
        /*0834*/ 	.word	0x000114f0


	//   ....[216]....
        /*0838*/ 	.word	0x00011560


	//   ....[217]....
        /*083c*/ 	.word	0x00011600


	//   ....[218]....
        /*0840*/ 	.word	0x00011690


	//   ....[219]....
        /*0844*/ 	.word	0x000117b0


	//----- nvinfo : EIATTR_REG_RECONFIG
	.align		4
.L_116:
        /*0848*/ 	.byte	0x01, 0x54
	.zero		2


	//----- nvinfo : EIATTR_SYSCALL_OFFSETS
	.align		4
        /*084c*/ 	.byte	0x04, 0x46
        /*084e*/ 	.short	(.L_118 - .L_117)


	//   ....[0]....
.L_117:
        /*0850*/ 	.word	0x00001420


	//   ....[1]....
        /*0854*/ 	.word	0x00009d20


	//   ....[2]....
        /*0858*/ 	.word	0x00009e70


	//   ....[3]....
        /*085c*/ 	.word	0x00009f60


	//   ....[4]....
        /*0860*/ 	.word	0x0000af40


	//----- nvinfo : EIATTR_MBARRIER_INSTR_OFFSETS
	.align		4
.L_118:
        /*0864*/ 	.byte	0x04, 0x39
        /*0866*/ 	.short	(.L_120 - .L_119)


	//   ....[0]....
.L_119:
        /*0868*/ 	.word	0x00000180
        /*086c*/ 	.word	0x000000ff
        /*0870*/ 	.word	0x0002a800
        /*0874*/ 	.short	0x0100
        /*0876*/ 	.byte	0x08
	.zero		1


	//   ....[1]....
        /*0878*/ 	.word	0x00000190
        /*087c*/ 	.word	0x000000ff
        /*0880*/ 	.word	0x0002a820
        /*0884*/ 	.short	0x0100
        /*0886*/ 	.byte	0x08
	.zero		1


	//   ....[2]....
        /*0888*/ 	.word	0x00000280
        /*088c*/ 	.word	0x000000ff
        /*0890*/ 	.word	0x0002a830
        /*0894*/ 	.short	0x0100
        /*0896*/ 	.byte	0x08
	.zero		1


	//   ....[3]....
        /*0898*/ 	.word	0x00000290
        /*089c*/ 	.word	0x000000ff
        /*08a0*/ 	.word	0x0002a840
        /*08a4*/ 	.short	0x0100
        /*08a6*/ 	.byte	0x08
	.zero		1


	//   ....[4]....
        /*08a8*/ 	.word	0x000002a0
        /*08ac*/ 	.word	0x000000ff
        /*08b0*/ 	.word	0x0002a838
        /*08b4*/ 	.short	0x0100
        /*08b6*/ 	.byte	0x08
	.zero		1


	//   ....[5]....
        /*08b8*/ 	.word	0x000002b0
        /*08bc*/ 	.word	0x000000ff
        /*08c0*/ 	.word	0x0002a848
        /*08c4*/ 	.short	0x0100
        /*08c6*/ 	.byte	0x08
	.zero		1


	//   ....[6]....
        /*08c8*/ 	.word	0x000003e0
        /*08cc*/ 	.word	0x000000ff
        /*08d0*/ 	.word	0x0002a850
        /*08d4*/ 	.short	0x0100
        /*08d6*/ 	.byte	0x08
	.zero		1


	//   ....[7]....
        /*08d8*/ 	.word	0x000003f0
        /*08dc*/ 	.word	0x000000ff
        /*08e0*/ 	.word	0x0002a860
        /*08e4*/ 	.short	0x0100
        /*08e6*/ 	.byte	0x08
	.zero		1


	//   ....[8]....
        /*08e8*/ 	.word	0x00000400
        /*08ec*/ 	.word	0x000000ff
        /*08f0*/ 	.word	0x0002a858
        /*08f4*/ 	.short	0x0100
        /*08f6*/ 	.byte	0x08
	.zero		1


	//   ....[9]....
        /*08f8*/ 	.word	0x00000410
        /*08fc*/ 	.word	0x000000ff
        /*0900*/ 	.word	0x0002a868
        /*0904*/ 	.short	0x0100
        /*0906*/ 	.byte	0x08
	.zero		1


	//   ....[10]....
        /*0908*/ 	.word	0x00000500
        /*090c*/ 	.word	0x000000ff
        /*0910*/ 	.word	0x0002a870
        /*0914*/ 	.short	0x0100
        /*0916*/ 	.byte	0x06
	.zero		1


	//   ....[11]....
        /*0918*/ 	.word	0x00000510
        /*091c*/ 	.word	0x000000ff
        /*0920*/ 	.word	0x0002a880
        /*0924*/ 	.short	0x0100
        /*0926*/ 	.byte	0x06
	.zero		1


	//   ....[12]....
        /*0928*/ 	.word	0x00000520
        /*092c*/ 	.word	0x000000ff
        /*0930*/ 	.word	0x0002a878
        /*0934*/ 	.short	0x0100
        /*0936*/ 	.byte	0x06
	.zero		1


	//   ....[13]....
        /*0938*/ 	.word	0x00000530
        /*093c*/ 	.word	0x000000ff
        /*0940*/ 	.word	0x0002a888
        /*0944*/ 	.short	0x0100
        /*0946*/ 	.byte	0x06
	.zero		1


	//   ....[14]....
        /*0948*/ 	.word	0x00000660
        /*094c*/ 	.word	0x000000ff
        /*0950*/ 	.word	0x0002a890
        /*0954*/ 	.short	0x0100
        /*0956*/ 	.byte	0x08
	.zero		1


	//   ....[15]....
        /*0958*/ 	.word	0x00000670
        /*095c*/ 	.word	0x000000ff
        /*0960*/ 	.word	0x0002a8a0
        /*0964*/ 	.short	0x0100
        /*0966*/ 	.byte	0x08
	.zero		1


	//   ....[16]....
        /*0968*/ 	.word	0x00000680
        /*096c*/ 	.word	0x000000ff
        /*0970*/ 	.word	0x0002a898
        /*0974*/ 	.short	0x0100
        /*0976*/ 	.byte	0x08
	.zero		1


	//   ....[17]....
        /*0978*/ 	.word	0x00000690
        /*097c*/ 	.word	0x000000ff
        /*0980*/ 	.word	0x0002a8a8
        /*0984*/ 	.short	0x0100
        /*0986*/ 	.byte	0x08
	.zero		1


	//   ....[18]....
        /*0988*/ 	.word	0x000007c0
        /*098c*/ 	.word	0x000000ff
        /*0990*/ 	.word	0x0002a8b0
        /*0994*/ 	.short	0x0100
        /*0996*/ 	.byte	0x08
	.zero		1


	//   ....[19]....
        /*0998*/ 	.word	0x000007d0
        /*099c*/ 	.word	0x000000ff
        /*09a0*/ 	.word	0x0002a8c0
        /*09a4*/ 	.short	0x0100
        /*09a6*/ 	.byte	0x08
	.zero		1


	//   ....[20]....
        /*09a8*/ 	.word	0x000007e0
        /*09ac*/ 	.word	0x000000ff
        /*09b0*/ 	.word	0x0002a8b8
        /*09b4*/ 	.short	0x0100
        /*09b6*/ 	.byte	0x08
	.zero		1


	//   ....[21]....
        /*09b8*/ 	.word	0x000007f0
        /*09bc*/ 	.word	0x000000ff
        /*09c0*/ 	.word	0x0002a8c8
        /*09c4*/ 	.short	0x0100
        /*09c6*/ 	.byte	0x08
	.zero		1


	//   ....[22]....
        /*09c8*/ 	.word	0x00001480
        /*09cc*/ 	.word	0x000000ff
        /*09d0*/ 	.word	0x0002a800
        /*09d4*/ 	.short	0x010a
        /*09d6*/ 	.byte	0x2a
	.zero		1


	//   ....[23]....
        /*09d8*/ 	.word	0x00001500
        /*09dc*/ 	.word	0x00000000
        /*09e0*/ 	.word	0x0002a830
        /*09e4*/ 	.short	0x010a
        /*09e6*/ 	.byte	0x3f
	.zero		1


	//   ....[24]....
        /*09e8*/ 	.word	0x00001550
        /*09ec*/ 	.word	0x00000000
        /*09f0*/ 	.word	0x0002a830
        /*09f4*/ 	.short	0x010a
        /*09f6*/ 	.byte	0x3f
	.zero		1


	//   ....[25]....
        /*09f8*/ 	.word	0x00002210
        /*09fc*/ 	.word	0x000000ff
        /*0a00*/ 	.word	0x00000000
        /*0a04*/ 	.short	0x0101
        /*0a06*/ 	.byte	0x04
	.zero		1


	//   ....[26]....
        /*0a08*/ 	.word	0x00003c70
        /*0a0c*/ 	.word	0x000000ff
        /*0a10*/ 	.word	0x0002a830
        /*0a14*/ 	.short	0x010a
        /*0a16*/ 	.byte	0x08
	.zero		1


	//   ....[27]....
        /*0a18*/ 	.word	0x00003cb0
        /*0a1c*/ 	.word	0x000000ff
        /*0a20*/ 	.word	0x0002a830
        /*0a24*/ 	.short	0x010a
        /*0a26*/ 	.byte	0x08
	.zero		1


	//   ....[28]....
        /*0a28*/ 	.word	0x000045b0
        /*0a2c*/ 	.word	0x000000ff
        /*0a30*/ 	.word	0x0002a850
        /*0a34*/ 	.short	0x010a
        /*0a36*/ 	.byte	0x09
	.zero		1


	//   ....[29]....
        /*0a38*/ 	.word	0x000045f0
        /*0a3c*/ 	.word	0x000000ff
        /*0a40*/ 	.word	0x0002a850
        /*0a44*/ 	.short	0x010a
        /*0a46*/ 	.byte	0x09
	.zero		1


	//   ....[30]....
        /*0a48*/ 	.word	0x00004c90
        /*0a4c*/ 	.word	0x000000ff
        /*0a50*/ 	.word	0x00000000
        /*0a54*/ 	.short	0x0101
        /*0a56*/ 	.byte	0x08
	.zero		1


	//   ....[31]....
        /*0a58*/ 	.word	0x00005c90
        /*0a5c*/ 	.word	0x000000ff
        /*0a60*/ 	.word	0x00000000
        /*0a64*/ 	.short	0x0101
        /*0a66*/ 	.byte	0x09
	.zero		1


	//   ....[32]....
        /*0a68*/ 	.word	0x00006280
        /*0a6c*/ 	.word	0x000000ff
        /*0a70*/ 	.word	0x0002a850
        /*0a74*/ 	.short	0x010a
        /*0a76*/ 	.byte	0x05
	.zero		1


	//   ....[33]....
        /*0a78*/ 	.word	0x000062c0
        /*0a7c*/ 	.word	0x000000ff
        /*0a80*/ 	.word	0x0002a850
        /*0a84*/ 	.short	0x010a
        /*0a86*/ 	.byte	0x05
	.zero		1


	//   ....[34]....
        /*0a88*/ 	.word	0x000067d0
        /*0a8c*/ 	.word	0x000000ff
        /*0a90*/ 	.word	0x00000000
        /*0a94*/ 	.short	0x0101
        /*0a96*/ 	.byte	0x04
	.zero		1


	//   ....[35]....
        /*0a98*/ 	.word	0x00007ca0
        /*0a9c*/ 	.word	0x0000001c
        /*0aa0*/ 	.word	0x00000000
        /*0aa4*/ 	.short	0x0101
        /*0aa6*/ 	.byte	0x3f
	.zero		1


	//   ....[36]....
        /*0aa8*/ 	.word	0x0000a590
        /*0aac*/ 	.word	0x00000007
        /*0ab0*/ 	.word	0x0002a840
        /*0ab4*/ 	.short	0x010a
        /*0ab6*/ 	.byte	0x3f
	.zero		1


	//   ....[37]....
        /*0ab8*/ 	.word	0x0000ac60
        /*0abc*/ 	.word	0x00000007
        /*0ac0*/ 	.word	0x0002a830
        /*0ac4*/ 	.short	0x0107
        /*0ac6*/ 	.byte	0x3f
	.zero		1


	//   ....[38]....
        /*0ac8*/ 	.word	0x0000ad40
        /*0acc*/ 	.word	0x00000007
        /*0ad0*/ 	.word	0x0002a830
        /*0ad4*/ 	.short	0x0101
        /*0ad6*/ 	.byte	0x3f
	.zero		1


	//   ....[39]....
        /*0ad8*/ 	.word	0x0000b8f0
        /*0adc*/ 	.word	0x00000016
        /*0ae0*/ 	.word	0x0002a800
        /*0ae4*/ 	.short	0x0107
        /*0ae6*/ 	.byte	0x3f
	.zero		1


	//   ....[40]....
        /*0ae8*/ 	.word	0x0000b9f0
        /*0aec*/ 	.word	0x00000016
        /*0af0*/ 	.word	0x0002a800
        /*0af4*/ 	.short	0x0101
        /*0af6*/ 	.byte	0x3f
	.zero		1


	//   ....[41]....
        /*0af8*/ 	.word	0x0000ba10
        /*0afc*/ 	.word	0x00000016
        /*0b00*/ 	.word	0x0002a820
        /*0b04*/ 	.short	0x010a
        /*0b06*/ 	.byte	0x3f
	.zero		1


	//   ....[42]....
        /*0b08*/ 	.word	0x0000bd90
        /*0b0c*/ 	.word	0x00000006
        /*0b10*/ 	.word	0x0002a840
        /*0b14*/ 	.short	0x010a
        /*0b16*/ 	.byte	0x3f
	.zero		1


	//   ....[43]....
        /*0b18*/ 	.word	0x0000c290
        /*0b1c*/ 	.word	0x00000006
        /*0b20*/ 	.word	0x0002a830
        /*0b24*/ 	.short	0x0107
        /*0b26*/ 	.byte	0x3f
	.zero		1


	//   ....[44]....
        /*0b28*/ 	.word	0x0000c350
        /*0b2c*/ 	.word	0x00000006
        /*0b30*/ 	.word	0x0002a830
        /*0b34*/ 	.short	0x0101
        /*0b36*/ 	.byte	0x3f
	.zero		1


	//   ....[45]....
        /*0b38*/ 	.word	0x0000c3b0
        /*0b3c*/ 	.word	0x00000004
        /*0b40*/ 	.word	0x0002a860
        /*0b44*/ 	.short	0x010a
        /*0b46*/ 	.byte	0x3f
	.zero		1


	//   ....[46]....
        /*0b48*/ 	.word	0x0000c810
        /*0b4c*/ 	.word	0x00000004
        /*0b50*/ 	.word	0x0002a850
        /*0b54*/ 	.short	0x0107
        /*0b56*/ 	.byte	0x3f
	.zero		1


	//   ....[47]....
        /*0b58*/ 	.word	0x0000c960
        /*0b5c*/ 	.word	0x00000004
        /*0b60*/ 	.word	0x0002a850
        /*0b64*/ 	.short	0x0101
        /*0b66*/ 	.byte	0x3f
	.zero		1


	//   ....[48]....
        /*0b68*/ 	.word	0x0000cbf0
        /*0b6c*/ 	.word	0x00000000
        /*0b70*/ 	.word	0x0002a860
        /*0b74*/ 	.short	0x010a
        /*0b76*/ 	.byte	0x3f
	.zero		1


	//   ....[49]....
        /*0b78*/ 	.word	0x0000d050
        /*0b7c*/ 	.word	0x00000000
        /*0b80*/ 	.word	0x0002a850
        /*0b84*/ 	.short	0x0107
        /*0b86*/ 	.byte	0x3f
	.zero		1


	//   ....[50]....
        /*0b88*/ 	.word	0x0000d110
        /*0b8c*/ 	.word	0x00000000
        /*0b90*/ 	.word	0x0002a850
        /*0b94*/ 	.short	0x0101
        /*0b96*/ 	.byte	0x3f
	.zero		1


	//   ....[51]....
        /*0b98*/ 	.word	0x0000dc10
        /*0b9c*/ 	.word	0x00000004
        /*0ba0*/ 	.word	0x0002a820
        /*0ba4*/ 	.short	0x010a
        /*0ba6*/ 	.byte	0x3f
	.zero		1


	//   ....[52]....
        /*0ba8*/ 	.word	0x0000dd90
        /*0bac*/ 	.word	0x00000005
        /*0bb0*/ 	.word	0x0002a840
        /*0bb4*/ 	.short	0x010a
        /*0bb6*/ 	.byte	0x3f
	.zero		1


	//   ....[53]....
        /*0bb8*/ 	.word	0x0000de30
        /*0bbc*/ 	.word	0x0000001b
        /*0bc0*/ 	.word	0x0002a840
        /*0bc4*/ 	.short	0x010a
        /*0bc6*/ 	.byte	0x3f
	.zero		1


	//   ....[54]....
        /*0bc8*/ 	.word	0x0000de70
        /*0bcc*/ 	.word	0x00000005
        /*0bd0*/ 	.word	0x0002a860
        /*0bd4*/ 	.short	0x010a
        /*0bd6*/ 	.byte	0x3f
	.zero		1


	//   ....[55]....
        /*0bd8*/ 	.word	0x0000deb0
        /*0bdc*/ 	.word	0x0000001b
        /*0be0*/ 	.word	0x0002a860
        /*0be4*/ 	.short	0x010a
        /*0be6*/ 	.byte	0x3f
	.zero		1


	//   ....[56]....
        /*0be8*/ 	.word	0x0000df20
        /*0bec*/ 	.word	0x00000003
        /*0bf0*/ 	.word	0x0002a800
        /*0bf4*/ 	.short	0x010a
        /*0bf6*/ 	.byte	0x3f
	.zero		1


	//   ....[57]....
        /*0bf8*/ 	.word	0x0000df70
        /*0bfc*/ 	.word	0x00000000
        /*0c00*/ 	.word	0x0002a830
        /*0c04*/ 	.short	0x010a
        /*0c06*/ 	.byte	0x3f
	.zero		1


	//   ....[58]....
        /*0c08*/ 	.word	0x0000dfd0
        /*0c0c*/ 	.word	0x0000000b
        /*0c10*/ 	.word	0x0002a830
        /*0c14*/ 	.short	0x010a
        /*0c16*/ 	.byte	0x3f
	.zero		1


	//   ....[59]....
        /*0c18*/ 	.word	0x0000e030
        /*0c1c*/ 	.word	0x00000009
        /*0c20*/ 	.word	0x0002a850
        /*0c24*/ 	.short	0x010a
        /*0c26*/ 	.byte	0x3f
	.zero		1


	//   ....[60]....
        /*0c28*/ 	.word	0x0000e090
        /*0c2c*/ 	.word	0x00000005
        /*0c30*/ 	.word	0x0002a850
        /*0c34*/ 	.short	0x010a
        /*0c36*/ 	.byte	0x3f
	.zero		1


	//   ....[61]....
        /*0c38*/ 	.word	0x0000e1b0
        /*0c3c*/ 	.word	0x00000007
        /*0c40*/ 	.word	0x0002a840
        /*0c44*/ 	.short	0x010a
        /*0c46*/ 	.byte	0x3f
	.zero		1


	//   ....[62]....
        /*0c48*/ 	.word	0x0000f580
        /*0c4c*/ 	.word	0x00000016
        /*0c50*/ 	.word	0x0002a820
        /*0c54*/ 	.short	0x010a
        /*0c56*/ 	.byte	0x3f
	.zero		1


	//   ....[63]....
        /*0c58*/ 	.word	0x0000f5d0
        /*0c5c*/ 	.word	0x00000006
        /*0c60*/ 	.word	0x0002a840
        /*0c64*/ 	.short	0x010a
        /*0c66*/ 	.byte	0x3f
	.zero		1


	//   ....[64]....
        /*0c68*/ 	.word	0x0000fd90
        /*0c6c*/ 	.word	0x00000004
        /*0c70*/ 	.word	0x0002a860
        /*0c74*/ 	.short	0x010a
        /*0c76*/ 	.byte	0x3f
	.zero		1


	//   ....[65]....
        /*0c78*/ 	.word	0x000105a0
        /*0c7c*/ 	.word	0x00000000
        /*0c80*/ 	.word	0x0002a860
        /*0c84*/ 	.short	0x010a
        /*0c86*/ 	.byte	0x3f
	.zero		1


	//   ....[66]....
        /*0c88*/ 	.word	0x000116d0
        /*0c8c*/ 	.word	0x00000004
        /*0c90*/ 	.word	0x0002a820
        /*0c94*/ 	.short	0x010a
        /*0c96*/ 	.byte	0x3f
	.zero		1


	//   ....[67]....
        /*0c98*/ 	.word	0x00011870
        /*0c9c*/ 	.word	0x00000005
        /*0ca0*/ 	.word	0x0002a840
        /*0ca4*/ 	.short	0x010a
        /*0ca6*/ 	.byte	0x3f
	.zero		1


	//   ....[68]....
        /*0ca8*/ 	.word	0x000118c0
        /*0cac*/ 	.word	0x0000001b
        /*0cb0*/ 	.word	0x0002a840
        /*0cb4*/ 	.short	0x010a
        /*0cb6*/ 	.byte	0x3f
	.zero		1


	//   ....[69]....
        /*0cb8*/ 	.word	0x00011910
        /*0cbc*/ 	.word	0x00000005
        /*0cc0*/ 	.word	0x0002a860
        /*0cc4*/ 	.short	0x010a
        /*0cc6*/ 	.byte	0x3f
	.zero		1


	//----- nvinfo : EIATTR_NUM_MBARRIERS
	.align		4
.L_120:
        /*0cc8*/ 	.byte	0x03, 0x38
        /*0cca*/ 	.short	0x0016


	//----- nvinfo : EIATTR_EXIT_INSTR_OFFSETS
	.align		4
        /*0ccc*/ 	.byte	0x04, 0x1c
        /*0cce*/ 	.short	(.L_122 - .L_121)


	//   ....[0]....
.L_121:
        /*0cd0*/ 	.word	0x00000960


	//   ....[1]....
        /*0cd4*/ 	.word	0x00008b30


	//   ....[2]....
        /*0cd8*/ 	.word	0x0000df00


	//----- nvinfo : EIATTR_MAX_THREADS
	.align		4
.L_122:
        /*0cdc*/ 	.byte	0x04, 0x05
        /*0cde*/ 	.short	(.L_124 - .L_123)
.L_123:
        /*0ce0*/ 	.word	0x00000180
        /*0ce4*/ 	.word	0x00000001
        /*0ce8*/ 	.word	0x00000001


	//----- nvinfo : EIATTR_CRS_STACK_SIZE
	.align		4
.L_124:
        /*0cec*/ 	.byte	0x04, 0x1e
        /*0cee*/ 	.short	(.L_126 - .L_125)
.L_125:
        /*0cf0*/ 	.word	0x00000000


	//----- nvinfo : EIATTR_CBANK_PARAM_SIZE
	.align		4
.L_126:
        /*0cf4*/ 	.byte	0x03, 0x19
        /*0cf6*/ 	.short	0x0af0


	//----- nvinfo : EIATTR_PARAM_CBANK
	.align		4
        /*0cf8*/ 	.byte	0x04, 0x0a
        /*0cfa*/ 	.short	(.L_128 - .L_127)
	.align		4
.L_127:
        /*0cfc*/ 	.word	index@(.nv.constant0._ZN7cutlass13device_kernelIN5flash11enable_sm90INS1_16FlashAttnFwdSm90INS1_25CollectiveMainloopFwdSm90ILi2EN4cute5tupleIJNS5_1CILi1EEES8_S8_EEENS6_IJNS7_ILi128EEENS7_ILi96EEENS7_ILi192EEEEEELi128ENS_6half_tEfNS_4arch4Sm90ELb0ELb0ELb1ELb1ELb1ELb0ELb0ELb1ELb1ELb1ELb0ELb0EEENS1_21CollectiveEpilogueFwdINS6_IJSA_SA_SB_EEES9_SE_SG_Li256ELb1ELb1ELb0ELb0EEENS1_36VarlenDynamicPersistentTileSchedulerILi128ELi96ELi256ELi128ELb0ELb1ELb1ELb0ELb1ELb1EEEEEEEEEvNT_6ParamsE)
        /*0d00*/ 	.short	0x0210
        /*0d02*/ 	.short	0x0af0


	//----- nvinfo : EIATTR_SW_WAR
	.align		4
.L_128:
        /*0d04*/ 	.byte	0x04, 0x36
        /*0d06*/ 	.short	(.L_130 - .L_129)
.L_129:
        /*0d08*/ 	.word	0x00000008
.L_130:


//--------------------- .nv.info._ZN7cutlass13device_kernelIN5flash11enable_sm90INS1_16FlashAttnFwdSm90INS1_25CollectiveMainloopFwdSm90ILi2EN4cute5tupleIJNS5_1CILi1EEES8_S8_EEENS6_IJNS7_ILi128EEENS7_ILi96EEENS7_ILi192EEEEEELi128ENS_6half_tEfNS_4arch4Sm90ELb0ELb0ELb1ELb1ELb1ELb1ELb0ELb1ELb1ELb1ELb0ELb0EEENS1_21CollectiveEpilogueFwdINS6_IJSA_SA_SB_EEES9_SE_SG_Li256ELb1ELb1ELb0ELb0EEENS1_36VarlenDynamicPersistentTileSchedulerILi128ELi96ELi256ELi128ELb0ELb1ELb1ELb0ELb1ELb1EEEEEEEEEvNT_6ParamsE --------------------------
	.section	.nv.info._ZN7cutlass13device_kernelIN5flash11enable_sm90INS1_16FlashAttnFwdSm90INS1_25CollectiveMainloopFwdSm90ILi2EN4cute5tupleIJNS5_1CILi1EEES8_S8_EEENS6_IJNS7_ILi128EEENS7_ILi96EEENS7_ILi192EEEEEELi128ENS_6half_tEfNS_4arch4Sm90ELb0ELb0ELb1ELb1ELb1ELb1ELb0ELb1ELb1ELb1ELb0ELb0EEENS1_21CollectiveEpilogueFwdINS6_IJSA_SA_SB_EEES9_SE_SG_Li256ELb1ELb1ELb0ELb0EEENS1_36VarlenDynamicPersistentTileSchedulerILi128ELi96ELi256ELi128ELb0ELb1ELb1ELb0ELb1ELb1EEEEEEEEEvNT_6ParamsE,"",@"SHT_CUDA_INFO"
	.sectionflags	@""
	.align	4


	//----- nvinfo : EIATTR_CUDA_API_VERSION
	.align		4
        /*0000*/ 	.byte	0x04, 0x37
        /*0002*/ 	.short	(.L_132 - .L_131)
.L_131:
        /*0004*/ 	.word	0x00000082


	//----- nvinfo : EIATTR_KPARAM_INFO
	.align		4
.L_132:
        /*0008*/ 	.byte	0x04, 0x17
        /*000a*/ 	.short	(.L_134 - .L_133)
.L_133:
        /*000c*/ 	.word	0x00000000
        /*0010*/ 	.short	0x0000
        /*0012*/ 	.short	0x0070
        /*0014*/ 	.byte	0x00, 0xf0, 0x01, 0x2a


	//----- nvinfo : EIATTR_SPARSE_MMA_MASK
	.align		4
.L_134:
        /*0018*/ 	.byte	0x03, 0x50
        /*001a*/ 	.short	0x0000


	//----- nvinfo : EIATTR_MAXREG_COUNT
	.align		4
        /*001c*/ 	.byte	0x03, 0x1b
        /*001e*/ 	.short	0x00a8


	//----- nvinfo : EIATTR_NUM_BARRIERS
	.align		4
        /*0020*/ 	.byte	0x02, 0x4c
        /*0022*/ 	.byte	0x10
	.zero		1


	//----- nvinfo : EIATTR_EXTERNS
	.align		4
        /*0024*/ 	.byte	0x04, 0x0f
        /*0026*/ 	.short	(.L_136 - .L_135)


	//   ....[0]....
	.align		4
.L_135:
        /*0028*/ 	.word	index@(__assertfail)


	//----- nvinfo : EIATTR_ANNOTATIONS
	.align		4
.L_136:
        /*002c*/ 	.byte	0x04, 0x55
        /*002e*/ 	.short	(.L_138 - .L_137)


	//   ....[0]....
.L_137:
        /* <DEDUP_REMOVED lines=41> */


	//----- nvinfo : EIATTR_MERCURY_ISA_VERSION
	.align		4
.L_138:
        /*02a8*/ 	.byte	0x03, 0x5f
        /*02aa*/ 	.short	0x0101


	//----- nvinfo : EIATTR_UNUSED_LOAD_BYTE_OFFSET
	.align		4
        /*02ac*/ 	.byte	0x04, 0x44
        /*02ae*/ 	.short	(.L_140 - .L_139)


	//   ....[0]....
.L_139:
        /*02b0*/ 	.word	0x00000a50
        /*02b4*/ 	.word	0x0000fff0


	//   ....[1]....
        /*02b8*/ 	.word	0x00016690
        /*02bc*/ 	.word	0x0000fff0


	//----- nvinfo : EIATTR_INT_WARP_WIDE_INSTR_OFFSETS
	.align		4
.L_140:
        /*02c0*/ 	.byte	0x04, 0x31
        /*02c2*/ 	.short	(.L_142 - .L_141)


	//   ....[0]....
.L_141:
        /*02c4*/ 	.word	0x00000130


	//   ....[1]....
        /*02c8*/ 	.word	0x00000170


	//   ....[2]....
        /*02cc*/ 	.word	0x000001e0


	//   ....[3]....
        /*02d0*/ 	.word	0x0001aa60


	//   ....[4]....
        /*02d4*/ 	.word	0x0001aaf0


	//   ....[5]....
        /*02d8*/ 	.word	0x0001da20


	//   ....[6]....
        /*02dc*/ 	.word	0x0001dab0


	//----- nvinfo : EIATTR_COOP_GROUP_MASK_REGIDS
	.align		4
.L_142:
        /*02e0*/ 	.byte	0x04, 0x29
        /*02e2*/ 	.short	(.L_144 - .L_143)


	//   ....[0]....
.L_143:
        /*02e4*/ 	.word	0xffffffff


	//   ....[1]....
        /*02e8*/ 	.word	0xffffffff


	//   ....[2]....
        /*02ec*/ 	.word	0xffffffff


	//   ....[3]....
        /*02f0*/ 	.word	0xffffffff


	//   ....[4]....
        /*02f4*/ 	.word	0xffffffff


	//   ....[5]....
        /*02f8*/ 	.word	0xffffffff


	//   ....[6]....
        /*02fc*/ 	.word	0xffffffff


	//   ....[7]....
        /*0300*/ 	.word	0xffffffff


	//   ....[8]....
        /*0304*/ 	.word	0xffffffff


	//   ....[9]....
        /*0308*/ 	.word	0xffffffff


	//   ....[10]....
        /*030c*/ 	.word	0xffffffff


	//   ....[11]....
        /*0310*/ 	.word	0xffffffff


	//   ....[12]....
        /*0314*/ 	.word	0xffffffff


	//   ....[13]....
        /*0318*/ 	.word	0xffffffff


	//   ....[14]....
        /*031c*/ 	.word	0xffffffff


	//   ....[15]....
        /*0320*/ 	.word	0xffffffff


	//   ....[16]....
        /*0324*/ 	.word	0xffffffff


	//   ....[17]....
        /*0328*/ 	.word	0xffffffff


	//   ....[18]....
        /*032c*/ 	.word	0xffffffff


	//   ....[19]....
        /*0330*/ 	.word	0xffffffff


	//   ....[20]....
        /*0334*/ 	.word	0xffffffff


	//   ....[21]....
        /*0338*/ 	.word	0xffffffff


	//   ....[22]....
        /*033c*/ 	.word	0xffffffff


	//   ....[23]....
        /*0340*/ 	.word	0xffffffff


	//   ....[24]....
        /*0344*/ 	.word	0xffffffff


	//   ....[25]....
        /*0348*/ 	.word	0xffffffff


	//   ....[26]....
        /*034c*/ 	.word	0xffffffff


	//   ....[27]....
        /*0350*/ 	.word	0xffffffff


	//   ....[28]....
        /*0354*/ 	.word	0xffffffff


	//   ....[29]....
        /*0358*/ 	.word	0xffffffff


	//   ....[30]....
        /*035c*/ 	.word	0xffffffff


	//   ....[31]....
        /*0360*/ 	.word	0xffffffff


	//   ....[32]....
        /*0364*/ 	.word	0xffffffff


	//   ....[33]....
        /*0368*/ 	.word	0xffffffff


	//   ....[34]....
        /*036c*/ 	.word	0xffffffff


	//   ....[35]....
        /*0370*/ 	.word	0xffffffff


	//   ....[36]....
        /*0374*/ 	.word	0xffffffff


	//   ....[37]....
        /*0378*/ 	.word	0xffffffff


	//   ....[38]....
        /*037c*/ 	.word	0xffffffff


	//   ....[39]....
        /*0380*/ 	.word	0xffffffff


	//   ....[40]....
        /*0384*/ 	.word	0xffffffff


	//   ....[41]....
        /*0388*/ 	.word	0xffffffff


	//   ....[42]....
        /*038c*/ 	.word	0xffffffff


	//   ....[43]....
        /*0390*/ 	.word	0xffffffff


	//   ....[44]....
        /*0394*/ 	.word	0xffffffff


	//   ....[45]....
        /*0398*/ 	.word	0xffffffff


	//   ....[46]....
        /*039c*/ 	.word	0xffffffff


	//   ....[47]....
        /*03a0*/ 	.word	0xffffffff


	//   ....[48]....
        /*03a4*/ 	.word	0xffffffff


	//   ....[49]....
        /*03a8*/ 	.word	0xffffffff


	//   ....[50]....
        /*03ac*/ 	.word	0xffffffff


	//   ....[51]....
        /*03b0*/ 	.word	0xffffffff


	//   ....[52]....
        /*03b4*/ 	.word	0xffffffff


	//   ....[53]....
        /*03b8*/ 	.word	0xffffffff


	//   ....[54]....
        /*03bc*/ 	.word	0xffffffff


	//   ....[55]....
        /*03c0*/ 	.word	0xffffffff


	//   ....[56]....
        /*03c4*/ 	.word	0xffffffff


	//   ....[57]....
        /*03c8*/ 	.word	0xffffffff


	//   ....[58]....
        /*03cc*/ 	.word	0xffffffff


	//   ....[59]....
        /*03d0*/ 	.word	0xffffffff


	//   ....[60]....
        /*03d4*/ 	.word	0xffffffff


	//   ....[61]....
        /*03d8*/ 	.word	0xffffffff


	//   ....[62]....
        /*03dc*/ 	.word	0xffffffff


	//   ....[63]....
        /*03e0*/ 	.word	0xffffffff


	//   ....[64]....
        /*03e4*/ 	.word	0xffffffff


	//   ....[65]....
        /*03e8*/ 	.word	0xffffffff


	//   ....[66]....
        /*03ec*/ 	.word	0xffffffff


	//   ....[67]....
        /*03f0*/ 	.word	0xffffffff


	//   ....[68]....
        /*03f4*/ 	.word	0xffffffff


	//   ....[69]....
        /*03f8*/ 	.word	0xffffffff


	//   ....[70]....
        /*03fc*/ 	.word	0xffffffff


	//   ....[71]....
        /*0400*/ 	.word	0xffffffff


	//   ....[72]....
        /*0404*/ 	.word	0xffffffff


	//   ....[73]....
        /*0408*/ 	.word	0xffffffff


	//   ....[74]....
        /*040c*/ 	.word	0xffffffff


	//   ....[75]....
        /*0410*/ 	.word	0xffffffff


	//   ....[76]....
        /*0414*/ 	.word	0xffffffff


	//   ....[77]....
        /*0418*/ 	.word	0xffffffff


	//   ....[78]....
        /*041c*/ 	.word	0xffffffff


	//   ....[79]....
        /*0420*/ 	.word	0xffffffff


	//   ....[80]....
        /*0424*/ 	.word	0xffffffff


	//   ....[81]....
        /*0428*/ 	.word	0xffffffff


	//   ....[82]....
        /*042c*/ 	.word	0xffffffff


	//   ....[83]....
        /*0430*/ 	.word	0xffffffff


	//   ....[84]....
        /*0434*/ 	.word	0xffffffff


	//   ....[85]....
        /*0438*/ 	.word	0xffffffff


	//   ....[86]....
        /*043c*/ 	.word	0xffffffff


	//   ....[87]....
        /*0440*/ 	.word	0xffffffff


	//   ....[88]....
        /*0444*/ 	.word	0xffffffff


	//   ....[89]....
        /*0448*/ 	.word	0xffffffff


	//   ....[90]....
        /*044c*/ 	.word	0xffffffff


	//   ....[91]....
        /*0450*/ 	.word	0xffffffff


	//   ....[92]....
        /*0454*/ 	.word	0xffffffff


	//   ....[93]....
        /*0458*/ 	.word	0xffffffff


	//   ....[94]....
        /*045c*/ 	.word	0xffffffff


	//   ....[95]....
        /*0460*/ 	.word	0xffffffff


	//   ....[96]....
        /*0464*/ 	.word	0xffffffff


	//   ....[97]....
        /*0468*/ 	.word	0xffffffff


	//   ....[98]....
        /*046c*/ 	.word	0xffffffff


	//   ....[99]....
        /*0470*/ 	.word	0xffffffff


	//   ....[100]....
        /*0474*/ 	.word	0xffffffff


	//   ....[101]....
        /*0478*/ 	.word	0xffffffff


	//   ....[102]....
        /*047c*/ 	.word	0xffffffff


	//   ....[103]....
        /*0480*/ 	.word	0xffffffff


	//   ....[104]....
        /*0484*/ 	.word	0xffffffff


	//   ....[105]....
        /*0488*/ 	.word	0xffffffff


	//   ....[106]....
        /*048c*/ 	.word	0xffffffff


	//   ....[107]....
        /*0490*/ 	.word	0xffffffff


	//   ....[108]....
        /*0494*/ 	.word	0xffffffff


	//   ....[109]....
        /*0498*/ 	.word	0xffffffff


	//   ....[110]....
        /*049c*/ 	.word	0xffffffff


	//   ....[111]....
        /*04a0*/ 	.word	0xffffffff


	//   ....[112]....
        /*04a4*/ 	.word	0xffffffff


	//   ....[113]....
        /*04a8*/ 	.word	0xffffffff


	//   ....[114]....
        /*04ac*/ 	.word	0xffffffff


	//   ....[115]....
        /*04b0*/ 	.word	0xffffffff


	//   ....[116]....
        /*04b4*/ 	.word	0xffffffff


	//   ....[117]....
        /*04b8*/ 	.word	0xffffffff


	//   ....[118]....
        /*04bc*/ 	.word	0xffffffff


	//   ....[119]....
        /*04c0*/ 	.word	0xffffffff


	//   ....[120]....
        /*04c4*/ 	.word	0xffffffff


	//   ....[121]....
        /*04c8*/ 	.word	0xffffffff


	//   ....[122]....
        /*04cc*/ 	.word	0xffffffff


	//   ....[123]....
        /*04d0*/ 	.word	0xffffffff


	//   ....[124]....
        /*04d4*/ 	.word	0xffffffff


	//   ....[125]....
        /*04d8*/ 	.word	0xffffffff


	//   ....[126]....
        /*04dc*/ 	.word	0xffffffff


	//   ....[127]....
        /*04e0*/ 	.word	0xffffffff


	//   ....[128]....
        /*04e4*/ 	.word	0xffffffff


	//   ....[129]....
        /*04e8*/ 	.word	0xffffffff


	//   ....[130]....
        /*04ec*/ 	.word	0xffffffff


	//   ....[131]....
        /*04f0*/ 	.word	0xffffffff


	//   ....[132]....
        /*04f4*/ 	.word	0xffffffff


	//   ....[133]....
        /*04f8*/ 	.word	0xffffffff


	//   ....[134]....
        /*04fc*/ 	.word	0xffffffff


	//   ....[135]....
        /*0500*/ 	.word	0xffffffff


	//   ....[136]....
        /*0504*/ 	.word	0xffffffff


	//   ....[137]....
        /*0508*/ 	.word	0xffffffff


	//   ....[138]....
        /*050c*/ 	.word	0xffffffff


	//   ....[139]....
        /*0510*/ 	.word	0xffffffff


	//   ....[140]....
        /*0514*/ 	.word	0xffffffff


	//   ....[141]....
        /*0518*/ 	.word	0xffffffff


	//   ....[142]....
        /*051c*/ 	.word	0xffffffff


	//   ....[143]....
        /*0520*/ 	.word	0xffffffff


	//   ....[144]....
        /*0524*/ 	.word	0xffffffff


	//   ....[145]....
        /*0528*/ 	.word	0xffffffff


	//   ....[146]....
        /*052c*/ 	.word	0xffffffff


	//   ....[147]....
        /*0530*/ 	.word	0xffffffff


	//   ....[148]....
        /*0534*/ 	.word	0xffffffff


	//   ....[149]....
        /*0538*/ 	.word	0xffffffff


	//   ....[150]....
        /*053c*/ 	.word	0xffffffff


	//   ....[151]....
        /*0540*/ 	.word	0xffffffff


	//   ....[152]....
        /*0544*/ 	.word	0xffffffff


	//   ....[153]....
        /*0548*/ 	.word	0xffffffff


	//   ....[154]....
        /*054c*/ 	.word	0xffffffff


	//   ....[155]....
        /*0550*/ 	.word	0xffffffff


	//   ....[156]....
        /*0554*/ 	.word	0xffffffff


	//   ....[157]....
        /*0558*/ 	.word	0xffffffff


	//   ....[158]....
        /*055c*/ 	.word	0xffffffff


	//   ....[159]....
        /*0560*/ 	.word	0xffffffff


	//   ....[160]....
        /*0564*/ 	.word	0xffffffff


	//   ....[161]....
        /*0568*/ 	.word	0xffffffff


	//   ....[162]....
        /*056c*/ 	.word	0xffffffff


	//   ....[163]....
        /*0570*/ 	.word	0x0500000f


	//   ....[164]....
        /*0574*/ 	.word	0x0500000f


	//   ....[165]....
        /*0578*/ 	.word	0x0500000f


	//   ....[166]....
        /*057c*/ 	.word	0x0500000f


	//   ....[167]....
        /*0580*/ 	.word	0x0500000f


	//   ....[168]....
        /*0584*/ 	.word	0x0500000f


	//   ....[169]....
        /*0588*/ 	.word	0x0500000f


	//   ....[170]....
        /*058c*/ 	.word	0x0500000f


	//   ....[171]....
        /*0590*/ 	.word	0x0500000f


	//   ....[172]....
        /*0594*/ 	.word	0x0500000f


	//   ....[173]....
        /*0598*/ 	.word	0x0500000f


	//   ....[174]....
        /*059c*/ 	.word	0x0500000f


	//   ....[175]....
        /*05a0*/ 	.word	0x0500000f


	//   ....[176]....
        /*05a4*/ 	.word	0x0500000f


	//   ....[177]....
        /*05a8*/ 	.word	0x0500000f


	//   ....[178]....
        /*05ac*/ 	.word	0x0500000f


	//   ....[179]....
        /*05b0*/ 	.word	0x0500000f


	//   ....[180]....
        /*05b4*/ 	.word	0x0500000f


	//   ....[181]....
        /*05b8*/ 	.word	0x0500000f


	//   ....[182]....
        /*05bc*/ 	.word	0x0500000f


	//   ....[183]....
        /*05c0*/ 	.word	0x0500000f


	//   ....[184]....
        /*05c4*/ 	.word	0x0500000f


	//   ....[185]....
        /*05c8*/ 	.word	0x0500000f


	//   ....[186]....
        /*05cc*/ 	.word	0x0500000f


	//   ....[187]....
        /*05d0*/ 	.word	0x0500000f


	//   ....[188]....
        /*05d4*/ 	.word	0x0500000f


	//   ....[189]....
        /*05d8*/ 	.word	0x0500000f


	//   ....[190]....
        /*05dc*/ 	.word	0x0500000f


	//   ....[191]....
        /*05e0*/ 	.word	0x0500000f


	//   ....[192]....
        /*05e4*/ 	.word	0x0500000f


	//   ....[193]....
        /*05e8*/ 	.word	0x0500000f


	//   ....[194]....
        /*05ec*/ 	.word	0x0500000f


	//   ....[195]....
        /*05f0*/ 	.word	0x0500000f


	//   ....[196]....
        /*05f4*/ 	.word	0x0500000f


	//   ....[197]....
        /*05f8*/ 	.word	0x0500000f


	//   ....[198]....
        /*05fc*/ 	.word	0x0500000f


	//   ....[199]....
        /*0600*/ 	.word	0x0500000f


	//   ....[200]....
        /*0604*/ 	.word	0x0500000f


	//   ....[201]....
        /*0608*/ 	.word	0x0500000f


	//   ....[202]....
        /*060c*/ 	.word	0x0500000f


	//   ....[203]....
        /*0610*/ 	.word	0x0500000f


	//   ....[204]....
        /*0614*/ 	.word	0x0500000f


	//   ....[205]....
        /*0618*/ 	.word	0x0500000f


	//   ....[206]....
        /*061c*/ 	.word	0x0500000f


	//   ....[207]....
        /*0620*/ 	.word	0x0500000f


	//   ....[208]....
        /*0624*/ 	.word	0x0500000f


	//   ....[209]....
        /*0628*/ 	.word	0x0500000f


	//   ....[210]....
        /*062c*/ 	.word	0x0500000f


	//   ....[211]....
        /*0630*/ 	.word	0x0500000f


	//   ....[212]....
        /*0634*/ 	.word	0x0500000f


	//   ....[213]....
        /*0638*/ 	.word	0x0500000f


	//   ....[214]....
        /*063c*/ 	.word	0x0500000f


	//   ....[215]....
        /*0640*/ 	.word	0x0500000f


	//   ....[216]....
        /*0644*/ 	.word	0x0500000f


	//   ....[217]....
        /*0648*/ 	.word	0x0500000f


	//   ....[218]....
        /*064c*/ 	.word	0x0500000f


	//   ....[219]....
        /*0650*/ 	.word	0x0500000f


	//   ....[220]....
        /*0654*/ 	.word	0x0500000f


	//   ....[221]....
        /*0658*/ 	.word	0x0500000f


	//   ....[222]....
        /*065c*/ 	.word	0x0500000f


	//   ....[223]....
        /*0660*/ 	.word	0x0500000f


	//   ....[224]....
        /*0664*/ 	.word	0x0500000f


	//   ....[225]....
        /*0668*/ 	.word	0x0500000f


	//   ....[226]....
        /*066c*/ 	.word	0x0500000f


	//   ....[227]....
        /*0670*/ 	.word	0x0500000f


	//   ....[228]....
        /*0674*/ 	.word	0x0500000f


	//   ....[229]....
        /*0678*/ 	.word	0x0500000f


	//   ....[230]....
        /*067c*/ 	.word	0x0500000f


	//   ....[231]....
        /*0680*/ 	.word	0x0500000f


	//   ....[232]....
        /*0684*/ 	.word	0x0500000f


	//   ....[233]....
        /*0688*/ 	.word	0x0500000f


	//   ....[234]....
        /*068c*/ 	.word	0x0500000f


	//   ....[235]....
        /*0690*/ 	.word	0x0500000f


	//   ....[236]....
        /*0694*/ 	.word	0x0500000f


	//   ....[237]....
        /*0698*/ 	.word	0x0500000f


	//   ....[238]....
        /*069c*/ 	.word	0x0500000f


	//   ....[239]....
        /*06a0*/ 	.word	0x0500000f


	//   ....[240]....
        /*06a4*/ 	.word	0x0500000f


	//   ....[241]....
        /*06a8*/ 	.word	0x0500000f


	//   ....[242]....
        /*06ac*/ 	.word	0x0500000f


	//   ....[243]....
        /*06b0*/ 	.word	0x0500000f


	//   ....[244]....
        /*06b4*/ 	.word	0x0500000f


	//   ....[245]....
        /*06b8*/ 	.word	0x0500000f


	//   ....[246]....
        /*06bc*/ 	.word	0x0500000f


	//   ....[247]....
        /*06c0*/ 	.word	0x0500000f


	//   ....[248]....
        /*06c4*/ 	.word	0x0500000f


	//   ....[249]....
        /*06c8*/ 	.word	0x0500000f


	//   ....[250]....
        /*06cc*/ 	.word	0x0500000f


	//   ....[251]....
        /*06d0*/ 	.word	0x0500000f


	//   ....[252]....
        /*06d4*/ 	.word	0x0500000f


	//   ....[253]....
        /*06d8*/ 	.word	0x0500000f


	//   ....[254]....
        /*06dc*/ 	.word	0x0500000f


	//   ....[255]....
        /*06e0*/ 	.word	0x0500000f


	//   ....[0]....
        /*06e4*/ 	.word	0x0500000f


	//   ....[1]....
        /*06e8*/ 	.word	0x0500000f


	//   ....[2]....
        /*06ec*/ 	.word	0x0500000f


	//   ....[3]....
        /*06f0*/ 	.word	0x0500000f


	//   ....[4]....
        /*06f4*/ 	.word	0x0500000f


	//   ....[5]....
        /*06f8*/ 	.word	0x0500000f


	//   ....[6]....
        /*06fc*/ 	.word	0x0500000f


	//   ....[7]....
        /*0700*/ 	.word	0x0500000f


	//   ....[8]....
        /*0704*/ 	.word	0x0500000f


	//   ....[9]....
        /*0708*/ 	.word	0x0500000f


	//   ....[10]....
        /*070c*/ 	.word	0x0500000f


	//----- nvinfo : EIATTR_COOP_GROUP_INSTR_OFFSETS
	.align		4
.L_144:
        /*0710*/ 	.byte	0x04, 0x28
        /*0712*/ 	.short	(.L_146 - .L_145)


	//   ....[0]....
.L_145:
        /*0714*/ 	.word	0x00000060


	//   ....[1]....
        /*0718*/ 	.word	0x00000140


	//   ....[2]....
        /*071c*/ 	.word	0x00000190


	//   ....[3]....
        /*0720*/ 	.word	0x000003c0


	//   ....[4]....
        /*0724*/ 	.word	0x00000520


	//   ....[5]....
        /*0728*/ 	.word	0x00000640


	//   ....[6]....
        /*072c*/ 	.word	0x000007a0


	//   ....[7]....
        /*0730*/ 	.word	0x00003720


	//   ....[8]....
        /*0734*/ 	.word	0x00003730


	//   ....[9]....
        /*0738*/ 	.word	0x00004d30


	//   ....[10]....
        /*073c*/ 	.word	0x00004d40


	//   ....[11]....
        /*0740*/ 	.word	0x00006d40


	//   ....[12]....
        /*0744*/ 	.word	0x00006d50


	//   ....[13]....
        /*0748*/ 	.word	0x00008510


	//   ....[14]....
        /*074c*/ 	.word	0x00008520


	//   ....[15]....
        /*0750*/ 	.word	0x00009da0


	//   ....[16]....
        /*0754*/ 	.word	0x00009db0


	//   ....[17]....
        /*0758*/ 	.word	0x0000a040


	//   ....[18]....
        /*075c*/ 	.word	0x0000a050


	//   ....[19]....
        /*0760*/ 	.word	0x0000a5b0


	//   ....[20]....
        /*0764*/ 	.word	0x0000a5c0


	//   ....[21]....
        /*0768*/ 	.word	0x0000a740


	//   ....[22]....
        /*076c*/ 	.word	0x0000a760


	//   ....[23]....
        /*0770*/ 	.word	0x0000ace0


	//   ....[24]....
        /*0774*/ 	.word	0x0000b280


	//   ....[25]....
        /*0778*/ 	.word	0x0000b290


	//   ....[26]....
        /*077c*/ 	.word	0x0000b2a0


	//   ....[27]....
        /*0780*/ 	.word	0x0000b2b0


	//   ....[28]....
        /*0784*/ 	.word	0x0000dcf0


	//   ....[29]....
        /*0788*/ 	.word	0x0000dd00


	//   ....[30]....
        /*078c*/ 	.word	0x0000dd10


	//   ....[31]....
        /*0790*/ 	.word	0x0000dd20


	//   ....[32]....
        /*0794*/ 	.word	0x000120c0


	//   ....[33]....
        /*0798*/ 	.word	0x00012150


	//   ....[34]....
        /*079c*/ 	.word	0x00012460


	//   ....[35]....
        /*07a0*/ 	.word	0x000124e0


	//   ....[36]....
        /*07a4*/ 	.word	0x00014b90


	//   ....[37]....
        /*07a8*/ 	.word	0x00014bb0


	//   ....[38]....
        /*07ac*/ 	.word	0x00014bd0


	//   ....[39]....
        /*07b0*/ 	.word	0x00014bf0


	//   ....[40]....
        /*07b4*/ 	.word	0x00015d80


	//   ....[41]....
        /*07b8*/ 	.word	0x00015fa0


	//   ....[42]....
        /*07bc*/ 	.word	0x00015fd0


	//   ....[43]....
        /*07c0*/ 	.word	0x00016090


	//   ....[44]....
        /*07c4*/ 	.word	0x000170e0


	//   ....[45]....
        /*07c8*/ 	.word	0x00017120


	//   ....[46]....
        /*07cc*/ 	.word	0x00017160


	//   ....[47]....
        /*07d0*/ 	.word	0x00017190


	//   ....[48]....
        /*07d4*/ 	.word	0x00017710


	//   ....[49]....
        /*07d8*/ 	.word	0x00017760


	//   ....[50]....
        /*07dc*/ 	.word	0x00017820


	//   ....[51]....
        /*07e0*/ 	.word	0x00017840


	//   ....[52]....
        /*07e4*/ 	.word	0x00017900


	//   ....[53]....
        /*07e8*/ 	.word	0x00017920


	//   ....[54]....
        /*07ec*/ 	.word	0x000179f0


	//   ....[55]....
        /*07f0*/ 	.word	0x00017a10


	//   ....[56]....
        /*07f4*/ 	.word	0x00018270


	//   ....[57]....
        /*07f8*/ 	.word	0x00018280


	//   ....[58]....
        /*07fc*/ 	.word	0x00018340


	//   ....[59]....
        /*0800*/ 	.word	0x00018360


	//   ....[60]....
        /*0804*/ 	.word	0x00018420


	//   ....[61]....
        /*0808*/ 	.word	0x00018440


	//   ....[62]....
        /*080c*/ 	.word	0x00018510


	//   ....[63]....
        /*0810*/ 	.word	0x00018530


	//   ....[64]....
        /*0814*/ 	.word	0x00018680


	//   ....[65]....
        /*0818*/ 	.word	0x00018830


	//   ....[66]....
        /*081c*/ 	.word	0x00018860


	//   ....[67]....
        /*0820*/ 	.word	0x00018890


	//   ....[68]....
        /*0824*/ 	.word	0x000188c0


	//   ....[69]....
        /*0828*/ 	.word	0x000188f0


	//   ....[70]....
        /*082c*/ 	.word	0x00018920


	//   ....[71]....
        /*0830*/ 	.word	0x00018a90


	//   ....[72]....
        /*0834*/ 	.word	0x00018ac0


	//   ....[73]....
        /*0838*/ 	.word	0x00018af0


	//   ....[74]....
        /*083c*/ 	.word	0x00018b20


	//   ....[75]....
        /*0840*/ 	.word	0x00018b50


	//   ....[76]....
        /*0844*/ 	.word	0x00018b80


	//   ....[77]....
        /*0848*/ 	.word	0x00018c10


	//   ....[78]....
        /*084c*/ 	.word	0x00018c40


	//   ....[79]....
        /*0850*/ 	.word	0x00018cc0


	//   ....[80]....
        /*0854*/ 	.word	0x000197e0


	//   ....[81]....
        /*0858*/ 	.word	0x0001b720


	//   ....[82]....
        /*085c*/ 	.word	0x0001b740


	//   ....[83]....
        /*0860*/ 	.word	0x0001b7f0


	//   ....[84]....
        /*0864*/ 	.word	0x0001b810


	//   ....[85]....
        /*0868*/ 	.word	0x0001b8b0


	//   ....[86]....
        /*086c*/ 	.word	0x0001b8d0


	//   ....[87]....
        /*0870*/ 	.word	0x0001b970


	//   ....[88]....
        /*0874*/ 	.word	0x0001b990


	//   ....[89]....
        /*0878*/ 	.word	0x0001ba30


	//   ....[90]....
        /*087c*/ 	.word	0x0001ba50


	//   ....[91]....
        /*0880*/ 	.word	0x0001ba60


	//   ....[92]....
        /*0884*/ 	.word	0x0001baf0


	//   ....[93]....
        /*0888*/ 	.word	0x0001c2b0


	//   ....[94]....
        /*088c*/ 	.word	0x0001c2e0


	//   ....[95]....
        /*0890*/ 	.word	0x0001c300


	//   ....[96]....
        /*0894*/ 	.word	0x0001c390


	//   ....[97]....
        /*0898*/ 	.word	0x0001c3a0


	//   ....[98]....
        /*089c*/ 	.word	0x0001c440


	//   ....[99]....
        /*08a0*/ 	.word	0x0001c450


	//   ....[100]....
        /*08a4*/ 	.word	0x0001c4f0


	//   ....[101]....
        /*08a8*/ 	.word	0x0001c500


	//   ....[102]....
        /*08ac*/ 	.word	0x0001c5a0


	//   ....[103]....
        /*08b0*/ 	.word	0x0001c5b0


	//   ....[104]....
        /*08b4*/ 	.word	0x0001c650


	//   ....[105]....
        /*08b8*/ 	.word	0x0001c660


	//   ....[106]....
        /*08bc*/ 	.word	0x0001c700


	//   ....[107]....
        /*08c0*/ 	.word	0x0001c710


	//   ....[108]....
        /*08c4*/ 	.word	0x0001c720


	//   ....[109]....
        /*08c8*/ 	.word	0x0001cf00


	//   ....[110]....
        /*08cc*/ 	.word	0x0001cf10


	//   ....[111]....
        /*08d0*/ 	.word	0x0001cf20


	//   ....[112]....
        /*08d4*/ 	.word	0x0001cfb0


	//   ....[113]....
        /*08d8*/ 	.word	0x0001cfc0


	//   ....[114]....
        /*08dc*/ 	.word	0x0001d020


	//   ....[115]....
        /*08e0*/ 	.word	0x0001d050


	//   ....[116]....
        /*08e4*/ 	.word	0x0001d090


	//   ....[117]....
        /*08e8*/ 	.word	0x0001d0c0


	//   ....[118]....
        /*08ec*/ 	.word	0x0001d100


	//   ....[119]....
        /*08f0*/ 	.word	0x0001d130


	//   ....[120]....
        /*08f4*/ 	.word	0x0001d170


	//   ....[121]....
        /*08f8*/ 	.word	0x0001d3f0


	//   ....[122]....
        /*08fc*/ 	.word	0x0001d410


	//   ....[123]....
        /*0900*/ 	.word	0x0001d4a0


	//   ....[124]....
        /*0904*/ 	.word	0x0001d4b0


	//   ....[125]....
        /*0908*/ 	.word	0x0001d520


	//   ....[126]....
        /*090c*/ 	.word	0x0001d530


	//   ....[127]....
        /*0910*/ 	.word	0x0001d5a0


	//   ....[128]....
        /*0914*/ 	.word	0x0001d5b0


	//   ....[129]....
        /*0918*/ 	.word	0x0001d620


	//   ....[130]....
        /*091c*/ 	.word	0x0001d630


	//   ....[131]....
        /*0920*/ 	.word	0x0001d640


	//   ....[132]....
        /*0924*/ 	.word	0x0001d6b0


	//   ....[133]....
        /*0928*/ 	.word	0x0001dc40


	//   ....[134]....
        /*092c*/ 	.word	0x0001dc70


	//   ....[135]....
        /*0930*/ 	.word	0x0001dc90


	//   ....[136]....
        /*0934*/ 	.word	0x0001dca0


	//   ....[137]....
        /*0938*/ 	.word	0x0001dce0


	//   ....[138]....
        /*093c*/ 	.word	0x0001dd00


	//   ....[139]....
        /*0940*/ 	.word	0x0001dd70


	//   ....[140]....
        /*0944*/ 	.word	0x0001dd90


	//   ....[141]....
        /*0948*/ 	.word	0x0001ddf0


	//   ....[142]....
        /*094c*/ 	.word	0x0001de10


	//   ....[143]....
        /*0950*/ 	.word	0x0001de60


	//   ....[144]....
        /*0954*/ 	.word	0x0001de80


	//   ....[145]....
        /*0958*/ 	.word	0x0001e260


	//   ....[146]....
        /*095c*/ 	.word	0x0001e2c0


	//   ....[147]....
        /*0960*/ 	.word	0x0001e2f0


	//   ....[148]....
        /*0964*/ 	.word	0x0001e300


	//   ....[149]....
        /*0968*/ 	.word	0x0001e330


	//   ....[150]....
        /*096c*/ 	.word	0x0001e360


	//   ....[151]....
        /*0970*/ 	.word	0x0001e390


	//   ....[152]....
        /*0974*/ 	.word	0x0001e3c0


	//   ....[153]....
        /*0978*/ 	.word	0x0001e540


	//   ....[154]....
        /*097c*/ 	.word	0x0001e570


	//   ....[155]....
        /*0980*/ 	.word	0x0001e5a0


	//   ....[156]....
        /*0984*/ 	.word	0x0001e5d0


	//   ....[157]....
        /*0988*/ 	.word	0x0001e600


	//   ....[158]....
        /*098c*/ 	.word	0x0001e630


	//   ....[159]....
        /*0990*/ 	.word	0x0001e6f0


	//   ....[160]....
        /*0994*/ 	.word	0x0001e710


	//   ....[161]....
        /*0998*/ 	.word	0x0001e780


	//   ....[162]....
        /*099c*/ 	.word	0x0001ebf0


	//   ....[163]....
        /*09a0*/ 	.word	0x0001ef30


	//   ....[164]....
        /*09a4*/ 	.word	0x0001efc0


	//   ....[165]....
        /*09a8*/ 	.word	0x0001f060


	//   ....[166]....
        /*09ac*/ 	.word	0x0001f0f0


	//   ....[167]....
        /*09b0*/ 	.word	0x0001f1e0


	//   ....[168]....
        /*09b4*/ 	.word	0x0001f270


	//   ....[169]....
        /*09b8*/ 	.word	0x0001f310


	//   ....[170]....
        /*09bc*/ 	.word	0x0001f3a0


	//   ....[171]....
        /*09c0*/ 	.word	0x0001f490


	//   ....[172]....
        /*09c4*/ 	.word	0x0001f520


	//   ....[173]....
        /*09c8*/ 	.word	0x0001f5c0


	//   ....[174]....
        /*09cc*/ 	.word	0x0001f650


	//   ....[175]....
        /*09d0*/ 	.word	0x0001f740


	//   ....[176]....
        /*09d4*/ 	.word	0x0001f7d0


	//   ....[177]....
        /*09d8*/ 	.word	0x0001f820


	//   ....[178]....
        /*09dc*/ 	.word	0x0001f870


	//   ....[179]....
        /*09e0*/ 	.word	0x0001f950


	//   ....[180]....
        /*09e4*/ 	.word	0x0001f9e0


	//   ....[181]....
        /*09e8*/ 	.word	0x0001fa30


	//   ....[182]....
        /*09ec*/ 	.word	0x0001fa80


	//   ....[183]....
        /*09f0*/ 	.word	0x0001fce0


	//   ....[184]....
        /*09f4*/ 	.word	0x0001ffc0


	//   ....[185]....
        /*09f8*/ 	.word	0x000200b0


	//   ....[186]....
        /*09fc*/ 	.word	0x00020150


	//   ....[187]....
        /*0a00*/ 	.word	0x000201b0


	//   ....[188]....
        /*0a04*/ 	.word	0x000202c0


	//   ....[189]....
        /*0a08*/ 	.word	0x00020330


	//   ....[190]....
        /*0a0c*/ 	.word	0x00020440


	//   ....[191]....
        /*0a10*/ 	.word	0x000204b0


	//   ....[192]....
        /*0a14*/ 	.word	0x000205c0


	//   ....[193]....
        /*0a18*/ 	.word	0x00020630


	//   ....[194]....
        /*0a1c*/ 	.word	0x00020740


	//   ....[195]....
        /*0a20*/ 	.word	0x000207b0


	//   ....[196]....
        /*0a24*/ 	.word	0x00020890


	//   ....[197]....
        /*0a28*/ 	.word	0x00020990


	//   ....[198]....
        /*0a2c*/ 	.word	0x000209f0


	//   ....[199]....
        /*0a30*/ 	.word	0x00020a50


	//   ....[200]....
        /*0a34*/ 	.word	0x00020b50


	//   ....[201]....
        /*0a38*/ 	.word	0x00020bb0


	//   ....[202]....
        /*0a3c*/ 	.word	0x00020cc0


	//   ....[203]....
        /*0a40*/ 	.word	0x00020d20


	//   ....[204]....
        /*0a44*/ 	.word	0x00020e30


	//   ....[205]....
        /*0a48*/ 	.word	0x00020e90


	//   ....[206]....
        /*0a4c*/ 	.word	0x00020fa0


	//   ....[207]....
        /*0a50*/ 	.word	0x00021000


	//   ....[208]....
        /*0a54*/ 	.word	0x00021110


	//   ....[209]....
        /*0a58*/ 	.word	0x00021170


	//   ....[210]....
        /*0a5c*/ 	.word	0x00021280


	//   ....[211]....
        /*0a60*/ 	.word	0x000212e0


	//   ....[212]....
        /*0a64*/ 	.word	0x000213d0


	//   ....[213]....
        /*0a68*/ 	.word	0x00021500


	//   ....[214]....
        /*0a6c*/ 	.word	0x000215b0


	//   ....[215]....
        /*0a70*/ 	.word	0x00021620


	//   ....[216]....
        /*0a74*/ 	.word	0x00021710


	//   ....[217]....
        /*0a78*/ 	.word	0x00021770


	//   ....[218]....
        /*0a7c*/ 	.word	0x00021840


	//   ....[219]....
        /*0a80*/ 	.word	0x000218a0


	//   ....[220]....
        /*0a84*/ 	.word	0x00021970


	//   ....[221]....
        /*0a88*/ 	.word	0x000219d0


	//   ....[222]....
        /*0a8c*/ 	.word	0x00021aa0


	//   ....[223]....
        /*0a90*/ 	.word	0x00021b00


	//   ....[224]....
        /*0a94*/ 	.word	0x00021bd0


	//   ....[225]....
        /*0a98*/ 	.word	0x00021cc0


	//   ....[226]....
        /*0a9c*/ 	.word	0x00021d60


	//   ....[227]....
        /*0aa0*/ 	.word	0x00021dc0


	//   ....[228]....
        /*0aa4*/ 	.word	0x00021eb0


	//   ....[229]....
        /*0aa8*/ 	.word	0x00021f10


	//   ....[230]....
        /*0aac*/ 	.word	0x00021ff0


	//   ....[231]....
        /*0ab0*/ 	.word	0x00022050


	//   ....[232]....
        /*0ab4*/ 	.word	0x00022130


	//   ....[233]....
        /*0ab8*/ 	.word	0x00022190


	//   ....[234]....
        /*0abc*/ 	.word	0x00022270


	//   ....[235]....
        /*0ac0*/ 	.word	0x000222d0


	//   ....[236]....
        /*0ac4*/ 	.word	0x000223a0


	//   ....[237]....
        /*0ac8*/ 	.word	0x000224d0


	//   ....[238]....
        /*0acc*/ 	.word	0x000225a0


	//   ....[239]....
        /*0ad0*/ 	.word	0x00022660


	//   ....[240]....
        /*0ad4*/ 	.word	0x00022730


	//   ....[241]....
        /*0ad8*/ 	.word	0x00022790


	//   ....[242]....
        /*0adc*/ 	.word	0x00022860


	//   ....[243]....
        /*0ae0*/ 	.word	0x000228c0


	//   ....[244]....
        /*0ae4*/ 	.word	0x000229a0


	//   ....[245]....
        /*0ae8*/ 	.word	0x00022a00


	//   ....[246]....
        /*0aec*/ 	.word	0x00022ad0


	//   ....[247]....
        /*0af0*/ 	.word	0x00022b30


	//   ....[248]....
        /*0af4*/ 	.word	0x00022bf0


	//   ....[249]....
        /*0af8*/ 	.word	0x00022c80


	//   ....[250]....
        /*0afc*/ 	.word	0x00022d20


	//   ....[251]....
        /*0b00*/ 	.word	0x00022e40


	//   ....[252]....
        /*0b04*/ 	.word	0x00022eb0


	//   ....[253]....
        /*0b08*/ 	.word	0x00022f20


	//   ....[254]....
        /*0b0c*/ 	.word	0x00022f90


	//   ....[255]....
        /*0b10*/ 	.word	0x00023000


	//   ....[0]....
        /*0b14*/ 	.word	0x00023080


	//   ....[1]....
        /*0b18*/ 	.word	0x00023110


	//   ....[2]....
        /*0b1c*/ 	.word	0x000231a0


	//   ....[3]....
        /*0b20*/ 	.word	0x00023210


	//   ....[4]....
        /*0b24*/ 	.word	0x00023280


	//   ....[5]....
        /*0b28*/ 	.word	0x000232f0


	//   ....[6]....
        /*0b2c*/ 	.word	0x00023370


	//   ....[7]....
        /*0b30*/ 	.word	0x000233e0


	//   ....[8]....
        /*0b34*/ 	.word	0x00023480


	//   ....[9]....
        /*0b38*/ 	.word	0x00023510


	//   ....[10]....
        /*0b3c*/ 	.word	0x00023630


	//----- nvinfo : EIATTR_REG_RECONFIG
	.align		4
.L_146:
        /*0b40*/ 	.byte	0x01, 0x54
	.zero		2


	//----- nvinfo : EIATTR_SYSCALL_OFFSETS
	.align		4
        /*0b44*/ 	.byte	0x04, 0x46
        /*0b46*/ 	.short	(.L_148 - .L_147)


	//   ....[0]....
.L_147:
        /*0b48*/ 	.word	0x00001b00


	//   ....[1]....
        /*0b4c*/ 	.word	0x00001c50


	//   ....[2]....
        /*0b50*/ 	.word	0x0000ae80


	//   ....[3]....
        /*0b54*/ 	.word	0x0000b200


	//   ....[4]....
        /*0b58*/ 	.word	0x0001ac50


	//   ....[5]....
        /*0b5c*/ 	.word	0x0001ada0


	//   ....[6]....
        /*0b60*/ 	.word	0x0001ae90


	//   ....[7]....
        /*0b64*/ 	.word	0x0001bea0


	//----- nvinfo : EIATTR_MBARRIER_INSTR_OFFSETS
	.align		4
.L_148:
        /*0b68*/ 	.byte	0x04, 0x39
        /*0b6a*/ 	.short	(.L_150 - .L_149)


	//   ....[0]....
.L_149:
        /*0b6c*/ 	.word	0x00000270
        /*0b70*/ 	.word	0x000000ff
        /*0b74*/ 	.word	0x0002a800
        /*0b78*/ 	.short	0x0100
        /*0b7a*/ 	.byte	0x08
	.zero		1


	//   ....[1]....
        /*0b7c*/ 	.word	0x00000280
        /*0b80*/ 	.word	0x000000ff
        /*0b84*/ 	.word	0x0002a820
        /*0b88*/ 	.short	0x0100
        /*0b8a*/ 	.byte	0x08
	.zero		1


	//   ....[2]....
        /*0b8c*/ 	.word	0x00000370
        /*0b90*/ 	.word	0x000000ff
        /*0b94*/ 	.word	0x0002a830
        /*0b98*/ 	.short	0x0100
        /*0b9a*/ 	.byte	0x08
	.zero		1


	//   ....[3]....
        /*0b9c*/ 	.word	0x00000380
        /*0ba0*/ 	.word	0x000000ff
        /*0ba4*/ 	.word	0x0002a840
        /*0ba8*/ 	.short	0x0100
        /*0baa*/ 	.byte	0x08
	.zero		1


	//   ....[4]....
        /*0bac*/ 	.word	0x00000390
        /*0bb0*/ 	.word	0x000000ff
        /*0bb4*/ 	.word	0x0002a838
        /*0bb8*/ 	.short	0x0100
        /*0bba*/ 	.byte	0x08
	.zero		1


	//   ....[5]....
        /*0bbc*/ 	.word	0x000003a0
        /*0bc0*/ 	.word	0x000000ff
        /*0bc4*/ 	.word	0x0002a848
        /*0bc8*/ 	.short	0x0100
        /*0bca*/ 	.byte	0x08
	.zero		1


	//   ....[6]....
        /*0bcc*/ 	.word	0x000004d0
        /*0bd0*/ 	.word	0x000000ff
        /*0bd4*/ 	.word	0x0002a850
        /*0bd8*/ 	.short	0x0100
        /*0bda*/ 	.byte	0x08
	.zero		1


	//   ....[7]....
        /*0bdc*/ 	.word	0x000004e0
        /*0be0*/ 	.word	0x000000ff
        /*0be4*/ 	.word	0x0002a860
        /*0be8*/ 	.short	0x0100
        /*0bea*/ 	.byte	0x08
	.zero		1


	//   ....[8]....
        /*0bec*/ 	.word	0x000004f0
        /*0bf0*/ 	.word	0x000000ff
        /*0bf4*/ 	.word	0x0002a858
        /*0bf8*/ 	.short	0x0100
        /*0bfa*/ 	.byte	0x08
	.zero		1


	//   ....[9]....
        /*0bfc*/ 	.word	0x00000500
        /*0c00*/ 	.word	0x000000ff
        /*0c04*/ 	.word	0x0002a868
        /*0c08*/ 	.short	0x0100
        /*0c0a*/ 	.byte	0x08
	.zero		1


	//   ....[10]....
        /*0c0c*/ 	.word	0x000005f0
        /*0c10*/ 	.word	0x000000ff
        /*0c14*/ 	.word	0x0002a870
        /*0c18*/ 	.short	0x0100
        /*0c1a*/ 	.byte	0x06
	.zero		1


	//   ....[11]....
        /*0c1c*/ 	.word	0x00000600
        /*0c20*/ 	.word	0x000000ff
        /*0c24*/ 	.word	0x0002a880
        /*0c28*/ 	.short	0x0100
        /*0c2a*/ 	.byte	0x06
	.zero		1


	//   ....[12]....
        /*0c2c*/ 	.word	0x00000610
        /*0c30*/ 	.word	0x000000ff
        /*0c34*/ 	.word	0x0002a878
        /*0c38*/ 	.short	0x0100
        /*0c3a*/ 	.byte	0x06
	.zero		1


	//   ....[13]....
        /*0c3c*/ 	.word	0x00000620
        /*0c40*/ 	.word	0x000000ff
        /*0c44*/ 	.word	0x0002a888
        /*0c48*/ 	.short	0x0100
        /*0c4a*/ 	.byte	0x06
	.zero		1


	//   ....[14]....
        /*0c4c*/ 	.word	0x00000750
        /*0c50*/ 	.word	0x000000ff
        /*0c54*/ 	.word	0x0002a890
        /*0c58*/ 	.short	0x0100
        /*0c5a*/ 	.byte	0x08
	.zero		1


	//   ....[15]....
        /*0c5c*/ 	.word	0x00000760
        /*0c60*/ 	.word	0x000000ff
        /*0c64*/ 	.word	0x0002a8a0
        /*0c68*/ 	.short	0x0100
        /*0c6a*/ 	.byte	0x08
	.zero		1


	//   ....[16]....
        /*0c6c*/ 	.word	0x00000770
        /*0c70*/ 	.word	0x000000ff
        /*0c74*/ 	.word	0x0002a898
        /*0c78*/ 	.short	0x0100
        /*0c7a*/ 	.byte	0x08
	.zero		1


	//   ....[17]....
        /*0c7c*/ 	.word	0x00000780
        /*0c80*/ 	.word	0x000000ff
        /*0c84*/ 	.word	0x0002a8a8
        /*0c88*/ 	.short	0x0100
        /*0c8a*/ 	.byte	0x08
	.zero		1


	//   ....[18]....
        /*0c8c*/ 	.word	0x000008b0
        /*0c90*/ 	.word	0x000000ff
        /*0c94*/ 	.word	0x0002a8b0
        /*0c98*/ 	.short	0x0100
        /*0c9a*/ 	.byte	0x08
	.zero		1


	//   ....[19]....
        /*0c9c*/ 	.word	0x000008c0
        /*0ca0*/ 	.word	0x000000ff
        /*0ca4*/ 	.word	0x0002a8c0
        /*0ca8*/ 	.short	0x0100
        /*0caa*/ 	.byte	0x08
	.zero		1


	//   ....[20]....
        /*0cac*/ 	.word	0x000008d0
        /*0cb0*/ 	.word	0x000000ff
        /*0cb4*/ 	.word	0x0002a8b8
        /*0cb8*/ 	.short	0x0100
        /*0cba*/ 	.byte	0x08
	.zero		1


	//   ....[21]....
        /*0cbc*/ 	.word	0x000008e0
        /*0cc0*/ 	.word	0x000000ff
        /*0cc4*/ 	.word	0x0002a8c8
        /*0cc8*/ 	.short	0x0100
        /*0cca*/ 	.byte	0x08
	.zero		1


	//   ....[22]....
        /*0ccc*/ 	.word	0x000036d0
        /*0cd0*/ 	.word	0x00000058
        /*0cd4*/ 	.word	0x0002a890
        /*0cd8*/ 	.short	0x010a
        /*0cda*/ 	.byte	0x3f
	.zero		1


	//   ....[23]....
        /*0cdc*/ 	.word	0x00006ce0
        /*0ce0*/ 	.word	0x00000058
        /*0ce4*/ 	.word	0x0002a890
        /*0ce8*/ 	.short	0x010a
        /*0cea*/ 	.byte	0x3f
	.zero		1


	//   ....[24]....
        /*0cec*/ 	.word	0x00009be0
        /*0cf0*/ 	.word	0x00000058
        /*0cf4*/ 	.word	0x0002a890
        /*0cf8*/ 	.short	0x010a
        /*0cfa*/ 	.byte	0x3f
	.zero		1


	//   ....[25]....
        /*0cfc*/ 	.word	0x0000a3a0
        /*0d00*/ 	.word	0x0000000b
        /*0d04*/ 	.word	0x00000000
        /*0d08*/ 	.short	0x0101
        /*0d0a*/ 	.byte	0x3f
	.zero		1


	//   ....[26]....
        /*0d0c*/ 	.word	0x0000a3e0
        /*0d10*/ 	.word	0x00000058
        /*0d14*/ 	.word	0x0002a8b0
        /*0d18*/ 	.short	0x010a
        /*0d1a*/ 	.byte	0x3f
	.zero		1


	//   ....[27]....
        /*0d1c*/ 	.word	0x0000a990
        /*0d20*/ 	.word	0x00000058
        /*0d24*/ 	.word	0x00000000
        /*0d28*/ 	.short	0x0101
        /*0d2a*/ 	.byte	0x3f
	.zero		1


	//   ....[28]....
        /*0d2c*/ 	.word	0x0000af00
        /*0d30*/ 	.word	0x00000002
        /*0d34*/ 	.word	0x0002a800
        /*0d38*/ 	.short	0x010a
        /*0d3a*/ 	.byte	0x3f
	.zero		1


	//   ....[29]....
        /*0d3c*/ 	.word	0x0000af50
        /*0d40*/ 	.word	0x00000002
        /*0d44*/ 	.word	0x0002a800
        /*0d48*/ 	.short	0x010a
        /*0d4a*/ 	.byte	0x3f
	.zero		1


	//   ....[30]....
        /*0d4c*/ 	.word	0x0000b930
        /*0d50*/ 	.word	0x00000002
        /*0d54*/ 	.word	0x0002a800
        /*0d58*/ 	.short	0x010a
        /*0d5a*/ 	.byte	0x3f
	.zero		1


	//   ....[31]....
        /*0d5c*/ 	.word	0x0000e270
        /*0d60*/ 	.word	0x00000002
        /*0d64*/ 	.word	0x0002a800
        /*0d68*/ 	.short	0x010a
        /*0d6a*/ 	.byte	0x3f
	.zero		1


	//   ....[32]....
        /*0d6c*/ 	.word	0x00010960
        /*0d70*/ 	.word	0x00000000
        /*0d74*/ 	.word	0x0002a830
        /*0d78*/ 	.short	0x010a
        /*0d7a*/ 	.byte	0x3f
	.zero		1


	//   ....[33]....
        /*0d7c*/ 	.word	0x000109b0
        /*0d80*/ 	.word	0x00000000
        /*0d84*/ 	.word	0x0002a830
        /*0d88*/ 	.short	0x010a
        /*0d8a*/ 	.byte	0x3f
	.zero		1


	//   ....[34]....
        /*0d8c*/ 	.word	0x00011800
        /*0d90*/ 	.word	0x00000000
        /*0d94*/ 	.word	0x00000000
        /*0d98*/ 	.short	0x0101
        /*0d9a*/ 	.byte	0x3f
	.zero		1


	//   ....[35]....
        /*0d9c*/ 	.word	0x00013330
        /*0da0*/ 	.word	0x0000000f
        /*0da4*/ 	.word	0x0002a830
        /*0da8*/ 	.short	0x010a
        /*0daa*/ 	.byte	0x3f
	.zero		1


	//   ....[36]....
        /*0dac*/ 	.word	0x000133a0
        /*0db0*/ 	.word	0x0000000f
        /*0db4*/ 	.word	0x0002a830
        /*0db8*/ 	.short	0x010a
        /*0dba*/ 	.byte	0x3f
	.zero		1


	//   ....[37]....
        /*0dbc*/ 	.word	0x00013f10
        /*0dc0*/ 	.word	0x0000000a
        /*0dc4*/ 	.word	0x0002a850
        /*0dc8*/ 	.short	0x010a
        /*0dca*/ 	.byte	0x3f
	.zero		1


	//   ....[38]....
        /*0dcc*/ 	.word	0x00013fb0
        /*0dd0*/ 	.word	0x0000000a
        /*0dd4*/ 	.word	0x0002a850
        /*0dd8*/ 	.short	0x010a
        /*0dda*/ 	.byte	0x3f
	.zero		1


	//   ....[39]....
        /*0ddc*/ 	.word	0x000153e0
        /*0de0*/ 	.word	0x00000004
        /*0de4*/ 	.word	0x00000000
        /*0de8*/ 	.short	0x0101
        /*0dea*/ 	.byte	0x3f
	.zero		1


	//   ....[40]....
        /*0dec*/ 	.word	0x00015670
        /*0df0*/ 	.word	0x0000000a
        /*0df4*/ 	.word	0x00000000
        /*0df8*/ 	.short	0x0101
        /*0dfa*/ 	.byte	0x3f
	.zero		1


	//   ....[41]....
        /*0dfc*/ 	.word	0x00015c80
        /*0e00*/ 	.word	0x0000000e
        /*0e04*/ 	.word	0x0002a850
        /*0e08*/ 	.short	0x010a
        /*0e0a*/ 	.byte	0x3f
	.zero		1


	//   ....[42]....
        /*0e0c*/ 	.word	0x00015d20
        /*0e10*/ 	.word	0x0000000e
        /*0e14*/ 	.word	0x0002a850
        /*0e18*/ 	.short	0x010a
        /*0e1a*/ 	.byte	0x3f
	.zero		1


	//   ....[43]....
        /*0e1c*/ 	.word	0x00016210
        /*0e20*/ 	.word	0x00000002
        /*0e24*/ 	.word	0x00000000
        /*0e28*/ 	.short	0x0101
        /*0e2a*/ 	.byte	0x3f
	.zero		1


	//   ....[44]....
        /*0e2c*/ 	.word	0x00017720
        /*0e30*/ 	.word	0x00000000
        /*0e34*/ 	.word	0x00000000
        /*0e38*/ 	.short	0x0101
        /*0e3a*/ 	.byte	0x3f
	.zero		1


	//   ....[45]....
        /*0e3c*/ 	.word	0x000198c0
        /*0e40*/ 	.word	0x00000016
        /*0e44*/ 	.word	0x0002a820
        /*0e48*/ 	.short	0x010a
        /*0e4a*/ 	.byte	0x3f
	.zero		1


	//   ....[46]....
        /*0e4c*/ 	.word	0x00019950
        /*0e50*/ 	.word	0x00000009
        /*0e54*/ 	.word	0x0002a8a0
        /*0e58*/ 	.short	0x010a
        /*0e5a*/ 	.byte	0x3f
	.zero		1


	//   ....[47]....
        /*0e5c*/ 	.word	0x00019d90
        /*0e60*/ 	.word	0x00000009
        /*0e64*/ 	.word	0x0002a8c0
        /*0e68*/ 	.short	0x010a
        /*0e6a*/ 	.byte	0x3f
	.zero		1


	//   ....[48]....
        /*0e6c*/ 	.word	0x0001a1c0
        /*0e70*/ 	.word	0x00000006
        /*0e74*/ 	.word	0x0002a8a0
        /*0e78*/ 	.short	0x010a
        /*0e7a*/ 	.byte	0x3f
	.zero		1


	//   ....[49]....
        /*0e7c*/ 	.word	0x0001a5f0
        /*0e80*/ 	.word	0x00000006
        /*0e84*/ 	.word	0x0002a8c0
        /*0e88*/ 	.short	0x010a
        /*0e8a*/ 	.byte	0x3f
	.zero		1


	//   ....[50]....
        /*0e8c*/ 	.word	0x0001b4d0
        /*0e90*/ 	.word	0x00000007
        /*0e94*/ 	.word	0x0002a840
        /*0e98*/ 	.short	0x010a
        /*0e9a*/ 	.byte	0x3f
	.zero		1


	//   ....[51]....
        /*0e9c*/ 	.word	0x0001bbb0
        /*0ea0*/ 	.word	0x00000007
        /*0ea4*/ 	.word	0x0002a830
        /*0ea8*/ 	.short	0x0107
        /*0eaa*/ 	.byte	0x3f
	.zero		1


	//   ....[52]....
        /*0eac*/ 	.word	0x0001bc70
        /*0eb0*/ 	.word	0x00000007
        /*0eb4*/ 	.word	0x0002a830
        /*0eb8*/ 	.short	0x0101
        /*0eba*/ 	.byte	0x3f
	.zero		1


	//   ....[53]....
        /*0ebc*/ 	.word	0x0001c870
        /*0ec0*/ 	.word	0x00000016
        /*0ec4*/ 	.word	0x0002a800
        /*0ec8*/ 	.short	0x0107
        /*0eca*/ 	.byte	0x3f
	.zero		1


	//   ....[54]....
        /*0ecc*/ 	.word	0x0001c970
        /*0ed0*/ 	.word	0x00000016
        /*0ed4*/ 	.word	0x0002a800
        /*0ed8*/ 	.short	0x0101
        /*0eda*/ 	.byte	0x3f
	.zero		1


	//   ....[55]....
        /*0edc*/ 	.word	0x0001c990
        /*0ee0*/ 	.word	0x00000016
        /*0ee4*/ 	.word	0x0002a820
        /*0ee8*/ 	.short	0x010a
        /*0eea*/ 	.byte	0x3f
	.zero		1


	//   ....[56]....
        /*0eec*/ 	.word	0x0001cd10
        /*0ef0*/ 	.word	0x00000005
        /*0ef4*/ 	.word	0x0002a840
        /*0ef8*/ 	.short	0x010a
        /*0efa*/ 	.byte	0x3f
	.zero		1


	//   ....[57]....
        /*0efc*/ 	.word	0x0001d210
        /*0f00*/ 	.word	0x00000005
        /*0f04*/ 	.word	0x0002a830
        /*0f08*/ 	.short	0x0107
        /*0f0a*/ 	.byte	0x3f
	.zero		1


	//   ....[58]....
        /*0f0c*/ 	.word	0x0001d2c0
        /*0f10*/ 	.word	0x00000005
        /*0f14*/ 	.word	0x0002a830
        /*0f18*/ 	.short	0x0101
        /*0f1a*/ 	.byte	0x3f
	.zero		1


	//   ....[59]....
        /*0f1c*/ 	.word	0x0001d320
        /*0f20*/ 	.word	0x00000005
        /*0f24*/ 	.word	0x0002a860
        /*0f28*/ 	.short	0x010a
        /*0f2a*/ 	.byte	0x3f
	.zero		1


	//   ....[60]....
        /*0f2c*/ 	.word	0x0001d790
        /*0f30*/ 	.word	0x00000005
        /*0f34*/ 	.word	0x0002a850
        /*0f38*/ 	.short	0x0107
        /*0f3a*/ 	.byte	0x3f
	.zero		1


	//   ....[61]....
        /*0f3c*/ 	.word	0x0001d8d0
        /*0f40*/ 	.word	0x00000005
        /*0f44*/ 	.word	0x0002a850
        /*0f48*/ 	.short	0x0101
        /*0f4a*/ 	.byte	0x3f
	.zero		1


	//   ....[62]....
        /*0f4c*/ 	.word	0x0001db50
        /*0f50*/ 	.word	0x00000000
        /*0f54*/ 	.word	0x0002a860
        /*0f58*/ 	.short	0x010a
        /*0f5a*/ 	.byte	0x3f
	.zero		1


	//   ....[63]....
        /*0f5c*/ 	.word	0x0001dfc0
        /*0f60*/ 	.word	0x00000000
        /*0f64*/ 	.word	0x0002a850
        /*0f68*/ 	.short	0x0107
        /*0f6a*/ 	.byte	0x3f
	.zero		1


	//   ....[64]....
        /*0f6c*/ 	.word	0x0001e080
        /*0f70*/ 	.word	0x00000000
        /*0f74*/ 	.word	0x0002a850
        /*0f78*/ 	.short	0x0101
        /*0f7a*/ 	.byte	0x3f
	.zero		1


	//   ....[65]....
        /*0f7c*/ 	.word	0x0001eb70
        /*0f80*/ 	.word	0x00000005
        /*0f84*/ 	.word	0x0002a820
        /*0f88*/ 	.short	0x010a
        /*0f8a*/ 	.byte	0x3f
	.zero		1


	//   ....[66]....
        /*0f8c*/ 	.word	0x0001ed00
        /*0f90*/ 	.word	0x00000003
        /*0f94*/ 	.word	0x0002a840
        /*0f98*/ 	.short	0x010a
        /*0f9a*/ 	.byte	0x3f
	.zero		1


	//   ....[67]....
        /*0f9c*/ 	.word	0x0001eda0
        /*0fa0*/ 	.word	0x00000005
        /*0fa4*/ 	.word	0x0002a840
        /*0fa8*/ 	.short	0x010a
        /*0faa*/ 	.byte	0x3f
	.zero		1


	//   ....[68]....
        /*0fac*/ 	.word	0x0001ede0
        /*0fb0*/ 	.word	0x00000003
        /*0fb4*/ 	.word	0x0002a860
        /*0fb8*/ 	.short	0x010a
        /*0fba*/ 	.byte	0x3f
	.zero		1


	//   ....[69]....
        /*0fbc*/ 	.word	0x0001ee20
        /*0fc0*/ 	.word	0x00000005
        /*0fc4*/ 	.word	0x0002a860
        /*0fc8*/ 	.short	0x010a
        /*0fca*/ 	.byte	0x3f
	.zero		1


	//   ....[70]....
        /*0fcc*/ 	.word	0x0001ee80
        /*0fd0*/ 	.word	0x00000058
        /*0fd4*/ 	.word	0x0002a890
        /*0fd8*/ 	.short	0x010a
        /*0fda*/ 	.byte	0x3f
	.zero		1


	//   ....[71]....
        /*0fdc*/ 	.word	0x0001f130
        /*0fe0*/ 	.word	0x00000058
        /*0fe4*/ 	.word	0x0002a890
        /*0fe8*/ 	.short	0x010a
        /*0fea*/ 	.byte	0x3f
	.zero		1


	//   ....[72]....
        /*0fec*/ 	.word	0x0001f3e0
        /*0ff0*/ 	.word	0x00000058
        /*0ff4*/ 	.word	0x0002a890
        /*0ff8*/ 	.short	0x010a
        /*0ffa*/ 	.byte	0x3f
	.zero		1


	//   ....[73]....
        /*0ffc*/ 	.word	0x0001f690
        /*1000*/ 	.word	0x00000058
        /*1004*/ 	.word	0x0002a8b0
        /*1008*/ 	.short	0x010a
        /*100a*/ 	.byte	0x3f
	.zero		1


	//   ....[74]....
        /*100c*/ 	.word	0x0001f8a0
        /*1010*/ 	.word	0x00000002
        /*1014*/ 	.word	0x0002a800
        /*1018*/ 	.short	0x010a
        /*101a*/ 	.byte	0x3f
	.zero		1


	//   ....[75]....
        /*101c*/ 	.word	0x0001fac0
        /*1020*/ 	.word	0x00000002
        /*1024*/ 	.word	0x0002a800
        /*1028*/ 	.short	0x010a
        /*102a*/ 	.byte	0x3f
	.zero		1


	//   ....[76]....
        /*102c*/ 	.word	0x0001fb10
        /*1030*/ 	.word	0x00000000
        /*1034*/ 	.word	0x0002a830
        /*1038*/ 	.short	0x010a
        /*103a*/ 	.byte	0x3f
	.zero		1


	//   ....[77]....
        /*103c*/ 	.word	0x0001fb60
        /*1040*/ 	.word	0x0000000f
        /*1044*/ 	.word	0x0002a830
        /*1048*/ 	.short	0x010a
        /*104a*/ 	.byte	0x3f
	.zero		1


	//   ....[78]....
        /*104c*/ 	.word	0x0001fbb0
        /*1050*/ 	.word	0x0000000a
        /*1054*/ 	.word	0x0002a850
        /*1058*/ 	.short	0x010a
        /*105a*/ 	.byte	0x3f
	.zero		1


	//   ....[79]....
        /*105c*/ 	.word	0x0001fc00
        /*1060*/ 	.word	0x0000000e
        /*1064*/ 	.word	0x0002a850
        /*1068*/ 	.short	0x010a
        /*106a*/ 	.byte	0x3f
	.zero		1


	//   ....[80]....
        /*106c*/ 	.word	0x0001fda0
        /*1070*/ 	.word	0x00000016
        /*1074*/ 	.word	0x0002a820
        /*1078*/ 	.short	0x010a
        /*107a*/ 	.byte	0x3f
	.zero		1


	//   ....[81]....
        /*107c*/ 	.word	0x0001fdf0
        /*1080*/ 	.word	0x00000009
        /*1084*/ 	.word	0x0002a8a0
        /*1088*/ 	.short	0x010a
        /*108a*/ 	.byte	0x3f
	.zero		1


	//   ....[82]....
        /*108c*/ 	.word	0x0001fe40
        /*1090*/ 	.word	0x00000009
        /*1094*/ 	.word	0x0002a8c0
        /*1098*/ 	.short	0x010a
        /*109a*/ 	.byte	0x3f
	.zero		1


	//   ....[83]....
        /*109c*/ 	.word	0x0001fe90
        /*10a0*/ 	.word	0x00000006
        /*10a4*/ 	.word	0x0002a8a0
        /*10a8*/ 	.short	0x010a
        /*10aa*/ 	.byte	0x3f
	.zero		1


	//   ....[84]....
        /*10ac*/ 	.word	0x0001fee0
        /*10b0*/ 	.word	0x00000006
        /*10b4*/ 	.word	0x0002a8c0
        /*10b8*/ 	.short	0x010a
        /*10ba*/ 	.byte	0x3f
	.zero		1


	//   ....[85]....
        /*10bc*/ 	.word	0x00020000
        /*10c0*/ 	.word	0x00000007
        /*10c4*/ 	.word	0x0002a840
        /*10c8*/ 	.short	0x010a
        /*10ca*/ 	.byte	0x3f
	.zero		1


	//   ....[86]....
        /*10cc*/ 	.word	0x00021400
        /*10d0*/ 	.word	0x00000016
        /*10d4*/ 	.word	0x0002a820
        /*10d8*/ 	.short	0x010a
        /*10da*/ 	.byte	0x3f
	.zero		1


	//   ....[87]....
        /*10dc*/ 	.word	0x00021450
        /*10e0*/ 	.word	0x00000005
        /*10e4*/ 	.word	0x0002a840
        /*10e8*/ 	.short	0x010a
        /*10ea*/ 	.byte	0x3f
	.zero		1


	//   ....[88]....
        /*10ec*/ 	.word	0x00021c10
        /*10f0*/ 	.word	0x00000005
        /*10f4*/ 	.word	0x0002a860
        /*10f8*/ 	.short	0x010a
        /*10fa*/ 	.byte	0x3f
	.zero		1


	//   ....[89]....
        /*10fc*/ 	.word	0x00022420
        /*1100*/ 	.word	0x00000000
        /*1104*/ 	.word	0x0002a860
        /*1108*/ 	.short	0x010a
        /*110a*/ 	.byte	0x3f
	.zero		1


	//   ....[90]....
        /*110c*/ 	.word	0x00023550
        /*1110*/ 	.word	0x00000005
        /*1114*/ 	.word	0x0002a820
        /*1118*/ 	.short	0x010a
        /*111a*/ 	.byte	0x3f
	.zero		1


	//   ....[91]....
        /*111c*/ 	.word	0x000236f0
        /*1120*/ 	.word	0x00000003
        /*1124*/ 	.word	0x0002a840
        /*1128*/ 	.short	0x010a
        /*112a*/ 	.byte	0x3f
	.zero		1


	//   ....[92]....
        /*112c*/ 	.word	0x00023740
        /*1130*/ 	.word	0x00000005
        /*1134*/ 	.word	0x0002a840
        /*1138*/ 	.short	0x010a
        /*113a*/ 	.byte	0x3f
	.zero		1


	//   ....[93]....
        /*113c*/ 	.word	0x00023790
        /*1140*/ 	.word	0x00000003
        /*1144*/ 	.word	0x0002a860
        /*1148*/ 	.short	0x010a
        /*114a*/ 	.byte	0x3f
	.zero		1


	//----- nvinfo : EIATTR_NUM_MBARRIERS
	.align		4
.L_150:
        /*114c*/ 	.byte	0x03, 0x38
        /*114e*/ 	.short	0x0016


	//----- nvinfo : EIATTR_EXIT_INSTR_OFFSETS
	.align		4
        /*1150*/ 	.byte	0x04, 0x1c
        /*1152*/ 	.short	(.L_152 - .L_151)


	//   ....[0]....
.L_151:
        /*1154*/ 	.word	0x0001ee70


	//----- nvinfo : EIATTR_MAX_THREADS
	.align		4
.L_152:
        /*1158*/ 	.byte	0x04, 0x05
        /*115a*/ 	.short	(.L_154 - .L_153)
.L_153:
        /*115c*/ 	.word	0x00000180
        /*1160*/ 	.word	0x00000001
        /*1164*/ 	.word	0x00000001


	//----- nvinfo : EIATTR_CRS_STACK_SIZE
	.align		4
.L_154:
        /*1168*/ 	.byte	0x04, 0x1e
        /*116a*/ 	.short	(.L_156 - .L_155)
.L_155:
        /*116c*/ 	.word	0x00000000


	//----- nvinfo : EIATTR_CBANK_PARAM_SIZE
	.align		4
.L_156:
        /*1170*/ 	.byte	0x03, 0x19
        /*1172*/ 	.short	0x0af0


	//----- nvinfo : EIATTR_PARAM_CBANK
	.align		4
        /*1174*/ 	.byte	0x04, 0x0a
        /*1176*/ 	.short	(.L_158 - .L_157)
	.align		4
.L_157:
        /*1178*/ 	.word	index@(.nv.constant0._ZN7cutlass13device_kernelIN5flash11enable_sm90INS1_16FlashAttnFwdSm90INS1_25CollectiveMainloopFwdSm90ILi2EN4cute5tupleIJNS5_1CILi1EEES8_S8_EEENS6_IJNS7_ILi128EEENS7_ILi96EEENS7_ILi192EEEEEELi128ENS_6half_tEfNS_4arch4Sm90ELb0ELb0ELb1ELb1ELb1ELb1ELb0ELb1ELb1ELb1ELb0ELb0EEENS1_21CollectiveEpilogueFwdINS6_IJSA_SA_SB_EEES9_SE_SG_Li256ELb1ELb1ELb0ELb0EEENS1_36VarlenDynamicPersistentTileSchedulerILi128ELi96ELi256ELi128ELb0ELb1ELb1ELb0ELb1ELb1EEEEEEEEEvNT_6ParamsE)
        /*117c*/ 	.short	0x0210
        /*117e*/ 	.short	0x0af0


	//----- nvinfo : EIATTR_SW_WAR
	.align		4
.L_158:
        /*1180*/ 	.byte	0x04, 0x36
        /*1182*/ 	.short	(.L_160 - .L_159)
.L_159:
        /*1184*/ 	.word	0x00000008
.L_160:


//--------------------- .nv.info._ZN7cutlass13device_kernelIN5flash11enable_sm90INS1_16FlashAttnFwdSm90INS1_25CollectiveMainloopFwdSm90ILi2EN4cute5tupleIJNS5_1CILi1EEES8_S8_EEENS6_IJNS7_ILi128EEENS7_ILi96EEENS7_ILi192EEEEEELi128ENS_6half_tEfNS_4arch4Sm90ELb0ELb1ELb1ELb0ELb1ELb0ELb0ELb1ELb1ELb1ELb0ELb0EEENS1_21CollectiveEpilogueFwdINS6_IJSA_SA_SB_EEES9_SE_SG_Li256ELb0ELb1ELb0ELb0EEENS1_30DynamicPersistentTileSchedulerILi256ELi128ELb0ELb1ELb1EEEEEEEEEvNT_6ParamsE --------------------------
	.section	.nv.info._ZN7cutlass13device_kernelIN5flash11enable_sm90INS1_16FlashAttnFwdSm90INS1_25CollectiveMainloopFwdSm90ILi2EN4cute5tupleIJNS5_1CILi1EEES8_S8_EEENS6_IJNS7_ILi128EEENS7_ILi96EEENS7_ILi192EEEEEELi128ENS_6half_tEfNS_4arch4Sm90ELb0ELb1ELb1ELb0ELb1ELb0ELb0ELb1ELb1ELb1ELb0ELb0EEENS1_21CollectiveEpilogueFwdINS6_IJSA_SA_SB_EEES9_SE_SG_Li256ELb0ELb1ELb0ELb0EEENS1_30DynamicPersistentTileSchedulerILi256ELi128ELb0ELb1ELb1EEEEEEEEEvNT_6ParamsE,"",@"SHT_CUDA_INFO"
	.sectionflags	@""
	.align	4


	//----- nvinfo : EIATTR_CUDA_API_VERSION
	.align		4
        /*0000*/ 	.byte	0x04, 0x37
        /*0002*/ 	.short	(.L_162 - .L_161)
.L_161:
        /*0004*/ 	.word	0x00000082


	//----- nvinfo : EIATTR_KPARAM_INFO
	.align		4
.L_162:
        /*0008*/ 	.byte	0x04, 0x17
        /*000a*/ 	.short	(.L_164 - .L_163)
.L_163:
        /*000c*/ 	.word	0x00000000
        /*0010*/ 	.short	0x0000
        /*0012*/ 	.short	0x0070
        /*0014*/ 	.byte	0x00, 0xf0, 0x01, 0x2a


	//----- nvinfo : EIATTR_SPARSE_MMA_MASK
	.align		4
.L_164:
        /*0018*/ 	.byte	0x03, 0x50
        /*001a*/ 	.short	0x0000


	//----- nvinfo : EIATTR_MAXREG_COUNT
	.align		4
        /*001c*/ 	.byte	0x03, 0x1b
        /*001e*/ 	.short	0x00a8


	//----- nvinfo : EIATTR_NUM_BARRIERS
	.align		4
        /*0020*/ 	.byte	0x02, 0x4c
        /*0022*/ 	.byte	0x09
	.zero		1


	//----- nvinfo : EIATTR_EXTERNS
	.align		4
        /*0024*/ 	.byte	0x04, 0x0f
        /*0026*/ 	.short	(.L_166 - .L_165)


	//   ....[0]....
	.align		4
.L_165:
        /*0028*/ 	.word	index@(__assertfail)


	//----- nvinfo : EIATTR_ANNOTATIONS
	.align		4
.L_166:
        /*002c*/ 	.byte	0x04, 0x55
        /*002e*/ 	.short	(.L_168 - .L_167)


	//   ....[0]....
.L_167:
        /*0030*/ 	.word	0x00000001
        /*0034*/ 	.byte	0xa0, 0x08, 0x00, 0x00, 0x01, 0x00, 0x00, 0x00, 0x60, 0x09, 0x00, 0x00, 0x01, 0x00, 0x00, 0x00
        /*0044*/ 	.byte	0xa0, 0x01, 0x01, 0x00, 0x01, 0x00, 0x00, 0x00, 0x40, 0x02, 0x01, 0x00, 0x01, 0x00, 0x00, 0x00
        /*0054*/ 	.byte	0xd0, 0x02, 0x01, 0x00, 0x01, 0x00, 0x00, 0x00, 0xa0, 0x29, 0x01, 0x00, 0x01, 0x00, 0x00, 0x00
        /*0064*/ 	.byte	0xc0, 0x29, 0x01, 0x00, 0x01, 0x00, 0x00, 0x00, 0x10, 0x42, 0x01, 0x00, 0x01, 0x00, 0x00, 0x00
        /*0074*/ 	.byte	0xb0, 0x43, 0x01, 0x00


	//----- nvinfo : EIATTR_MERCURY_ISA_VERSION
	.align		4
.L_168:
        /*0078*/ 	.byte	0x03, 0x5f
        /*007a*/ 	.short	0x0101


	//----- nvinfo : EIATTR_INT_WARP_WIDE_INSTR_OFFSETS
	.align		4
        /*007c*/ 	.byte	0x04, 0x31
        /*007e*/ 	.short	(.L_170 - .L_169)


	//   ....[0]....
.L_169:
        /*0080*/ 	.word	0x000000c0


	//   ....[1]....
        /*0084*/ 	.word	0x000000d0


	//   ....[2]....
        /*0088*/ 	.word	0x00000170


	//   ....[3]....
        /*008c*/ 	.word	0x00010ec0


	//   ....[4]....
        /*0090*/ 	.word	0x00010f50


	//   ....[5]....
        /*0094*/ 	.word	0x00013a30


	//   ....[6]....
        /*0098*/ 	.word	0x00013ac0


	//----- nvinfo : EIATTR_COOP_GROUP_MASK_REGIDS
	.align		4
.L_170:
        /*009c*/ 	.byte	0x04, 0x29
        /*009e*/ 	.short	(.L_172 - .L_171)


	//   ....[0]....
.L_171:
        /*00a0*/ 	.word	0xffffffff


	//   ....[1]....
        /*00a4*/ 	.word	0xffffffff


	//   ....[2]....
        /*00a8*/ 	.word	0xffffffff


	//   ....[3]....
        /*00ac*/ 	.word	0xffffffff


	//   ....[4]....
        /*00b0*/ 	.word	0xffffffff


	//   ....[5]....
        /*00b4*/ 	.word	0xffffffff


	//   ....[6]....
        /*00b8*/ 	.word	0xffffffff


	//   ....[7]....
        /*00bc*/ 	.word	0xffffffff


	//   ....[8]....
        /*00c0*/ 	.word	0xffffffff


	//   ....[9]....
        /*00c4*/ 	.word	0xffffffff


	//   ....[10]....
        /*00c8*/ 	.word	0xffffffff


	//   ....[11]....
        /*00cc*/ 	.word	0xffffffff


	//   ....[12]....
        /*00d0*/ 	.word	0xffffffff


	//   ....[13]....
        /*00d4*/ 	.word	0xffffffff


	//   ....[14]....
        /*00d8*/ 	.word	0xffffffff


	//   ....[15]....
        /*00dc*/ 	.word	0xffffffff


	//   ....[16]....
        /*00e0*/ 	.word	0xffffffff


	//   ....[17]....
        /*00e4*/ 	.word	0xffffffff


	//   ....[18]....
        /*00e8*/ 	.word	0xffffffff


	//   ....[19]....
        /*00ec*/ 	.word	0xffffffff


	//   ....[20]....
        /*00f0*/ 	.word	0xffffffff


	//   ....[21]....
        /*00f4*/ 	.word	0xffffffff


	//   ....[22]....
        /*00f8*/ 	.word	0xffffffff


	//   ....[23]....
        /*00fc*/ 	.word	0xffffffff


	//   ....[24]....
        /*0100*/ 	.word	0xffffffff


	//   ....[25]....
        /*0104*/ 	.word	0xffffffff


	//   ....[26]....
        /*0108*/ 	.word	0xffffffff


	//   ....[27]....
        /*010c*/ 	.word	0xffffffff


	//   ....[28]....
        /*0110*/ 	.word	0xffffffff


	//   ....[29]....
        /*0114*/ 	.word	0xffffffff


	//   ....[30]....
        /*0118*/ 	.word	0xffffffff


	//   ....[31]....
        /*011c*/ 	.word	0xffffffff


	//   ....[32]....
        /*0120*/ 	.word	0xffffffff


	//   ....[33]....
        /*0124*/ 	.word	0xffffffff


	//   ....[34]....
        /*0128*/ 	.word	0xffffffff


	//   ....[35]....
        /*012c*/ 	.word	0xffffffff


	//   ....[36]....
        /*0130*/ 	.word	0xffffffff


	//   ....[37]....
        /*0134*/ 	.word	0xffffffff


	//   ....[38]....
        /*0138*/ 	.word	0xffffffff


	//   ....[39]....
        /*013c*/ 	.word	0xffffffff


	//   ....[40]....
        /*0140*/ 	.word	0xffffffff


	//   ....[41]....
        /*0144*/ 	.word	0xffffffff


	//   ....[42]....
        /*0148*/ 	.word	0xffffffff


	//   ....[43]....
        /*014c*/ 	.word	0xffffffff


	//   ....[44]....
        /*0150*/ 	.word	0xffffffff


	//   ....[45]....
        /*0154*/ 	.word	0xffffffff


	//   ....[46]....
        /*0158*/ 	.word	0xffffffff


	//   ....[47]....
        /*015c*/ 	.word	0xffffffff


	//   ....[48]....
        /*0160*/ 	.word	0xffffffff


	//   ....[49]....
        /*0164*/ 	.word	0xffffffff


	//   ....[50]....
        /*0168*/ 	.word	0xffffffff


	//   ....[51]....
        /*016c*/ 	.word	0xffffffff


	//   ....[52]....
        /*0170*/ 	.word	0xffffffff


	//   ....[53]....
        /*0174*/ 	.word	0xffffffff


	//   ....[54]....
        /*0178*/ 	.word	0xffffffff


	//   ....[55]....
        /*017c*/ 	.word	0xffffffff


	//   ....[56]....
        /*0180*/ 	.word	0xffffffff


	//   ....[57]....
        /*0184*/ 	.word	0xffffffff


	//   ....[58]....
        /*0188*/ 	.word	0xffffffff


	//   ....[59]....
        /*018c*/ 	.word	0xffffffff


	//   ....[60]....
        /*0190*/ 	.word	0xffffffff


	//   ....[61]....
        /*0194*/ 	.word	0xffffffff


	//   ....[62]....
        /*0198*/ 	.word	0xffffffff


	//   ....[63]....
        /*019c*/ 	.word	0xffffffff


	//   ....[64]....
        /*01a0*/ 	.word	0xffffffff


	//   ....[65]....
        /*01a4*/ 	.word	0xffffffff


	//   ....[66]....
        /*01a8*/ 	.word	0xffffffff


	//   ....[67]....
        /*01ac*/ 	.word	0xffffffff


	//   ....[68]....
        /*01b0*/ 	.word	0xffffffff


	//   ....[69]....
        /*01b4*/ 	.word	0xffffffff


	//   ....[70]....
        /*01b8*/ 	.word	0xffffffff


	//   ....[71]....
        /*01bc*/ 	.word	0xffffffff


	//   ....[72]....
        /*01c0*/ 	.word	0xffffffff


	//   ....[73]....
        /*01c4*/ 	.word	0xffffffff


	//   ....[74]....
        /*01c8*/ 	.word	0xffffffff


	//   ....[75]....
        /*01cc*/ 	.word	0xffffffff


	//   ....[76]....
        /*01d0*/ 	.word	0xffffffff


	//   ....[77]....
        /*01d4*/ 	.word	0xffffffff


	//   ....[78]....
        /*01d8*/ 	.word	0xffffffff


	//   ....[79]....
        /*01dc*/ 	.word	0xffffffff


	//   ....[80]....
        /*01e0*/ 	.word	0xffffffff


	//   ....[81]....
        /*01e4*/ 	.word	0xffffffff


	//   ....[82]....
        /*01e8*/ 	.word	0xffffffff


	//   ....[83]....
        /*01ec*/ 	.word	0xffffffff


	//   ....[84]....
        /*01f0*/ 	.word	0xffffffff


	//   ....[85]....
        /*01f4*/ 	.word	0xffffffff


	//   ....[86]....
        /*01f8*/ 	.word	0xffffffff


	//   ....[87]....
        /*01fc*/ 	.word	0xffffffff


	//   ....[88]....
        /*0200*/ 	.word	0xffffffff


	//   ....[89]....
        /*0204*/ 	.word	0xffffffff


	//   ....[90]....
        /*0208*/ 	.word	0xffffffff


	//   ....[91]....
        /*020c*/ 	.word	0xffffffff


	//   ....[92]....
        /*0210*/ 	.word	0xffffffff


	//   ....[93]....
        /*0214*/ 	.word	0xffffffff


	//   ....[94]....
        /*0218*/ 	.word	0xffffffff


	//   ....[95]....
        /*021c*/ 	.word	0xffffffff


	//   ....[96]....
        /*0220*/ 	.word	0xffffffff


	//   ....[97]....
        /*0224*/ 	.word	0xffffffff


	//   ....[98]....
        /*0228*/ 	.word	0xffffffff


	//   ....[99]....
        /*022c*/ 	.word	0xffffffff


	//   ....[100]....
        /*0230*/ 	.word	0xffffffff


	//   ....[101]....
        /*0234*/ 	.word	0xffffffff


	//   ....[102]....
        /*0238*/ 	.word	0xffffffff


	//   ....[103]....
        /*023c*/ 	.word	0xffffffff


	//   ....[104]....
        /*0240*/ 	.word	0xffffffff


	//   ....[105]....
        /*0244*/ 	.word	0xffffffff


	//   ....[106]....
        /*0248*/ 	.word	0xffffffff


	//   ....[107]....
        /*024c*/ 	.word	0xffffffff


	//   ....[108]....
        /*0250*/ 	.word	0xffffffff


	//   ....[109]....
        /*0254*/ 	.word	0xffffffff


	//   ....[110]....
        /*0258*/ 	.word	0xffffffff


	//   ....[111]....
        /*025c*/ 	.word	0xffffffff


	//   ....[112]....
        /*0260*/ 	.word	0xffffffff


	//   ....[113]....
        /*0264*/ 	.word	0xffffffff


	//   ....[114]....
        /*0268*/ 	.word	0xffffffff


	//   ....[115]....
        /*026c*/ 	.word	0xffffffff


	//   ....[116]....
        /*0270*/ 	.word	0xffffffff


	//   ....[117]....
        /*0274*/ 	.word	0xffffffff


	//   ....[118]....
        /*0278*/ 	.word	0xffffffff


	//   ....[119]....
        /*027c*/ 	.word	0xffffffff


	//   ....[120]....
        /*0280*/ 	.word	0x0500000f


	//   ....[121]....
        /*0284*/ 	.word	0x0500000f


	//   ....[122]....
        /*0288*/ 	.word	0x0500000f


	//   ....[123]....
        /*028c*/ 	.word	0x0500000f


	//   ....[124]....
        /*0290*/ 	.word	0x0500000f


	//   ....[125]....
        /*0294*/ 	.word	0x0500000f


	//   ....[126]....
        /*0298*/ 	.word	0x0500000f


	//   ....[127]....
        /*029c*/ 	.word	0x0500000f


	//   ....[128]....
        /*02a0*/ 	.word	0x0500000f


	//   ....[129]....
        /*02a4*/ 	.word	0x0500000f


	//   ....[130]....
        /*02a8*/ 	.word	0x0500000f


	//   ....[131]....
        /*02ac*/ 	.word	0x0500000f


	//   ....[132]....
        /*02b0*/ 	.word	0x0500000f


	//   ....[133]....
        /*02b4*/ 	.word	0x0500000f


	//   ....[134]....
        /*02b8*/ 	.word	0x0500000f


	//   ....[135]....
        /*02bc*/ 	.word	0x0500000f


	//   ....[136]....
        /*02c0*/ 	.word	0x0500000f


	//   ....[137]....
        /*02c4*/ 	.word	0x0500000f


	//   ....[138]....
        /*02c8*/ 	.word	0x0500000f


	//   ....[139]....
        /*02cc*/ 	.word	0x0500000f


	//   ....[140]....
        /*02d0*/ 	.word	0x0500000f


	//   ....[141]....
        /*02d4*/ 	.word	0x0500000f


	//   ....[142]....
        /*02d8*/ 	.word	0x0500000f


	//   ....[143]....
        /*02dc*/ 	.word	0x0500000f


	//   ....[144]....
        /*02e0*/ 	.word	0x0500000f


	//   ....[145]....
        /*02e4*/ 	.word	0x0500000f


	//   ....[146]....
        /*02e8*/ 	.word	0x0500000f


	//   ....[147]....
        /*02ec*/ 	.word	0x0500000f


	//   ....[148]....
        /*02f0*/ 	.word	0x0500000f


	//   ....[149]....
        /*02f4*/ 	.word	0x0500000f


	//   ....[150]....
        /*02f8*/ 	.word	0x0500000f


	//   ....[151]....
        /*02fc*/ 	.word	0x0500000f


	//   ....[152]....
        /*0300*/ 	.word	0x0500000f


	//   ....[153]....
        /*0304*/ 	.word	0x0500000f


	//   ....[154]....
        /*0308*/ 	.word	0x0500000f


	//   ....[155]....
        /*030c*/ 	.word	0x0500000f


	//   ....[156]....
        /*0310*/ 	.word	0x0500000f


	//   ....[157]....
        /*0314*/ 	.word	0x0500000f


	//   ....[158]....
        /*0318*/ 	.word	0x0500000f


	//   ....[159]....
        /*031c*/ 	.word	0x0500000f


	//   ....[160]....
        /*0320*/ 	.word	0x0500000f


	//   ....[161]....
        /*0324*/ 	.word	0x0500000f


	//   ....[162]....
        /*0328*/ 	.word	0x0500000f


	//   ....[163]....
        /*032c*/ 	.word	0x0500000f


	//   ....[164]....
        /*0330*/ 	.word	0x0500000f


	//   ....[165]....
        /*0334*/ 	.word	0x0500000f


	//   ....[166]....
        /*0338*/ 	.word	0x0500000f


	//   ....[167]....
        /*033c*/ 	.word	0x0500000f


	//   ....[168]....
        /*0340*/ 	.word	0x0500000f


	//   ....[169]....
        /*0344*/ 	.word	0x0500000f


	//   ....[170]....
        /*0348*/ 	.word	0x0500000f


	//   ....[171]....
        /*034c*/ 	.word	0x0500000f


	//   ....[172]....
        /*0350*/ 	.word	0x0500000f


	//   ....[173]....
        /*0354*/ 	.word	0x0500000f


	//   ....[174]....
        /*0358*/ 	.word	0x0500000f


	//   ....[175]....
        /*035c*/ 	.word	0x0500000f


	//   ....[176]....
        /*0360*/ 	.word	0x0500000f


	//   ....[177]....
        /*0364*/ 	.word	0x0500000f


	//   ....[178]....
        /*0368*/ 	.word	0x0500000f


	//   ....[179]....
        /*036c*/ 	.word	0x0500000f


	//   ....[180]....
        /*0370*/ 	.word	0x0500000f


	//   ....[181]....
        /*0374*/ 	.word	0x0500000f


	//   ....[182]....
        /*0378*/ 	.word	0x0500000f


	//   ....[183]....
        /*037c*/ 	.word	0x0500000f


	//   ....[184]....
        /*0380*/ 	.word	0x0500000f


	//   ....[185]....
        /*0384*/ 	.word	0x0500000f


	//   ....[186]....
        /*0388*/ 	.word	0x0500000f


	//----- nvinfo : EIATTR_COOP_GROUP_INSTR_OFFSETS
	.align		4
.L_172:
        /*038c*/ 	.byte	0x04, 0x28
        /*038e*/ 	.short	(.L_174 - .L_173)


	//   ....[0]....
.L_173:
        /*0390*/ 	.word	0x00000070


	//   ....[1]....
        /*0394*/ 	.word	0x000000b0


	//   ....[2]....
        /*0398*/ 	.word	0x000002d0


	//   ....[3]....
        /*039c*/ 	.word	0x00000430


	//   ....[4]....
        /*03a0*/ 	.word	0x00000550


	//   ....[5]....
        /*03a4*/ 	.word	0x000006b0


	//   ....[6]....
        /*03a8*/ 	.word	0x00001720


	//   ....[7]....
        /*03ac*/ 	.word	0x000023a0


	//   ....[8]....
        /*03b0*/ 	.word	0x000029f0


	//   ....[9]....
        /*03b4*/ 	.word	0x00003740


	//   ....[10]....
        /*03b8*/ 	.word	0x00003860


	//   ....[11]....
        /*03bc*/ 	.word	0x00003dc0


	//   ....[12]....
        /*03c0*/ 	.word	0x00003ec0


	//   ....[13]....
        /*03c4*/ 	.word	0x00005ba0


	//   ....[14]....
        /*03c8*/ 	.word	0x000067e0


	//   ....[15]....
        /*03cc*/ 	.word	0x00006e50


	//   ....[16]....
        /*03d0*/ 	.word	0x00006f70


	//   ....[17]....
        /*03d4*/ 	.word	0x00007510


	//   ....[18]....
        /*03d8*/ 	.word	0x00007570


	//   ....[19]....
        /*03dc*/ 	.word	0x00009760


	//   ....[20]....
        /*03e0*/ 	.word	0x00009790


	//   ....[21]....
        /*03e4*/ 	.word	0x000097b0


	//   ....[22]....
        /*03e8*/ 	.word	0x000097d0


	//   ....[23]....
        /*03ec*/ 	.word	0x0000b410


	//   ....[24]....
        /*03f0*/ 	.word	0x0000bf90


	//   ....[25]....
        /*03f4*/ 	.word	0x0000c710


	//   ....[26]....
        /*03f8*/ 	.word	0x0000c830


	//   ....[27]....
        /*03fc*/ 	.word	0x0000cdc0


	//   ....[28]....
        /*0400*/ 	.word	0x0000ce20


	//   ....[29]....
        /*0404*/ 	.word	0x0000dcd0


	//   ....[30]....
        /*0408*/ 	.word	0x0000dd00


	//   ....[31]....
        /*040c*/ 	.word	0x0000ddc0


	//   ....[32]....
        /*0410*/ 	.word	0x0000ddd0


	//   ....[33]....
        /*0414*/ 	.word	0x0000eed0


	//   ....[34]....
        /*0418*/ 	.word	0x0000ef10


	//   ....[35]....
        /*041c*/ 	.word	0x0000ef40


	//   ....[36]....
        /*0420*/ 	.word	0x0000efa0


	//   ....[37]....
        /*0424*/ 	.word	0x0000f440


	//   ....[38]....
        /*0428*/ 	.word	0x0000f480


	//   ....[39]....
        /*042c*/ 	.word	0x0000f540


	//   ....[40]....
        /*0430*/ 	.word	0x0000f560


	//   ....[41]....
        /*0434*/ 	.word	0x0000f620


	//   ....[42]....
        /*0438*/ 	.word	0x0000f640


	//   ....[43]....
        /*043c*/ 	.word	0x0000f710


	//   ....[44]....
        /*0440*/ 	.word	0x0000f730


	//   ....[45]....
        /*0444*/ 	.word	0x0000fd80


	//   ....[46]....
        /*0448*/ 	.word	0x0000fda0


	//   ....[47]....
        /*044c*/ 	.word	0x0000fe60


	//   ....[48]....
        /*0450*/ 	.word	0x0000fe80


	//   ....[49]....
        /*0454*/ 	.word	0x0000ff40


	//   ....[50]....
        /*0458*/ 	.word	0x0000ff60


	//   ....[51]....
        /*045c*/ 	.word	0x00010030


	//   ....[52]....
        /*0460*/ 	.word	0x00010050


	//   ....[53]....
        /*0464*/ 	.word	0x000101d0


	//   ....[54]....
        /*0468*/ 	.word	0x00011a30


	//   ....[55]....
        /*046c*/ 	.word	0x00011a50


	//   ....[56]....
        /*0470*/ 	.word	0x00011a60


	//   ....[57]....
        /*0474*/ 	.word	0x00011aa0


	//   ....[58]....
        /*0478*/ 	.word	0x00011b30


	//   ....[59]....
        /*047c*/ 	.word	0x00011b50


	//   ....[60]....
        /*0480*/ 	.word	0x00011be0


	//   ....[61]....
        /*0484*/ 	.word	0x00011c00


	//   ....[62]....
        /*0488*/ 	.word	0x00011c90


	//   ....[63]....
        /*048c*/ 	.word	0x00011cb0


	//   ....[64]....
        /*0490*/ 	.word	0x00011d40


	//   ....[65]....
        /*0494*/ 	.word	0x00011d60


	//   ....[66]....
        /*0498*/ 	.word	0x000123a0


	//   ....[67]....
        /*049c*/ 	.word	0x000123c0


	//   ....[68]....
        /*04a0*/ 	.word	0x000123f0


	//   ....[69]....
        /*04a4*/ 	.word	0x00012430


	//   ....[70]....
        /*04a8*/ 	.word	0x000124b0


	//   ....[71]....
        /*04ac*/ 	.word	0x000124e0


	//   ....[72]....
        /*04b0*/ 	.word	0x00012560


	//   ....[73]....
        /*04b4*/ 	.word	0x00012590


	//   ....[74]....
        /*04b8*/ 	.word	0x00012610


	//   ....[75]....
        /*04bc*/ 	.word	0x00012640


	//   ....[76]....
        /*04c0*/ 	.word	0x000126c0


	//   ....[77]....
        /*04c4*/ 	.word	0x000126f0


	//   ....[78]....
        /*04c8*/ 	.word	0x00012770


	//   ....[79]....
        /*04cc*/ 	.word	0x000127a0


	//   ....[80]....
        /*04d0*/ 	.word	0x00012820


	//   ....[81]....
        /*04d4*/ 	.word	0x00012840


	//   ....[82]....
        /*04d8*/ 	.word	0x00012f60


	//   ....[83]....
        /*04dc*/ 	.word	0x00012f90


	//   ....[84]....
        /*04e0*/ 	.word	0x00012fa0


	//   ....[85]....
        /*04e4*/ 	.word	0x00012fc0


	//   ....[86]....
        /*04e8*/ 	.word	0x00013010


	//   ....[87]....
        /*04ec*/ 	.word	0x00013030


	//   ....[88]....
        /*04f0*/ 	.word	0x00013090


	//   ....[89]....
        /*04f4*/ 	.word	0x000130b0


	//   ....[90]....
        /*04f8*/ 	.word	0x00013100


	//   ....[91]....
        /*04fc*/ 	.word	0x00013120


	//   ....[92]....
        /*0500*/ 	.word	0x00013170


	//   ....[93]....
        /*0504*/ 	.word	0x00013190


	//   ....[94]....
        /*0508*/ 	.word	0x00013420


	//   ....[95]....
        /*050c*/ 	.word	0x00013440


	//   ....[96]....
        /*0510*/ 	.word	0x00013460


	//   ....[97]....
        /*0514*/ 	.word	0x000134c0


	//   ....[98]....
        /*0518*/ 	.word	0x000134e0


	//   ....[99]....
        /*051c*/ 	.word	0x00013540


	//   ....[100]....
        /*0520*/ 	.word	0x00013560


	//   ....[101]....
        /*0524*/ 	.word	0x000135c0


	//   ....[102]....
        /*0528*/ 	.word	0x000135e0


	//   ....[103]....
        /*052c*/ 	.word	0x00013640


	//   ....[104]....
        /*0530*/ 	.word	0x00013660


	//   ....[105]....
        /*0534*/ 	.word	0x00013670


	//   ....[106]....
        /*0538*/ 	.word	0x00013c00


	//   ....[107]....
        /*053c*/ 	.word	0x00013c20


	//   ....[108]....
        /*0540*/ 	.word	0x00013c40


	//   ....[109]....
        /*0544*/ 	.word	0x00013c80


	//   ....[110]....
        /*0548*/ 	.word	0x00013cd0


	//   ....[111]....
        /*054c*/ 	.word	0x00013d00


	//   ....[112]....
        /*0550*/ 	.word	0x00013d50


	//   ....[113]....
        /*0554*/ 	.word	0x00013d80


	//   ....[114]....
        /*0558*/ 	.word	0x00013dd0


	//   ....[115]....
        /*055c*/ 	.word	0x00013e00


	//   ....[116]....
        /*0560*/ 	.word	0x00013e50


	//   ....[117]....
        /*0564*/ 	.word	0x00013e80


	//   ....[118]....
        /*0568*/ 	.word	0x00014150


	//   ....[119]....
        /*056c*/ 	.word	0x00014330


	//   ....[120]....
        /*0570*/ 	.word	0x000149a0


	//   ....[121]....
        /*0574*/ 	.word	0x00014a80


	//   ....[122]....
        /*0578*/ 	.word	0x00014b20


	//   ....[123]....
        /*057c*/ 	.word	0x00014ba0


	//   ....[124]....
        /*0580*/ 	.word	0x00014c60


	//   ....[125]....
        /*0584*/ 	.word	0x00014ce0


	//   ....[126]....
        /*0588*/ 	.word	0x00014dc0


	//   ....[127]....
        /*058c*/ 	.word	0x00014e40


	//   ....[128]....
        /*0590*/ 	.word	0x00014f20


	//   ....[129]....
        /*0594*/ 	.word	0x00014fa0


	//   ....[130]....
        /*0598*/ 	.word	0x00015080


	//   ....[131]....
        /*059c*/ 	.word	0x00015100


	//   ....[132]....
        /*05a0*/ 	.word	0x000151d0


	//   ....[133]....
        /*05a4*/ 	.word	0x00015260


	//   ....[134]....
        /*05a8*/ 	.word	0x000152d0


	//   ....[135]....
        /*05ac*/ 	.word	0x00015350


	//   ....[136]....
        /*05b0*/ 	.word	0x00015410


	//   ....[137]....
        /*05b4*/ 	.word	0x00015480


	//   ....[138]....
        /*05b8*/ 	.word	0x00015570


	//   ....[139]....
        /*05bc*/ 	.word	0x000155e0


	//   ....[140]....
        /*05c0*/ 	.word	0x000156d0


	//   ....[141]....
        /*05c4*/ 	.word	0x00015740


	//   ....[142]....
        /*05c8*/ 	.word	0x00015830


	//   ....[143]....
        /*05cc*/ 	.word	0x000158a0


	//   ....[144]....
        /*05d0*/ 	.word	0x00015990


	//   ....[145]....
        /*05d4*/ 	.word	0x00015a00


	//   ....[146]....
        /*05d8*/ 	.word	0x00015af0


	//   ....[147]....
        /*05dc*/ 	.word	0x00015b60


	//   ....[148]....
        /*05e0*/ 	.word	0x00015c30


	//   ....[149]....
        /*05e4*/ 	.word	0x00015d60


	//   ....[150]....
        /*05e8*/ 	.word	0x00015e00


	//   ....[151]....
        /*05ec*/ 	.word	0x00015e70


	//   ....[152]....
        /*05f0*/ 	.word	0x00015f30


	//   ....[153]....
        /*05f4*/ 	.word	0x00015f90


	//   ....[154]....
        /*05f8*/ 	.word	0x00016050


	//   ....[155]....
        /*05fc*/ 	.word	0x000160b0


	//   ....[156]....
        /*0600*/ 	.word	0x00016170


	//   ....[157]....
        /*0604*/ 	.word	0x000161d0


	//   ....[158]....
        /*0608*/ 	.word	0x00016290


	//   ....[159]....
        /*060c*/ 	.word	0x000162f0


	//   ....[160]....
        /*0610*/ 	.word	0x000163b0


	//   ....[161]....
        /*0614*/ 	.word	0x00016490


	//   ....[162]....
        /*0618*/ 	.word	0x00016530


	//   ....[163]....
        /*061c*/ 	.word	0x00016590


	//   ....[164]....
        /*0620*/ 	.word	0x00016660


	//   ....[165]....
        /*0624*/ 	.word	0x000166c0


	//   ....[166]....
        /*0628*/ 	.word	0x00016790


	//   ....[167]....
        /*062c*/ 	.word	0x000167f0


	//   ....[168]....
        /*0630*/ 	.word	0x000168c0


	//   ....[169]....
        /*0634*/ 	.word	0x00016920


	//   ....[170]....
        /*0638*/ 	.word	0x000169f0


	//   ....[171]....
        /*063c*/ 	.word	0x00016a50


	//   ....[172]....
        /*0640*/ 	.word	0x00016b10


	//   ....[173]....
        /*0644*/ 	.word	0x00016c30


	//   ....[174]....
        /*0648*/ 	.word	0x00016cd0


	//   ....[175]....
        /*064c*/ 	.word	0x00016d30


	//   ....[176]....
        /*0650*/ 	.word	0x00016e00


	//   ....[177]....
        /*0654*/ 	.word	0x00016ea0


	//   ....[178]....
        /*0658*/ 	.word	0x00016f60


	//   ....[179]....
        /*065c*/ 	.word	0x00017000


	//   ....[180]....
        /*0660*/ 	.word	0x000170c0


	//   ....[181]....
        /*0664*/ 	.word	0x00017160


	//   ....[182]....
        /*0668*/ 	.word	0x00017220


	//   ....[183]....
        /*066c*/ 	.word	0x000172c0


	//   ....[184]....
        /*0670*/ 	.word	0x00017380


	//   ....[185]....
        /*0674*/ 	.word	0x00017450


	//   ....[186]....
        /*0678*/ 	.word	0x00017570


	//----- nvinfo : EIATTR_REG_RECONFIG
	.align		4
.L_174:
        /*067c*/ 	.byte	0x01, 0x54
	.zero		2


	//----- nvinfo : EIATTR_SYSCALL_OFFSETS
	.align		4
        /*0680*/ 	.byte	0x04, 0x46
        /*0682*/ 	.short	(.L_176 - .L_175)


	//   ....[0]....
.L_175:
        /*0684*/ 	.word	0x00001900


	//   ....[1]....
        /*0688*/ 	.word	0x000110b0


	//   ....[2]....
        /*068c*/ 	.word	0x00011200


	//   ....[3]....
        /*0690*/ 	.word	0x000112f0


	//   ....[4]....
        /*0694*/ 	.word	0x00012060


	//----- nvinfo : EIATTR_MBARRIER_INSTR_OFFSETS
	.align		4
.L_176:
        /*0698*/ 	.byte	0x04, 0x39
        /*069a*/ 	.short	(.L_178 - .L_177)


	//   ....[0]....
.L_177:
        /*069c*/ 	.word	0x00000180
        /*06a0*/ 	.word	0x000000ff
        /*06a4*/ 	.word	0x0002a800
        /*06a8*/ 	.short	0x0100
        /*06aa*/ 	.byte	0x08
	.zero		1


	//   ....[1]....
        /*06ac*/ 	.word	0x00000190
        /*06b0*/ 	.word	0x000000ff
        /*06b4*/ 	.word	0x0002a820
        /*06b8*/ 	.short	0x0100
        /*06ba*/ 	.byte	0x08
	.zero		1


	//   ....[2]....
        /*06bc*/ 	.word	0x00000280
        /*06c0*/ 	.word	0x000000ff
        /*06c4*/ 	.word	0x0002a830
        /*06c8*/ 	.short	0x0100
        /*06ca*/ 	.byte	0x08
	.zero		1


	//   ....[3]....
        /*06cc*/ 	.word	0x00000290
        /*06d0*/ 	.word	0x000000ff
        /*06d4*/ 	.word	0x0002a840
        /*06d8*/ 	.short	0x0100
        /*06da*/ 	.byte	0x08
	.zero		1


	//   ....[4]....
        /*06dc*/ 	.word	0x000002a0
        /*06e0*/ 	.word	0x000000ff
        /*06e4*/ 	.word	0x0002a838
        /*06e8*/ 	.short	0x0100
        /*06ea*/ 	.byte	0x08
	.zero		1


	//   ....[5]....
        /*06ec*/ 	.word	0x000002b0
        /*06f0*/ 	.word	0x000000ff
        /*06f4*/ 	.word	0x0002a848
        /*06f8*/ 	.short	0x0100
        /*06fa*/ 	.byte	0x08
	.zero		1


	//   ....[6]....
        /*06fc*/ 	.word	0x000003e0
        /*0700*/ 	.word	0x000000ff
        /*0704*/ 	.word	0x0002a850
        /*0708*/ 	.short	0x0100
        /*070a*/ 	.byte	0x08
	.zero		1


	//   ....[7]....
        /*070c*/ 	.word	0x000003f0
        /*0710*/ 	.word	0x000000ff
        /*0714*/ 	.word	0x0002a860
        /*0718*/ 	.short	0x0100
        /*071a*/ 	.byte	0x08
	.zero		1


	//   ....[8]....
        /*071c*/ 	.word	0x00000400
        /*0720*/ 	.word	0x000000ff
        /*0724*/ 	.word	0x0002a858
        /*0728*/ 	.short	0x0100
        /*072a*/ 	.byte	0x08
	.zero		1


	//   ....[9]....
        /*072c*/ 	.word	0x00000410
        /*0730*/ 	.word	0x000000ff
        /*0734*/ 	.word	0x0002a868
        /*0738*/ 	.short	0x0100
        /*073a*/ 	.byte	0x08
	.zero		1


	//   ....[10]....
        /*073c*/ 	.word	0x00000500
        /*0740*/ 	.word	0x000000ff
        /*0744*/ 	.word	0x0002a870
        /*0748*/ 	.short	0x0100
        /*074a*/ 	.byte	0x06
	.zero		1


	//   ....[11]....
        /*074c*/ 	.word	0x00000510
        /*0750*/ 	.word	0x000000ff
        /*0754*/ 	.word	0x0002a880
        /*0758*/ 	.short	0x0100
        /*075a*/ 	.byte	0x06
	.zero		1


	//   ....[12]....
        /*075c*/ 	.word	0x00000520
        /*0760*/ 	.word	0x000000ff
        /*0764*/ 	.word	0x0002a878
        /*0768*/ 	.short	0x0100
        /*076a*/ 	.byte	0x06
	.zero		1


	//   ....[13]....
        /*076c*/ 	.word	0x00000530
        /*0770*/ 	.word	0x000000ff
        /*0774*/ 	.word	0x0002a888
        /*0778*/ 	.short	0x0100
        /*077a*/ 	.byte	0x06
	.zero		1


	//   ....[14]....
        /*077c*/ 	.word	0x00000660
        /*0780*/ 	.word	0x000000ff
        /*0784*/ 	.word	0x0002a890
        /*0788*/ 	.short	0x0100
        /*078a*/ 	.byte	0x08
	.zero		1


	//   ....[15]....
        /*078c*/ 	.word	0x00000670
        /*0790*/ 	.word	0x000000ff
        /*0794*/ 	.word	0x0002a8a0
        /*0798*/ 	.short	0x0100
        /*079a*/ 	.byte	0x08
	.zero		1


	//   ....[16]....
        /*079c*/ 	.word	0x00000680
        /*07a0*/ 	.word	0x000000ff
        /*07a4*/ 	.word	0x0002a898
        /*07a8*/ 	.short	0x0100
        /*07aa*/ 	.byte	0x08
	.zero		1


	//   ....[17]....
        /*07ac*/ 	.word	0x00000690
        /*07b0*/ 	.word	0x000000ff
        /*07b4*/ 	.word	0x0002a8a8
        /*07b8*/ 	.short	0x0100
        /*07ba*/ 	.byte	0x08
	.zero		1


	//   ....[18]....
        /*07bc*/ 	.word	0x000007d0
        /*07c0*/ 	.word	0x000000ff
        /*07c4*/ 	.word	0x0002a8b0
        /*07c8*/ 	.short	0x0100
        /*07ca*/ 	.byte	0x08
	.zero		1


	//   ....[19]....
        /*07cc*/ 	.word	0x000007e0
        /*07d0*/ 	.word	0x000000ff
        /*07d4*/ 	.word	0x0002a8c0
        /*07d8*/ 	.short	0x0100
        /*07da*/ 	.byte	0x08
	.zero		1


	//   ....[20]....
        /*07dc*/ 	.word	0x000007f0
        /*07e0*/ 	.word	0x000000ff
        /*07e4*/ 	.word	0x0002a8b8
        /*07e8*/ 	.short	0x0100
        /*07ea*/ 	.byte	0x08
	.zero		1


	//   ....[21]....
        /*07ec*/ 	.word	0x00000800
        /*07f0*/ 	.word	0x000000ff
        /*07f4*/ 	.word	0x0002a8c8
        /*07f8*/ 	.short	0x0100
        /*07fa*/ 	.byte	0x08
	.zero		1


	//   ....[22]....
        /*07fc*/ 	.word	0x00001970
        /*0800*/ 	.word	0x000000ff
        /*0804*/ 	.word	0x0002a800
        /*0808*/ 	.short	0x010a
        /*080a*/ 	.byte	0x28
	.zero		1


	//   ....[23]....
        /*080c*/ 	.word	0x000019f0
        /*0810*/ 	.word	0x0000000f
        /*0814*/ 	.word	0x0002a830
        /*0818*/ 	.short	0x010a
        /*081a*/ 	.byte	0x3f
	.zero		1


	//   ....[24]....
        /*081c*/ 	.word	0x00001a30
        /*0820*/ 	.word	0x0000000f
        /*0824*/ 	.word	0x0002a830
        /*0828*/ 	.short	0x010a
        /*082a*/ 	.byte	0x3f
	.zero		1


	//   ....[25]....
        /*082c*/ 	.word	0x000024a0
        /*0830*/ 	.word	0x000000ff
        /*0834*/ 	.word	0x00000000
        /*0838*/ 	.short	0x0101
        /*083a*/ 	.byte	0x04
	.zero		1


	//   ....[26]....
        /*083c*/ 	.word	0x00004c60
        /*0840*/ 	.word	0x000000ff
        /*0844*/ 	.word	0x0002a830
        /*0848*/ 	.short	0x010a
        /*084a*/ 	.byte	0x07
	.zero		1


	//   ....[27]....
        /*084c*/ 	.word	0x00004ca0
        /*0850*/ 	.word	0x000000ff
        /*0854*/ 	.word	0x0002a830
        /*0858*/ 	.short	0x010a
        /*085a*/ 	.byte	0x07
	.zero		1


	//   ....[28]....
        /*085c*/ 	.word	0x00005580
        /*0860*/ 	.word	0x000000ff
        /*0864*/ 	.word	0x0002a850
        /*0868*/ 	.short	0x010a
        /*086a*/ 	.byte	0x06
	.zero		1


	//   ....[29]....
        /*086c*/ 	.word	0x000055c0
        /*0870*/ 	.word	0x000000ff
        /*0874*/ 	.word	0x0002a850
        /*0878*/ 	.short	0x010a
        /*087a*/ 	.byte	0x06
	.zero		1


	//   ....[30]....
        /*087c*/ 	.word	0x00005c70
        /*0880*/ 	.word	0x000000ff
        /*0884*/ 	.word	0x00000000
        /*0888*/ 	.short	0x0101
        /*088a*/ 	.byte	0x07
	.zero		1


	//   ....[31]....
        /*088c*/ 	.word	0x00007dc0
        /*0890*/ 	.word	0x000000ff
        /*0894*/ 	.word	0x00000000
        /*0898*/ 	.short	0x0101
        /*089a*/ 	.byte	0x06
	.zero		1


	//   ....[32]....
        /*089c*/ 	.word	0x00008260
        /*08a0*/ 	.word	0x000000ff
        /*08a4*/ 	.word	0x0002a830
        /*08a8*/ 	.short	0x010a
        /*08aa*/ 	.byte	0x07
	.zero		1


	//   ....[33]....
        /*08ac*/ 	.word	0x000082a0
        /*08b0*/ 	.word	0x000000ff
        /*08b4*/ 	.word	0x0002a830
        /*08b8*/ 	.short	0x010a
        /*08ba*/ 	.byte	0x07
	.zero		1


	//   ....[34]....
        /*08bc*/ 	.word	0x00008b80
        /*08c0*/ 	.word	0x000000ff
        /*08c4*/ 	.word	0x0002a850
        /*08c8*/ 	.short	0x010a
        /*08ca*/ 	.byte	0x06
	.zero		1


	//   ....[35]....
        /*08cc*/ 	.word	0x00008bc0
        /*08d0*/ 	.word	0x000000ff
        /*08d4*/ 	.word	0x0002a850
        /*08d8*/ 	.short	0x010a
        /*08da*/ 	.byte	0x06
	.zero		1


	//   ....[36]....
        /*08dc*/ 	.word	0x00009270
        /*08e0*/ 	.word	0x000000ff
        /*08e4*/ 	.word	0x00000000
        /*08e8*/ 	.short	0x0101
        /*08ea*/ 	.byte	0x07
	.zero		1


	//   ....[37]....
        /*08ec*/ 	.word	0x0000a260
        /*08f0*/ 	.word	0x000000ff
        /*08f4*/ 	.word	0x00000000
        /*08f8*/ 	.short	0x0101
        /*08fa*/ 	.byte	0x06
	.zero		1


	//   ....[38]....
        /*08fc*/ 	.word	0x0000a520
        /*0900*/ 	.word	0x000000ff
        /*0904*/ 	.word	0x0002a830
        /*0908*/ 	.short	0x010a
        /*090a*/ 	.byte	0x06
	.zero		1


	//   ....[39]....
        /*090c*/ 	.word	0x0000a560
        /*0910*/ 	.word	0x000000ff
        /*0914*/ 	.word	0x0002a830
        /*0918*/ 	.short	0x010a
        /*091a*/ 	.byte	0x06
	.zero		1


	//   ....[40]....
        /*091c*/ 	.word	0x0000ae40
        /*0920*/ 	.word	0x000000ff
        /*0924*/ 	.word	0x0002a850
        /*0928*/ 	.short	0x010a
        /*092a*/ 	.byte	0x0a
	.zero		1


	//   ....[41]....
        /*092c*/ 	.word	0x0000ae80
        /*0930*/ 	.word	0x000000ff
        /*0934*/ 	.word	0x0002a850
        /*0938*/ 	.short	0x010a
        /*093a*/ 	.byte	0x0a
	.zero		1


	//   ....[42]....
        /*093c*/ 	.word	0x0000b4d0
        /*0940*/ 	.word	0x000000ff
        /*0944*/ 	.word	0x00000000
        /*0948*/ 	.short	0x0101
        /*094a*/ 	.byte	0x04
	.zero		1


	//   ....[43]....
        /*094c*/ 	.word	0x0000d680
        /*0950*/ 	.word	0x000000ff
        /*0954*/ 	.word	0x00000000
        /*0958*/ 	.short	0x0101
        /*095a*/ 	.byte	0x0a
	.zero		1


	//   ....[44]....
        /*095c*/ 	.word	0x0000dc40
        /*0960*/ 	.word	0x000000ff
        /*0964*/ 	.word	0x0002a850
        /*0968*/ 	.short	0x010a
        /*096a*/ 	.byte	0x05
	.zero		1


	//   ....[45]....
        /*096c*/ 	.word	0x0000dc80
        /*0970*/ 	.word	0x000000ff
        /*0974*/ 	.word	0x0002a850
        /*0978*/ 	.short	0x010a
        /*097a*/ 	.byte	0x05
	.zero		1


	//   ....[46]....
        /*097c*/ 	.word	0x0000e150
        /*0980*/ 	.word	0x000000ff
        /*0984*/ 	.word	0x00000000
        /*0988*/ 	.short	0x0101
        /*098a*/ 	.byte	0x04
	.zero		1


	//   ....[47]....
        /*098c*/ 	.word	0x0000f470
        /*0990*/ 	.word	0x00000017
        /*0994*/ 	.word	0x00000000
        /*0998*/ 	.short	0x0101
        /*099a*/ 	.byte	0x3f
	.zero		1


	//   ....[48]....
        /*099c*/ 	.word	0x00011840
        /*09a0*/ 	.word	0x00000000
        /*09a4*/ 	.word	0x0002a840
        /*09a8*/ 	.short	0x010a
        /*09aa*/ 	.byte	0x3f
	.zero		1


	//   ....[49]....
        /*09ac*/ 	.word	0x00011e50
        /*09b0*/ 	.word	0x00000000
        /*09b4*/ 	.word	0x0002a830
        /*09b8*/ 	.short	0x0107
        /*09ba*/ 	.byte	0x3f
	.zero		1


	//   ....[50]....
        /*09bc*/ 	.word	0x00011f00
        /*09c0*/ 	.word	0x00000000
        /*09c4*/ 	.word	0x0002a830
        /*09c8*/ 	.short	0x0101
        /*09ca*/ 	.byte	0x3f
	.zero		1


	//   ....[51]....
        /*09cc*/ 	.word	0x00012930
        /*09d0*/ 	.word	0x00000010
        /*09d4*/ 	.word	0x0002a800
        /*09d8*/ 	.short	0x0107
        /*09da*/ 	.byte	0x3f
	.zero		1


	//   ....[52]....
        /*09dc*/ 	.word	0x00012a20
        /*09e0*/ 	.word	0x00000010
        /*09e4*/ 	.word	0x0002a800
        /*09e8*/ 	.short	0x0101
        /*09ea*/ 	.byte	0x3f
	.zero		1


	//   ....[53]....
        /*09ec*/ 	.word	0x00012a40
        /*09f0*/ 	.word	0x00000010
        /*09f4*/ 	.word	0x0002a820
        /*09f8*/ 	.short	0x010a
        /*09fa*/ 	.byte	0x3f
	.zero		1


	//   ....[54]....
        /*09fc*/ 	.word	0x00012d90
        /*0a00*/ 	.word	0x00000006
        /*0a04*/ 	.word	0x0002a840
        /*0a08*/ 	.short	0x010a
        /*0a0a*/ 	.byte	0x3f
	.zero		1


	//   ....[55]....
        /*0a0c*/ 	.word	0x00013260
        /*0a10*/ 	.word	0x00000006
        /*0a14*/ 	.word	0x0002a830
        /*0a18*/ 	.short	0x0107
        /*0a1a*/ 	.byte	0x3f
	.zero		1


	//   ....[56]....
        /*0a1c*/ 	.word	0x00013310
        /*0a20*/ 	.word	0x00000006
        /*0a24*/ 	.word	0x0002a830
        /*0a28*/ 	.short	0x0101
        /*0a2a*/ 	.byte	0x3f
	.zero		1


	//   ....[57]....
        /*0a2c*/ 	.word	0x00013370
        /*0a30*/ 	.word	0x00000006
        /*0a34*/ 	.word	0x0002a860
        /*0a38*/ 	.short	0x010a
        /*0a3a*/ 	.byte	0x3f
	.zero		1


	//   ....[58]....
        /*0a3c*/ 	.word	0x000137a0
        /*0a40*/ 	.word	0x00000006
        /*0a44*/ 	.word	0x0002a850
        /*0a48*/ 	.short	0x0107
        /*0a4a*/ 	.byte	0x3f
	.zero		1


	//   ....[59]....
        /*0a4c*/ 	.word	0x000138e0
        /*0a50*/ 	.word	0x00000006
        /*0a54*/ 	.word	0x0002a850
        /*0a58*/ 	.short	0x0101
        /*0a5a*/ 	.byte	0x3f
	.zero		1


	//   ....[60]....
        /*0a5c*/ 	.word	0x00013b60
        /*0a60*/ 	.word	0x00000004
        /*0a64*/ 	.word	0x0002a860
        /*0a68*/ 	.short	0x010a
        /*0a6a*/ 	.byte	0x3f
	.zero		1


	//   ....[61]....
        /*0a6c*/ 	.word	0x00013f60
        /*0a70*/ 	.word	0x00000004
        /*0a74*/ 	.word	0x0002a850
        /*0a78*/ 	.short	0x0107
        /*0a7a*/ 	.byte	0x3f
	.zero		1


	//   ....[62]....
        /*0a7c*/ 	.word	0x00014010
        /*0a80*/ 	.word	0x00000004
        /*0a84*/ 	.word	0x0002a850
        /*0a88*/ 	.short	0x0101
        /*0a8a*/ 	.byte	0x3f
	.zero		1


	//   ....[63]....
        /*0a8c*/ 	.word	0x000142b0
        /*0a90*/ 	.word	0x00000004
        /*0a94*/ 	.word	0x0002a820
        /*0a98*/ 	.short	0x010a
        /*0a9a*/ 	.byte	0x3f
	.zero		1


	//   ....[64]....
        /*0a9c*/ 	.word	0x00014450
        /*0aa0*/ 	.word	0x00000005
        /*0aa4*/ 	.word	0x0002a840
        /*0aa8*/ 	.short	0x010a
        /*0aaa*/ 	.byte	0x3f
	.zero		1


	//   ....[65]....
        /*0aac*/ 	.word	0x000144f0
        /*0ab0*/ 	.word	0x00000017
        /*0ab4*/ 	.word	0x0002a840
        /*0ab8*/ 	.short	0x010a
        /*0aba*/ 	.byte	0x3f
	.zero		1


	//   ....[66]....
        /*0abc*/ 	.word	0x00014530
        /*0ac0*/ 	.word	0x00000005
        /*0ac4*/ 	.word	0x0002a860
        /*0ac8*/ 	.short	0x010a
        /*0aca*/ 	.byte	0x3f
	.zero		1


	//   ....[67]....
        /*0acc*/ 	.word	0x00014570
        /*0ad0*/ 	.word	0x00000017
        /*0ad4*/ 	.word	0x0002a860
        /*0ad8*/ 	.short	0x010a
        /*0ada*/ 	.byte	0x3f
	.zero		1


	//   ....[68]....
        /*0adc*/ 	.word	0x000145e0
        /*0ae0*/ 	.word	0x00000003
        /*0ae4*/ 	.word	0x0002a800
        /*0ae8*/ 	.short	0x010a
        /*0aea*/ 	.byte	0x3f
	.zero		1


	//   ....[69]....
        /*0aec*/ 	.word	0x00014630
        /*0af0*/ 	.word	0x0000000f
        /*0af4*/ 	.word	0x0002a830
        /*0af8*/ 	.short	0x010a
        /*0afa*/ 	.byte	0x3f
	.zero		1


	//   ....[70]....
        /*0afc*/ 	.word	0x00014690
        /*0b00*/ 	.word	0x0000000e
        /*0b04*/ 	.word	0x0002a830
        /*0b08*/ 	.short	0x010a
        /*0b0a*/ 	.byte	0x3f
	.zero		1


	//   ....[71]....
        /*0b0c*/ 	.word	0x000146f0
        /*0b10*/ 	.word	0x0000000d
        /*0b14*/ 	.word	0x0002a850
        /*0b18*/ 	.short	0x010a
        /*0b1a*/ 	.byte	0x3f
	.zero		1


	//   ....[72]....
        /*0b1c*/ 	.word	0x00014750
        /*0b20*/ 	.word	0x0000000c
        /*0b24*/ 	.word	0x0002a830
        /*0b28*/ 	.short	0x010a
        /*0b2a*/ 	.byte	0x3f
	.zero		1


	//   ....[73]....
        /*0b2c*/ 	.word	0x000147b0
        /*0b30*/ 	.word	0x0000000b
        /*0b34*/ 	.word	0x0002a850
        /*0b38*/ 	.short	0x010a
        /*0b3a*/ 	.byte	0x3f
	.zero		1


	//   ....[74]....
        /*0b3c*/ 	.word	0x00014810
        /*0b40*/ 	.word	0x0000000e
        /*0b44*/ 	.word	0x0002a830
        /*0b48*/ 	.short	0x010a
        /*0b4a*/ 	.byte	0x3f
	.zero		1


	//   ....[75]....
        /*0b4c*/ 	.word	0x00014870
        /*0b50*/ 	.word	0x0000000b
        /*0b54*/ 	.word	0x0002a850
        /*0b58*/ 	.short	0x010a
        /*0b5a*/ 	.byte	0x3f
	.zero		1


	//   ....[76]....
        /*0b5c*/ 	.word	0x000148d0
        /*0b60*/ 	.word	0x00000005
        /*0b64*/ 	.word	0x0002a850
        /*0b68*/ 	.short	0x010a
        /*0b6a*/ 	.byte	0x3f
	.zero		1


	//   ....[77]....
        /*0b6c*/ 	.word	0x000149d0
        /*0b70*/ 	.word	0x00000000
        /*0b74*/ 	.word	0x0002a840
        /*0b78*/ 	.short	0x010a
        /*0b7a*/ 	.byte	0x3f
	.zero		1


	//   ....[78]....
        /*0b7c*/ 	.word	0x00015c60
        /*0b80*/ 	.word	0x00000010
        /*0b84*/ 	.word	0x0002a820
        /*0b88*/ 	.short	0x010a
        /*0b8a*/ 	.byte	0x3f
	.zero		1


	//   ....[79]....
        /*0b8c*/ 	.word	0x00015cb0
        /*0b90*/ 	.word	0x00000006
        /*0b94*/ 	.word	0x0002a840
        /*0b98*/ 	.short	0x010a
        /*0b9a*/ 	.byte	0x3f
	.zero		1


	//   ....[80]....
        /*0b9c*/ 	.word	0x000163e0
        /*0ba0*/ 	.word	0x00000006
        /*0ba4*/ 	.word	0x0002a860
        /*0ba8*/ 	.short	0x010a
        /*0baa*/ 	.byte	0x3f
	.zero		1


	//   ....[81]....
        /*0bac*/ 	.word	0x00016b80
        /*0bb0*/ 	.word	0x00000004
        /*0bb4*/ 	.word	0x0002a860
        /*0bb8*/ 	.short	0x010a
        /*0bba*/ 	.byte	0x3f
	.zero		1


	//   ....[82]....
        /*0bbc*/ 	.word	0x00017490
        /*0bc0*/ 	.word	0x00000004
        /*0bc4*/ 	.word	0x0002a820
        /*0bc8*/ 	.short	0x010a
        /*0bca*/ 	.byte	0x3f
	.zero		1


	//   ....[83]....
        /*0bcc*/ 	.word	0x00017630
        /*0bd0*/ 	.word	0x00000005
        /*0bd4*/ 	.word	0x0002a840
        /*0bd8*/ 	.short	0x010a
        /*0bda*/ 	.byte	0x3f
	.zero		1


	//   ....[84]....
        /*0bdc*/ 	.word	0x00017680
        /*0be0*/ 	.word	0x00000017
        /*0be4*/ 	.word	0x0002a840
        /*0be8*/ 	.short	0x010a
        /*0bea*/ 	.byte	0x3f
	.zero		1


	//   ....[85]....
        /*0bec*/ 	.word	0x000176d0
        /*0bf0*/ 	.word	0x00000005
        /*0bf4*/ 	.word	0x0002a860
        /*0bf8*/ 	.short	0x010a
        /*0bfa*/ 	.byte	0x3f
	.zero		1


	//----- nvinfo : EIATTR_NUM_MBARRIERS
	.align		4
.L_178:
        /*0bfc*/ 	.byte	0x03, 0x38
        /*0bfe*/ 	.short	0x0016


	//----- nvinfo : EIATTR_EXIT_INSTR_OFFSETS
	.align		4
        /*0c00*/ 	.byte	0x04, 0x1c
        /*0c02*/ 	.short	(.L_180 - .L_179)


	//   ....[0]....
.L_179:
        /*0c04*/ 	.word	0x00000950


	//   ....[1]....
        /*0c08*/ 	.word	0x00010140


	//   ....[2]....
        /*0c0c*/ 	.word	0x000145c0


	//----- nvinfo : EIATTR_MAX_THREADS
	.align		4
.L_180:
        /*0c10*/ 	.byte	0x04, 0x05
        /*0c12*/ 	.short	(.L_182 - .L_181)
.L_181:
        /*0c14*/ 	.word	0x00000180
        /*0c18*/ 	.word	0x00000001
        /*0c1c*/ 	.word	0x00000001


	//----- nvinfo : EIATTR_CRS_STACK_SIZE
	.align		4
.L_182:
        /*0c20*/ 	.byte	0x04, 0x1e
        /*0c22*/ 	.short	(.L_184 - .L_183)
.L_183:
        /*0c24*/ 	.word	0x00000000


	//----- nvinfo : EIATTR_CBANK_PARAM_SIZE
	.align		4
.L_184:
        /*0c28*/ 	.byte	0x03, 0x19
        /*0c2a*/ 	.short	0x0af0


	//----- nvinfo : EIATTR_PARAM_CBANK
	.align		4
        /*0c2c*/ 	.byte	0x04, 0x0a
        /*0c2e*/ 	.short	(.L_186 - .L_185)
	.align		4
.L_185:
        /*0c30*/ 	.word	index@(.nv.constant0._ZN7cutlass13device_kernelIN5flash11enable_sm90INS1_16FlashAttnFwdSm90INS1_25CollectiveMainloopFwdSm90ILi2EN4cute5tupleIJNS5_1CILi1EEES8_S8_EEENS6_IJNS7_ILi128EEENS7_ILi96EEENS7_ILi192EEEEEELi128ENS_6half_tEfNS_4arch4Sm90ELb0ELb1ELb1ELb0ELb1ELb0ELb0ELb1ELb1ELb1ELb0ELb0EEENS1_21CollectiveEpilogueFwdINS6_IJSA_SA_SB_EEES9_SE_SG_Li256ELb0ELb1ELb0ELb0EEENS1_30DynamicPersistentTileSchedulerILi256ELi128ELb0ELb1ELb1EEEEEEEEEvNT_6ParamsE)
        /*0c34*/ 	.short	0x0210
        /*0c36*/ 	.short	0x0af0


	//----- nvinfo : EIATTR_SW_WAR
	.align		4
.L_186:
        /*0c38*/ 	.byte	0x04, 0x36
        /*0c3a*/ 	.short	(.L_188 - .L_187)
.L_187:
        /*0c3c*/ 	.word	0x00000008
.L_188:


//--------------------- .nv.info._ZN7cutlass13device_kernelIN5flash11enable_sm90INS1_16FlashAttnFwdSm90INS1_25CollectiveMainloopFwdSm90ILi2EN4cute5tupleIJNS5_1CILi1EEES8_S8_EEENS6_IJNS7_ILi128EEENS7_ILi96EEENS7_ILi192EEEEEELi128ENS_6half_tEfNS_4arch4Sm90ELb0ELb1ELb1ELb1ELb1ELb0ELb0ELb1ELb1ELb1ELb0ELb0EEENS1_21CollectiveEpilogueFwdINS6_IJSA_SA_SB_EEES9_SE_SG_Li256ELb1ELb1ELb0ELb0EEENS1_36VarlenDynamicPersistentTileSchedulerILi128ELi96ELi256ELi128ELb0ELb1ELb1ELb1ELb0ELb1EEEEEEEEEvNT_6ParamsE --------------------------
	.section	.nv.info._ZN7cutlass13device_kernelIN5flash11enable_sm90INS1_16FlashAttnFwdSm90INS1_25CollectiveMainloopFwdSm90ILi2EN4cute5tupleIJNS5_1CILi1EEES8_S8_EEENS6_IJNS7_ILi128EEENS7_ILi96EEENS7_ILi192EEEEEELi128ENS_6half_tEfNS_4arch4Sm90ELb0ELb1ELb1ELb1ELb1ELb0ELb0ELb1ELb1ELb1ELb0ELb0EEENS1_21CollectiveEpilogueFwdINS6_IJSA_SA_SB_EEES9_SE_SG_Li256ELb1ELb1ELb0ELb0EEENS1_36VarlenDynamicPersistentTileSchedulerILi128ELi96ELi256ELi128ELb0ELb1ELb1ELb1ELb0ELb1EEEEEEEEEvNT_6ParamsE,"",@"SHT_CUDA_INFO"
	.sectionflags	@""
	.align	4


	//----- nvinfo : EIATTR_CUDA_API_VERSION
	.align		4
        /*0000*/ 	.byte	0x04, 0x37
        /*0002*/ 	.short	(.L_190 - .L_189)
.L_189:
        /*0004*/ 	.word	0x00000082


	//----- nvinfo : EIATTR_KPARAM_INFO
	.align		4
.L_190:
        /*0008*/ 	.byte	0x04, 0x17
        /*000a*/ 	.short	(.L_192 - .L_191)
.L_191:
        /*000c*/ 	.word	0x00000000
        /*0010*/ 	.short	0x0000
        /*0012*/ 	.short	0x0070
        /*0014*/ 	.byte	0x00, 0xf0, 0x01, 0x2a


	//----- nvinfo : EIATTR_SPARSE_MMA_MASK
	.align		4
.L_192:
        /*0018*/ 	.byte	0x03, 0x50
        /*001a*/ 	.short	0x0000


	//----- nvinfo : EIATTR_MAXREG_COUNT
	.align		4
        /*001c*/ 	.byte	0x03, 0x1b
        /*001e*/ 	.short	0x00a8


	//----- nvinfo : EIATTR_NUM_BARRIERS
	.align		4
        /*0020*/ 	.byte	0x02, 0x4c
        /*0022*/ 	.byte	0x09
	.zero		1


	//----- nvinfo : EIATTR_EXTERNS
	.align		4
        /*0024*/ 	.byte	0x04, 0x0f
        /*0026*/ 	.short	(.L_194 - .L_193)


	//   ....[0]....
	.align		4
.L_193:
        /*0028*/ 	.word	index@(__assertfail)


	//----- nvinfo : EIATTR_ANNOTATIONS
	.align		4
.L_194:
        /*002c*/ 	.byte	0x04, 0x55
        /*002e*/ 	.short	(.L_196 - .L_195)


	//   ....[0]....
.L_195:
        /* <DEDUP_REMOVED lines=19> */
        /*0154*/ 	.byte	0x50, 0x5e, 0x01, 0x00, 0x01, 0x00, 0x00, 0x00, 0xf0, 0x5f, 0x01, 0x00


	//----- nvinfo : EIATTR_MERCURY_ISA_VERSION
	.align		4
.L_196:
        /*0160*/ 	.byte	0x03, 0x5f
        /*0162*/ 	.short	0x0101


	//----- nvinfo : EIATTR_UNUSED_LOAD_BYTE_OFFSET
	.align		4
        /*0164*/ 	.byte	0x04, 0x44
        /*0166*/ 	.short	(.L_198 - .L_197)


	//   ....[0]....
.L_197:
        /*0168*/ 	.word	0x00000950
        /*016c*/ 	.word	0x0000fff0


	//   ....[1]....
        /*0170*/ 	.word	0x0000e5e0
        /*0174*/ 	.word	0x0000fff0


	//----- nvinfo : EIATTR_INT_WARP_WIDE_INSTR_OFFSETS
	.align		4
.L_198:
        /*0178*/ 	.byte	0x04, 0x31
        /*017a*/ 	.short	(.L_200 - .L_199)


	//   ....[0]....
.L_199:
        /*017c*/ 	.word	0x000000c0


	//   ....[1]....
        /*0180*/ 	.word	0x000000d0


	//   ....[2]....
        /*0184*/ 	.word	0x00000170


	//   ....[3]....
        /*0188*/ 	.word	0x00011b50


	//   ....[4]....
        /*018c*/ 	.word	0x00011be0


	//   ....[5]....
        /*0190*/ 	.word	0x00014b50


	//   ....[6]....
        /*0194*/ 	.word	0x00014be0


	//----- nvinfo : EIATTR_COOP_GROUP_MASK_REGIDS
	.align		4
.L_200:
        /*0198*/ 	.byte	0x04, 0x29
        /*019a*/ 	.short	(.L_202 - .L_201)


	//   ....[0]....
.L_201:
        /*019c*/ 	.word	0xffffffff


	//   ....[1]....
        /*01a0*/ 	.word	0xffffffff


	//   ....[2]....
        /*01a4*/ 	.word	0xffffffff


	//   ....[3]....
        /*01a8*/ 	.word	0xffffffff


	//   ....[4]....
        /*01ac*/ 	.word	0xffffffff


	//   ....[5]....
        /*01b0*/ 	.word	0xffffffff


	//   ....[6]....
        /*01b4*/ 	.word	0xffffffff


	//   ....[7]....
        /*01b8*/ 	.word	0xffffffff


	//   ....[8]....
        /*01bc*/ 	.word	0xffffffff


	//   ....[9]....
        /*01c0*/ 	.word	0xffffffff


	//   ....[10]....
        /*01c4*/ 	.word	0xffffffff


	//   ....[11]....
        /*01c8*/ 	.word	0xffffffff


	//   ....[12]....
        /*01cc*/ 	.word	0xffffffff


	//   ....[13]....
        /*01d0*/ 	.word	0xffffffff


	//   ....[14]....
        /*01d4*/ 	.word	0xffffffff


	//   ....[15]....
        /*01d8*/ 	.word	0xffffffff


	//   ....[16]....
        /*01dc*/ 	.word	0xffffffff


	//   ....[17]....
        /*01e0*/ 	.word	0xffffffff


	//   ....[18]....
        /*01e4*/ 	.word	0xffffffff


	//   ....[19]....
        /*01e8*/ 	.word	0xffffffff


	//   ....[20]....
        /*01ec*/ 	.word	0xffffffff


	//   ....[21]....
        /*01f0*/ 	.word	0xffffffff


	//   ....[22]....
        /*01f4*/ 	.word	0xffffffff


	//   ....[23]....
        /*01f8*/ 	.word	0xffffffff


	//   ....[24]....
        /*01fc*/ 	.word	0xffffffff


	//   ....[25]....
        /*0200*/ 	.word	0xffffffff


	//   ....[26]....
        /*0204*/ 	.word	0xffffffff


	//   ....[27]....
        /*0208*/ 	.word	0xffffffff


	//   ....[28]....
        /*020c*/ 	.word	0xffffffff


	//   ....[29]....
        /*0210*/ 	.word	0xffffffff


	//   ....[30]....
        /*0214*/ 	.word	0xffffffff


	//   ....[31]....
        /*0218*/ 	.word	0xffffffff


	//   ....[32]....
        /*021c*/ 	.word	0xffffffff


	//   ....[33]....
        /*0220*/ 	.word	0xffffffff


	//   ....[34]....
        /*0224*/ 	.word	0xffffffff


	//   ....[35]....
        /*0228*/ 	.word	0xffffffff


	//   ....[36]....
        /*022c*/ 	.word	0xffffffff


	//   ....[37]....
        /*0230*/ 	.word	0xffffffff


	//   ....[38]....
        /*0234*/ 	.word	0xffffffff


	//   ....[39]....
        /*0238*/ 	.word	0xffffffff


	//   ....[40]....
        /*023c*/ 	.word	0xffffffff


	//   ....[41]....
        /*0240*/ 	.word	0xffffffff


	//   ....[42]....
        /*0244*/ 	.word	0xffffffff


	//   ....[43]....
        /*0248*/ 	.word	0xffffffff


	//   ....[44]....
        /*024c*/ 	.word	0xffffffff


	//   ....[45]....
        /*0250*/ 	.word	0xffffffff


	//   ....[46]....
        /*0254*/ 	.word	0xffffffff


	//   ....[47]....
        /*0258*/ 	.word	0xffffffff


	//   ....[48]....
        /*025c*/ 	.word	0xffffffff


	//   ....[49]....
        /*0260*/ 	.word	0xffffffff


	//   ....[50]....
        /*0264*/ 	.word	0xffffffff


	//   ....[51]....
        /*0268*/ 	.word	0xffffffff


	//   ....[52]....
        /*026c*/ 	.word	0xffffffff


	//   ....[53]....
        /*0270*/ 	.word	0xffffffff


	//   ....[54]....
        /*0274*/ 	.word	0xffffffff


	//   ....[55]....
        /*0278*/ 	.word	0xffffffff


	//   ....[56]....
        /*027c*/ 	.word	0xffffffff


	//   ....[57]....
        /*0280*/ 	.word	0xffffffff


	//   ....[58]....
        /*0284*/ 	.word	0xffffffff


	//   ....[59]....
        /*0288*/ 	.word	0xffffffff


	//   ....[60]....
        /*028c*/ 	.word	0xffffffff


	//   ....[61]....
        /*0290*/ 	.word	0xffffffff


	//   ....[62]....
        /*0294*/ 	.word	0xffffffff


	//   ....[63]....
        /*0298*/ 	.word	0xffffffff


	//   ....[64]....
        /*029c*/ 	.word	0xffffffff


	//   ....[65]....
        /*02a0*/ 	.word	0xffffffff


	//   ....[66]....
        /*02a4*/ 	.word	0xffffffff


	//   ....[67]....
        /*02a8*/ 	.word	0xffffffff


	//   ....[68]....
        /*02ac*/ 	.word	0xffffffff


	//   ....[69]....
        /*02b0*/ 	.word	0xffffffff


	//   ....[70]....
        /*02b4*/ 	.word	0xffffffff


	//   ....[71]....
        /*02b8*/ 	.word	0xffffffff


	//   ....[72]....
        /*02bc*/ 	.word	0xffffffff


	//   ....[73]....
        /*02c0*/ 	.word	0xffffffff


	//   ....[74]....
        /*02c4*/ 	.word	0xffffffff


	//   ....[75]....
        /*02c8*/ 	.word	0xffffffff


	//   ....[76]....
        /*02cc*/ 	.word	0xffffffff


	//   ....[77]....
        /*02d0*/ 	.word	0xffffffff


	//   ....[78]....
        /*02d4*/ 	.word	0xffffffff


	//   ....[79]....
        /*02d8*/ 	.word	0xffffffff


	//   ....[80]....
        /*02dc*/ 	.word	0xffffffff


	//   ....[81]....
        /*02e0*/ 	.word	0xffffffff


	//   ....[82]....
        /*02e4*/ 	.word	0xffffffff


	//   ....[83]....
        /*02e8*/ 	.word	0xffffffff


	//   ....[84]....
        /*02ec*/ 	.word	0xffffffff


	//   ....[85]....
        /*02f0*/ 	.word	0xffffffff


	//   ....[86]....
        /*02f4*/ 	.word	0xffffffff


	//   ....[87]....
        /*02f8*/ 	.word	0xffffffff


	//   ....[88]....
        /*02fc*/ 	.word	0xffffffff


	//   ....[89]....
        /*0300*/ 	.word	0xffffffff


	//   ....[90]....
        /*0304*/ 	.word	0xffffffff


	//   ....[91]....
        /*0308*/ 	.word	0xffffffff


	//   ....[92]....
        /*030c*/ 	.word	0xffffffff


	//   ....[93]....
        /*0310*/ 	.word	0xffffffff


	//   ....[94]....
        /*0314*/ 	.word	0xffffffff


	//   ....[95]....
        /*0318*/ 	.word	0xffffffff


	//   ....[96]....
        /*031c*/ 	.word	0xffffffff


	//   ....[97]....
        /*0320*/ 	.word	0xffffffff


	//   ....[98]....
        /*0324*/ 	.word	0xffffffff


	//   ....[99]....
        /*0328*/ 	.word	0xffffffff


	//   ....[100]....
        /*032c*/ 	.word	0xffffffff


	//   ....[101]....
        /*0330*/ 	.word	0xffffffff


	//   ....[102]....
        /*0334*/ 	.word	0xffffffff


	//   ....[103]....
        /*0338*/ 	.word	0xffffffff


	//   ....[104]....
        /*033c*/ 	.word	0xffffffff


	//   ....[105]....
        /*0340*/ 	.word	0xffffffff


	//   ....[106]....
        /*0344*/ 	.word	0xffffffff


	//   ....[107]....
        /*0348*/ 	.word	0xffffffff


	//   ....[108]....
        /*034c*/ 	.word	0xffffffff


	//   ....[109]....
        /*0350*/ 	.word	0xffffffff


	//   ....[110]....
        /*0354*/ 	.word	0xffffffff


	//   ....[111]....
        /*0358*/ 	.word	0xffffffff


	//   ....[112]....
        /*035c*/ 	.word	0xffffffff


	//   ....[113]....
        /*0360*/ 	.word	0xffffffff


	//   ....[114]....
        /*0364*/ 	.word	0xffffffff


	//   ....[115]....
        /*0368*/ 	.word	0xffffffff


	//   ....[116]....
        /*036c*/ 	.word	0xffffffff


	//   ....[117]....
        /*0370*/ 	.word	0xffffffff


	//   ....[118]....
        /*0374*/ 	.word	0xffffffff


	//   ....[119]....
        /*0378*/ 	.word	0xffffffff


	//   ....[120]....
        /*037c*/ 	.word	0xffffffff


	//   ....[121]....
        /*0380*/ 	.word	0xffffffff


	//   ....[122]....
        /*0384*/ 	.word	0xffffffff


	//   ....[123]....
        /*0388*/ 	.word	0xffffffff


	//   ....[124]....
        /*038c*/ 	.word	0xffffffff


	//   ....[125]....
        /*0390*/ 	.word	0xffffffff


	//   ....[126]....
        /*0394*/ 	.word	0xffffffff


	//   ....[127]....
        /*0398*/ 	.word	0xffffffff


	//   ....[128]....
        /*039c*/ 	.word	0xffffffff


	//   ....[129]....
        /*03a0*/ 	.word	0xffffffff


	//   ....[130]....
        /*03a4*/ 	.word	0xffffffff


	//   ....[131]....
        /*03a8*/ 	.word	0xffffffff


	//   ....[132]....
        /*03ac*/ 	.word	0xffffffff


	//   ....[133]....
        /*03b0*/ 	.word	0xffffffff


	//   ....[134]....
        /*03b4*/ 	.word	0xffffffff


	//   ....[135]....
        /*03b8*/ 	.word	0xffffffff


	//   ....[136]....
        /*03bc*/ 	.word	0xffffffff


	//   ....[137]....
        /*03c0*/ 	.word	0xffffffff


	//   ....[138]....
        /*03c4*/ 	.word	0xffffffff


	//   ....[139]....
        /*03c8*/ 	.word	0xffffffff


	//   ....[140]....
        /*03cc*/ 	.word	0xffffffff


	//   ....[141]....
        /*03d0*/ 	.word	0xffffffff


	//   ....[142]....
        /*03d4*/ 	.word	0xffffffff


	//   ....[143]....
        /*03d8*/ 	.word	0xffffffff


	//   ....[144]....
        /*03dc*/ 	.word	0xffffffff


	//   ....[145]....
        /*03e0*/ 	.word	0xffffffff


	//   ....[146]....
        /*03e4*/ 	.word	0xffffffff


	//   ....[147]....
        /*03e8*/ 	.word	0xffffffff


	//   ....[148]....
        /*03ec*/ 	.word	0xffffffff


	//   ....[149]....
        /*03f0*/ 	.word	0xffffffff


	//   ....[150]....
        /*03f4*/ 	.word	0xffffffff


	//   ....[151]....
        /*03f8*/ 	.word	0x0500000f


	//   ....[152]....
        /*03fc*/ 	.word	0x0500000f


	//   ....[153]....
        /*0400*/ 	.word	0x0500000f


	//   ....[154]....
        /*0404*/ 	.word	0x0500000f


	//   ....[155]....
        /*0408*/ 	.word	0x0500000f


	//   ....[156]....
        /*040c*/ 	.word	0x0500000f


	//   ....[157]....
        /*0410*/ 	.word	0x0500000f


	//   ....[158]....
        /*0414*/ 	.word	0x0500000f


	//   ....[159]....
        /*0418*/ 	.word	0x0500000f


	//   ....[160]....
        /*041c*/ 	.word	0x0500000f


	//   ....[161]....
        /*0420*/ 	.word	0x0500000f


	//   ....[162]....
        /*0424*/ 	.word	0x0500000f


	//   ....[163]....
        /*0428*/ 	.word	0x0500000f


	//   ....[164]....
        /*042c*/ 	.word	0x0500000f


	//   ....[165]....
        /*0430*/ 	.word	0x0500000f


	//   ....[166]....
        /*0434*/ 	.word	0x0500000f


	//   ....[167]....
        /*0438*/ 	.word	0x0500000f


	//   ....[168]....
        /*043c*/ 	.word	0x0500000f


	//   ....[169]....
        /*0440*/ 	.word	0x0500000f


	//   ....[170]....
        /*0444*/ 	.word	0x0500000f


	//   ....[171]....
        /*0448*/ 	.word	0x0500000f


	//   ....[172]....
        /*044c*/ 	.word	0x0500000f


	//   ....[173]....
        /*0450*/ 	.word	0x0500000f


	//   ....[174]....
        /*0454*/ 	.word	0x0500000f


	//   ....[175]....
        /*0458*/ 	.word	0x0500000f


	//   ....[176]....
        /*045c*/ 	.word	0x0500000f


	//   ....[177]....
        /*0460*/ 	.word	0x0500000f


	//   ....[178]....
        /*0464*/ 	.word	0x0500000f


	//   ....[179]....
        /*0468*/ 	.word	0x0500000f


	//   ....[180]....
        /*046c*/ 	.word	0x0500000f


	//   ....[181]....
        /*0470*/ 	.word	0x0500000f


	//   ....[182]....
        /*0474*/ 	.word	0x0500000f


	//   ....[183]....
        /*0478*/ 	.word	0x0500000f


	//   ....[184]....
        /*047c*/ 	.word	0x0500000f


	//   ....[185]....
        /*0480*/ 	.word	0x0500000f


	//   ....[186]....
        /*0484*/ 	.word	0x0500000f


	//   ....[187]....
        /*0488*/ 	.word	0x0500000f


	//   ....[188]....
        /*048c*/ 	.word	0x0500000f


	//   ....[189]....
        /*0490*/ 	.word	0x0500000f


	//   ....[190]....
        /*0494*/ 	.word	0x0500000f


	//   ....[191]....
        /*0498*/ 	.word	0x0500000f


	//   ....[192]....
        /*049c*/ 	.word	0x0500000f


	//   ....[193]....
        /*04a0*/ 	.word	0x0500000f


	//   ....[194]....
        /*04a4*/ 	.word	0x0500000f


	//   ....[195]....
        /*04a8*/ 	.word	0x0500000f


	//   ....[196]....
        /*04ac*/ 	.word	0x0500000f


	//   ....[197]....
        /*04b0*/ 	.word	0x0500000f


	//   ....[198]....
        /*04b4*/ 	.word	0x0500000f


	//   ....[199]....
        /*04b8*/ 	.word	0x0500000f


	//   ....[200]....
        /*04bc*/ 	.word	0x0500000f


	//   ....[201]....
        /*04c0*/ 	.word	0x0500000f


	//   ....[202]....
        /*04c4*/ 	.word	0x0500000f


	//   ....[203]....
        /*04c8*/ 	.word	0x0500000f


	//   ....[204]....
        /*04cc*/ 	.word	0x0500000f


	//   ....[205]....
        /*04d0*/ 	.word	0x0500000f


	//   ....[206]....
        /*04d4*/ 	.word	0x0500000f


	//   ....[207]....
        /*04d8*/ 	.word	0x0500000f


	//   ....[208]....
        /*04dc*/ 	.word	0x0500000f


	//   ....[209]....
        /*04e0*/ 	.word	0x0500000f


	//   ....[210]....
        /*04e4*/ 	.word	0x0500000f


	//   ....[211]....
        /*04e8*/ 	.word	0x0500000f


	//   ....[212]....
        /*04ec*/ 	.word	0x0500000f


	//   ....[213]....
        /*04f0*/ 	.word	0x0500000f


	//   ....[214]....
        /*04f4*/ 	.word	0x0500000f


	//   ....[215]....
        /*04f8*/ 	.word	0x0500000f


	//   ....[216]....
        /*04fc*/ 	.word	0x0500000f


	//   ....[217]....
        /*0500*/ 	.word	0x0500000f


	//   ....[218]....
        /*0504*/ 	.word	0x0500000f


	//   ....[219]....
        /*0508*/ 	.word	0x0500000f


	//   ....[220]....
        /*050c*/ 	.word	0x0500000f


	//   ....[221]....
        /*0510*/ 	.word	0x0500000f


	//   ....[222]....
        /*0514*/ 	.word	0x0500000f


	//   ....[223]....
        /*0518*/ 	.word	0x0500000f


	//   ....[224]....
        /*051c*/ 	.word	0x0500000f


	//   ....[225]....
        /*0520*/ 	.word	0x0500000f


	//   ....[226]....
        /*0524*/ 	.word	0x0500000f


	//   ....[227]....
        /*0528*/ 	.word	0x0500000f


	//   ....[228]....
        /*052c*/ 	.word	0x0500000f


	//   ....[229]....
        /*0530*/ 	.word	0x0500000f


	//   ....[230]....
        /*0534*/ 	.word	0x0500000f


	//   ....[231]....
        /*0538*/ 	.word	0x0500000f


	//   ....[232]....
        /*053c*/ 	.word	0x0500000f


	//   ....[233]....
        /*0540*/ 	.word	0x0500000f


	//----- nvinfo : EIATTR_COOP_GROUP_INSTR_OFFSETS
	.align		4
.L_202:
        /*0544*/ 	.byte	0x04, 0x28
        /*0546*/ 	.short	(.L_204 - .L_203)


	//   ....[0]....
.L_203:
        /*0548*/ 	.word	0x00000070


	//   ....[1]....
        /*054c*/ 	.word	0x000000b0


	//   ....[2]....
        /*0550*/ 	.word	0x000002d0


	//   ....[3]....
        /*0554*/ 	.word	0x00000430


	//   ....[4]....
        /*0558*/ 	.word	0x00000550


	//   ....[5]....
        /*055c*/ 	.word	0x000006b0


	//   ....[6]....
        /*0560*/ 	.word	0x00001780


	//   ....[7]....
        /*0564*/ 	.word	0x00002410


	//   ....[8]....
        /*0568*/ 	.word	0x00002a50


	//   ....[9]....
        /*056c*/ 	.word	0x000037b0


	//   ....[10]....
        /*0570*/ 	.word	0x000038c0


	//   ....[11]....
        /*0574*/ 	.word	0x00003e20


	//   ....[12]....
        /*0578*/ 	.word	0x00003eb0


	//   ....[13]....
        /*057c*/ 	.word	0x00005bc0


	//   ....[14]....
        /*0580*/ 	.word	0x00006840


	//   ....[15]....
        /*0584*/ 	.word	0x00006eb0


	//   ....[16]....
        /*0588*/ 	.word	0x00006fd0


	//   ....[17]....
        /*058c*/ 	.word	0x00007570


	//   ....[18]....
        /*0590*/ 	.word	0x000075d0


	//   ....[19]....
        /*0594*/ 	.word	0x000097d0


	//   ....[20]....
        /*0598*/ 	.word	0x00009800


	//   ....[21]....
        /*059c*/ 	.word	0x00009820


	//   ....[22]....
        /*05a0*/ 	.word	0x00009840


	//   ....[23]....
        /*05a4*/ 	.word	0x0000b480


	//   ....[24]....
        /*05a8*/ 	.word	0x0000c000


	//   ....[25]....
        /*05ac*/ 	.word	0x0000c7b0


	//   ....[26]....
        /*05b0*/ 	.word	0x0000c8c0


	//   ....[27]....
        /*05b4*/ 	.word	0x0000ce30


	//   ....[28]....
        /*05b8*/ 	.word	0x0000ce90


	//   ....[29]....
        /*05bc*/ 	.word	0x0000dd40


	//   ....[30]....
        /*05c0*/ 	.word	0x0000dd70


	//   ....[31]....
        /*05c4*/ 	.word	0x0000de20


	//   ....[32]....
        /*05c8*/ 	.word	0x0000de30


	//   ....[33]....
        /*05cc*/ 	.word	0x0000f050


	//   ....[34]....
        /*05d0*/ 	.word	0x0000f090


	//   ....[35]....
        /*05d4*/ 	.word	0x0000f0d0


	//   ....[36]....
        /*05d8*/ 	.word	0x0000f100


	//   ....[37]....
        /*05dc*/ 	.word	0x0000f660


	//   ....[38]....
        /*05e0*/ 	.word	0x0000f6a0


	//   ....[39]....
        /*05e4*/ 	.word	0x0000f760


	//   ....[40]....
        /*05e8*/ 	.word	0x0000f780


	//   ....[41]....
        /*05ec*/ 	.word	0x0000f840


	//   ....[42]....
        /*05f0*/ 	.word	0x0000f860


	//   ....[43]....
        /*05f4*/ 	.word	0x0000f930


	//   ....[44]....
        /*05f8*/ 	.word	0x0000f950


	//   ....[45]....
        /*05fc*/ 	.word	0x00010160


	//   ....[46]....
        /*0600*/ 	.word	0x00010180


	//   ....[47]....
        /*0604*/ 	.word	0x00010240


	//   ....[48]....
        /*0608*/ 	.word	0x00010260


	//   ....[49]....
        /*060c*/ 	.word	0x00010320


	//   ....[50]....
        /*0610*/ 	.word	0x00010340


	//   ....[51]....
        /*0614*/ 	.word	0x00010410


	//   ....[52]....
        /*0618*/ 	.word	0x00010430


	//   ....[53]....
        /*061c*/ 	.word	0x00010570


	//   ....[54]....
        /*0620*/ 	.word	0x00010760


	//   ....[55]....
        /*0624*/ 	.word	0x00010790


	//   ....[56]....
        /*0628*/ 	.word	0x000107c0


	//   ....[57]....
        /*062c*/ 	.word	0x000107f0


	//   ....[58]....
        /*0630*/ 	.word	0x00010820


	//   ....[59]....
        /*0634*/ 	.word	0x00010850


	//   ....[60]....
        /*0638*/ 	.word	0x000109a0


	//   ....[61]....
        /*063c*/ 	.word	0x000109d0


	//   ....[62]....
        /*0640*/ 	.word	0x00010a00


	//   ....[63]....
        /*0644*/ 	.word	0x00010a30


	//   ....[64]....
        /*0648*/ 	.word	0x00010a60


	//   ....[65]....
        /*064c*/ 	.word	0x00010a90


	//   ....[66]....
        /*0650*/ 	.word	0x00010b20


	//   ....[67]....
        /*0654*/ 	.word	0x00010b80


	//   ....[68]....
        /*0658*/ 	.word	0x00010c10


	//   ....[69]....
        /*065c*/ 	.word	0x00012860


	//   ....[70]....
        /*0660*/ 	.word	0x00012880


	//   ....[71]....
        /*0664*/ 	.word	0x00012930


	//   ....[72]....
        /*0668*/ 	.word	0x00012950


	//   ....[73]....
        /*066c*/ 	.word	0x000129f0


	//   ....[74]....
        /*0670*/ 	.word	0x00012a10


	//   ....[75]....
        /*0674*/ 	.word	0x00012ab0


	//   ....[76]....
        /*0678*/ 	.word	0x00012ad0


	//   ....[77]....
        /*067c*/ 	.word	0x00012b70


	//   ....[78]....
        /*0680*/ 	.word	0x00012b90


	//   ....[79]....
        /*0684*/ 	.word	0x00012ba0


	//   ....[80]....
        /*0688*/ 	.word	0x00012c30


	//   ....[81]....
        /*068c*/ 	.word	0x000133b0


	//   ....[82]....
        /*0690*/ 	.word	0x000133e0


	//   ....[83]....
        /*0694*/ 	.word	0x00013400


	//   ....[84]....
        /*0698*/ 	.word	0x00013490


	//   ....[85]....
        /*069c*/ 	.word	0x000134a0


	//   ....[86]....
        /*06a0*/ 	.word	0x00013540


	//   ....[87]....
        /*06a4*/ 	.word	0x00013550


	//   ....[88]....
        /*06a8*/ 	.word	0x000135f0


	//   ....[89]....
        /*06ac*/ 	.word	0x00013600


	//   ....[90]....
        /*06b0*/ 	.word	0x000136a0


	//   ....[91]....
        /*06b4*/ 	.word	0x000136b0


	//   ....[92]....
        /*06b8*/ 	.word	0x00013750


	//   ....[93]....
        /*06bc*/ 	.word	0x00013760


	//   ....[94]....
        /*06c0*/ 	.word	0x00013800


	//   ....[95]....
        /*06c4*/ 	.word	0x00013810


	//   ....[96]....
        /*06c8*/ 	.word	0x00013820


	//   ....[97]....
        /*06cc*/ 	.word	0x00014020


	//   ....[98]....
        /*06d0*/ 	.word	0x00014030


	//   ....[99]....
        /*06d4*/ 	.word	0x00014050


	//   ....[100]....
        /*06d8*/ 	.word	0x000140d0


	//   ....[101]....
        /*06dc*/ 	.word	0x000140e0


	//   ....[102]....
        /*06e0*/ 	.word	0x00014140


	//   ....[103]....
        /*06e4*/ 	.word	0x00014170


	//   ....[104]....
        /*06e8*/ 	.word	0x000141b0


	//   ....[105]....
        /*06ec*/ 	.word	0x000141e0


	//   ....[106]....
        /*06f0*/ 	.word	0x00014220


	//   ....[107]....
        /*06f4*/ 	.word	0x00014250


	//   ....[108]....
        /*06f8*/ 	.word	0x00014290


	//   ....[109]....
        /*06fc*/ 	.word	0x00014510


	//   ....[110]....
        /*0700*/ 	.word	0x00014530


	//   ....[111]....
        /*0704*/ 	.word	0x000145c0


	//   ....[112]....
        /*0708*/ 	.word	0x000145d0


	//   ....[113]....
        /*070c*/ 	.word	0x00014640


	//   ....[114]....
        /*0710*/ 	.word	0x00014650


	//   ....[115]....
        /*0714*/ 	.word	0x000146c0


	//   ....[116]....
        /*0718*/ 	.word	0x000146d0


	//   ....[117]....
        /*071c*/ 	.word	0x00014740


	//   ....[118]....
        /*0720*/ 	.word	0x00014750


	//   ....[119]....
        /*0724*/ 	.word	0x00014760


	//   ....[120]....
        /*0728*/ 	.word	0x000147d0


	//   ....[121]....
        /*072c*/ 	.word	0x00014d60


	//   ....[122]....
        /*0730*/ 	.word	0x00014d80


	//   ....[123]....
        /*0734*/ 	.word	0x00014d90


	//   ....[124]....
        /*0738*/ 	.word	0x00014da0


	//   ....[125]....
        /*073c*/ 	.word	0x00014e10


	//   ....[126]....
        /*0740*/ 	.word	0x00014e30


	//   ....[127]....
        /*0744*/ 	.word	0x00014ea0


	//   ....[128]....
        /*0748*/ 	.word	0x00014ec0


	//   ....[129]....
        /*074c*/ 	.word	0x00014f20


	//   ....[130]....
        /*0750*/ 	.word	0x00014f40


	//   ....[131]....
        /*0754*/ 	.word	0x00014f90


	//   ....[132]....
        /*0758*/ 	.word	0x00014fb0


	//   ....[133]....
        /*075c*/ 	.word	0x000153c0


	//   ....[134]....
        /*0760*/ 	.word	0x000153f0


	//   ....[135]....
        /*0764*/ 	.word	0x00015420


	//   ....[136]....
        /*0768*/ 	.word	0x00015450


	//   ....[137]....
        /*076c*/ 	.word	0x00015480


	//   ....[138]....
        /*0770*/ 	.word	0x000154b0


	//   ....[139]....
        /*0774*/ 	.word	0x000154e0


	//   ....[140]....
        /*0778*/ 	.word	0x00015510


	//   ....[141]....
        /*077c*/ 	.word	0x00015690


	//   ....[142]....
        /*0780*/ 	.word	0x000156c0


	//   ....[143]....
        /*0784*/ 	.word	0x000156f0


	//   ....[144]....
        /*0788*/ 	.word	0x00015720


	//   ....[145]....
        /*078c*/ 	.word	0x00015750


	//   ....[146]....
        /*0790*/ 	.word	0x00015780


	//   ....[147]....
        /*0794*/ 	.word	0x00015840


	//   ....[148]....
        /*0798*/ 	.word	0x00015860


	//   ....[149]....
        /*079c*/ 	.word	0x000158d0


	//   ....[150]....
        /*07a0*/ 	.word	0x00015f70


	//   ....[151]....
        /*07a4*/ 	.word	0x000165e0


	//   ....[152]....
        /*07a8*/ 	.word	0x000166d0


	//   ....[153]....
        /*07ac*/ 	.word	0x00016770


	//   ....[154]....
        /*07b0*/ 	.word	0x000167d0


	//   ....[155]....
        /*07b4*/ 	.word	0x000168e0


	//   ....[156]....
        /*07b8*/ 	.word	0x00016950


	//   ....[157]....
        /*07bc*/ 	.word	0x00016a60


	//   ....[158]....
        /*07c0*/ 	.word	0x00016ad0


	//   ....[159]....
        /*07c4*/ 	.word	0x00016be0


	//   ....[160]....
        /*07c8*/ 	.word	0x00016c50


	//   ....[161]....
        /*07cc*/ 	.word	0x00016d60


	//   ....[162]....
        /*07d0*/ 	.word	0x00016dd0


	//   ....[163]....
        /*07d4*/ 	.word	0x00016e70


	//   ....[164]....
        /*07d8*/ 	.word	0x00016f80


	//   ....[165]....
        /*07dc*/ 	.word	0x00016ff0


	//   ....[166]....
        /*07e0*/ 	.word	0x00017050


	//   ....[167]....
        /*07e4*/ 	.word	0x00017140


	//   ....[168]....
        /*07e8*/ 	.word	0x000171a0


	//   ....[169]....
        /*07ec*/ 	.word	0x000172b0


	//   ....[170]....
        /*07f0*/ 	.word	0x00017310


	//   ....[171]....
        /*07f4*/ 	.word	0x00017420


	//   ....[172]....
        /*07f8*/ 	.word	0x00017480


	//   ....[173]....
        /*07fc*/ 	.word	0x00017590


	//   ....[174]....
        /*0800*/ 	.word	0x000175f0


	//   ....[175]....
        /*0804*/ 	.word	0x00017700


	//   ....[176]....
        /*0808*/ 	.word	0x00017760


	//   ....[177]....
        /*080c*/ 	.word	0x00017870


	//   ....[178]....
        /*0810*/ 	.word	0x000178d0


	//   ....[179]....
        /*0814*/ 	.word	0x000179c0


	//   ....[180]....
        /*0818*/ 	.word	0x00017af0


	//   ....[181]....
        /*081c*/ 	.word	0x00017ba0


	//   ....[182]....
        /*0820*/ 	.word	0x00017c20


	//   ....[183]....
        /*0824*/ 	.word	0x00017d00


	//   ....[184]....
        /*0828*/ 	.word	0x00017d60


	//   ....[185]....
        /*082c*/ 	.word	0x00017e30


	//   ....[186]....
        /*0830*/ 	.word	0x00017e90


	//   ....[187]....
        /*0834*/ 	.word	0x00017f60


	//   ....[188]....
        /*0838*/ 	.word	0x00017fc0


	//   ....[189]....
        /*083c*/ 	.word	0x00018090


	//   ....[190]....
        /*0840*/ 	.word	0x000180f0


	//   ....[191]....
        /*0844*/ 	.word	0x000181c0


	//   ....[192]....
        /*0848*/ 	.word	0x000182b0


	//   ....[193]....
        /*084c*/ 	.word	0x00018350


	//   ....[194]....
        /*0850*/ 	.word	0x000183b0


	//   ....[195]....
        /*0854*/ 	.word	0x000184a0


	//   ....[196]....
        /*0858*/ 	.word	0x00018500


	//   ....[197]....
        /*085c*/ 	.word	0x000185e0


	//   ....[198]....
        /*0860*/ 	.word	0x00018640


	//   ....[199]....
        /*0864*/ 	.word	0x00018720


	//   ....[200]....
        /*0868*/ 	.word	0x00018780


	//   ....[201]....
        /*086c*/ 	.word	0x00018860


	//   ....[202]....
        /*0870*/ 	.word	0x000188c0


	//   ....[203]....
        /*0874*/ 	.word	0x00018990


	//   ....[204]....
        /*0878*/ 	.word	0x00018ac0


	//   ....[205]....
        /*087c*/ 	.word	0x00018bb0


	//   ....[206]....
        /*0880*/ 	.word	0x00018c50


	//   ....[207]....
        /*0884*/ 	.word	0x00018d20


	//   ....[208]....
        /*0888*/ 	.word	0x00018d80


	//   ....[209]....
        /*088c*/ 	.word	0x00018e50


	//   ....[210]....
        /*0890*/ 	.word	0x00018eb0


	//   ....[211]....
        /*0894*/ 	.word	0x00018f90


	//   ....[212]....
        /*0898*/ 	.word	0x00018ff0


	//   ....[213]....
        /*089c*/ 	.word	0x000190c0


	//   ....[214]....
        /*08a0*/ 	.word	0x00019120


	//   ....[215]....
        /*08a4*/ 	.word	0x000191e0


	//   ....[216]....
        /*08a8*/ 	.word	0x00019270


	//   ....[217]....
        /*08ac*/ 	.word	0x00019310


	//   ....[218]....
        /*08b0*/ 	.word	0x00019430


	//   ....[219]....
        /*08b4*/ 	.word	0x000194a0


	//   ....[220]....
        /*08b8*/ 	.word	0x00019510


	//   ....[221]....
        /*08bc*/ 	.word	0x00019580


	//   ....[222]....
        /*08c0*/ 	.word	0x000195f0


	//   ....[223]....
        /*08c4*/ 	.word	0x00019670


	//   ....[224]....
        /*08c8*/ 	.word	0x00019700


	//   ....[225]....
        /*08cc*/ 	.word	0x00019790


	//   ....[226]....
        /*08d0*/ 	.word	0x00019800


	//   ....[227]....
        /*08d4*/ 	.word	0x00019870


	//   ....[228]....
        /*08d8*/ 	.word	0x000198e0


	//   ....[229]....
        /*08dc*/ 	.word	0x00019960


	//   ....[230]....
        /*08e0*/ 	.word	0x000199d0


	//   ....[231]....
        /*08e4*/ 	.word	0x00019a70


	//   ....[232]....
        /*08e8*/ 	.word	0x00019b00


	//   ....[233]....
        /*08ec*/ 	.word	0x00019c20


	//----- nvinfo : EIATTR_REG_RECONFIG
	.align		4
.L_204:
        /*08f0*/ 	.byte	0x01, 0x54
	.zero		2


	//----- nvinfo : EIATTR_SYSCALL_OFFSETS
	.align		4
        /*08f4*/ 	.byte	0x04, 0x46
        /*08f6*/ 	.short	(.L_206 - .L_205)


	//   ....[0]....
.L_205:
        /*08f8*/ 	.word	0x00001960


	//   ....[1]....
        /*08fc*/ 	.word	0x00011d40


	//   ....[2]....
        /*0900*/ 	.word	0x00011e90


	//   ....[3]....
        /*0904*/ 	.word	0x00011f80


	//   ....[4]....
        /*0908*/ 	.word	0x00012f80


	//----- nvinfo : EIATTR_MBARRIER_INSTR_OFFSETS
	.align		4
.L_206:
        /*090c*/ 	.byte	0x04, 0x39
        /*090e*/ 	.short	(.L_208 - .L_207)


	//   ....[0]....
.L_207:
        /*0910*/ 	.word	0x00000180
        /*0914*/ 	.word	0x000000ff
        /*0918*/ 	.word	0x0002a800
        /*091c*/ 	.short	0x0100
        /*091e*/ 	.byte	0x08
	.zero		1


	//   ....[1]....
        /*0920*/ 	.word	0x00000190
        /*0924*/ 	.word	0x000000ff
        /*0928*/ 	.word	0x0002a820
        /*092c*/ 	.short	0x0100
        /*092e*/ 	.byte	0x08
	.zero		1


	//   ....[2]....
        /*0930*/ 	.word	0x00000280
        /*0934*/ 	.word	0x000000ff
        /*0938*/ 	.word	0x0002a830
        /*093c*/ 	.short	0x0100
        /*093e*/ 	.byte	0x08
	.zero		1


	//   ....[3]....
        /*0940*/ 	.word	0x00000290
        /*0944*/ 	.word	0x000000ff
        /*0948*/ 	.word	0x0002a840
        /*094c*/ 	.short	0x0100
        /*094e*/ 	.byte	0x08
	.zero		1


	//   ....[4]....
        /*0950*/ 	.word	0x000002a0
        /*0954*/ 	.word	0x000000ff
        /*0958*/ 	.word	0x0002a838
        /*095c*/ 	.short	0x0100
        /*095e*/ 	.byte	0x08
	.zero		1


	//   ....[5]....
        /*0960*/ 	.word	0x000002b0
        /*0964*/ 	.word	0x000000ff
        /*0968*/ 	.word	0x0002a848
        /*096c*/ 	.short	0x0100
        /*096e*/ 	.byte	0x08
	.zero		1


	//   ....[6]....
        /*0970*/ 	.word	0x000003e0
        /*0974*/ 	.word	0x000000ff
        /*0978*/ 	.word	0x0002a850
        /*097c*/ 	.short	0x0100
        /*097e*/ 	.byte	0x08
	.zero		1


	//   ....[7]....
        /*0980*/ 	.word	0x000003f0
        /*0984*/ 	.word	0x000000ff
        /*0988*/ 	.word	0x0002a860
        /*098c*/ 	.short	0x0100
        /*098e*/ 	.byte	0x08
	.zero		1


	//   ....[8]....
        /*0990*/ 	.word	0x00000400
        /*0994*/ 	.word	0x000000ff
        /*0998*/ 	.word	0x0002a858
        /*099c*/ 	.short	0x0100
        /*099e*/ 	.byte	0x08
	.zero		1


	//   ....[9]....
        /*09a0*/ 	.word	0x00000410
        /*09a4*/ 	.word	0x000000ff
        /*09a8*/ 	.word	0x0002a868
        /*09ac*/ 	.short	0x0100
        /*09ae*/ 	.byte	0x08
	.zero		1


	//   ....[10]....
        /*09b0*/ 	.word	0x00000500
        /*09b4*/ 	.word	0x000000ff
        /*09b8*/ 	.word	0x0002a870
        /*09bc*/ 	.short	0x0100
        /*09be*/ 	.byte	0x06
	.zero		1


	//   ....[11]....
        /*09c0*/ 	.word	0x00000510
        /*09c4*/ 	.word	0x000000ff
        /*09c8*/ 	.word	0x0002a880
        /*09cc*/ 	.short	0x0100
        /*09ce*/ 	.byte	0x06
	.zero		1


	//   ....[12]....
        /*09d0*/ 	.word	0x00000520
        /*09d4*/ 	.word	0x000000ff
        /*09d8*/ 	.word	0x0002a878
        /*09dc*/ 	.short	0x0100
        /*09de*/ 	.byte	0x06
	.zero		1


	//   ....[13]....
        /*09e0*/ 	.word	0x00000530
        /*09e4*/ 	.word	0x000000ff
        /*09e8*/ 	.word	0x0002a888
        /*09ec*/ 	.short	0x0100
        /*09ee*/ 	.byte	0x06
	.zero		1


	//   ....[14]....
        /*09f0*/ 	.word	0x00000660
        /*09f4*/ 	.word	0x000000ff
        /*09f8*/ 	.word	0x0002a890
        /*09fc*/ 	.short	0x0100
        /*09fe*/ 	.byte	0x08
	.zero		1


	//   ....[15]....
        /*0a00*/ 	.word	0x00000670
        /*0a04*/ 	.word	0x000000ff
        /*0a08*/ 	.word	0x0002a8a0
        /*0a0c*/ 	.short	0x0100
        /*0a0e*/ 	.byte	0x08
	.zero		1


	//   ....[16]....
        /*0a10*/ 	.word	0x00000680
        /*0a14*/ 	.word	0x000000ff
        /*0a18*/ 	.word	0x0002a898
        /*0a1c*/ 	.short	0x0100
        /*0a1e*/ 	.byte	0x08
	.zero		1


	//   ....[17]....
        /*0a20*/ 	.word	0x00000690
        /*0a24*/ 	.word	0x000000ff
        /*0a28*/ 	.word	0x0002a8a8
        /*0a2c*/ 	.short	0x0100
        /*0a2e*/ 	.byte	0x08
	.zero		1


	//   ....[18]....
        /*0a30*/ 	.word	0x000007d0
        /*0a34*/ 	.word	0x000000ff
        /*0a38*/ 	.word	0x0002a8b0
        /*0a3c*/ 	.short	0x0100
        /*0a3e*/ 	.byte	0x08
	.zero		1


	//   ....[19]....
        /*0a40*/ 	.word	0x000007e0
        /*0a44*/ 	.word	0x000000ff
        /*0a48*/ 	.word	0x0002a8c0
        /*0a4c*/ 	.short	0x0100
        /*0a4e*/ 	.byte	0x08
	.zero		1


	//   ....[20]....
        /*0a50*/ 	.word	0x000007f0
        /*0a54*/ 	.word	0x000000ff
        /*0a58*/ 	.word	0x0002a8b8
        /*0a5c*/ 	.short	0x0100
        /*0a5e*/ 	.byte	0x08
	.zero		1


	//   ....[21]....
        /*0a60*/ 	.word	0x00000800
        /*0a64*/ 	.word	0x000000ff
        /*0a68*/ 	.word	0x0002a8c8
        /*0a6c*/ 	.short	0x0100
        /*0a6e*/ 	.byte	0x08
	.zero		1


	//   ....[22]....
        /*0a70*/ 	.word	0x000019d0
        /*0a74*/ 	.word	0x000000ff
        /*0a78*/ 	.word	0x0002a800
        /*0a7c*/ 	.short	0x010a
        /*0a7e*/ 	.byte	0x28
	.zero		1


	//   ....[23]....
        /*0a80*/ 	.word	0x00001a50
        /*0a84*/ 	.word	0x0000000f
        /*0a88*/ 	.word	0x0002a830
        /*0a8c*/ 	.short	0x010a
        /*0a8e*/ 	.byte	0x3f
	.zero		1


	//   ....[24]....
        /*0a90*/ 	.word	0x00001a90
        /*0a94*/ 	.word	0x0000000f
        /*0a98*/ 	.word	0x0002a830
        /*0a9c*/ 	.short	0x010a
        /*0a9e*/ 	.byte	0x3f
	.zero		1


	//   ....[25]....
        /*0aa0*/ 	.word	0x000024d0
        /*0aa4*/ 	.word	0x000000ff
        /*0aa8*/ 	.word	0x00000000
        /*0aac*/ 	.short	0x0101
        /*0aae*/ 	.byte	0x04
	.zero		1


	//   ....[26]....
        /*0ab0*/ 	.word	0x00004cc0
        /*0ab4*/ 	.word	0x000000ff
        /*0ab8*/ 	.word	0x0002a830
        /*0abc*/ 	.short	0x010a
        /*0abe*/ 	.byte	0x07
	.zero		1


	//   ....[27]....
        /*0ac0*/ 	.word	0x00004d00
        /*0ac4*/ 	.word	0x000000ff
        /*0ac8*/ 	.word	0x0002a830
        /*0acc*/ 	.short	0x010a
        /*0ace*/ 	.byte	0x07
	.zero		1


	//   ....[28]....
        /*0ad0*/ 	.word	0x000055e0
        /*0ad4*/ 	.word	0x000000ff
        /*0ad8*/ 	.word	0x0002a850
        /*0adc*/ 	.short	0x010a
        /*0ade*/ 	.byte	0x06
	.zero		1


	//   ....[29]....
        /*0ae0*/ 	.word	0x00005620
        /*0ae4*/ 	.word	0x000000ff
        /*0ae8*/ 	.word	0x0002a850
        /*0aec*/ 	.short	0x010a
        /*0aee*/ 	.byte	0x06
	.zero		1


	//   ....[30]....
        /*0af0*/ 	.word	0x00005cd0
        /*0af4*/ 	.word	0x000000ff
        /*0af8*/ 	.word	0x00000000
        /*0afc*/ 	.short	0x0101
        /*0afe*/ 	.byte	0x07
	.zero		1


	//   ....[31]....
        /*0b00*/ 	.word	0x00007e20
        /*0b04*/ 	.word	0x000000ff
        /*0b08*/ 	.word	0x00000000
        /*0b0c*/ 	.short	0x0101
        /*0b0e*/ 	.byte	0x06
	.zero		1


	//   ....[32]....
        /*0b10*/ 	.word	0x000082d0
        /*0b14*/ 	.word	0x000000ff
        /*0b18*/ 	.word	0x0002a830
        /*0b1c*/ 	.short	0x010a
        /*0b1e*/ 	.byte	0x07
	.zero		1


	//   ....[33]....
        /*0b20*/ 	.word	0x00008310
        /*0b24*/ 	.word	0x000000ff
        /*0b28*/ 	.word	0x0002a830
        /*0b2c*/ 	.short	0x010a
        /*0b2e*/ 	.byte	0x07
	.zero		1


	//   ....[34]....
        /*0b30*/ 	.word	0x00008bf0
        /*0b34*/ 	.word	0x000000ff
        /*0b38*/ 	.word	0x0002a850
        /*0b3c*/ 	.short	0x010a
        /*0b3e*/ 	.byte	0x06
	.zero		1


	//   ....[35]....
        /*0b40*/ 	.word	0x00008c30
        /*0b44*/ 	.word	0x000000ff
        /*0b48*/ 	.word	0x0002a850
        /*0b4c*/ 	.short	0x010a
        /*0b4e*/ 	.byte	0x06
	.zero		1


	//   ....[36]....
        /*0b50*/ 	.word	0x000092e0
        /*0b54*/ 	.word	0x000000ff
        /*0b58*/ 	.word	0x00000000
        /*0b5c*/ 	.short	0x0101
        /*0b5e*/ 	.byte	0x07
	.zero		1


	//   ....[37]....
        /*0b60*/ 	.word	0x0000a2d0
        /*0b64*/ 	.word	0x000000ff
        /*0b68*/ 	.word	0x00000000
        /*0b6c*/ 	.short	0x0101
        /*0b6e*/ 	.byte	0x06
	.zero		1


	//   ....[38]....
        /*0b70*/ 	.word	0x0000a580
        /*0b74*/ 	.word	0x000000ff
        /*0b78*/ 	.word	0x0002a830
        /*0b7c*/ 	.short	0x010a
        /*0b7e*/ 	.byte	0x06
	.zero		1


	//   ....[39]....
        /*0b80*/ 	.word	0x0000a5c0
        /*0b84*/ 	.word	0x000000ff
        /*0b88*/ 	.word	0x0002a830
        /*0b8c*/ 	.short	0x010a
        /*0b8e*/ 	.byte	0x06
	.zero		1


	//   ....[40]....
        /*0b90*/ 	.word	0x0000aea0
        /*0b94*/ 	.word	0x000000ff
        /*0b98*/ 	.word	0x0002a850
        /*0b9c*/ 	.short	0x010a
        /*0b9e*/ 	.byte	0x0a
	.zero		1


	//   ....[41]....
        /*0ba0*/ 	.word	0x0000aee0
        /*0ba4*/ 	.word	0x000000ff
        /*0ba8*/ 	.word	0x0002a850
        /*0bac*/ 	.short	0x010a
        /*0bae*/ 	.byte	0x0a
	.zero		1


	//   ....[42]....
        /*0bb0*/ 	.word	0x0000b530
        /*0bb4*/ 	.word	0x000000ff
        /*0bb8*/ 	.word	0x00000000
        /*0bbc*/ 	.short	0x0101
        /*0bbe*/ 	.byte	0x04
	.zero		1


	//   ....[43]....
        /*0bc0*/ 	.word	0x0000d6e0
        /*0bc4*/ 	.word	0x000000ff
        /*0bc8*/ 	.word	0x00000000
        /*0bcc*/ 	.short	0x0101
        /*0bce*/ 	.byte	0x0a
	.zero		1


	//   ....[44]....
        /*0bd0*/ 	.word	0x0000dcb0
        /*0bd4*/ 	.word	0x000000ff
        /*0bd8*/ 	.word	0x0002a850
        /*0bdc*/ 	.short	0x010a
        /*0bde*/ 	.byte	0x05
	.zero		1


	//   ....[45]....
        /*0be0*/ 	.word	0x0000dcf0
        /*0be4*/ 	.word	0x000000ff
        /*0be8*/ 	.word	0x0002a850
        /*0bec*/ 	.short	0x010a
        /*0bee*/ 	.byte	0x05
	.zero		1


	//   ....[46]....
        /*0bf0*/ 	.word	0x0000e1c0
        /*0bf4*/ 	.word	0x000000ff
        /*0bf8*/ 	.word	0x00000000
        /*0bfc*/ 	.short	0x0101
        /*0bfe*/ 	.byte	0x04
	.zero		1


	//   ....[47]....
        /*0c00*/ 	.word	0x0000f690
        /*0c04*/ 	.word	0x00000003
        /*0c08*/ 	.word	0x00000000
        /*0c0c*/ 	.short	0x0101
        /*0c0e*/ 	.byte	0x3f
	.zero		1


	//   ....[48]....
        /*0c10*/ 	.word	0x00012610
        /*0c14*/ 	.word	0x00000007
        /*0c18*/ 	.word	0x0002a840
        /*0c1c*/ 	.short	0x010a
        /*0c1e*/ 	.byte	0x3f
	.zero		1


	//   ....[49]....
        /*0c20*/ 	.word	0x00012cf0
        /*0c24*/ 	.word	0x00000007
        /*0c28*/ 	.word	0x0002a830
        /*0c2c*/ 	.short	0x0107
        /*0c2e*/ 	.byte	0x3f
	.zero		1


	//   ....[50]....
        /*0c30*/ 	.word	0x00012db0
        /*0c34*/ 	.word	0x00000007
        /*0c38*/ 	.word	0x0002a830
        /*0c3c*/ 	.short	0x0101
        /*0c3e*/ 	.byte	0x3f
	.zero		1


	//   ....[51]....
        /*0c40*/ 	.word	0x00013970
        /*0c44*/ 	.word	0x00000016
        /*0c48*/ 	.word	0x0002a800
        /*0c4c*/ 	.short	0x0107
        /*0c4e*/ 	.byte	0x3f
	.zero		1


	//   ....[52]....
        /*0c50*/ 	.word	0x00013a90
        /*0c54*/ 	.word	0x00000016
        /*0c58*/ 	.word	0x0002a800
        /*0c5c*/ 	.short	0x0101
        /*0c5e*/ 	.byte	0x3f
	.zero		1


	//   ....[53]....
        /*0c60*/ 	.word	0x00013ab0
        /*0c64*/ 	.word	0x00000016
        /*0c68*/ 	.word	0x0002a820
        /*0c6c*/ 	.short	0x010a
        /*0c6e*/ 	.byte	0x3f
	.zero		1


	//   ....[54]....
        /*0c70*/ 	.word	0x00013e20
        /*0c74*/ 	.word	0x00000006
        /*0c78*/ 	.word	0x0002a840
        /*0c7c*/ 	.short	0x010a
        /*0c7e*/ 	.byte	0x3f
	.zero		1


	//   ....[55]....
        /*0c80*/ 	.word	0x00014330
        /*0c84*/ 	.word	0x00000006
        /*0c88*/ 	.word	0x0002a830
        /*0c8c*/ 	.short	0x0107
        /*0c8e*/ 	.byte	0x3f
	.zero		1


	//   ....[56]....
        /*0c90*/ 	.word	0x000143f0
        /*0c94*/ 	.word	0x00000006
        /*0c98*/ 	.word	0x0002a830
        /*0c9c*/ 	.short	0x0101
        /*0c9e*/ 	.byte	0x3f
	.zero		1


	//   ....[57]....
        /*0ca0*/ 	.word	0x00014450
        /*0ca4*/ 	.word	0x00000005
        /*0ca8*/ 	.word	0x0002a860
        /*0cac*/ 	.short	0x010a
        /*0cae*/ 	.byte	0x3f
	.zero		1


	//   ....[58]....
        /*0cb0*/ 	.word	0x000148b0
        /*0cb4*/ 	.word	0x00000005
        /*0cb8*/ 	.word	0x0002a850
        /*0cbc*/ 	.short	0x0107
        /*0cbe*/ 	.byte	0x3f
	.zero		1


	//   ....[59]....
        /*0cc0*/ 	.word	0x00014a00
        /*0cc4*/ 	.word	0x00000005
        /*0cc8*/ 	.word	0x0002a850
        /*0ccc*/ 	.short	0x0101
        /*0cce*/ 	.byte	0x3f
	.zero		1


	//   ....[60]....
        /*0cd0*/ 	.word	0x00014c90
        /*0cd4*/ 	.word	0x00000000
        /*0cd8*/ 	.word	0x0002a860
        /*0cdc*/ 	.short	0x010a
        /*0cde*/ 	.byte	0x3f
	.zero		1


	//   ....[61]....
        /*0ce0*/ 	.word	0x000150f0
        /*0ce4*/ 	.word	0x00000000
        /*0ce8*/ 	.word	0x0002a850
        /*0cec*/ 	.short	0x0107
        /*0cee*/ 	.byte	0x3f
	.zero		1


	//   ....[62]....
        /*0cf0*/ 	.word	0x000151c0
        /*0cf4*/ 	.word	0x00000000
        /*0cf8*/ 	.word	0x0002a850
        /*0cfc*/ 	.short	0x0101
        /*0cfe*/ 	.byte	0x3f
	.zero		1


	//   ....[63]....
        /*0d00*/ 	.word	0x00015ef0
        /*0d04*/ 	.word	0x00000005
        /*0d08*/ 	.word	0x0002a820
        /*0d0c*/ 	.short	0x010a
        /*0d0e*/ 	.byte	0x3f
	.zero		1


	//   ....[64]....
        /*0d10*/ 	.word	0x00016090
        /*0d14*/ 	.word	0x00000003
        /*0d18*/ 	.word	0x0002a840
        /*0d1c*/ 	.short	0x010a
        /*0d1e*/ 	.byte	0x3f
	.zero		1


	//   ....[65]....
        /*0d20*/ 	.word	0x00016130
        /*0d24*/ 	.word	0x00000019
        /*0d28*/ 	.word	0x0002a840
        /*0d2c*/ 	.short	0x010a
        /*0d2e*/ 	.byte	0x3f
	.zero		1


	//   ....[66]....
        /*0d30*/ 	.word	0x00016170
        /*0d34*/ 	.word	0x00000003
        /*0d38*/ 	.word	0x0002a860
        /*0d3c*/ 	.short	0x010a
        /*0d3e*/ 	.byte	0x3f
	.zero		1


	//   ....[67]....
        /*0d40*/ 	.word	0x000161b0
        /*0d44*/ 	.word	0x00000019
        /*0d48*/ 	.word	0x0002a860
        /*0d4c*/ 	.short	0x010a
        /*0d4e*/ 	.byte	0x3f
	.zero		1


	//   ....[68]....
        /*0d50*/ 	.word	0x00016220
        /*0d54*/ 	.word	0x00000003
        /*0d58*/ 	.word	0x0002a800
        /*0d5c*/ 	.short	0x010a
        /*0d5e*/ 	.byte	0x3f
	.zero		1


	//   ....[69]....
        /*0d60*/ 	.word	0x00016270
        /*0d64*/ 	.word	0x0000000f
        /*0d68*/ 	.word	0x0002a830
        /*0d6c*/ 	.short	0x010a
        /*0d6e*/ 	.byte	0x3f
	.zero		1


	//   ....[70]....
        /*0d70*/ 	.word	0x000162d0
        /*0d74*/ 	.word	0x0000000e
        /*0d78*/ 	.word	0x0002a830
        /*0d7c*/ 	.short	0x010a
        /*0d7e*/ 	.byte	0x3f
	.zero		1


	//   ....[71]....
        /*0d80*/ 	.word	0x00016330
        /*0d84*/ 	.word	0x0000000d
        /*0d88*/ 	.word	0x0002a850
        /*0d8c*/ 	.short	0x010a
        /*0d8e*/ 	.byte	0x3f
	.zero		1


	//   ....[72]....
        /*0d90*/ 	.word	0x00016390
        /*0d94*/ 	.word	0x0000000c
        /*0d98*/ 	.word	0x0002a830
        /*0d9c*/ 	.short	0x010a
        /*0d9e*/ 	.byte	0x3f
	.zero		1


	//   ....[73]....
        /*0da0*/ 	.word	0x000163f0
        /*0da4*/ 	.word	0x0000000b
        /*0da8*/ 	.word	0x0002a850
        /*0dac*/ 	.short	0x010a
        /*0dae*/ 	.byte	0x3f
	.zero		1


	//   ....[74]....
        /*0db0*/ 	.word	0x00016450
        /*0db4*/ 	.word	0x0000000e
        /*0db8*/ 	.word	0x0002a830
        /*0dbc*/ 	.short	0x010a
        /*0dbe*/ 	.byte	0x3f
	.zero		1


	//   ....[75]....
        /*0dc0*/ 	.word	0x000164b0
        /*0dc4*/ 	.word	0x0000000b
        /*0dc8*/ 	.word	0x0002a850
        /*0dcc*/ 	.short	0x010a
        /*0dce*/ 	.byte	0x3f
	.zero		1


	//   ....[76]....
        /*0dd0*/ 	.word	0x00016510
        /*0dd4*/ 	.word	0x00000005
        /*0dd8*/ 	.word	0x0002a850
        /*0ddc*/ 	.short	0x010a
        /*0dde*/ 	.byte	0x3f
	.zero		1


	//   ....[77]....
        /*0de0*/ 	.word	0x00016620
        /*0de4*/ 	.word	0x00000007
        /*0de8*/ 	.word	0x0002a840
        /*0dec*/ 	.short	0x010a
        /*0dee*/ 	.byte	0x3f
	.zero		1


	//   ....[78]....
        /*0df0*/ 	.word	0x000179f0
        /*0df4*/ 	.word	0x00000016
        /*0df8*/ 	.word	0x0002a820
        /*0dfc*/ 	.short	0x010a
        /*0dfe*/ 	.byte	0x3f
	.zero		1


	//   ....[79]....
        /*0e00*/ 	.word	0x00017a40
        /*0e04*/ 	.word	0x00000006
        /*0e08*/ 	.word	0x0002a840
        /*0e0c*/ 	.short	0x010a
        /*0e0e*/ 	.byte	0x3f
	.zero		1


	//   ....[80]....
        /*0e10*/ 	.word	0x00018200
        /*0e14*/ 	.word	0x00000005
        /*0e18*/ 	.word	0x0002a860
        /*0e1c*/ 	.short	0x010a
        /*0e1e*/ 	.byte	0x3f
	.zero		1


	//   ....[81]....
        /*0e20*/ 	.word	0x00018a10
        /*0e24*/ 	.word	0x00000000
        /*0e28*/ 	.word	0x0002a860
        /*0e2c*/ 	.short	0x010a
        /*0e2e*/ 	.byte	0x3f
	.zero		1


	//   ....[82]....
        /*0e30*/ 	.word	0x00019b40
        /*0e34*/ 	.word	0x00000005
        /*0e38*/ 	.word	0x0002a820
        /*0e3c*/ 	.short	0x010a
        /*0e3e*/ 	.byte	0x3f
	.zero		1


	//   ....[83]....
        /*0e40*/ 	.word	0x00019ce0
        /*0e44*/ 	.word	0x00000003
        /*0e48*/ 	.word	0x0002a840
        /*0e4c*/ 	.short	0x010a
        /*0e4e*/ 	.byte	0x3f
	.zero		1


	//   ....[84]....
        /*0e50*/ 	.word	0x00019d30
        /*0e54*/ 	.word	0x00000019
        /*0e58*/ 	.word	0x0002a840
        /*0e5c*/ 	.short	0x010a
        /*0e5e*/ 	.byte	0x3f
	.zero		1


	//   ....[85]....
        /*0e60*/ 	.word	0x00019d80
        /*0e64*/ 	.word	0x00000003
        /*0e68*/ 	.word	0x0002a860
        /*0e6c*/ 	.short	0x010a
        /*0e6e*/ 	.byte	0x3f
	.zero		1


	//----- nvinfo : EIATTR_NUM_MBARRIERS
	.align		4
.L_208:
        /*0e70*/ 	.byte	0x03, 0x38
        /*0e72*/ 	.short	0x0016


	//----- nvinfo : EIATTR_EXIT_INSTR_OFFSETS
	.align		4
        /*0e74*/ 	.byte	0x04, 0x1c
        /*0e76*/ 	.short	(.L_210 - .L_209)


	//   ....[0]....
.L_209:
        /*0e78*/ 	.word	0x00000990


	//   ....[1]....
        /*0e7c*/ 	.word	0x00010520


	//   ....[2]....
        /*0e80*/ 	.word	0x00016200


	//----- nvinfo : EIATTR_MAX_THREADS
	.align		4
.L_210:
        /*0e84*/ 	.byte	0x04, 0x05
        /*0e86*/ 	.short	(.L_212 - .L_211)
.L_211:
        /*0e88*/ 	.word	0x00000180
        /*0e8c*/ 	.word	0x00000001
        /*0e90*/ 	.word	0x00000001


	//----- nvinfo : EIATTR_CRS_STACK_SIZE
	.align		4
.L_212:
        /*0e94*/ 	.byte	0x04, 0x1e
        /*0e96*/ 	.short	(.L_214 - .L_213)
.L_213:
        /*0e98*/ 	.word	0x00000000


	//----- nvinfo : EIATTR_CBANK_PARAM_SIZE
	.align		4
.L_214:
        /*0e9c*/ 	.byte	0x03, 0x19
        /*0e9e*/ 	.short	0x0af0


	//----- nvinfo : EIATTR_PARAM_CBANK
	.align		4
        /*0ea0*/ 	.byte	0x04, 0x0a
        /*0ea2*/ 	.short	(.L_216 - .L_215)
	.align		4
.L_215:
        /*0ea4*/ 	.word	index@(.nv.constant0._ZN7cutlass13device_kernelIN5flash11enable_sm90INS1_16FlashAttnFwdSm90INS1_25CollectiveMainloopFwdSm90ILi2EN4cute5tupleIJNS5_1CILi1EEES8_S8_EEENS6_IJNS7_ILi128EEENS7_ILi96EEENS7_ILi192EEEEEELi128ENS_6half_tEfNS_4arch4Sm90ELb0ELb1ELb1ELb1ELb1ELb0ELb0ELb1ELb1ELb1ELb0ELb0EEENS1_21CollectiveEpilogueFwdINS6_IJSA_SA_SB_EEES9_SE_SG_Li256ELb1ELb1ELb0ELb0EEENS1_36VarlenDynamicPersistentTileSchedulerILi128ELi96ELi256ELi128ELb0ELb1ELb1ELb1ELb0ELb1EEEEEEEEEvNT_6ParamsE)
        /*0ea8*/ 	.short	0x0210
        /*0eaa*/ 	.short	0x0af0


	//----- nvinfo : EIATTR_SW_WAR
	.align		4
.L_216:
        /*0eac*/ 	.byte	0x04, 0x36
        /*0eae*/ 	.short	(.L_218 - .L_217)
.L_217:
        /*0eb0*/ 	.word	0x00000008
.L_218:


//--------------------- .nv.info._ZN7cutlass13device_kernelIN5flash11enable_sm90INS1_16FlashAttnFwdSm90INS1_25CollectiveMainloopFwdSm90ILi2EN4cute5tupleIJNS5_1CILi1EEES8_S8_EEENS6_IJNS7_ILi128EEENS7_ILi96EEENS7_ILi192EEEEEELi128ENS_6half_tEfNS_4arch4Sm90ELb0ELb1ELb1ELb1ELb1ELb1ELb0ELb1ELb1ELb1ELb0ELb0EEENS1_21CollectiveEpilogueFwdINS6_IJSA_SA_SB_EEES9_SE_SG_Li256ELb1ELb1ELb0ELb0EEENS1_36VarlenDynamicPersistentTileSchedulerILi128ELi96ELi256ELi128ELb0ELb1ELb1ELb1ELb0ELb1EEEEEEEEEvNT_6ParamsE --------------------------
	.section	.nv.info._ZN7cutlass13device_kernelIN5flash11enable_sm90INS1_16FlashAttnFwdSm90INS1_25CollectiveMainloopFwdSm90ILi2EN4cute5tupleIJNS5_1CILi1EEES8_S8_EEENS6_IJNS7_ILi128EEENS7_ILi96EEENS7_ILi192EEEEEELi128ENS_6half_tEfNS_4arch4Sm90ELb0ELb1ELb1ELb1ELb1ELb1ELb0ELb1ELb1ELb1ELb0ELb0EEENS1_21CollectiveEpilogueFwdINS6_IJSA_SA_SB_EEES9_SE_SG_Li256ELb1ELb1ELb0ELb0EEENS1_36VarlenDynamicPersistentTileSchedulerILi128ELi96ELi256ELi128ELb0ELb1ELb1ELb1ELb0ELb1EEEEEEEEEvNT_6ParamsE,"",@"SHT_CUDA_INFO"
	.sectionflags	@""
	.align	4


	//----- nvinfo : EIATTR_CUDA_API_VERSION
	.align		4
        /*0000*/ 	.byte	0x04, 0x37
        /*0002*/ 	.short	(.L_220 - .L_219)
.L_219:
        /*0004*/ 	.word	0x00000082


	//----- nvinfo : EIATTR_KPARAM_INFO
	.align		4
.L_220:
        /*0008*/ 	.byte	0x04, 0x17
        /*000a*/ 	.short	(.L_222 - .L_221)
.L_221:
        /*000c*/ 	.word	0x00000000
        /*0010*/ 	.short	0x0000
        /*0012*/ 	.short	0x0070
        /*0014*/ 	.byte	0x00, 0xf0, 0x01, 0x2a


	//----- nvinfo : EIATTR_SPARSE_MMA_MASK
	.align		4
.L_222:
        /*0018*/ 	.byte	0x03, 0x50
        /*001a*/ 	.short	0x0000


	//----- nvinfo : EIATTR_MAXREG_COUNT
	.align		4
        /*001c*/ 	.byte	0x03, 0x1b
        /*001e*/ 	.short	0x00a8


	//----- nvinfo : EIATTR_NUM_BARRIERS
	.align		4
        /*0020*/ 	.byte	0x02, 0x4c
        /*0022*/ 	.byte	0x10
	.zero		1


	//----- nvinfo : EIATTR_EXTERNS
	.align		4
        /*0024*/ 	.byte	0x04, 0x0f
        /*0026*/ 	.short	(.L_224 - .L_223)


	//   ....[0]....
	.align		4
.L_223:
        /*0028*/ 	.word	index@(__assertfail)


	//----- nvinfo : EIATTR_ANNOTATIONS
	.align		4
.L_224:
        /*002c*/ 	.byte	0x04, 0x55
        /*002e*/ 	.short	(.L_226 - .L_225)


	//   ....[0]....
.L_225:
        /* <DEDUP_REMOVED lines=40> */


	//----- nvinfo : EIATTR_MERCURY_ISA_VERSION
	.align		4
.L_226:
        /*0298*/ 	.byte	0x03, 0x5f
        /*029a*/ 	.short	0x0101


	//----- nvinfo : EIATTR_UNUSED_LOAD_BYTE_OFFSET
	.align		4
        /*029c*/ 	.byte	0x04, 0x44
        /*029e*/ 	.short	(.L_228 - .L_227)


	//   ....[0]....
.L_227:
        /*02a0*/ 	.word	0x00000a50
        /*02a4*/ 	.word	0x0000fff0


	//   ....[1]....
        /*02a8*/ 	.word	0x0001fff0
        /*02ac*/ 	.word	0x0000fff0


	//----- nvinfo : EIATTR_INT_WARP_WIDE_INSTR_OFFSETS
	.align		4
.L_228:
        /*02b0*/ 	.byte	0x04, 0x31
        /*02b2*/ 	.short	(.L_230 - .L_229)


	//   ....[0]....
.L_229:
        /*02b4*/ 	.word	0x00000130


	//   ....[1]....
        /*02b8*/ 	.word	0x00000170


	//   ....[2]....
        /*02bc*/ 	.word	0x000001e0


	//   ....[3]....
        /*02c0*/ 	.word	0x00024d50


	//   ....[4]....
        /*02c4*/ 	.word	0x00024de0


	//   ....[5]....
        /*02c8*/ 	.word	0x00027db0


	//   ....[6]....
        /*02cc*/ 	.word	0x00027e40


	//----- nvinfo : EIATTR_COOP_GROUP_MASK_REGIDS
	.align		4
.L_230:
        /*02d0*/ 	.byte	0x04, 0x29
        /*02d2*/ 	.short	(.L_232 - .L_231)


	//   ....[0]....
.L_231:
        /*02d4*/ 	.word	0xffffffff


	//   ....[1]....
        /*02d8*/ 	.word	0xffffffff


	//   ....[2]....
        /*02dc*/ 	.word	0xffffffff


	//   ....[3]....
        /*02e0*/ 	.word	0xffffffff


	//   ....[4]....
        /*02e4*/ 	.word	0xffffffff


	//   ....[5]....
        /*02e8*/ 	.word	0xffffffff


	//   ....[6]....
        /*02ec*/ 	.word	0xffffffff


	//   ....[7]....
        /*02f0*/ 	.word	0xffffffff


	//   ....[8]....
        /*02f4*/ 	.word	0xffffffff


	//   ....[9]....
        /*02f8*/ 	.word	0xffffffff


	//   ....[10]....
        /*02fc*/ 	.word	0xffffffff


	//   ....[11]....
        /*0300*/ 	.word	0xffffffff


	//   ....[12]....
        /*0304*/ 	.word	0xffffffff


	//   ....[13]....
        /*0308*/ 	.word	0xffffffff


	//   ....[14]....
        /*030c*/ 	.word	0xffffffff


	//   ....[15]....
        /*0310*/ 	.word	0xffffffff


	//   ....[16]....
        /*0314*/ 	.word	0xffffffff


	//   ....[17]....
        /*0318*/ 	.word	0xffffffff


	//   ....[18]....
        /*031c*/ 	.word	0xffffffff


	//   ....[19]....
        /*0320*/ 	.word	0xffffffff


	//   ....[20]....
        /*0324*/ 	.word	0xffffffff


	//   ....[21]....
        /*0328*/ 	.word	0xffffffff


	//   ....[22]....
        /*032c*/ 	.word	0xffffffff


	//   ....[23]....
        /*0330*/ 	.word	0xffffffff


	//   ....[24]....
        /*0334*/ 	.word	0xffffffff


	//   ....[25]....
        /*0338*/ 	.word	0xffffffff


	//   ....[26]....
        /*033c*/ 	.word	0xffffffff


	//   ....[27]....
        /*0340*/ 	.word	0xffffffff


	//   ....[28]....
        /*0344*/ 	.word	0xffffffff


	//   ....[29]....
        /*0348*/ 	.word	0xffffffff


	//   ....[30]....
        /*034c*/ 	.word	0xffffffff


	//   ....[31]....
        /*0350*/ 	.word	0xffffffff


	//   ....[32]....
        /*0354*/ 	.word	0xffffffff


	//   ....[33]....
        /*0358*/ 	.word	0xffffffff


	//   ....[34]....
        /*035c*/ 	.word	0xffffffff


	//   ....[35]....
        /*0360*/ 	.word	0xffffffff


	//   ....[36]....
        /*0364*/ 	.word	0xffffffff


	//   ....[37]....
        /*0368*/ 	.word	0xffffffff


	//   ....[38]....
        /*036c*/ 	.word	0xffffffff


	//   ....[39]....
        /*0370*/ 	.word	0xffffffff


	//   ....[40]....
        /*0374*/ 	.word	0xffffffff


	//   ....[41]....
        /*0378*/ 	.word	0xffffffff


	//   ....[42]....
        /*037c*/ 	.word	0xffffffff


	//   ....[43]....
        /*0380*/ 	.word	0xffffffff


	//   ....[44]....
        /*0384*/ 	.word	0xffffffff


	//   ....[45]....
        /*0388*/ 	.word	0xffffffff


	//   ....[46]....
        /*038c*/ 	.word	0xffffffff


	//   ....[47]....
        /*0390*/ 	.word	0xffffffff


	//   ....[48]....
        /*0394*/ 	.word	0xffffffff


	//   ....[49]....
        /*0398*/ 	.word	0xffffffff


	//   ....[50]....
        /*039c*/ 	.word	0xffffffff


	//   ....[51]....
        /*03a0*/ 	.word	0xffffffff


	//   ....[52]....
        /*03a4*/ 	.word	0xffffffff


	//   ....[53]....
        /*03a8*/ 	.word	0xffffffff


	//   ....[54]....
        /*03ac*/ 	.word	0xffffffff


	//   ....[55]....
        /*03b0*/ 	.word	0xffffffff


	//   ....[56]....
        /*03b4*/ 	.word	0xffffffff


	//   ....[57]....
        /*03b8*/ 	.word	0xffffffff


	//   ....[58]....
        /*03bc*/ 	.word	0xffffffff


	//   ....[59]....
        /*03c0*/ 	.word	0xffffffff


	//   ....[60]....
        /*03c4*/ 	.word	0xffffffff


	//   ....[61]....
        /*03c8*/ 	.word	0xffffffff


	//   ....[62]....
        /*03cc*/ 	.word	0xffffffff


	//   ....[63]....
        /*03d0*/ 	.word	0xffffffff


	//   ....[64]....
        /*03d4*/ 	.word	0xffffffff


	//   ....[65]....
        /*03d8*/ 	.word	0xffffffff


	//   ....[66]....
        /*03dc*/ 	.word	0xffffffff


	//   ....[67]....
        /*03e0*/ 	.word	0xffffffff


	//   ....[68]....
        /*03e4*/ 	.word	0xffffffff


	//   ....[69]....
        /*03e8*/ 	.word	0xffffffff


	//   ....[70]....
        /*03ec*/ 	.word	0xffffffff


	//   ....[71]....
        /*03f0*/ 	.word	0xffffffff


	//   ....[72]....
        /*03f4*/ 	.word	0xffffffff


	//   ....[73]....
        /*03f8*/ 	.word	0xffffffff


	//   ....[74]....
        /*03fc*/ 	.word	0xffffffff


	//   ....[75]....
        /*0400*/ 	.word	0xffffffff


	//   ....[76]....
        /*0404*/ 	.word	0xffffffff


	//   ....[77]....
        /*0408*/ 	.word	0xffffffff


	//   ....[78]....
        /*040c*/ 	.word	0xffffffff


	//   ....[79]....
        /*0410*/ 	.word	0xffffffff


	//   ....[80]....
        /*0414*/ 	.word	0xffffffff


	//   ....[81]....
        /*0418*/ 	.word	0xffffffff


	//   ....[82]....
        /*041c*/ 	.word	0xffffffff


	//   ....[83]....
        /*0420*/ 	.word	0xffffffff


	//   ....[84]....
        /*0424*/ 	.word	0xffffffff


	//   ....[85]....
        /*0428*/ 	.word	0xffffffff


	//   ....[86]....
        /*042c*/ 	.word	0xffffffff


	//   ....[87]....
        /*0430*/ 	.word	0xffffffff


	//   ....[88]....
        /*0434*/ 	.word	0xffffffff


	//   ....[89]....
        /*0438*/ 	.word	0xffffffff


	//   ....[90]....
        /*043c*/ 	.word	0xffffffff


	//   ....[91]....
        /*0440*/ 	.word	0xffffffff


	//   ....[92]....
        /*0444*/ 	.word	0xffffffff


	//   ....[93]....
        /*0448*/ 	.word	0xffffffff


	//   ....[94]....
        /*044c*/ 	.word	0xffffffff


	//   ....[95]....
        /*0450*/ 	.word	0xffffffff


	//   ....[96]....
        /*0454*/ 	.word	0xffffffff


	//   ....[97]....
        /*0458*/ 	.word	0xffffffff


	//   ....[98]....
        /*045c*/ 	.word	0xffffffff


	//   ....[99]....
        /*0460*/ 	.word	0xffffffff


	//   ....[100]....
        /*0464*/ 	.word	0xffffffff


	//   ....[101]....
        /*0468*/ 	.word	0xffffffff


	//   ....[102]....
        /*046c*/ 	.word	0xffffffff


	//   ....[103]....
        /*0470*/ 	.word	0xffffffff


	//   ....[104]....
        /*0474*/ 	.word	0xffffffff


	//   ....[105]....
        /*0478*/ 	.word	0xffffffff


	//   ....[106]....
        /*047c*/ 	.word	0xffffffff


	//   ....[107]....
        /*0480*/ 	.word	0xffffffff


	//   ....[108]....
        /*0484*/ 	.word	0xffffffff


	//   ....[109]....
        /*0488*/ 	.word	0xffffffff


	//   ....[110]....
        /*048c*/ 	.word	0xffffffff


	//   ....[111]....
        /*0490*/ 	.word	0xffffffff


	//   ....[112]....
        /*0494*/ 	.word	0xffffffff


	//   ....[113]....
        /*0498*/ 	.word	0xffffffff


	//   ....[114]....
        /*049c*/ 	.word	0xffffffff


	//   ....[115]....
        /*04a0*/ 	.word	0xffffffff


	//   ....[116]....
        /*04a4*/ 	.word	0xffffffff


	//   ....[117]....
        /*04a8*/ 	.word	0xffffffff


	//   ....[118]....
        /*04ac*/ 	.word	0xffffffff


	//   ....[119]....
        /*04b0*/ 	.word	0xffffffff


	//   ....[120]....
        /*04b4*/ 	.word	0xffffffff


	//   ....[121]....
        /*04b8*/ 	.word	0xffffffff


	//   ....[122]....
        /*04bc*/ 	.word	0xffffffff


	//   ....[123]....
        /*04c0*/ 	.word	0xffffffff


	//   ....[124]....
        /*04c4*/ 	.word	0xffffffff


	//   ....[125]....
        /*04c8*/ 	.word	0xffffffff


	//   ....[126]....
        /*04cc*/ 	.word	0xffffffff


	//   ....[127]....
        /*04d0*/ 	.word	0xffffffff


	//   ....[128]....
        /*04d4*/ 	.word	0xffffffff


	//   ....[129]....
        /*04d8*/ 	.word	0xffffffff


	//   ....[130]....
        /*04dc*/ 	.word	0xffffffff


	//   ....[131]....
        /*04e0*/ 	.word	0xffffffff


	//   ....[132]....
        /*04e4*/ 	.word	0xffffffff


	//   ....[133]....
        /*04e8*/ 	.word	0xffffffff


	//   ....[134]....
        /*04ec*/ 	.word	0xffffffff


	//   ....[135]....
        /*04f0*/ 	.word	0xffffffff


	//   ....[136]....
        /*04f4*/ 	.word	0xffffffff


	//   ....[137]....
        /*04f8*/ 	.word	0xffffffff


	//   ....[138]....
        /*04fc*/ 	.word	0xffffffff


	//   ....[139]....
        /*0500*/ 	.word	0xffffffff


	//   ....[140]....
        /*0504*/ 	.word	0xffffffff


	//   ....[141]....
        /*0508*/ 	.word	0xffffffff


	//   ....[142]....
        /*050c*/ 	.word	0xffffffff


	//   ....[143]....
        /*0510*/ 	.word	0xffffffff


	//   ....[144]....
        /*0514*/ 	.word	0xffffffff


	//   ....[145]....
        /*0518*/ 	.word	0xffffffff


	//   ....[146]....
        /*051c*/ 	.word	0xffffffff


	//   ....[147]....
        /*0520*/ 	.word	0xffffffff


	//   ....[148]....
        /*0524*/ 	.word	0xffffffff


	//   ....[149]....
        /*0528*/ 	.word	0xffffffff


	//   ....[150]....
        /*052c*/ 	.word	0xffffffff


	//   ....[151]....
        /*0530*/ 	.word	0xffffffff


	//   ....[152]....
        /*0534*/ 	.word	0xffffffff


	//   ....[153]....
        /*0538*/ 	.word	0xffffffff


	//   ....[154]....
        /*053c*/ 	.word	0xffffffff


	//   ....[155]....
        /*0540*/ 	.word	0xffffffff


	//   ....[156]....
        /*0544*/ 	.word	0xffffffff


	//   ....[157]....
        /*0548*/ 	.word	0xffffffff


	//   ....[158]....
        /*054c*/ 	.word	0xffffffff


	//   ....[159]....
        /*0550*/ 	.word	0xffffffff


	//   ....[160]....
        /*0554*/ 	.word	0xffffffff


	//   ....[161]....
        /*0558*/ 	.word	0xffffffff


	//   ....[162]....
        /*055c*/ 	.word	0xffffffff


	//   ....[163]....
        /*0560*/ 	.word	0xffffffff


	//   ....[164]....
        /*0564*/ 	.word	0xffffffff


	//   ....[165]....
        /*0568*/ 	.word	0xffffffff


	//   ....[166]....
        /*056c*/ 	.word	0xffffffff


	//   ....[167]....
        /*0570*/ 	.word	0xffffffff


	//   ....[168]....
        /*0574*/ 	.word	0xffffffff


	//   ....[169]....
        /*0578*/ 	.word	0xffffffff


	//   ....[170]....
        /*057c*/ 	.word	0xffffffff


	//   ....[171]....
        /*0580*/ 	.word	0xffffffff


	//   ....[172]....
        /*0584*/ 	.word	0xffffffff


	//   ....[173]....
        /*0588*/ 	.word	0xffffffff


	//   ....[174]....
        /*058c*/ 	.word	0xffffffff


	//   ....[175]....
        /*0590*/ 	.word	0xffffffff


	//   ....[176]....
        /*0594*/ 	.word	0xffffffff


	//   ....[177]....
        /*0598*/ 	.word	0xffffffff


	//   ....[178]....
        /*059c*/ 	.word	0xffffffff


	//   ....[179]....
        /*05a0*/ 	.word	0xffffffff


	//   ....[180]....
        /*05a4*/ 	.word	0xffffffff


	//   ....[181]....
        /*05a8*/ 	.word	0xffffffff


	//   ....[182]....
        /*05ac*/ 	.word	0xffffffff


	//   ....[183]....
        /*05b0*/ 	.word	0xffffffff


	//   ....[184]....
        /*05b4*/ 	.word	0xffffffff


	//   ....[185]....
        /*05b8*/ 	.word	0x0500000f


	//   ....[186]....
        /*05bc*/ 	.word	0x0500000f


	//   ....[187]....
        /*05c0*/ 	.word	0x0500000f


	//   ....[188]....
        /*05c4*/ 	.word	0x0500000f


	//   ....[189]....
        /*05c8*/ 	.word	0x0500000f


	//   ....[190]....
        /*05cc*/ 	.word	0x0500000f


	//   ....[191]....
        /*05d0*/ 	.word	0x0500000f


	//   ....[192]....
        /*05d4*/ 	.word	0x0500000f


	//   ....[193]....
        /*05d8*/ 	.word	0x0500000f


	//   ....[194]....
        /*05dc*/ 	.word	0x0500000f


	//   ....[195]....
        /*05e0*/ 	.word	0x0500000f


	//   ....[196]....
        /*05e4*/ 	.word	0x0500000f


	//   ....[197]....
        /*05e8*/ 	.word	0x0500000f


	//   ....[198]....
        /*05ec*/ 	.word	0x0500000f


	//   ....[199]....
        /*05f0*/ 	.word	0x0500000f


	//   ....[200]....
        /*05f4*/ 	.word	0x0500000f


	//   ....[201]....
        /*05f8*/ 	.word	0x0500000f


	//   ....[202]....
        /*05fc*/ 	.word	0x0500000f


	//   ....[203]....
        /*0600*/ 	.word	0x0500000f


	//   ....[204]....
        /*0604*/ 	.word	0x0500000f


	//   ....[205]....
        /*0608*/ 	.word	0x0500000f


	//   ....[206]....
        /*060c*/ 	.word	0x0500000f


	//   ....[207]....
        /*0610*/ 	.word	0x0500000f


	//   ....[208]....
        /*0614*/ 	.word	0x0500000f


	//   ....[209]....
        /*0618*/ 	.word	0x0500000f


	//   ....[210]....
        /*061c*/ 	.word	0x0500000f


	//   ....[211]....
        /*0620*/ 	.word	0x0500000f


	//   ....[212]....
        /*0624*/ 	.word	0x0500000f


	//   ....[213]....
        /*0628*/ 	.word	0x0500000f


	//   ....[214]....
        /*062c*/ 	.word	0x0500000f


	//   ....[215]....
        /*0630*/ 	.word	0x0500000f


	//   ....[216]....
        /*0634*/ 	.word	0x0500000f


	//   ....[217]....
        /*0638*/ 	.word	0x0500000f


	//   ....[218]....
        /*063c*/ 	.word	0x0500000f


	//   ....[219]....
        /*0640*/ 	.word	0x0500000f


	//   ....[220]....
        /*0644*/ 	.word	0x0500000f


	//   ....[221]....
        /*0648*/ 	.word	0x0500000f


	//   ....[222]....
        /*064c*/ 	.word	0x0500000f


	//   ....[223]....
        /*0650*/ 	.word	0x0500000f


	//   ....[224]....
        /*0654*/ 	.word	0x0500000f


	//   ....[225]....
        /*0658*/ 	.word	0x0500000f


	//   ....[226]....
        /*065c*/ 	.word	0x0500000f


	//   ....[227]....
        /*0660*/ 	.word	0x0500000f


	//   ....[228]....
        /*0664*/ 	.word	0x0500000f


	//   ....[229]....
        /*0668*/ 	.word	0x0500000f


	//   ....[230]....
        /*066c*/ 	.word	0x0500000f


	//   ....[231]....
        /*0670*/ 	.word	0x0500000f


	//   ....[232]....
        /*0674*/ 	.word	0x0500000f


	//   ....[233]....
        /*0678*/ 	.word	0x0500000f


	//   ....[234]....
        /*067c*/ 	.word	0x0500000f


	//   ....[235]....
        /*0680*/ 	.word	0x0500000f


	//   ....[236]....
        /*0684*/ 	.word	0x0500000f


	//   ....[237]....
        /*0688*/ 	.word	0x0500000f


	//   ....[238]....
        /*068c*/ 	.word	0x0500000f


	//   ....[239]....
        /*0690*/ 	.word	0x0500000f


	//   ....[240]....
        /*0694*/ 	.word	0x0500000f


	//   ....[241]....
        /*0698*/ 	.word	0x0500000f


	//   ....[242]....
        /*069c*/ 	.word	0x0500000f


	//   ....[243]....
        /*06a0*/ 	.word	0x0500000f


	//   ....[244]....
        /*06a4*/ 	.word	0x0500000f


	//   ....[245]....
        /*06a8*/ 	.word	0x0500000f


	//   ....[246]....
        /*06ac*/ 	.word	0x0500000f


	//   ....[247]....
        /*06b0*/ 	.word	0x0500000f


	//   ....[248]....
        /*06b4*/ 	.word	0x0500000f


	//   ....[249]....
        /*06b8*/ 	.word	0x0500000f


	//   ....[250]....
        /*06bc*/ 	.word	0x0500000f


	//   ....[251]....
        /*06c0*/ 	.word	0x0500000f


	//   ....[252]....
        /*06c4*/ 	.word	0x0500000f


	//   ....[253]....
        /*06c8*/ 	.word	0x0500000f


	//   ....[254]....
        /*06cc*/ 	.word	0x0500000f


	//   ....[255]....
        /*06d0*/ 	.word	0x0500000f


	//   ....[0]....
        /*06d4*/ 	.word	0x0500000f


	//   ....[1]....
        /*06d8*/ 	.word	0x0500000f


	//   ....[2]....
        /*06dc*/ 	.word	0x0500000f


	//   ....[3]....
        /*06e0*/ 	.word	0x0500000f


	//   ....[4]....
        /*06e4*/ 	.word	0x0500000f


	//   ....[5]....
        /*06e8*/ 	.word	0x0500000f


	//   ....[6]....
        /*06ec*/ 	.word	0x0500000f


	//   ....[7]....
        /*06f0*/ 	.word	0x0500000f


	//   ....[8]....
        /*06f4*/ 	.word	0x0500000f


	//   ....[9]....
        /*06f8*/ 	.word	0x0500000f


	//   ....[10]....
        /*06fc*/ 	.word	0x0500000f


	//   ....[11]....
        /*0700*/ 	.word	0x0500000f


	//   ....[12]....
        /*0704*/ 	.word	0x0500000f


	//   ....[13]....
        /*0708*/ 	.word	0x0500000f


	//   ....[14]....
        /*070c*/ 	.word	0x0500000f


	//   ....[15]....
        /*0710*/ 	.word	0x0500000f


	//   ....[16]....
        /*0714*/ 	.word	0x0500000f


	//   ....[17]....
        /*0718*/ 	.word	0x0500000f


	//   ....[18]....
        /*071c*/ 	.word	0x0500000f


	//   ....[19]....
        /*0720*/ 	.word	0x0500000f


	//   ....[20]....
        /*0724*/ 	.word	0x0500000f


	//   ....[21]....
        /*0728*/ 	.word	0x0500000f


	//   ....[22]....
        /*072c*/ 	.word	0x0500000f


	//   ....[23]....
        /*0730*/ 	.word	0x0500000f


	//   ....[24]....
        /*0734*/ 	.word	0x0500000f


	//   ....[25]....
        /*0738*/ 	.word	0x0500000f


	//   ....[26]....
        /*073c*/ 	.word	0x0500000f


	//   ....[27]....
        /*0740*/ 	.word	0x0500000f


	//   ....[28]....
        /*0744*/ 	.word	0x0500000f


	//   ....[29]....
        /*0748*/ 	.word	0x0500000f


	//   ....[30]....
        /*074c*/ 	.word	0x0500000f


	//   ....[31]....
        /*0750*/ 	.word	0x0500000f


	//   ....[32]....
        /*0754*/ 	.word	0x0500000f


	//   ....[33]....
        /*0758*/ 	.word	0x0500000f


	//   ....[34]....
        /*075c*/ 	.word	0x0500000f


	//   ....[35]....
        /*0760*/ 	.word	0x0500000f


	//   ....[36]....
        /*0764*/ 	.word	0x0500000f


	//   ....[37]....
        /*0768*/ 	.word	0x0500000f


	//   ....[38]....
        /*076c*/ 	.word	0x0500000f


	//   ....[39]....
        /*0770*/ 	.word	0x0500000f


	//   ....[40]....
        /*0774*/ 	.word	0x0500000f


	//----- nvinfo : EIATTR_COOP_GROUP_INSTR_OFFSETS
	.align		4
.L_232:
        /*0778*/ 	.byte	0x04, 0x28
        /*077a*/ 	.short	(.L_234 - .L_233)


	//   ....[0]....
.L_233:
        /*077c*/ 	.word	0x00000060


	//   ....[1]....
        /*0780*/ 	.word	0x00000140


	//   ....[2]....
        /*0784*/ 	.word	0x00000190


	//   ....[3]....
        /*0788*/ 	.word	0x000003c0


	//   ....[4]....
        /*078c*/ 	.word	0x00000520


	//   ....[5]....
        /*0790*/ 	.word	0x00000640


	//   ....[6]....
        /*0794*/ 	.word	0x000007a0


	//   ....[7]....
        /*0798*/ 	.word	0x00003a50


	//   ....[8]....
        /*079c*/ 	.word	0x00003a60


	//   ....[9]....
        /*07a0*/ 	.word	0x00005060


	//   ....[10]....
        /*07a4*/ 	.word	0x00005070


	//   ....[11]....
        /*07a8*/ 	.word	0x00007090


	//   ....[12]....
        /*07ac*/ 	.word	0x000070a0


	//   ....[13]....
        /*07b0*/ 	.word	0x00008780


	//   ....[14]....
        /*07b4*/ 	.word	0x00008790


	//   ....[15]....
        /*07b8*/ 	.word	0x0000a010


	//   ....[16]....
        /*07bc*/ 	.word	0x0000a020


	//   ....[17]....
        /*07c0*/ 	.word	0x0000a2b0


	//   ....[18]....
        /*07c4*/ 	.word	0x0000a2c0


	//   ....[19]....
        /*07c8*/ 	.word	0x0000a820


	//   ....[20]....
        /*07cc*/ 	.word	0x0000a830


	//   ....[21]....
        /*07d0*/ 	.word	0x0000a9b0


	//   ....[22]....
        /*07d4*/ 	.word	0x0000a9d0


	//   ....[23]....
        /*07d8*/ 	.word	0x0000b350


	//   ....[24]....
        /*07dc*/ 	.word	0x0000ba50


	//   ....[25]....
        /*07e0*/ 	.word	0x0000ba60


	//   ....[26]....
        /*07e4*/ 	.word	0x0000ba70


	//   ....[27]....
        /*07e8*/ 	.word	0x0000ba80


	//   ....[28]....
        /*07ec*/ 	.word	0x0000c250


	//   ....[29]....
        /*07f0*/ 	.word	0x0000c260


	//   ....[30]....
        /*07f4*/ 	.word	0x0000c270


	//   ....[31]....
        /*07f8*/ 	.word	0x0000c280


	//   ....[32]....
        /*07fc*/ 	.word	0x0000efe0


	//   ....[33]....
        /*0800*/ 	.word	0x0000eff0


	//   ....[34]....
        /*0804*/ 	.word	0x0000f000


	//   ....[35]....
        /*0808*/ 	.word	0x0000f010


	//   ....[36]....
        /*080c*/ 	.word	0x0000f640


	//   ....[37]....
        /*0810*/ 	.word	0x0000f650


	//   ....[38]....
        /*0814*/ 	.word	0x0000f660


	//   ....[39]....
        /*0818*/ 	.word	0x0000f670


	//   ....[40]....
        /*081c*/ 	.word	0x000130b0


	//   ....[41]....
        /*0820*/ 	.word	0x000135a0


	//   ....[42]....
        /*0824*/ 	.word	0x00014290


	//   ....[43]....
        /*0828*/ 	.word	0x000143a0


	//   ....[44]....
        /*082c*/ 	.word	0x00014940


	//   ....[45]....
        /*0830*/ 	.word	0x000149c0


	//   ....[46]....
        /*0834*/ 	.word	0x00016aa0


	//   ....[47]....
        /*0838*/ 	.word	0x00017040


	//   ....[48]....
        /*083c*/ 	.word	0x00017ec0


	//   ....[49]....
        /*0840*/ 	.word	0x00017fe0


	//   ....[50]....
        /*0844*/ 	.word	0x00018550


	//   ....[51]....
        /*0848*/ 	.word	0x000185c0


	//   ....[52]....
        /*084c*/ 	.word	0x0001ac20


	//   ....[53]....
        /*0850*/ 	.word	0x0001ac50


	//   ....[54]....
        /*0854*/ 	.word	0x0001ac70


	//   ....[55]....
        /*0858*/ 	.word	0x0001ac90


	//   ....[56]....
        /*085c*/ 	.word	0x0001cca0


	//   ....[57]....
        /*0860*/ 	.word	0x0001d230


	//   ....[58]....
        /*0864*/ 	.word	0x0001e0b0


	//   ....[59]....
        /*0868*/ 	.word	0x0001e1d0


	//   ....[60]....
        /*086c*/ 	.word	0x0001e750


	//   ....[61]....
        /*0870*/ 	.word	0x0001e7d0


	//   ....[62]....
        /*0874*/ 	.word	0x0001f6e0


	//   ....[63]....
        /*0878*/ 	.word	0x0001f8f0


	//   ....[64]....
        /*087c*/ 	.word	0x0001f920


	//   ....[65]....
        /*0880*/ 	.word	0x0001f9e0


	//   ....[66]....
        /*0884*/ 	.word	0x00020a50


	//   ....[67]....
        /*0888*/ 	.word	0x00020a90


	//   ....[68]....
        /*088c*/ 	.word	0x00020ad0


	//   ....[69]....
        /*0890*/ 	.word	0x00020b00


	//   ....[70]....
        /*0894*/ 	.word	0x00021090


	//   ....[71]....
        /*0898*/ 	.word	0x000210a0


	//   ....[72]....
        /*089c*/ 	.word	0x00021160


	//   ....[73]....
        /*08a0*/ 	.word	0x00021180


	//   ....[74]....
        /*08a4*/ 	.word	0x00021240


	//   ....[75]....
        /*08a8*/ 	.word	0x00021260


	//   ....[76]....
        /*08ac*/ 	.word	0x00021330


	//   ....[77]....
        /*08b0*/ 	.word	0x00021350


	//   ....[78]....
        /*08b4*/ 	.word	0x00021b70


	//   ....[79]....
        /*08b8*/ 	.word	0x00021b90


	//   ....[80]....
        /*08bc*/ 	.word	0x00021c50


	//   ....[81]....
        /*08c0*/ 	.word	0x00021c70


	//   ....[82]....
        /*08c4*/ 	.word	0x00021d30


	//   ....[83]....
        /*08c8*/ 	.word	0x00021d50


	//   ....[84]....
        /*08cc*/ 	.word	0x00021e20


	//   ....[85]....
        /*08d0*/ 	.word	0x00021e40


	//   ....[86]....
        /*08d4*/ 	.word	0x00021f90


	//   ....[87]....
        /*08d8*/ 	.word	0x00022140


	//   ....[88]....
        /*08dc*/ 	.word	0x00022170


	//   ....[89]....
        /*08e0*/ 	.word	0x000221a0


	//   ....[90]....
        /*08e4*/ 	.word	0x000221d0


	//   ....[91]....
        /*08e8*/ 	.word	0x00022200


	//   ....[92]....
        /*08ec*/ 	.word	0x00022230


	//   ....[93]....
        /*08f0*/ 	.word	0x000223a0


	//   ....[94]....
        /*08f4*/ 	.word	0x000223d0


	//   ....[95]....
        /*08f8*/ 	.word	0x00022400


	//   ....[96]....
        /*08fc*/ 	.word	0x00022430


	//   ....[97]....
        /*0900*/ 	.word	0x00022460


	//   ....[98]....
        /*0904*/ 	.word	0x00022490


	//   ....[99]....
        /*0908*/ 	.word	0x00022520


	//   ....[100]....
        /*090c*/ 	.word	0x00022580


	//   ....[101]....
        /*0910*/ 	.word	0x00022610


	//   ....[102]....
        /*0914*/ 	.word	0x000236b0


	//   ....[103]....
        /*0918*/ 	.word	0x00025a20


	//   ....[104]....
        /*091c*/ 	.word	0x00025a40


	//   ....[105]....
        /*0920*/ 	.word	0x00025af0


	//   ....[106]....
        /*0924*/ 	.word	0x00025b10


	//   ....[107]....
        /*0928*/ 	.word	0x00025bb0


	//   ....[108]....
        /*092c*/ 	.word	0x00025bd0


	//   ....[109]....
        /*0930*/ 	.word	0x00025c70


	//   ....[110]....
        /*0934*/ 	.word	0x00025c90


	//   ....[111]....
        /*0938*/ 	.word	0x00025d30


	//   ....[112]....
        /*093c*/ 	.word	0x00025d50


	//   ....[113]....
        /*0940*/ 	.word	0x00025d60


	//   ....[114]....
        /*0944*/ 	.word	0x00025df0


	//   ....[115]....
        /*0948*/ 	.word	0x000265b0


	//   ....[116]....
        /*094c*/ 	.word	0x000265e0


	//   ....[117]....
        /*0950*/ 	.word	0x00026610


	//   ....[118]....
        /*0954*/ 	.word	0x000266c0


	//   ....[119]....
        /*0958*/ 	.word	0x000266d0


	//   ....[120]....
        /*095c*/ 	.word	0x00026780


	//   ....[121]....
        /*0960*/ 	.word	0x00026790


	//   ....[122]....
        /*0964*/ 	.word	0x00026840


	//   ....[123]....
        /*0968*/ 	.word	0x00026850


	//   ....[124]....
        /*096c*/ 	.word	0x00026900


	//   ....[125]....
        /*0970*/ 	.word	0x00026910


	//   ....[126]....
        /*0974*/ 	.word	0x000269c0


	//   ....[127]....
        /*0978*/ 	.word	0x000269d0


	//   ....[128]....
        /*097c*/ 	.word	0x00026a70


	//   ....[129]....
        /*0980*/ 	.word	0x00026a80


	//   ....[130]....
        /*0984*/ 	.word	0x00026a90


	//   ....[131]....
        /*0988*/ 	.word	0x00027280


	//   ....[132]....
        /*098c*/ 	.word	0x00027290


	//   ....[133]....
        /*0990*/ 	.word	0x000272a0


	//   ....[134]....
        /*0994*/ 	.word	0x00027330


	//   ....[135]....
        /*0998*/ 	.word	0x00027340


	//   ....[136]....
        /*099c*/ 	.word	0x000273a0


	//   ....[137]....
        /*09a0*/ 	.word	0x000273d0


	//   ....[138]....
        /*09a4*/ 	.word	0x00027410


	//   ....[139]....
        /*09a8*/ 	.word	0x00027440


	//   ....[140]....
        /*09ac*/ 	.word	0x00027480


	//   ....[141]....
        /*09b0*/ 	.word	0x000274b0


	//   ....[142]....
        /*09b4*/ 	.word	0x000274f0


	//   ....[143]....
        /*09b8*/ 	.word	0x00027770


	//   ....[144]....
        /*09bc*/ 	.word	0x00027790


	//   ....[145]....
        /*09c0*/ 	.word	0x00027820


	//   ....[146]....
        /*09c4*/ 	.word	0x00027830


	//   ....[147]....
        /*09c8*/ 	.word	0x000278a0


	//   ....[148]....
        /*09cc*/ 	.word	0x000278b0


	//   ....[149]....
        /*09d0*/ 	.word	0x00027920


	//   ....[150]....
        /*09d4*/ 	.word	0x00027930


	//   ....[151]....
        /*09d8*/ 	.word	0x000279a0


	//   ....[152]....
        /*09dc*/ 	.word	0x000279b0


	//   ....[153]....
        /*09e0*/ 	.word	0x000279c0


	//   ....[154]....
        /*09e4*/ 	.word	0x00027a30


	//   ....[155]....
        /*09e8*/ 	.word	0x00027fd0


	//   ....[156]....
        /*09ec*/ 	.word	0x00028000


	//   ....[157]....
        /*09f0*/ 	.word	0x00028020


	//   ....[158]....
        /*09f4*/ 	.word	0x00028030


	//   ....[159]....
        /*09f8*/ 	.word	0x00028070


	//   ....[160]....
        /*09fc*/ 	.word	0x00028090


	//   ....[161]....
        /*0a00*/ 	.word	0x00028100


	//   ....[162]....
        /*0a04*/ 	.word	0x00028120


	//   ....[163]....
        /*0a08*/ 	.word	0x00028180


	//   ....[164]....
        /*0a0c*/ 	.word	0x000281a0


	//   ....[165]....
        /*0a10*/ 	.word	0x000281f0


	//   ....[166]....
        /*0a14*/ 	.word	0x00028210


	//   ....[167]....
        /*0a18*/ 	.word	0x00028600


	//   ....[168]....
        /*0a1c*/ 	.word	0x00028630


	//   ....[169]....
        /*0a20*/ 	.word	0x00028660


	//   ....[170]....
        /*0a24*/ 	.word	0x00028690


	//   ....[171]....
        /*0a28*/ 	.word	0x000286c0


	//   ....[172]....
        /*0a2c*/ 	.word	0x000286f0


	//   ....[173]....
        /*0a30*/ 	.word	0x00028720


	//   ....[174]....
        /*0a34*/ 	.word	0x00028750


	//   ....[175]....
        /*0a38*/ 	.word	0x000288d0


	//   ....[176]....
        /*0a3c*/ 	.word	0x00028900


	//   ....[177]....
        /*0a40*/ 	.word	0x00028930


	//   ....[178]....
        /*0a44*/ 	.word	0x00028960


	//   ....[179]....
        /*0a48*/ 	.word	0x00028990


	//   ....[180]....
        /*0a4c*/ 	.word	0x000289c0


	//   ....[181]....
        /*0a50*/ 	.word	0x00028a80


	//   ....[182]....
        /*0a54*/ 	.word	0x00028aa0


	//   ....[183]....
        /*0a58*/ 	.word	0x00028b10


	//   ....[184]....
        /*0a5c*/ 	.word	0x000291b0


	//   ....[185]....
        /*0a60*/ 	.word	0x000294f0


	//   ....[186]....
        /*0a64*/ 	.word	0x00029580


	//   ....[187]....
        /*0a68*/ 	.word	0x00029620


	//   ....[188]....
        /*0a6c*/ 	.word	0x000296b0


	//   ....[189]....
        /*0a70*/ 	.word	0x000297a0


	//   ....[190]....
        /*0a74*/ 	.word	0x00029830


	//   ....[191]....
        /*0a78*/ 	.word	0x000298d0


	//   ....[192]....
        /*0a7c*/ 	.word	0x00029960


	//   ....[193]....
        /*0a80*/ 	.word	0x00029a50


	//   ....[194]....
        /*0a84*/ 	.word	0x00029ae0


	//   ....[195]....
        /*0a88*/ 	.word	0x00029b80


	//   ....[196]....
        /*0a8c*/ 	.word	0x00029c10


	//   ....[197]....
        /*0a90*/ 	.word	0x00029d00


	//   ....[198]....
        /*0a94*/ 	.word	0x00029d90


	//   ....[199]....
        /*0a98*/ 	.word	0x00029de0


	//   ....[200]....
        /*0a9c*/ 	.word	0x00029e30


	//   ....[201]....
        /*0aa0*/ 	.word	0x00029ec0


	//   ....[202]....
        /*0aa4*/ 	.word	0x00029f50


	//   ....[203]....
        /*0aa8*/ 	.word	0x00029fa0


	//   ....[204]....
        /*0aac*/ 	.word	0x00029ff0


	//   ....[205]....
        /*0ab0*/ 	.word	0x0002a0e0


	//   ....[206]....
        /*0ab4*/ 	.word	0x0002a170


	//   ....[207]....
        /*0ab8*/ 	.word	0x0002a1c0


	//   ....[208]....
        /*0abc*/ 	.word	0x0002a210


	//   ....[209]....
        /*0ac0*/ 	.word	0x0002a2a0


	//   ....[210]....
        /*0ac4*/ 	.word	0x0002a330


	//   ....[211]....
        /*0ac8*/ 	.word	0x0002a380


	//   ....[212]....
        /*0acc*/ 	.word	0x0002a3d0


	//   ....[213]....
        /*0ad0*/ 	.word	0x0002a770


	//   ....[214]....
        /*0ad4*/ 	.word	0x0002aa50


	//   ....[215]....
        /*0ad8*/ 	.word	0x0002ab40


	//   ....[216]....
        /*0adc*/ 	.word	0x0002abe0


	//   ....[217]....
        /*0ae0*/ 	.word	0x0002ac40


	//   ....[218]....
        /*0ae4*/ 	.word	0x0002ad50


	//   ....[219]....
        /*0ae8*/ 	.word	0x0002adc0


	//   ....[220]....
        /*0aec*/ 	.word	0x0002aed0


	//   ....[221]....
        /*0af0*/ 	.word	0x0002af40


	//   ....[222]....
        /*0af4*/ 	.word	0x0002b050


	//   ....[223]....
        /*0af8*/ 	.word	0x0002b0c0


	//   ....[224]....
        /*0afc*/ 	.word	0x0002b1d0


	//   ....[225]....
        /*0b00*/ 	.word	0x0002b240


	//   ....[226]....
        /*0b04*/ 	.word	0x0002b2e0


	//   ....[227]....
        /*0b08*/ 	.word	0x0002b3f0


	//   ....[228]....
        /*0b0c*/ 	.word	0x0002b460


	//   ....[229]....
        /*0b10*/ 	.word	0x0002b4c0


	//   ....[230]....
        /*0b14*/ 	.word	0x0002b5e0


	//   ....[231]....
        /*0b18*/ 	.word	0x0002b640


	//   ....[232]....
        /*0b1c*/ 	.word	0x0002b760


	//   ....[233]....
        /*0b20*/ 	.word	0x0002b7c0


	//   ....[234]....
        /*0b24*/ 	.word	0x0002b8e0


	//   ....[235]....
        /*0b28*/ 	.word	0x0002b940


	//   ....[236]....
        /*0b2c*/ 	.word	0x0002ba60


	//   ....[237]....
        /*0b30*/ 	.word	0x0002bac0


	//   ....[238]....
        /*0b34*/ 	.word	0x0002bbe0


	//   ....[239]....
        /*0b38*/ 	.word	0x0002bc40


	//   ....[240]....
        /*0b3c*/ 	.word	0x0002bd50


	//   ....[241]....
        /*0b40*/ 	.word	0x0002bdb0


	//   ....[242]....
        /*0b44*/ 	.word	0x0002beb0


	//   ....[243]....
        /*0b48*/ 	.word	0x0002bfe0


	//   ....[244]....
        /*0b4c*/ 	.word	0x0002c090


	//   ....[245]....
        /*0b50*/ 	.word	0x0002c100


	//   ....[246]....
        /*0b54*/ 	.word	0x0002c1f0


	//   ....[247]....
        /*0b58*/ 	.word	0x0002c250


	//   ....[248]....
        /*0b5c*/ 	.word	0x0002c320


	//   ....[249]....
        /*0b60*/ 	.word	0x0002c380


	//   ....[250]....
        /*0b64*/ 	.word	0x0002c450


	//   ....[251]....
        /*0b68*/ 	.word	0x0002c4b0


	//   ....[252]....
        /*0b6c*/ 	.word	0x0002c580


	//   ....[253]....
        /*0b70*/ 	.word	0x0002c5e0


	//   ....[254]....
        /*0b74*/ 	.word	0x0002c6b0


	//   ....[255]....
        /*0b78*/ 	.word	0x0002c7a0


	//   ....[0]....
        /*0b7c*/ 	.word	0x0002c840


	//   ....[1]....
        /*0b80*/ 	.word	0x0002c8a0


	//   ....[2]....
        /*0b84*/ 	.word	0x0002c990


	//   ....[3]....
        /*0b88*/ 	.word	0x0002c9f0


	//   ....[4]....
        /*0b8c*/ 	.word	0x0002cad0


	//   ....[5]....
        /*0b90*/ 	.word	0x0002cb30


	//   ....[6]....
        /*0b94*/ 	.word	0x0002cc10


	//   ....[7]....
        /*0b98*/ 	.word	0x0002cc70


	//   ....[8]....
        /*0b9c*/ 	.word	0x0002cd50


	//   ....[9]....
        /*0ba0*/ 	.word	0x0002cdb0


	//   ....[10]....
        /*0ba4*/ 	.word	0x0002ce80


	//   ....[11]....
        /*0ba8*/ 	.word	0x0002cfb0


	//   ....[12]....
        /*0bac*/ 	.word	0x0002d090


	//   ....[13]....
        /*0bb0*/ 	.word	0x0002d140


	//   ....[14]....
        /*0bb4*/ 	.word	0x0002d210


	//   ....[15]....
        /*0bb8*/ 	.word	0x0002d270


	//   ....[16]....
        /*0bbc*/ 	.word	0x0002d340


	//   ....[17]....
        /*0bc0*/ 	.word	0x0002d3a0


	//   ....[18]....
        /*0bc4*/ 	.word	0x0002d480


	//   ....[19]....
        /*0bc8*/ 	.word	0x0002d4e0


	//   ....[20]....
        /*0bcc*/ 	.word	0x0002d5b0


	//   ....[21]....
        /*0bd0*/ 	.word	0x0002d610


	//   ....[22]....
        /*0bd4*/ 	.word	0x0002d6d0


	//   ....[23]....
        /*0bd8*/ 	.word	0x0002d760


	//   ....[24]....
        /*0bdc*/ 	.word	0x0002d800


	//   ....[25]....
        /*0be0*/ 	.word	0x0002d920


	//   ....[26]....
        /*0be4*/ 	.word	0x0002d990


	//   ....[27]....
        /*0be8*/ 	.word	0x0002da00


	//   ....[28]....
        /*0bec*/ 	.word	0x0002da70


	//   ....[29]....
        /*0bf0*/ 	.word	0x0002dae0


	//   ....[30]....
        /*0bf4*/ 	.word	0x0002db60


	//   ....[31]....
        /*0bf8*/ 	.word	0x0002dbf0


	//   ....[32]....
        /*0bfc*/ 	.word	0x0002dc80


	//   ....[33]....
        /*0c00*/ 	.word	0x0002dcf0


	//   ....[34]....
        /*0c04*/ 	.word	0x0002dd60


	//   ....[35]....
        /*0c08*/ 	.word	0x0002ddd0


	//   ....[36]....
        /*0c0c*/ 	.word	0x0002de50


	//   ....[37]....
        /*0c10*/ 	.word	0x0002dec0


	//   ....[38]....
        /*0c14*/ 	.word	0x0002df60


	//   ....[39]....
        /*0c18*/ 	.word	0x0002dff0


	//   ....[40]....
        /*0c1c*/ 	.word	0x0002e110


	//----- nvinfo : EIATTR_REG_RECONFIG
	.align		4
.L_234:
        /*0c20*/ 	.byte	0x01, 0x54
	.zero		2


	//----- nvinfo : EIATTR_SYSCALL_OFFSETS
	.align		4
        /*0c24*/ 	.byte	0x04, 0x46
        /*0c26*/ 	.short	(.L_236 - .L_235)


	//   ....[0]....
.L_235:
        /*0c28*/ 	.word	0x00001e00


	//   ....[1]....
        /*0c2c*/ 	.word	0x00001f50


	//   ....[2]....
        /*0c30*/ 	.word	0x0000b4f0


	//   ....[3]....
        /*0c34*/ 	.word	0x0000b810


	//   ....[4]....
        /*0c38*/ 	.word	0x00024f40


	//   ....[5]....
        /*0c3c*/ 	.word	0x00025090


	//   ....[6]....
        /*0c40*/ 	.word	0x00025180


	//   ....[7]....
        /*0c44*/ 	.word	0x000261b0


	//----- nvinfo : EIATTR_MBARRIER_INSTR_OFFSETS
	.align		4
.L_236:
        /*0c48*/ 	.byte	0x04, 0x39
        /*0c4a*/ 	.short	(.L_238 - .L_237)


	//   ....[0]....
.L_237:
        /*0c4c*/ 	.word	0x00000270
        /*0c50*/ 	.word	0x000000ff
        /*0c54*/ 	.word	0x0002a800
        /*0c58*/ 	.short	0x0100
        /*0c5a*/ 	.byte	0x08
	.zero		1


	//   ....[1]....
        /*0c5c*/ 	.word	0x00000280
        /*0c60*/ 	.word	0x000000ff
        /*0c64*/ 	.word	0x0002a820
        /*0c68*/ 	.short	0x0100
        /*0c6a*/ 	.byte	0x08
	.zero		1


	//   ....[2]....
        /*0c6c*/ 	.word	0x00000370
        /*0c70*/ 	.word	0x000000ff
        /*0c74*/ 	.word	0x0002a830
        /*0c78*/ 	.short	0x0100
        /*0c7a*/ 	.byte	0x08
	.zero		1


	//   ....[3]....
        /*0c7c*/ 	.word	0x00000380
        /*0c80*/ 	.word	0x000000ff
        /*0c84*/ 	.word	0x0002a840
        /*0c88*/ 	.short	0x0100
        /*0c8a*/ 	.byte	0x08
	.zero		1


	//   ....[4]....
        /*0c8c*/ 	.word	0x00000390
        /*0c90*/ 	.word	0x000000ff
        /*0c94*/ 	.word	0x0002a838
        /*0c98*/ 	.short	0x0100
        /*0c9a*/ 	.byte	0x08
	.zero		1


	//   ....[5]....
        /*0c9c*/ 	.word	0x000003a0
        /*0ca0*/ 	.word	0x000000ff
        /*0ca4*/ 	.word	0x0002a848
        /*0ca8*/ 	.short	0x0100
        /*0caa*/ 	.byte	0x08
	.zero		1


	//   ....[6]....
        /*0cac*/ 	.word	0x000004d0
        /*0cb0*/ 	.word	0x000000ff
        /*0cb4*/ 	.word	0x0002a850
        /*0cb8*/ 	.short	0x0100
        /*0cba*/ 	.byte	0x08
	.zero		1


	//   ....[7]....
        /*0cbc*/ 	.word	0x000004e0
        /*0cc0*/ 	.word	0x000000ff
        /*0cc4*/ 	.word	0x0002a860
        /*0cc8*/ 	.short	0x0100
        /*0cca*/ 	.byte	0x08
	.zero		1


	//   ....[8]....
        /*0ccc*/ 	.word	0x000004f0
        /*0cd0*/ 	.word	0x000000ff
        /*0cd4*/ 	.word	0x0002a858
        /*0cd8*/ 	.short	0x0100
        /*0cda*/ 	.byte	0x08
	.zero		1


	//   ....[9]....
        /*0cdc*/ 	.word	0x00000500
        /*0ce0*/ 	.word	0x000000ff
        /*0ce4*/ 	.word	0x0002a868
        /*0ce8*/ 	.short	0x0100
        /*0cea*/ 	.byte	0x08
	.zero		1


	//   ....[10]....
        /*0cec*/ 	.word	0x000005f0
        /*0cf0*/ 	.word	0x000000ff
        /*0cf4*/ 	.word	0x0002a870
        /*0cf8*/ 	.short	0x0100
        /*0cfa*/ 	.byte	0x06
	.zero		1


	//   ....[11]....
        /*0cfc*/ 	.word	0x00000600
        /*0d00*/ 	.word	0x000000ff
        /*0d04*/ 	.word	0x0002a880
        /*0d08*/ 	.short	0x0100
        /*0d0a*/ 	.byte	0x06
	.zero		1


	//   ....[12]....
        /*0d0c*/ 	.word	0x00000610
        /*0d10*/ 	.word	0x000000ff
        /*0d14*/ 	.word	0x0002a878
        /*0d18*/ 	.short	0x0100
        /*0d1a*/ 	.byte	0x06
	.zero		1


	//   ....[13]....
        /*0d1c*/ 	.word	0x00000620
        /*0d20*/ 	.word	0x000000ff
        /*0d24*/ 	.word	0x0002a888
        /*0d28*/ 	.short	0x0100
        /*0d2a*/ 	.byte	0x06
	.zero		1


	//   ....[14]....
        /*0d2c*/ 	.word	0x00000750
        /*0d30*/ 	.word	0x000000ff
        /*0d34*/ 	.word	0x0002a890
        /*0d38*/ 	.short	0x0100
        /*0d3a*/ 	.byte	0x08
	.zero		1


	//   ....[15]....
        /*0d3c*/ 	.word	0x00000760
        /*0d40*/ 	.word	0x000000ff
        /*0d44*/ 	.word	0x0002a8a0
        /*0d48*/ 	.short	0x0100
        /*0d4a*/ 	.byte	0x08
	.zero		1


	//   ....[16]....
        /*0d4c*/ 	.word	0x00000770
        /*0d50*/ 	.word	0x000000ff
        /*0d54*/ 	.word	0x0002a898
        /*0d58*/ 	.short	0x0100
        /*0d5a*/ 	.byte	0x08
	.zero		1


	//   ....[17]....
        /*0d5c*/ 	.word	0x00000780
        /*0d60*/ 	.word	0x000000ff
        /*0d64*/ 	.word	0x0002a8a8
        /*0d68*/ 	.short	0x0100
        /*0d6a*/ 	.byte	0x08
	.zero		1


	//   ....[18]....
        /*0d6c*/ 	.word	0x000008b0
        /*0d70*/ 	.word	0x000000ff
        /*0d74*/ 	.word	0x0002a8b0
        /*0d78*/ 	.short	0x0100
        /*0d7a*/ 	.byte	0x08
	.zero		1


	//   ....[19]....
        /*0d7c*/ 	.word	0x000008c0
        /*0d80*/ 	.word	0x000000ff
        /*0d84*/ 	.word	0x0002a8c0
        /*0d88*/ 	.short	0x0100
        /*0d8a*/ 	.byte	0x08
	.zero		1


	//   ....[20]....
        /*0d8c*/ 	.word	0x000008d0
        /*0d90*/ 	.word	0x000000ff
        /*0d94*/ 	.word	0x0002a8b8
        /*0d98*/ 	.short	0x0100
        /*0d9a*/ 	.byte	0x08
	.zero		1


	//   ....[21]....
        /*0d9c*/ 	.word	0x000008e0
        /*0da0*/ 	.word	0x000000ff
        /*0da4*/ 	.word	0x0002a8c8
        /*0da8*/ 	.short	0x0100
        /*0daa*/ 	.byte	0x08
	.zero		1


	//   ....[22]....
        /*0dac*/ 	.word	0x00003a00
        /*0db0*/ 	.word	0x00000056
        /*0db4*/ 	.word	0x0002a890
        /*0db8*/ 	.short	0x010a
        /*0dba*/ 	.byte	0x3f
	.zero		1


	//   ....[23]....
        /*0dbc*/ 	.word	0x00007030
        /*0dc0*/ 	.word	0x00000056
        /*0dc4*/ 	.word	0x0002a890
        /*0dc8*/ 	.short	0x010a
        /*0dca*/ 	.byte	0x3f
	.zero		1


	//   ....[24]....
        /*0dcc*/ 	.word	0x00009e50
        /*0dd0*/ 	.word	0x00000056
        /*0dd4*/ 	.word	0x0002a890
        /*0dd8*/ 	.short	0x010a
        /*0dda*/ 	.byte	0x3f
	.zero		1


	//   ....[25]....
        /*0ddc*/ 	.word	0x0000a610
        /*0de0*/ 	.word	0x0000000b
        /*0de4*/ 	.word	0x00000000
        /*0de8*/ 	.short	0x0101
        /*0dea*/ 	.byte	0x3f
	.zero		1


	//   ....[26]....
        /*0dec*/ 	.word	0x0000a650
        /*0df0*/ 	.word	0x00000056
        /*0df4*/ 	.word	0x0002a8b0
        /*0df8*/ 	.short	0x010a
        /*0dfa*/ 	.byte	0x3f
	.zero		1


	//   ....[27]....
        /*0dfc*/ 	.word	0x0000ac00
        /*0e00*/ 	.word	0x00000056
        /*0e04*/ 	.word	0x00000000
        /*0e08*/ 	.short	0x0101
        /*0e0a*/ 	.byte	0x3f
	.zero		1


	//   ....[28]....
        /*0e0c*/ 	.word	0x0000b570
        /*0e10*/ 	.word	0x00000012
        /*0e14*/ 	.word	0x0002a800
        /*0e18*/ 	.short	0x010a
        /*0e1a*/ 	.byte	0x3f
	.zero		1


	//   ....[29]....
        /*0e1c*/ 	.word	0x0000b5c0
        /*0e20*/ 	.word	0x00000012
        /*0e24*/ 	.word	0x0002a800
        /*0e28*/ 	.short	0x010a
        /*0e2a*/ 	.byte	0x3f
	.zero		1


	//   ....[30]....
        /*0e2c*/ 	.word	0x0000c910
        /*0e30*/ 	.word	0x00000012
        /*0e34*/ 	.word	0x0002a800
        /*0e38*/ 	.short	0x010a
        /*0e3a*/ 	.byte	0x3f
	.zero		1


	//   ....[31]....
        /*0e3c*/ 	.word	0x0000fb20
        /*0e40*/ 	.word	0x00000012
        /*0e44*/ 	.word	0x0002a800
        /*0e48*/ 	.short	0x010a
        /*0e4a*/ 	.byte	0x3f
	.zero		1


	//   ....[32]....
        /*0e4c*/ 	.word	0x00012310
        /*0e50*/ 	.word	0x00000004
        /*0e54*/ 	.word	0x0002a830
        /*0e58*/ 	.short	0x010a
        /*0e5a*/ 	.byte	0x3f
	.zero		1


	//   ....[33]....
        /*0e5c*/ 	.word	0x00012350
        /*0e60*/ 	.word	0x00000004
        /*0e64*/ 	.word	0x0002a830
        /*0e68*/ 	.short	0x010a
        /*0e6a*/ 	.byte	0x3f
	.zero		1


	//   ....[34]....
        /*0e6c*/ 	.word	0x000130f0
        /*0e70*/ 	.word	0x00000005
        /*0e74*/ 	.word	0x00000000
        /*0e78*/ 	.short	0x0101
        /*0e7a*/ 	.byte	0x3f
	.zero		1


	//   ....[35]....
        /*0e7c*/ 	.word	0x000157f0
        /*0e80*/ 	.word	0x00000014
        /*0e84*/ 	.word	0x0002a830
        /*0e88*/ 	.short	0x010a
        /*0e8a*/ 	.byte	0x3f
	.zero		1


	//   ....[36]....
        /*0e8c*/ 	.word	0x00015860
        /*0e90*/ 	.word	0x00000014
        /*0e94*/ 	.word	0x0002a830
        /*0e98*/ 	.short	0x010a
        /*0e9a*/ 	.byte	0x3f
	.zero		1


	//   ....[37]....
        /*0e9c*/ 	.word	0x000163f0
        /*0ea0*/ 	.word	0x0000000c
        /*0ea4*/ 	.word	0x0002a850
        /*0ea8*/ 	.short	0x010a
        /*0eaa*/ 	.byte	0x3f
	.zero		1


	//   ....[38]....
        /*0eac*/ 	.word	0x00016490
        /*0eb0*/ 	.word	0x0000000c
        /*0eb4*/ 	.word	0x0002a850
        /*0eb8*/ 	.short	0x010a
        /*0eba*/ 	.byte	0x3f
	.zero		1


	//   ....[39]....
        /*0ebc*/ 	.word	0x00016b80
        /*0ec0*/ 	.word	0x0000000b
        /*0ec4*/ 	.word	0x00000000
        /*0ec8*/ 	.short	0x0101
        /*0eca*/ 	.byte	0x3f
	.zero		1


	//   ....[40]....
        /*0ecc*/ 	.word	0x00018e10
        /*0ed0*/ 	.word	0x00000065
        /*0ed4*/ 	.word	0x00000000
        /*0ed8*/ 	.short	0x0101
        /*0eda*/ 	.byte	0x3f
	.zero		1


	//   ....[41]....
        /*0edc*/ 	.word	0x000193a0
        /*0ee0*/ 	.word	0x00000014
        /*0ee4*/ 	.word	0x0002a830
        /*0ee8*/ 	.short	0x010a
        /*0eea*/ 	.byte	0x3f
	.zero		1


	//   ....[42]....
        /*0eec*/ 	.word	0x00019410
        /*0ef0*/ 	.word	0x00000014
        /*0ef4*/ 	.word	0x0002a830
        /*0ef8*/ 	.short	0x010a
        /*0efa*/ 	.byte	0x3f
	.zero		1


	//   ....[43]....
        /*0efc*/ 	.word	0x00019fa0
        /*0f00*/ 	.word	0x00000008
        /*0f04*/ 	.word	0x0002a850
        /*0f08*/ 	.short	0x010a
        /*0f0a*/ 	.byte	0x3f
	.zero		1


	//   ....[44]....
        /*0f0c*/ 	.word	0x0001a040
        /*0f10*/ 	.word	0x00000008
        /*0f14*/ 	.word	0x0002a850
        /*0f18*/ 	.short	0x010a
        /*0f1a*/ 	.byte	0x3f
	.zero		1


	//   ....[45]....
        /*0f1c*/ 	.word	0x0001b4c0
        /*0f20*/ 	.word	0x00000005
        /*0f24*/ 	.word	0x00000000
        /*0f28*/ 	.short	0x0101
        /*0f2a*/ 	.byte	0x3f
	.zero		1


	//   ....[46]....
        /*0f2c*/ 	.word	0x0001b730
        /*0f30*/ 	.word	0x00000065
        /*0f34*/ 	.word	0x00000000
        /*0f38*/ 	.short	0x0101
        /*0f3a*/ 	.byte	0x3f
	.zero		1


	//   ....[47]....
        /*0f3c*/ 	.word	0x0001b9f0
        /*0f40*/ 	.word	0x00000004
        /*0f44*/ 	.word	0x0002a830
        /*0f48*/ 	.short	0x010a
        /*0f4a*/ 	.byte	0x3f
	.zero		1


	//   ....[48]....
        /*0f4c*/ 	.word	0x0001ba60
        /*0f50*/ 	.word	0x00000004
        /*0f54*/ 	.word	0x0002a830
        /*0f58*/ 	.short	0x010a
        /*0f5a*/ 	.byte	0x3f
	.zero		1


	//   ....[49]....
        /*0f5c*/ 	.word	0x0001c5f0
        /*0f60*/ 	.word	0x0000000b
        /*0f64*/ 	.word	0x0002a850
        /*0f68*/ 	.short	0x010a
        /*0f6a*/ 	.byte	0x3f
	.zero		1


	//   ....[50]....
        /*0f6c*/ 	.word	0x0001c690
        /*0f70*/ 	.word	0x0000000b
        /*0f74*/ 	.word	0x0002a850
        /*0f78*/ 	.short	0x010a
        /*0f7a*/ 	.byte	0x3f
	.zero		1


	//   ....[51]....
        /*0f7c*/ 	.word	0x0001cd80
        /*0f80*/ 	.word	0x00000003
        /*0f84*/ 	.word	0x00000000
        /*0f88*/ 	.short	0x0101
        /*0f8a*/ 	.byte	0x3f
	.zero		1


	//   ....[52]....
        /*0f8c*/ 	.word	0x0001efe0
        /*0f90*/ 	.word	0x0000000b
        /*0f94*/ 	.word	0x00000000
        /*0f98*/ 	.short	0x0101
        /*0f9a*/ 	.byte	0x3f
	.zero		1


	//   ....[53]....
        /*0f9c*/ 	.word	0x0001f5e0
        /*0fa0*/ 	.word	0x0000000b
        /*0fa4*/ 	.word	0x0002a850
        /*0fa8*/ 	.short	0x010a
        /*0faa*/ 	.byte	0x3f
	.zero		1


	//   ....[54]....
        /*0fac*/ 	.word	0x0001f680
        /*0fb0*/ 	.word	0x0000000b
        /*0fb4*/ 	.word	0x0002a850
        /*0fb8*/ 	.short	0x010a
        /*0fba*/ 	.byte	0x3f
	.zero		1


	//   ....[55]....
        /*0fbc*/ 	.word	0x0001fb80
        /*0fc0*/ 	.word	0x00000003
        /*0fc4*/ 	.word	0x00000000
        /*0fc8*/ 	.short	0x0101
        /*0fca*/ 	.byte	0x3f
	.zero		1


	//   ....[56]....
        /*0fcc*/ 	.word	0x00021080
        /*0fd0*/ 	.word	0x00000000
        /*0fd4*/ 	.word	0x00000000
        /*0fd8*/ 	.short	0x0101
        /*0fda*/ 	.byte	0x3f
	.zero		1


	//   ....[57]....
        /*0fdc*/ 	.word	0x00023790
        /*0fe0*/ 	.word	0x00000017
        /*0fe4*/ 	.word	0x0002a820
        /*0fe8*/ 	.short	0x010a
        /*0fea*/ 	.byte	0x3f
	.zero		1


	//   ....[58]....
        /*0fec*/ 	.word	0x00023820
        /*0ff0*/ 	.word	0x00000003
        /*0ff4*/ 	.word	0x0002a8a0
        /*0ff8*/ 	.short	0x010a
        /*0ffa*/ 	.byte	0x3f
	.zero		1


	//   ....[59]....
        /*0ffc*/ 	.word	0x00023c60
        /*1000*/ 	.word	0x00000003
        /*1004*/ 	.word	0x0002a8c0
        /*1008*/ 	.short	0x010a
        /*100a*/ 	.byte	0x3f
	.zero		1


	//   ....[60]....
        /*100c*/ 	.word	0x00024090
        /*1010*/ 	.word	0x0000000b
        /*1014*/ 	.word	0x0002a8a0
        /*1018*/ 	.short	0x010a
        /*101a*/ 	.byte	0x3f
	.zero		1


	//   ....[61]....
        /*101c*/ 	.word	0x000244c0
        /*1020*/ 	.word	0x0000000b
        /*1024*/ 	.word	0x0002a8c0
        /*1028*/ 	.short	0x010a
        /*102a*/ 	.byte	0x3f
	.zero		1


	//   ....[62]....
        /*102c*/ 	.word	0x000257d0
        /*1030*/ 	.word	0x00000007
        /*1034*/ 	.word	0x0002a840
        /*1038*/ 	.short	0x010a
        /*103a*/ 	.byte	0x3f
	.zero		1


	//   ....[63]....
        /*103c*/ 	.word	0x00025eb0
        /*1040*/ 	.word	0x00000007
        /*1044*/ 	.word	0x0002a830
        /*1048*/ 	.short	0x0107
        /*104a*/ 	.byte	0x3f
	.zero		1


	//   ....[64]....
        /*104c*/ 	.word	0x00025f60
        /*1050*/ 	.word	0x00000007
        /*1054*/ 	.word	0x0002a830
        /*1058*/ 	.short	0x0101
        /*105a*/ 	.byte	0x3f
	.zero		1


	//   ....[65]....
        /*105c*/ 	.word	0x00026bf0
        /*1060*/ 	.word	0x00000017
        /*1064*/ 	.word	0x0002a800
        /*1068*/ 	.short	0x0107
        /*106a*/ 	.byte	0x3f
	.zero		1


	//   ....[66]....
        /*106c*/ 	.word	0x00026d00
        /*1070*/ 	.word	0x00000017
        /*1074*/ 	.word	0x0002a800
        /*1078*/ 	.short	0x0101
        /*107a*/ 	.byte	0x3f
	.zero		1


	//   ....[67]....
        /*107c*/ 	.word	0x00026d20
        /*1080*/ 	.word	0x00000017
        /*1084*/ 	.word	0x0002a820
        /*1088*/ 	.short	0x010a
        /*108a*/ 	.byte	0x3f
	.zero		1


	//   ....[68]....
        /*108c*/ 	.word	0x00027090
        /*1090*/ 	.word	0x00000005
        /*1094*/ 	.word	0x0002a840
        /*1098*/ 	.short	0x010a
        /*109a*/ 	.byte	0x3f
	.zero		1


	//   ....[69]....
        /*109c*/ 	.word	0x00027590
        /*10a0*/ 	.word	0x00000005
        /*10a4*/ 	.word	0x0002a830
        /*10a8*/ 	.short	0x0107
        /*10aa*/ 	.byte	0x3f
	.zero		1


	//   ....[70]....
        /*10ac*/ 	.word	0x00027640
        /*10b0*/ 	.word	0x00000005
        /*10b4*/ 	.word	0x0002a830
        /*10b8*/ 	.short	0x0101
        /*10ba*/ 	.byte	0x3f
	.zero		1


	//   ....[71]....
        /*10bc*/ 	.word	0x000276a0
        /*10c0*/ 	.word	0x00000005
        /*10c4*/ 	.word	0x0002a860
        /*10c8*/ 	.short	0x010a
        /*10ca*/ 	.byte	0x3f
	.zero		1


	//   ....[72]....
        /*10cc*/ 	.word	0x00027b10
        /*10d0*/ 	.word	0x00000005
        /*10d4*/ 	.word	0x0002a850
        /*10d8*/ 	.short	0x0107
        /*10da*/ 	.byte	0x3f
	.zero		1


	//   ....[73]....
        /*10dc*/ 	.word	0x00027c50
        /*10e0*/ 	.word	0x00000005
        /*10e4*/ 	.word	0x0002a850
        /*10e8*/ 	.short	0x0101
        /*10ea*/ 	.byte	0x3f
	.zero		1


	//   ....[74]....
        /*10ec*/ 	.word	0x00027ee0
        /*10f0*/ 	.word	0x00000000
        /*10f4*/ 	.word	0x0002a860
        /*10f8*/ 	.short	0x010a
        /*10fa*/ 	.byte	0x3f
	.zero		1


	//   ....[75]....
        /*10fc*/ 	.word	0x00028350
        /*1100*/ 	.word	0x00000000
        /*1104*/ 	.word	0x0002a850
        /*1108*/ 	.short	0x0107
        /*110a*/ 	.byte	0x3f
	.zero		1


	//   ....[76]....
        /*110c*/ 	.word	0x00028410
        /*1110*/ 	.word	0x00000000
        /*1114*/ 	.word	0x0002a850
        /*1118*/ 	.short	0x0101
        /*111a*/ 	.byte	0x3f
	.zero		1


	//   ....[77]....
        /*111c*/ 	.word	0x00029130
        /*1120*/ 	.word	0x00000005
        /*1124*/ 	.word	0x0002a820
        /*1128*/ 	.short	0x010a
        /*112a*/ 	.byte	0x3f
	.zero		1


	//   ....[78]....
        /*112c*/ 	.word	0x000292c0
        /*1130*/ 	.word	0x00000003
        /*1134*/ 	.word	0x0002a840
        /*1138*/ 	.short	0x010a
        /*113a*/ 	.byte	0x3f
	.zero		1


	//   ....[79]....
        /*113c*/ 	.word	0x00029360
        /*1140*/ 	.word	0x0000001b
        /*1144*/ 	.word	0x0002a840
        /*1148*/ 	.short	0x010a
        /*114a*/ 	.byte	0x3f
	.zero		1


	//   ....[80]....
        /*114c*/ 	.word	0x000293a0
        /*1150*/ 	.word	0x00000003
        /*1154*/ 	.word	0x0002a860
        /*1158*/ 	.short	0x010a
        /*115a*/ 	.byte	0x3f
	.zero		1


	//   ....[81]....
        /*115c*/ 	.word	0x000293e0
        /*1160*/ 	.word	0x0000001b
        /*1164*/ 	.word	0x0002a860
        /*1168*/ 	.short	0x010a
        /*116a*/ 	.byte	0x3f
	.zero		1


	//   ....[82]....
        /*116c*/ 	.word	0x00029440
        /*1170*/ 	.word	0x00000056
        /*1174*/ 	.word	0x0002a890
        /*1178*/ 	.short	0x010a
        /*117a*/ 	.byte	0x3f
	.zero		1


	//   ....[83]....
        /*117c*/ 	.word	0x000296f0
        /*1180*/ 	.word	0x00000056
        /*1184*/ 	.word	0x0002a890
        /*1188*/ 	.short	0x010a
        /*118a*/ 	.byte	0x3f
	.zero		1


	//   ....[84]....
        /*118c*/ 	.word	0x000299a0
        /*1190*/ 	.word	0x00000056
        /*1194*/ 	.word	0x0002a890
        /*1198*/ 	.short	0x010a
        /*119a*/ 	.byte	0x3f
	.zero		1


	//   ....[85]....
        /*119c*/ 	.word	0x00029c50
        /*11a0*/ 	.word	0x00000056
        /*11a4*/ 	.word	0x0002a8b0
        /*11a8*/ 	.short	0x010a
        /*11aa*/ 	.byte	0x3f
	.zero		1


	//   ....[86]....
        /*11ac*/ 	.word	0x0002a030
        /*11b0*/ 	.word	0x00000012
        /*11b4*/ 	.word	0x0002a800
        /*11b8*/ 	.short	0x010a
        /*11ba*/ 	.byte	0x3f
	.zero		1


	//   ....[87]....
        /*11bc*/ 	.word	0x0002a410
        /*11c0*/ 	.word	0x00000012
        /*11c4*/ 	.word	0x0002a800
        /*11c8*/ 	.short	0x010a
        /*11ca*/ 	.byte	0x3f
	.zero		1


	//   ....[88]....
        /*11cc*/ 	.word	0x0002a460
        /*11d0*/ 	.word	0x00000004
        /*11d4*/ 	.word	0x0002a830
        /*11d8*/ 	.short	0x010a
        /*11da*/ 	.byte	0x3f
	.zero		1


	//   ....[89]....
        /*11dc*/ 	.word	0x0002a4b0
        /*11e0*/ 	.word	0x00000014
        /*11e4*/ 	.word	0x0002a830
        /*11e8*/ 	.short	0x010a
        /*11ea*/ 	.byte	0x3f
	.zero		1


	//   ....[90]....
        /*11ec*/ 	.word	0x0002a500
        /*11f0*/ 	.word	0x0000000c
        /*11f4*/ 	.word	0x0002a850
        /*11f8*/ 	.short	0x010a
        /*11fa*/ 	.byte	0x3f
	.zero		1


	//   ....[91]....
        /*11fc*/ 	.word	0x0002a550
        /*1200*/ 	.word	0x00000014
        /*1204*/ 	.word	0x0002a830
        /*1208*/ 	.short	0x010a
        /*120a*/ 	.byte	0x3f
	.zero		1


	//   ....[92]....
        /*120c*/ 	.word	0x0002a5a0
        /*1210*/ 	.word	0x00000008
        /*1214*/ 	.word	0x0002a850
        /*1218*/ 	.short	0x010a
        /*121a*/ 	.byte	0x3f
	.zero		1


	//   ....[93]....
        /*121c*/ 	.word	0x0002a5f0
        /*1220*/ 	.word	0x00000004
        /*1224*/ 	.word	0x0002a830
        /*1228*/ 	.short	0x010a
        /*122a*/ 	.byte	0x3f
	.zero		1


	//   ....[94]....
        /*122c*/ 	.word	0x0002a640
        /*1230*/ 	.word	0x0000000b
        /*1234*/ 	.word	0x0002a850
        /*1238*/ 	.short	0x010a
        /*123a*/ 	.byte	0x3f
	.zero		1


	//   ....[95]....
        /*123c*/ 	.word	0x0002a690
        /*1240*/ 	.word	0x0000000b
        /*1244*/ 	.word	0x0002a850
        /*1248*/ 	.short	0x010a
        /*124a*/ 	.byte	0x3f
	.zero		1


	//   ....[96]....
        /*124c*/ 	.word	0x0002a830
        /*1250*/ 	.word	0x00000017
        /*1254*/ 	.word	0x0002a820
        /*1258*/ 	.short	0x010a
        /*125a*/ 	.byte	0x3f
	.zero		1


	//   ....[97]....
        /*125c*/ 	.word	0x0002a880
        /*1260*/ 	.word	0x00000003
        /*1264*/ 	.word	0x0002a8a0
        /*1268*/ 	.short	0x010a
        /*126a*/ 	.byte	0x3f
	.zero		1


	//   ....[98]....
        /*126c*/ 	.word	0x0002a8d0
        /*1270*/ 	.word	0x00000003
        /*1274*/ 	.word	0x0002a8c0
        /*1278*/ 	.short	0x010a
        /*127a*/ 	.byte	0x3f
	.zero		1


	//   ....[99]....
        /*127c*/ 	.word	0x0002a920
        /*1280*/ 	.word	0x0000000b
        /*1284*/ 	.word	0x0002a8a0
        /*1288*/ 	.short	0x010a
        /*128a*/ 	.byte	0x3f
	.zero		1


	//   ....[100]....
        /*128c*/ 	.word	0x0002a970
        /*1290*/ 	.word	0x0000000b
        /*1294*/ 	.word	0x0002a8c0
        /*1298*/ 	.short	0x010a
        /*129a*/ 	.byte	0x3f
	.zero		1


	//   ....[101]....
        /*129c*/ 	.word	0x0002aa90
        /*12a0*/ 	.word	0x00000007
        /*12a4*/ 	.word	0x0002a840
        /*12a8*/ 	.short	0x010a
        /*12aa*/ 	.byte	0x3f
	.zero		1


	//   ....[102]....
        /*12ac*/ 	.word	0x0002bee0
        /*12b0*/ 	.word	0x00000017
        /*12b4*/ 	.word	0x0002a820
        /*12b8*/ 	.short	0x010a
        /*12ba*/ 	.byte	0x3f
	.zero		1


	//   ....[103]....
        /*12bc*/ 	.word	0x0002bf30
        /*12c0*/ 	.word	0x00000005
        /*12c4*/ 	.word	0x0002a840
        /*12c8*/ 	.short	0x010a
        /*12ca*/ 	.byte	0x3f
	.zero		1


	//   ....[104]....
        /*12cc*/ 	.word	0x0002c6f0
        /*12d0*/ 	.word	0x00000005
        /*12d4*/ 	.word	0x0002a860
        /*12d8*/ 	.short	0x010a
        /*12da*/ 	.byte	0x3f
	.zero		1


	//   ....[105]....
        /*12dc*/ 	.word	0x0002cf00
        /*12e0*/ 	.word	0x00000000
        /*12e4*/ 	.word	0x0002a860
        /*12e8*/ 	.short	0x010a
        /*12ea*/ 	.byte	0x3f
	.zero		1


	//   ....[106]....
        /*12ec*/ 	.word	0x0002e030
        /*12f0*/ 	.word	0x00000005
        /*12f4*/ 	.word	0x0002a820
        /*12f8*/ 	.short	0x010a
        /*12fa*/ 	.byte	0x3f
	.zero		1


	//   ....[107]....
        /*12fc*/ 	.word	0x0002e1d0
        /*1300*/ 	.word	0x00000003
        /*1304*/ 	.word	0x0002a840
        /*1308*/ 	.short	0x010a
        /*130a*/ 	.byte	0x3f
	.zero		1


	//   ....[108]....
        /*130c*/ 	.word	0x0002e220
        /*1310*/ 	.word	0x0000001b
        /*1314*/ 	.word	0x0002a840
        /*1318*/ 	.short	0x010a
        /*131a*/ 	.byte	0x3f
	.zero		1


	//   ....[109]....
        /*131c*/ 	.word	0x0002e270
        /*1320*/ 	.word	0x00000003
        /*1324*/ 	.word	0x0002a860
        /*1328*/ 	.short	0x010a
        /*132a*/ 	.byte	0x3f
	.zero		1


	//----- nvinfo : EIATTR_NUM_MBARRIERS
	.align		4
.L_238:
        /*132c*/ 	.byte	0x03, 0x38
        /*132e*/ 	.short	0x0016


	//----- nvinfo : EIATTR_EXIT_INSTR_OFFSETS
	.align		4
        /*1330*/ 	.byte	0x04, 0x1c
        /*1332*/ 	.short	(.L_240 - .L_239)


	//   ....[0]....
.L_239:
        /*1334*/ 	.word	0x00029430


	//----- nvinfo : EIATTR_MAX_THREADS
	.align		4
.L_240:
        /*1338*/ 	.byte	0x04, 0x05
        /*133a*/ 	.short	(.L_242 - .L_241)
.L_241:
        /*133c*/ 	.word	0x00000180
        /*1340*/ 	.word	0x00000001
        /*1344*/ 	.word	0x00000001


	//----- nvinfo : EIATTR_CRS_STACK_SIZE
	.align		4
.L_242:
        /*1348*/ 	.byte	0x04, 0x1e
        /*134a*/ 	.short	(.L_244 - .L_243)
.L_243:
        /*134c*/ 	.word	0x00000000


	//----- nvinfo : EIATTR_CBANK_PARAM_SIZE
	.align		4
.L_244:
        /*1350*/ 	.byte	0x03, 0x19
        /*1352*/ 	.short	0x0af0


	//----- nvinfo : EIATTR_PARAM_CBANK
	.align		4
        /*1354*/ 	.byte	0x04, 0x0a
        /*1356*/ 	.short	(.L_246 - .L_245)
	.align		4
.L_245:
        /*1358*/ 	.word	index@(.nv.constant0._ZN7cutlass13device_kernelIN5flash11enable_sm90INS1_16FlashAttnFwdSm90INS1_25CollectiveMainloopFwdSm90ILi2EN4cute5tupleIJNS5_1CILi1EEES8_S8_EEENS6_IJNS7_ILi128EEENS7_ILi96EEENS7_ILi192EEEEEELi128ENS_6half_tEfNS_4arch4Sm90ELb0ELb1ELb1ELb1ELb1ELb1ELb0ELb1ELb1ELb1ELb0ELb0EEENS1_21CollectiveEpilogueFwdINS6_IJSA_SA_SB_EEES9_SE_SG_Li256ELb1ELb1ELb0ELb0EEENS1_36VarlenDynamicPersistentTileSchedulerILi128ELi96ELi256ELi128ELb0ELb1ELb1ELb1ELb0ELb1EEEEEEEEEvNT_6ParamsE)
        /*135c*/ 	.short	0x0210
        /*135e*/ 	.short	0x0af0


	//----- nvinfo : EIATTR_SW_WAR
	.align		4
.L_246:
        /*1360*/ 	.byte	0x04, 0x36
        /*1362*/ 	.short	(.L_248 - .L_247)
.L_247:
        /*1364*/ 	.word	0x00000008
.L_248:


//--------------------- .nv.info._ZN7cutlass13device_kernelIN5flash11enable_sm90INS1_16FlashAttnFwdSm90INS1_25CollectiveMainloopFwdSm90ILi2EN4cute5tupleIJNS5_1CILi1EEES8_S8_EEENS6_IJNS7_ILi128EEENS7_ILi96EEENS7_ILi192EEEEEELi128ENS_6half_tEfNS_4arch4Sm90ELb1ELb0ELb1ELb0ELb1ELb0ELb0ELb1ELb1ELb1ELb0ELb0EEENS1_21CollectiveEpilogueFwdINS6_IJSA_SA_SB_EEES9_SE_SG_Li256ELb0ELb1ELb0ELb0EEENS1_30DynamicPersistentTileSchedulerILi256ELi128ELb0ELb1ELb1EEEEEEEEEvNT_6ParamsE --------------------------
	.section	.nv.info._ZN7cutlass13device_kernelIN5flash11enable_sm90INS1_16FlashAttnFwdSm90INS1_25CollectiveMainloopFwdSm90ILi2EN4cute5tupleIJNS5_1CILi1EEES8_S8_EEENS6_IJNS7_ILi128EEENS7_ILi96EEENS7_ILi192EEEEEELi128ENS_6half_tEfNS_4arch4Sm90ELb1ELb0ELb1ELb0ELb1ELb0ELb0ELb1ELb1ELb1ELb0ELb0EEENS1_21CollectiveEpilogueFwdINS6_IJSA_SA_SB_EEES9_SE_SG_Li256ELb0ELb1ELb0ELb0EEENS1_30DynamicPersistentTileSchedulerILi256ELi128ELb0ELb1ELb1EEEEEEEEEvNT_6ParamsE,"",@"SHT_CUDA_INFO"
	.sectionflags	@""
	.align	4


	//----- nvinfo : EIATTR_CUDA_API_VERSION
	.align		4
        /*0000*/ 	.byte	0x04, 0x37
        /*0002*/ 	.short	(.L_250 - .L_249)
.L_249:
        /*0004*/ 	.word	0x00000082


	//----- nvinfo : EIATTR_KPARAM_INFO
	.align		4
.L_250:
        /*0008*/ 	.byte	0x04, 0x17
        /*000a*/ 	.short	(.L_252 - .L_251)
.L_251:
        /*000c*/ 	.word	0x00000000
        /*0010*/ 	.short	0x0000
        /*0012*/ 	.short	0x0070
        /*0014*/ 	.byte	0x00, 0xf0, 0x01, 0x2a


	//----- nvinfo : EIATTR_SPARSE_MMA_MASK
	.align		4
.L_252:
        /*0018*/ 	.byte	0x03, 0x50
        /*001a*/ 	.short	0x0000


	//----- nvinfo : EIATTR_MAXREG_COUNT
	.align		4
        /*001c*/ 	.byte	0x03, 0x1b
        /*001e*/ 	.short	0x00a8


	//----- nvinfo : EIATTR_NUM_BARRIERS
	.align		4
        /*0020*/ 	.byte	0x02, 0x4c
        /*0022*/ 	.byte	0x09
	.zero		1


	//----- nvinfo : EIATTR_EXTERNS
	.align		4
        /*0024*/ 	.byte	0x04, 0x0f
        /*0026*/ 	.short	(.L_254 - .L_253)


	//   ....[0]....
	.align		4
.L_253:
        /*0028*/ 	.word	index@(__assertfail)


	//----- nvinfo : EIATTR_ANNOTATIONS
	.align		4
.L_254:
        /*002c*/ 	.byte	0x04, 0x55
        /*002e*/ 	.short	(.L_256 - .L_255)


	//   ....[0]....
.L_255:
        /*0030*/ 	.word	0x00000001
        /*0034*/ 	.byte	0xc0, 0xb2, 0x00, 0x00, 0x01, 0x00, 0x00, 0x00, 0xf0, 0xb3, 0x00, 0x00, 0x01, 0x00, 0x00, 0x00
        /*0044*/ 	.byte	0x20, 0xd7, 0x00, 0x00, 0x01, 0x00, 0x00, 0x00, 0x40, 0xd7, 0x00, 0x00, 0x01, 0x00, 0x00, 0x00
        /*0054*/ 	.byte	0xe0, 0xef, 0x00, 0x00


	//----- nvinfo : EIATTR_MERCURY_ISA_VERSION
	.align		4
.L_256:
        /*0058*/ 	.byte	0x03, 0x5f
        /*005a*/ 	.short	0x0101


	//----- nvinfo : EIATTR_INT_WARP_WIDE_INSTR_OFFSETS
	.align		4
        /*005c*/ 	.byte	0x04, 0x31
        /*005e*/ 	.short	(.L_258 - .L_257)


	//   ....[0]....
.L_257:
        /*0060*/ 	.word	0x000000c0


	//   ....[1]....
        /*0064*/ 	.word	0x000000d0


	//   ....[2]....
        /*0068*/ 	.word	0x00000170


	//   ....[3]....
        /*006c*/ 	.word	0x0000bc10


	//   ....[4]....
        /*0070*/ 	.word	0x0000bca0


	//   ....[5]....
        /*0074*/ 	.word	0x0000e7e0


	//   ....[6]....
        /*0078*/ 	.word	0x0000e870


	//----- nvinfo : EIATTR_COOP_GROUP_MASK_REGIDS
	.align		4
.L_258:
        /*007c*/ 	.byte	0x04, 0x29
        /*007e*/ 	.short	(.L_260 - .L_259)


	//   ....[0]....
.L_259:
        /*0080*/ 	.word	0xffffffff


	//   ....[1]....
        /*0084*/ 	.word	0xffffffff


	//   ....[2]....
        /*0088*/ 	.word	0xffffffff


	//   ....[3]....
        /*008c*/ 	.word	0xffffffff


	//   ....[4]....
        /*0090*/ 	.word	0xffffffff


	//   ....[5]....
        /*0094*/ 	.word	0xffffffff


	//   ....[6]....
        /*0098*/ 	.word	0xffffffff


	//   ....[7]....
        /*009c*/ 	.word	0xffffffff


	//   ....[8]....
        /*00a0*/ 	.word	0xffffffff


	//   ....[9]....
        /*00a4*/ 	.word	0xffffffff


	//   ....[10]....
        /*00a8*/ 	.word	0xffffffff


	//   ....[11]....
        /*00ac*/ 	.word	0xffffffff


	//   ....[12]....
        /*00b0*/ 	.word	0xffffffff


	//   ....[13]....
        /*00b4*/ 	.word	0xffffffff


	//   ....[14]....
        /*00b8*/ 	.word	0xffffffff


	//   ....[15]....
        /*00bc*/ 	.word	0xffffffff


	//   ....[16]....
        /*00c0*/ 	.word	0xffffffff


	//   ....[17]....
        /*00c4*/ 	.word	0xffffffff


	//   ....[18]....
        /*00c8*/ 	.word	0xffffffff


	//   ....[19]....
        /*00cc*/ 	.word	0xffffffff


	//   ....[20]....
        /*00d0*/ 	.word	0xffffffff


	//   ....[21]....
        /*00d4*/ 	.word	0xffffffff


	//   ....[22]....
        /*00d8*/ 	.word	0xffffffff


	//   ....[23]....
        /*00dc*/ 	.word	0xffffffff


	//   ....[24]....
        /*00e0*/ 	.word	0xffffffff


	//   ....[25]....
        /*00e4*/ 	.word	0xffffffff


	//   ....[26]....
        /*00e8*/ 	.word	0xffffffff


	//   ....[27]....
        /*00ec*/ 	.word	0xffffffff


	//   ....[28]....
        /*00f0*/ 	.word	0xffffffff


	//   ....[29]....
        /*00f4*/ 	.word	0xffffffff


	//   ....[30]....
        /*00f8*/ 	.word	0xffffffff


	//   ....[31]....
        /*00fc*/ 	.word	0xffffffff


	//   ....[32]....
        /*0100*/ 	.word	0xffffffff


	//   ....[33]....
        /*0104*/ 	.word	0xffffffff


	//   ....[34]....
        /*0108*/ 	.word	0xffffffff


	//   ....[35]....
        /*010c*/ 	.word	0xffffffff


	//   ....[36]....
        /*0110*/ 	.word	0xffffffff


	//   ....[37]....
        /*0114*/ 	.word	0xffffffff


	//   ....[38]....
        /*0118*/ 	.word	0xffffffff


	//   ....[39]....
        /*011c*/ 	.word	0xffffffff


	//   ....[40]....
        /*0120*/ 	.word	0xffffffff


	//   ....[41]....
        /*0124*/ 	.word	0xffffffff


	//   ....[42]....
        /*0128*/ 	.word	0xffffffff


	//   ....[43]....
        /*012c*/ 	.word	0xffffffff


	//   ....[44]....
        /*0130*/ 	.word	0xffffffff


	//   ....[45]....
        /*0134*/ 	.word	0xffffffff


	//   ....[46]....
        /*0138*/ 	.word	0xffffffff


	//   ....[47]....
        /*013c*/ 	.word	0xffffffff


	//   ....[48]....
        /*0140*/ 	.word	0xffffffff


	//   ....[49]....
        /*0144*/ 	.word	0xffffffff


	//   ....[50]....
        /*0148*/ 	.word	0xffffffff


	//   ....[51]....
        /*014c*/ 	.word	0xffffffff


	//   ....[52]....
        /*0150*/ 	.word	0xffffffff


	//   ....[53]....
        /*0154*/ 	.word	0xffffffff


	//   ....[54]....
        /*0158*/ 	.word	0xffffffff


	//   ....[55]....
        /*015c*/ 	.word	0xffffffff


	//   ....[56]....
        /*0160*/ 	.word	0xffffffff


	//   ....[57]....
        /*0164*/ 	.word	0xffffffff


	//   ....[58]....
        /*0168*/ 	.word	0xffffffff


	//   ....[59]....
        /*016c*/ 	.word	0xffffffff


	//   ....[60]....
        /*0170*/ 	.word	0xffffffff


	//   ....[61]....
        /*0174*/ 	.word	0xffffffff


	//   ....[62]....
        /*0178*/ 	.word	0xffffffff


	//   ....[63]....
        /*017c*/ 	.word	0xffffffff


	//   ....[64]....
        /*0180*/ 	.word	0xffffffff


	//   ....[65]....
        /*0184*/ 	.word	0xffffffff


	//   ....[66]....
        /*0188*/ 	.word	0xffffffff


	//   ....[67]....
        /*018c*/ 	.word	0xffffffff


	//   ....[68]....
        /*0190*/ 	.word	0xffffffff


	//   ....[69]....
        /*0194*/ 	.word	0xffffffff


	//   ....[70]....
        /*0198*/ 	.word	0xffffffff


	//   ....[71]....
        /*019c*/ 	.word	0xffffffff


	//   ....[72]....
        /*01a0*/ 	.word	0xffffffff


	//   ....[73]....
        /*01a4*/ 	.word	0xffffffff


	//   ....[74]....
        /*01a8*/ 	.word	0xffffffff


	//   ....[75]....
        /*01ac*/ 	.word	0xffffffff


	//   ....[76]....
        /*01b0*/ 	.word	0xffffffff


	//   ....[77]....
        /*01b4*/ 	.word	0xffffffff


	//   ....[78]....
        /*01b8*/ 	.word	0xffffffff


	//   ....[79]....
        /*01bc*/ 	.word	0xffffffff


	//   ....[80]....
        /*01c0*/ 	.word	0xffffffff


	//   ....[81]....
        /*01c4*/ 	.word	0xffffffff


	//   ....[82]....
        /*01c8*/ 	.word	0xffffffff


	//   ....[83]....
        /*01cc*/ 	.word	0xffffffff


	//   ....[84]....
        /*01d0*/ 	.word	0xffffffff


	//   ....[85]....
        /*01d4*/ 	.word	0xffffffff


	//   ....[86]....
        /*01d8*/ 	.word	0xffffffff


	//   ....[87]....
        /*01dc*/ 	.word	0xffffffff


	//   ....[88]....
        /*01e0*/ 	.word	0xffffffff


	//   ....[89]....
        /*01e4*/ 	.word	0xffffffff


	//   ....[90]....
        /*01e8*/ 	.word	0xffffffff


	//   ....[91]....
        /*01ec*/ 	.word	0xffffffff


	//   ....[92]....
        /*01f0*/ 	.word	0xffffffff


	//   ....[93]....
        /*01f4*/ 	.word	0xffffffff


	//   ....[94]....
        /*01f8*/ 	.word	0xffffffff


	//   ....[95]....
        /*01fc*/ 	.word	0xffffffff


	//   ....[96]....
        /*0200*/ 	.word	0xffffffff


	//   ....[97]....
        /*0204*/ 	.word	0xffffffff


	//   ....[98]....
        /*0208*/ 	.word	0xffffffff


	//   ....[99]....
        /*020c*/ 	.word	0xffffffff


	//   ....[100]....
        /*0210*/ 	.word	0xffffffff


	//   ....[101]....
        /*0214*/ 	.word	0xffffffff


	//   ....[102]....
        /*0218*/ 	.word	0xffffffff


	//   ....[103]....
        /*021c*/ 	.word	0xffffffff


	//   ....[104]....
        /*0220*/ 	.word	0xffffffff


	//   ....[105]....
        /*0224*/ 	.word	0xffffffff


	//   ....[106]....
        /*0228*/ 	.word	0xffffffff


	//   ....[107]....
        /*022c*/ 	.word	0xffffffff


	//   ....[108]....
        /*0230*/ 	.word	0xffffffff


	//   ....[109]....
        /*0234*/ 	.word	0xffffffff


	//   ....[110]....
        /*0238*/ 	.word	0xffffffff


	//   ....[111]....
        /*023c*/ 	.word	0xffffffff


	//   ....[112]....
        /*0240*/ 	.word	0xffffffff


	//   ....[113]....
        /*0244*/ 	.word	0xffffffff


	//   ....[114]....
        /*0248*/ 	.word	0x0500000f


	//   ....[115]....
        /*024c*/ 	.word	0x0500000f


	//   ....[116]....
        /*0250*/ 	.word	0x0500000f


	//   ....[117]....
        /*0254*/ 	.word	0x0500000f


	//   ....[118]....
        /*0258*/ 	.word	0x0500000f


	//   ....[119]....
        /*025c*/ 	.word	0x0500000f


	//   ....[120]....
        /*0260*/ 	.word	0x0500000f


	//   ....[121]....
        /*0264*/ 	.word	0x0500000f


	//   ....[122]....
        /*0268*/ 	.word	0x0500000f


	//   ....[123]....
        /*026c*/ 	.word	0x0500000f


	//   ....[124]....
        /*0270*/ 	.word	0x0500000f


	//   ....[125]....
        /*0274*/ 	.word	0x0500000f


	//   ....[126]....
        /*0278*/ 	.word	0x0500000f


	//   ....[127]....
        /*027c*/ 	.word	0x0500000f


	//   ....[128]....
        /*0280*/ 	.word	0x0500000f


	//   ....[129]....
        /*0284*/ 	.word	0x0500000f


	//   ....[130]....
        /*0288*/ 	.word	0x0500000f


	//   ....[131]....
        /*028c*/ 	.word	0x0500000f


	//   ....[132]....
        /*0290*/ 	.word	0x0500000f


	//   ....[133]....
        /*0294*/ 	.word	0x0500000f


	//   ....[134]....
        /*0298*/ 	.word	0x0500000f


	//   ....[135]....
        /*029c*/ 	.word	0x0500000f


	//   ....[136]....
        /*02a0*/ 	.word	0x0500000f


	//   ....[137]....
        /*02a4*/ 	.word	0x0500000f


	//   ....[138]....
        /*02a8*/ 	.word	0x0500000f


	//   ....[139]....
        /*02ac*/ 	.word	0x0500000f


	//   ....[140]....
        /*02b0*/ 	.word	0x0500000f


	//   ....[141]....
        /*02b4*/ 	.word	0x0500000f


	//   ....[142]....
        /*02b8*/ 	.word	0x0500000f


	//   ....[143]....
        /*02bc*/ 	.word	0x0500000f


	//   ....[144]....
        /*02c0*/ 	.word	0x0500000f


	//   ....[145]....
        /*02c4*/ 	.word	0x0500000f


	//   ....[146]....
        /*02c8*/ 	.word	0x0500000f


	//   ....[147]....
        /*02cc*/ 	.word	0x0500000f


	//   ....[148]....
        /*02d0*/ 	.word	0x0500000f


	//   ....[149]....
        /*02d4*/ 	.word	0x0500000f


	//   ....[150]....
        /*02d8*/ 	.word	0x0500000f


	//   ....[151]....
        /*02dc*/ 	.word	0x0500000f


	//   ....[152]....
        /*02e0*/ 	.word	0x0500000f


	//   ....[153]....
        /*02e4*/ 	.word	0x0500000f


	//   ....[154]....
        /*02e8*/ 	.word	0x0500000f


	//   ....[155]....
        /*02ec*/ 	.word	0x0500000f


	//   ....[156]....
        /*02f0*/ 	.word	0x0500000f


	//   ....[157]....
        /*02f4*/ 	.word	0x0500000f


	//   ....[158]....
        /*02f8*/ 	.word	0x0500000f


	//   ....[159]....
        /*02fc*/ 	.word	0x0500000f


	//   ....[160]....
        /*0300*/ 	.word	0x0500000f


	//   ....[161]....
        /*0304*/ 	.word	0x0500000f


	//   ....[162]....
        /*0308*/ 	.word	0x0500000f


	//   ....[163]....
        /*030c*/ 	.word	0x0500000f


	//   ....[164]....
        /*0310*/ 	.word	0x0500000f


	//   ....[165]....
        /*0314*/ 	.word	0x0500000f


	//   ....[166]....
        /*0318*/ 	.word	0x0500000f


	//   ....[167]....
        /*031c*/ 	.word	0x0500000f


	//   ....[168]....
        /*0320*/ 	.word	0x0500000f


	//   ....[169]....
        /*0324*/ 	.word	0x0500000f


	//   ....[170]....
        /*0328*/ 	.word	0x0500000f


	//   ....[171]....
        /*032c*/ 	.word	0x0500000f


	//   ....[172]....
        /*0330*/ 	.word	0x0500000f


	//   ....[173]....
        /*0334*/ 	.word	0x0500000f


	//   ....[174]....
        /*0338*/ 	.word	0x0500000f


	//   ....[175]....
        /*033c*/ 	.word	0x0500000f


	//   ....[176]....
        /*0340*/ 	.word	0x0500000f


	//   ....[177]....
        /*0344*/ 	.word	0x0500000f


	//   ....[178]....
        /*0348*/ 	.word	0x0500000f


	//   ....[179]....
        /*034c*/ 	.word	0x0500000f


	//   ....[180]....
        /*0350*/ 	.word	0x0500000f


	//----- nvinfo : EIATTR_COOP_GROUP_INSTR_OFFSETS
	.align		4
.L_260:
        /*0354*/ 	.byte	0x04, 0x28
        /*0356*/ 	.short	(.L_262 - .L_261)


	//   ....[0]....
.L_261:
        /*0358*/ 	.word	0x00000070


	//   ....[1]....
        /*035c*/ 	.word	0x000000b0


	//   ....[2]....
        /*0360*/ 	.word	0x000002d0


	//   ....[3]....
        /*0364*/ 	.word	0x00000430


	//   ....[4]....
        /*0368*/ 	.word	0x00000550


	//   ....[5]....
        /*036c*/ 	.word	0x000006b0


	//   ....[6]....
        /*0370*/ 	.word	0x00001390


	//   ....[7]....
        /*0374*/ 	.word	0x00002000


	//   ....[8]....
        /*0378*/ 	.word	0x00002040


	//   ....[9]....
        /*037c*/ 	.word	0x00002790


	//   ....[10]....
        /*0380*/ 	.word	0x00002800


	//   ....[11]....
        /*0384*/ 	.word	0x00002ff0


	//   ....[12]....
        /*0388*/ 	.word	0x00003070


	//   ....[13]....
        /*038c*/ 	.word	0x00004c70


	//   ....[14]....
        /*0390*/ 	.word	0x00004cb0


	//   ....[15]....
        /*0394*/ 	.word	0x000053c0


	//   ....[16]....
        /*0398*/ 	.word	0x000054b0


	//   ....[17]....
        /*039c*/ 	.word	0x00005b80


	//   ....[18]....
        /*03a0*/ 	.word	0x00005bf0


	//   ....[19]....
        /*03a4*/ 	.word	0x00007c90


	//   ....[20]....
        /*03a8*/ 	.word	0x00007cc0


	//   ....[21]....
        /*03ac*/ 	.word	0x00007cf0


	//   ....[22]....
        /*03b0*/ 	.word	0x00007d10


	//   ....[23]....
        /*03b4*/ 	.word	0x00008df0


	//   ....[24]....
        /*03b8*/ 	.word	0x00008e30


	//   ....[25]....
        /*03bc*/ 	.word	0x00008ef0


	//   ....[26]....
        /*03c0*/ 	.word	0x00008f00


	//   ....[27]....
        /*03c4*/ 	.word	0x0000a070


	//   ....[28]....
        /*03c8*/ 	.word	0x0000a0d0


	//   ....[29]....
        /*03cc*/ 	.word	0x0000a140


	//   ....[30]....
        /*03d0*/ 	.word	0x0000a1c0


	//   ....[31]....
        /*03d4*/ 	.word	0x0000a560


	//   ....[32]....
        /*03d8*/ 	.word	0x0000a5a0


	//   ....[33]....
        /*03dc*/ 	.word	0x0000a660


	//   ....[34]....
        /*03e0*/ 	.word	0x0000a680


	//   ....[35]....
        /*03e4*/ 	.word	0x0000a740


	//   ....[36]....
        /*03e8*/ 	.word	0x0000a760


	//   ....[37]....
        /*03ec*/ 	.word	0x0000a830


	//   ....[38]....
        /*03f0*/ 	.word	0x0000a850


	//   ....[39]....
        /*03f4*/ 	.word	0x0000aeb0


	//   ....[40]....
        /*03f8*/ 	.word	0x0000aec0


	//   ....[41]....
        /*03fc*/ 	.word	0x0000af80


	//   ....[42]....
        /*0400*/ 	.word	0x0000afa0


	//   ....[43]....
        /*0404*/ 	.word	0x0000b060


	//   ....[44]....
        /*0408*/ 	.word	0x0000b080


	//   ....[45]....
        /*040c*/ 	.word	0x0000b150


	//   ....[46]....
        /*0410*/ 	.word	0x0000b170


	//   ....[47]....
        /*0414*/ 	.word	0x0000b2f0


	//   ....[48]....
        /*0418*/ 	.word	0x0000c780


	//   ....[49]....
        /*041c*/ 	.word	0x0000c7a0


	//   ....[50]....
        /*0420*/ 	.word	0x0000c7b0


	//   ....[51]....
        /*0424*/ 	.word	0x0000c7f0


	//   ....[52]....
        /*0428*/ 	.word	0x0000c880


	//   ....[53]....
        /*042c*/ 	.word	0x0000c8a0


	//   ....[54]....
        /*0430*/ 	.word	0x0000c930


	//   ....[55]....
        /*0434*/ 	.word	0x0000c950


	//   ....[56]....
        /*0438*/ 	.word	0x0000c9e0


	//   ....[57]....
        /*043c*/ 	.word	0x0000ca00


	//   ....[58]....
        /*0440*/ 	.word	0x0000ca90


	//   ....[59]....
        /*0444*/ 	.word	0x0000cab0


	//   ....[60]....
        /*0448*/ 	.word	0x0000d110


	//   ....[61]....
        /*044c*/ 	.word	0x0000d130


	//   ....[62]....
        /*0450*/ 	.word	0x0000d150


	//   ....[63]....
        /*0454*/ 	.word	0x0000d1b0


	//   ....[64]....
        /*0458*/ 	.word	0x0000d230


	//   ....[65]....
        /*045c*/ 	.word	0x0000d260


	//   ....[66]....
        /*0460*/ 	.word	0x0000d2e0


	//   ....[67]....
        /*0464*/ 	.word	0x0000d310


	//   ....[68]....
        /*0468*/ 	.word	0x0000d390


	//   ....[69]....
        /*046c*/ 	.word	0x0000d3c0


	//   ....[70]....
        /*0470*/ 	.word	0x0000d440


	//   ....[71]....
        /*0474*/ 	.word	0x0000d470


	//   ....[72]....
        /*0478*/ 	.word	0x0000d4f0


	//   ....[73]....
        /*047c*/ 	.word	0x0000d520


	//   ....[74]....
        /*0480*/ 	.word	0x0000d5a0


	//   ....[75]....
        /*0484*/ 	.word	0x0000d5c0


	//   ....[76]....
        /*0488*/ 	.word	0x0000dcf0


	//   ....[77]....
        /*048c*/ 	.word	0x0000dd20


	//   ....[78]....
        /*0490*/ 	.word	0x0000dd30


	//   ....[79]....
        /*0494*/ 	.word	0x0000dd50


	//   ....[80]....
        /*0498*/ 	.word	0x0000dda0


	//   ....[81]....
        /*049c*/ 	.word	0x0000ddc0


	//   ....[82]....
        /*04a0*/ 	.word	0x0000de20


	//   ....[83]....
        /*04a4*/ 	.word	0x0000de40


	//   ....[84]....
        /*04a8*/ 	.word	0x0000de90


	//   ....[85]....
        /*04ac*/ 	.word	0x0000deb0


	//   ....[86]....
        /*04b0*/ 	.word	0x0000df00


	//   ....[87]....
        /*04b4*/ 	.word	0x0000df20


	//   ....[88]....
        /*04b8*/ 	.word	0x0000e1c0


	//   ....[89]....
        /*04bc*/ 	.word	0x0000e1e0


	//   ....[90]....
        /*04c0*/ 	.word	0x0000e200


	//   ....[91]....
        /*04c4*/ 	.word	0x0000e260


	//   ....[92]....
        /*04c8*/ 	.word	0x0000e280


	//   ....[93]....
        /*04cc*/ 	.word	0x0000e2e0


	//   ....[94]....
        /*04d0*/ 	.word	0x0000e300


	//   ....[95]....
        /*04d4*/ 	.word	0x0000e360


	//   ....[96]....
        /*04d8*/ 	.word	0x0000e380


	//   ....[97]....
        /*04dc*/ 	.word	0x0000e3e0


	//   ....[98]....
        /*04e0*/ 	.word	0x0000e400


	//   ....[99]....
        /*04e4*/ 	.word	0x0000e410


	//   ....[100]....
        /*04e8*/ 	.word	0x0000e9c0


	//   ....[101]....
        /*04ec*/ 	.word	0x0000e9e0


	//   ....[102]....
        /*04f0*/ 	.word	0x0000e9f0


	//   ....[103]....
        /*04f4*/ 	.word	0x0000ea10


	//   ....[104]....
        /*04f8*/ 	.word	0x0000ea90


	//   ....[105]....
        /*04fc*/ 	.word	0x0000eac0


	//   ....[106]....
        /*0500*/ 	.word	0x0000eb10


	//   ....[107]....
        /*0504*/ 	.word	0x0000eb40


	//   ....[108]....
        /*0508*/ 	.word	0x0000eb90


	//   ....[109]....
        /*050c*/ 	.word	0x0000ebc0


	//   ....[110]....
        /*0510*/ 	.word	0x0000ec10


	//   ....[111]....
        /*0514*/ 	.word	0x0000ec40


	//   ....[112]....
        /*0518*/ 	.word	0x0000ef20


	//   ....[113]....
        /*051c*/ 	.word	0x0000f100


	//   ....[114]....
        /*0520*/ 	.word	0x0000f690


	//   ....[115]....
        /*0524*/ 	.word	0x0000f770


	//   ....[116]....
        /*0528*/ 	.word	0x0000f810


	//   ....[117]....
        /*052c*/ 	.word	0x0000f890


	//   ....[118]....
        /*0530*/ 	.word	0x0000f950


	//   ....[119]....
        /*0534*/ 	.word	0x0000f9d0


	//   ....[120]....
        /*0538*/ 	.word	0x0000fab0


	//   ....[121]....
        /*053c*/ 	.word	0x0000fb40


	//   ....[122]....
        /*0540*/ 	.word	0x0000fc10


	//   ....[123]....
        /*0544*/ 	.word	0x0000fca0


	//   ....[124]....
        /*0548*/ 	.word	0x0000fd70


	//   ....[125]....
        /*054c*/ 	.word	0x0000fdf0


	//   ....[126]....
        /*0550*/ 	.word	0x0000fec0


	//   ....[127]....
        /*0554*/ 	.word	0x0000ff50


	//   ....[128]....
        /*0558*/ 	.word	0x0000ffd0


	//   ....[129]....
        /*055c*/ 	.word	0x00010050


	//   ....[130]....
        /*0560*/ 	.word	0x00010110


	//   ....[131]....
        /*0564*/ 	.word	0x00010180


	//   ....[132]....
        /*0568*/ 	.word	0x00010270


	//   ....[133]....
        /*056c*/ 	.word	0x00010300


	//   ....[134]....
        /*0570*/ 	.word	0x000103d0


	//   ....[135]....
        /*0574*/ 	.word	0x00010450


	//   ....[136]....
        /*0578*/ 	.word	0x00010530


	//   ....[137]....
        /*057c*/ 	.word	0x000105a0


	//   ....[138]....
        /*0580*/ 	.word	0x00010690


	//   ....[139]....
        /*0584*/ 	.word	0x00010720


	//   ....[140]....
        /*0588*/ 	.word	0x000107f0


	//   ....[141]....
        /*058c*/ 	.word	0x00010870


	//   ....[142]....
        /*0590*/ 	.word	0x00010930


	//   ....[143]....
        /*0594*/ 	.word	0x00010a60


	//   ....[144]....
        /*0598*/ 	.word	0x00010b10


	//   ....[145]....
        /*059c*/ 	.word	0x00010b70


	//   ....[146]....
        /*05a0*/ 	.word	0x00010c30


	//   ....[147]....
        /*05a4*/ 	.word	0x00010c90


	//   ....[148]....
        /*05a8*/ 	.word	0x00010d50


	//   ....[149]....
        /*05ac*/ 	.word	0x00010db0


	//   ....[150]....
        /*05b0*/ 	.word	0x00010e70


	//   ....[151]....
        /*05b4*/ 	.word	0x00010ed0


	//   ....[152]....
        /*05b8*/ 	.word	0x00010f90


	//   ....[153]....
        /*05bc*/ 	.word	0x00010ff0


	//   ....[154]....
        /*05c0*/ 	.word	0x000110b0


	//   ....[155]....
        /*05c4*/ 	.word	0x00011190


	//   ....[156]....
        /*05c8*/ 	.word	0x00011230


	//   ....[157]....
        /*05cc*/ 	.word	0x00011290


	//   ....[158]....
        /*05d0*/ 	.word	0x00011360


	//   ....[159]....
        /*05d4*/ 	.word	0x000113c0


	//   ....[160]....
        /*05d8*/ 	.word	0x00011490


	//   ....[161]....
        /*05dc*/ 	.word	0x000114f0


	//   ....[162]....
        /*05e0*/ 	.word	0x000115c0


	//   ....[163]....
        /*05e4*/ 	.word	0x00011620


	//   ....[164]....
        /*05e8*/ 	.word	0x000116f0


	//   ....[165]....
        /*05ec*/ 	.word	0x00011750


	//   ....[166]....
        /*05f0*/ 	.word	0x00011810


	//   ....[167]....
        /*05f4*/ 	.word	0x00011930


	//   ....[168]....
        /*05f8*/ 	.word	0x000119d0


	//   ....[169]....
        /*05fc*/ 	.word	0x00011a30


	//   ....[170]....
        /*0600*/ 	.word	0x00011b00


	//   ....[171]....
        /*0604*/ 	.word	0x00011ba0


	//   ....[172]....
        /*0608*/ 	.word	0x00011c60


	//   ....[173]....
        /*060c*/ 	.word	0x00011d00


	//   ....[174]....
        /*0610*/ 	.word	0x00011dc0


	//   ....[175]....
        /*0614*/ 	.word	0x00011e60


	//   ....[176]....
        /*0618*/ 	.word	0x00011f20


	//   ....[177]....
        /*061c*/ 	.word	0x00011fc0


	//   ....[178]....
        /*0620*/ 	.word	0x00012080


	//   ....[179]....
        /*0624*/ 	.word	0x00012150


	//   ....[180]....
        /*0628*/ 	.word	0x00012270


	//----- nvinfo : EIATTR_REG_RECONFIG
	.align		4
.L_262:
        /*062c*/ 	.byte	0x01, 0x54
	.zero		2


	//----- nvinfo : EIATTR_SYSCALL_OFFSETS
	.align		4
        /*0630*/ 	.byte	0x04, 0x46
        /*0632*/ 	.short	(.L_264 - .L_263)


	//   ....[0]....
.L_263:
        /*0634*/ 	.word	0x00001570


	//   ....[1]....
        /*0638*/ 	.word	0x0000be00


	//   ....[2]....
        /*063c*/ 	.word	0x0000bf50


	//   ....[3]....
        /*0640*/ 	.word	0x0000c040


	//   ....[4]....
        /*0644*/ 	.word	0x0000cdc0


	//----- nvinfo : EIATTR_MBARRIER_INSTR_OFFSETS
	.align		4
.L_264:
        /*0648*/ 	.byte	0x04, 0x39
        /*064a*/ 	.short	(.L_266 - .L_265)


	//   ....[0]....
.L_265:
        /*064c*/ 	.word	0x00000180
        /*0650*/ 	.word	0x000000ff
        /*0654*/ 	.word	0x0002a800
        /*0658*/ 	.short	0x0100
        /*065a*/ 	.byte	0x08
	.zero		1


	//   ....[1]....
        /*065c*/ 	.word	0x00000190
        /*0660*/ 	.word	0x000000ff
        /*0664*/ 	.word	0x0002a820
        /*0668*/ 	.short	0x0100
        /*066a*/ 	.byte	0x08
	.zero		1


	//   ....[2]....
        /*066c*/ 	.word	0x00000280
        /*0670*/ 	.word	0x000000ff
        /*0674*/ 	.word	0x0002a830
        /*0678*/ 	.short	0x0100
        /*067a*/ 	.byte	0x08
	.zero		1


	//   ....[3]....
        /*067c*/ 	.word	0x00000290
        /*0680*/ 	.word	0x000000ff
        /*0684*/ 	.word	0x0002a840
        /*0688*/ 	.short	0x0100
        /*068a*/ 	.byte	0x08
	.zero		1


	//   ....[4]....
        /*068c*/ 	.word	0x000002a0
        /*0690*/ 	.word	0x000000ff
        /*0694*/ 	.word	0x0002a838
        /*0698*/ 	.short	0x0100
        /*069a*/ 	.byte	0x08
	.zero		1


	//   ....[5]....
        /*069c*/ 	.word	0x000002b0
        /*06a0*/ 	.word	0x000000ff
        /*06a4*/ 	.word	0x0002a848
        /*06a8*/ 	.short	0x0100
        /*06aa*/ 	.byte	0x08
	.zero		1


	//   ....[6]....
        /*06ac*/ 	.word	0x000003e0
        /*06b0*/ 	.word	0x000000ff
        /*06b4*/ 	.word	0x0002a850
        /*06b8*/ 	.short	0x0100
        /*06ba*/ 	.byte	0x08
	.zero		1


	//   ....[7]....
        /*06bc*/ 	.word	0x000003f0
        /*06c0*/ 	.word	0x000000ff
        /*06c4*/ 	.word	0x0002a860
        /*06c8*/ 	.short	0x0100
        /*06ca*/ 	.byte	0x08
	.zero		1


	//   ....[8]....
        /*06cc*/ 	.word	0x00000400
        /*06d0*/ 	.word	0x000000ff
        /*06d4*/ 	.word	0x0002a858
        /*06d8*/ 	.short	0x0100
        /*06da*/ 	.byte	0x08
	.zero		1


	//   ....[9]....
        /*06dc*/ 	.word	0x00000410
        /*06e0*/ 	.word	0x000000ff
        /*06e4*/ 	.word	0x0002a868
        /*06e8*/ 	.short	0x0100
        /*06ea*/ 	.byte	0x08
	.zero		1


	//   ....[10]....
        /*06ec*/ 	.word	0x00000500
        /*06f0*/ 	.word	0x000000ff
        /*06f4*/ 	.word	0x0002a870
        /*06f8*/ 	.short	0x0100
        /*06fa*/ 	.byte	0x06
	.zero		1


	//   ....[11]....
        /*06fc*/ 	.word	0x00000510
        /*0700*/ 	.word	0x000000ff
        /*0704*/ 	.word	0x0002a880
        /*0708*/ 	.short	0x0100
        /*070a*/ 	.byte	0x06
	.zero		1


	//   ....[12]....
        /*070c*/ 	.word	0x00000520
        /*0710*/ 	.word	0x000000ff
        /*0714*/ 	.word	0x0002a878
        /*0718*/ 	.short	0x0100
        /*071a*/ 	.byte	0x06
	.zero		1


	//   ....[13]....
        /*071c*/ 	.word	0x00000530
        /*0720*/ 	.word	0x000000ff
        /*0724*/ 	.word	0x0002a888
        /*0728*/ 	.short	0x0100
        /*072a*/ 	.byte	0x06
	.zero		1


	//   ....[14]....
        /*072c*/ 	.word	0x00000660
        /*0730*/ 	.word	0x000000ff
        /*0734*/ 	.word	0x0002a890
        /*0738*/ 	.short	0x0100
        /*073a*/ 	.byte	0x08
	.zero		1


	//   ....[15]....
        /*073c*/ 	.word	0x00000670
        /*0740*/ 	.word	0x000000ff
        /*0744*/ 	.word	0x0002a8a0
        /*0748*/ 	.short	0x0100
        /*074a*/ 	.byte	0x08
	.zero		1


	//   ....[16]....
        /*074c*/ 	.word	0x00000680
        /*0750*/ 	.word	0x000000ff
        /*0754*/ 	.word	0x0002a898
        /*0758*/ 	.short	0x0100
        /*075a*/ 	.byte	0x08
	.zero		1


	//   ....[17]....
        /*075c*/ 	.word	0x00000690
        /*0760*/ 	.word	0x000000ff
        /*0764*/ 	.word	0x0002a8a8
        /*0768*/ 	.short	0x0100
        /*076a*/ 	.byte	0x08
	.zero		1


	//   ....[18]....
        /*076c*/ 	.word	0x000007d0
        /*0770*/ 	.word	0x000000ff
        /*0774*/ 	.word	0x0002a8b0
        /*0778*/ 	.short	0x0100
        /*077a*/ 	.byte	0x08
	.zero		1


	//   ....[19]....
        /*077c*/ 	.word	0x000007e0
        /*0780*/ 	.word	0x000000ff
        /*0784*/ 	.word	0x0002a8c0
        /*0788*/ 	.short	0x0100
        /*078a*/ 	.byte	0x08
	.zero		1


	//   ....[20]....
        /*078c*/ 	.word	0x000007f0
        /*0790*/ 	.word	0x000000ff
        /*0794*/ 	.word	0x0002a8b8
        /*0798*/ 	.short	0x0100
        /*079a*/ 	.byte	0x08
	.zero		1


	//   ....[21]....
        /*079c*/ 	.word	0x00000800
        /*07a0*/ 	.word	0x000000ff
        /*07a4*/ 	.word	0x0002a8c8
        /*07a8*/ 	.short	0x0100
        /*07aa*/ 	.byte	0x08
	.zero		1


	//   ....[22]....
        /*07ac*/ 	.word	0x000015e0
        /*07b0*/ 	.word	0x000000ff
        /*07b4*/ 	.word	0x0002a800
        /*07b8*/ 	.short	0x010a
        /*07ba*/ 	.byte	0x28
	.zero		1


	//   ....[23]....
        /*07bc*/ 	.word	0x00001660
        /*07c0*/ 	.word	0x00000000
        /*07c4*/ 	.word	0x0002a830
        /*07c8*/ 	.short	0x010a
        /*07ca*/ 	.byte	0x3f
	.zero		1


	//   ....[24]....
        /*07cc*/ 	.word	0x000016a0
        /*07d0*/ 	.word	0x00000000
        /*07d4*/ 	.word	0x0002a830
        /*07d8*/ 	.short	0x010a
        /*07da*/ 	.byte	0x3f
	.zero		1


	//   ....[25]....
        /*07dc*/ 	.word	0x00002f80
        /*07e0*/ 	.word	0x000000ff
        /*07e4*/ 	.word	0x00000000
        /*07e8*/ 	.short	0x0101
        /*07ea*/ 	.byte	0x04
	.zero		1


	//   ....[26]....
        /*07ec*/ 	.word	0x00003d00
        /*07f0*/ 	.word	0x000000ff
        /*07f4*/ 	.word	0x0002a830
        /*07f8*/ 	.short	0x010a
        /*07fa*/ 	.byte	0x07
	.zero		1


	//   ....[27]....
        /*07fc*/ 	.word	0x00003d40
        /*0800*/ 	.word	0x000000ff
        /*0804*/ 	.word	0x0002a830
        /*0808*/ 	.short	0x010a
        /*080a*/ 	.byte	0x07
	.zero		1


	//   ....[28]....
        /*080c*/ 	.word	0x00004680
        /*0810*/ 	.word	0x000000ff
        /*0814*/ 	.word	0x0002a850
        /*0818*/ 	.short	0x010a
        /*081a*/ 	.byte	0x0a
	.zero		1


	//   ....[29]....
        /*081c*/ 	.word	0x000046c0
        /*0820*/ 	.word	0x000000ff
        /*0824*/ 	.word	0x0002a850
        /*0828*/ 	.short	0x010a
        /*082a*/ 	.byte	0x0a
	.zero		1


	//   ....[30]....
        /*082c*/ 	.word	0x00004e00
        /*0830*/ 	.word	0x000000ff
        /*0834*/ 	.word	0x00000000
        /*0838*/ 	.short	0x0101
        /*083a*/ 	.byte	0x07
	.zero		1


	//   ....[31]....
        /*083c*/ 	.word	0x000064a0
        /*0840*/ 	.word	0x000000ff
        /*0844*/ 	.word	0x00000000
        /*0848*/ 	.short	0x0101
        /*084a*/ 	.byte	0x0a
	.zero		1


	//   ....[32]....
        /*084c*/ 	.word	0x00006730
        /*0850*/ 	.word	0x000000ff
        /*0854*/ 	.word	0x0002a830
        /*0858*/ 	.short	0x010a
        /*085a*/ 	.byte	0x07
	.zero		1


	//   ....[33]....
        /*085c*/ 	.word	0x00006770
        /*0860*/ 	.word	0x000000ff
        /*0864*/ 	.word	0x0002a830
        /*0868*/ 	.short	0x010a
        /*086a*/ 	.byte	0x07
	.zero		1


	//   ....[34]....
        /*086c*/ 	.word	0x000070b0
        /*0870*/ 	.word	0x000000ff
        /*0874*/ 	.word	0x0002a850
        /*0878*/ 	.short	0x010a
        /*087a*/ 	.byte	0x07
	.zero		1


	//   ....[35]....
        /*087c*/ 	.word	0x000070f0
        /*0880*/ 	.word	0x000000ff
        /*0884*/ 	.word	0x0002a850
        /*0888*/ 	.short	0x010a
        /*088a*/ 	.byte	0x07
	.zero		1


	//   ....[36]....
        /*088c*/ 	.word	0x000077a0
        /*0890*/ 	.word	0x000000ff
        /*0894*/ 	.word	0x00000000
        /*0898*/ 	.short	0x0101
        /*089a*/ 	.byte	0x04
	.zero		1


	//   ....[37]....
        /*089c*/ 	.word	0x00008790
        /*08a0*/ 	.word	0x000000ff
        /*08a4*/ 	.word	0x00000000
        /*08a8*/ 	.short	0x0101
        /*08aa*/ 	.byte	0x07
	.zero		1


	//   ....[38]....
        /*08ac*/ 	.word	0x00008d60
        /*08b0*/ 	.word	0x000000ff
        /*08b4*/ 	.word	0x0002a850
        /*08b8*/ 	.short	0x010a
        /*08ba*/ 	.byte	0x05
	.zero		1


	//   ....[39]....
        /*08bc*/ 	.word	0x00008da0
        /*08c0*/ 	.word	0x000000ff
        /*08c4*/ 	.word	0x0002a850
        /*08c8*/ 	.short	0x010a
        /*08ca*/ 	.byte	0x05
	.zero		1


	//   ....[40]....
        /*08cc*/ 	.word	0x00009270
        /*08d0*/ 	.word	0x000000ff
        /*08d4*/ 	.word	0x00000000
        /*08d8*/ 	.short	0x0101
        /*08da*/ 	.byte	0x04
	.zero		1


	//   ....[41]....
        /*08dc*/ 	.word	0x0000a590
        /*08e0*/ 	.word	0x00000028
        /*08e4*/ 	.word	0x00000000
        /*08e8*/ 	.short	0x0101
        /*08ea*/ 	.byte	0x3f
	.zero		1


	//   ....[42]....
        /*08ec*/ 	.word	0x0000c590
        /*08f0*/ 	.word	0x00000000
        /*08f4*/ 	.word	0x0002a840
        /*08f8*/ 	.short	0x010a
        /*08fa*/ 	.byte	0x3f
	.zero		1


	//   ....[43]....
        /*08fc*/ 	.word	0x0000cba0
        /*0900*/ 	.word	0x00000000
        /*0904*/ 	.word	0x0002a830
        /*0908*/ 	.short	0x0107
        /*090a*/ 	.byte	0x3f
	.zero		1


	//   ....[44]....
        /*090c*/ 	.word	0x0000cc60
        /*0910*/ 	.word	0x00000000
        /*0914*/ 	.word	0x0002a830
        /*0918*/ 	.short	0x0101
        /*091a*/ 	.byte	0x3f
	.zero		1


	//   ....[45]....
        /*091c*/ 	.word	0x0000d6b0
        /*0920*/ 	.word	0x00000011
        /*0924*/ 	.word	0x0002a800
        /*0928*/ 	.short	0x0107
        /*092a*/ 	.byte	0x3f
	.zero		1


	//   ....[46]....
        /*092c*/ 	.word	0x0000d7a0
        /*0930*/ 	.word	0x00000011
        /*0934*/ 	.word	0x0002a800
        /*0938*/ 	.short	0x0101
        /*093a*/ 	.byte	0x3f
	.zero		1


	//   ....[47]....
        /*093c*/ 	.word	0x0000d7c0
        /*0940*/ 	.word	0x00000011
        /*0944*/ 	.word	0x0002a820
        /*0948*/ 	.short	0x010a
        /*094a*/ 	.byte	0x3f
	.zero		1


	//   ....[48]....
        /*094c*/ 	.word	0x0000db20
        /*0950*/ 	.word	0x00000006
        /*0954*/ 	.word	0x0002a840
        /*0958*/ 	.short	0x010a
        /*095a*/ 	.byte	0x3f
	.zero		1


	//   ....[49]....
        /*095c*/ 	.word	0x0000dff0
        /*0960*/ 	.word	0x00000006
        /*0964*/ 	.word	0x0002a830
        /*0968*/ 	.short	0x0107
        /*096a*/ 	.byte	0x3f
	.zero		1


	//   ....[50]....
        /*096c*/ 	.word	0x0000e0b0
        /*0970*/ 	.word	0x00000006
        /*0974*/ 	.word	0x0002a830
        /*0978*/ 	.short	0x0101
        /*097a*/ 	.byte	0x3f
	.zero		1


	//   ....[51]....
        /*097c*/ 	.word	0x0000e110
        /*0980*/ 	.word	0x00000006
        /*0984*/ 	.word	0x0002a860
        /*0988*/ 	.short	0x010a
        /*098a*/ 	.byte	0x3f
	.zero		1


	//   ....[52]....
        /*098c*/ 	.word	0x0000e540
        /*0990*/ 	.word	0x00000006
        /*0994*/ 	.word	0x0002a850
        /*0998*/ 	.short	0x0107
        /*099a*/ 	.byte	0x3f
	.zero		1


	//   ....[53]....
        /*099c*/ 	.word	0x0000e690
        /*09a0*/ 	.word	0x00000006
        /*09a4*/ 	.word	0x0002a850
        /*09a8*/ 	.short	0x0101
        /*09aa*/ 	.byte	0x3f
	.zero		1


	//   ....[54]....
        /*09ac*/ 	.word	0x0000e920
        /*09b0*/ 	.word	0x00000004
        /*09b4*/ 	.word	0x0002a860
        /*09b8*/ 	.short	0x010a
        /*09ba*/ 	.byte	0x3f
	.zero		1


	//   ....[55]....
        /*09bc*/ 	.word	0x0000ed20
        /*09c0*/ 	.word	0x00000004
        /*09c4*/ 	.word	0x0002a850
        /*09c8*/ 	.short	0x0107
        /*09ca*/ 	.byte	0x3f
	.zero		1


	//   ....[56]....
        /*09cc*/ 	.word	0x0000ede0
        /*09d0*/ 	.word	0x00000004
        /*09d4*/ 	.word	0x0002a850
        /*09d8*/ 	.short	0x0101
        /*09da*/ 	.byte	0x3f
	.zero		1


	//   ....[57]....
        /*09dc*/ 	.word	0x0000f080
        /*09e0*/ 	.word	0x00000004
        /*09e4*/ 	.word	0x0002a820
        /*09e8*/ 	.short	0x010a
        /*09ea*/ 	.byte	0x3f
	.zero		1


	//   ....[58]....
        /*09ec*/ 	.word	0x0000f200
        /*09f0*/ 	.word	0x00000005
        /*09f4*/ 	.word	0x0002a840
        /*09f8*/ 	.short	0x010a
        /*09fa*/ 	.byte	0x3f
	.zero		1


	//   ....[59]....
        /*09fc*/ 	.word	0x0000f2a0
        /*0a00*/ 	.word	0x00000017
        /*0a04*/ 	.word	0x0002a840
        /*0a08*/ 	.short	0x010a
        /*0a0a*/ 	.byte	0x3f
	.zero		1


	//   ....[60]....
        /*0a0c*/ 	.word	0x0000f2e0
        /*0a10*/ 	.word	0x00000005
        /*0a14*/ 	.word	0x0002a860
        /*0a18*/ 	.short	0x010a
        /*0a1a*/ 	.byte	0x3f
	.zero		1


	//   ....[61]....
        /*0a1c*/ 	.word	0x0000f320
        /*0a20*/ 	.word	0x00000017
        /*0a24*/ 	.word	0x0002a860
        /*0a28*/ 	.short	0x010a
        /*0a2a*/ 	.byte	0x3f
	.zero		1


	//   ....[62]....
        /*0a2c*/ 	.word	0x0000f390
        /*0a30*/ 	.word	0x00000003
        /*0a34*/ 	.word	0x0002a800
        /*0a38*/ 	.short	0x010a
        /*0a3a*/ 	.byte	0x3f
	.zero		1


	//   ....[63]....
        /*0a3c*/ 	.word	0x0000f3e0
        /*0a40*/ 	.word	0x00000000
        /*0a44*/ 	.word	0x0002a830
        /*0a48*/ 	.short	0x010a
        /*0a4a*/ 	.byte	0x3f
	.zero		1


	//   ....[64]....
        /*0a4c*/ 	.word	0x0000f440
        /*0a50*/ 	.word	0x0000000a
        /*0a54*/ 	.word	0x0002a830
        /*0a58*/ 	.short	0x010a
        /*0a5a*/ 	.byte	0x3f
	.zero		1


	//   ....[65]....
        /*0a5c*/ 	.word	0x0000f4a0
        /*0a60*/ 	.word	0x00000009
        /*0a64*/ 	.word	0x0002a850
        /*0a68*/ 	.short	0x010a
        /*0a6a*/ 	.byte	0x3f
	.zero		1


	//   ....[66]....
        /*0a6c*/ 	.word	0x0000f500
        /*0a70*/ 	.word	0x0000000a
        /*0a74*/ 	.word	0x0002a830
        /*0a78*/ 	.short	0x010a
        /*0a7a*/ 	.byte	0x3f
	.zero		1


	//   ....[67]....
        /*0a7c*/ 	.word	0x0000f560
        /*0a80*/ 	.word	0x00000009
        /*0a84*/ 	.word	0x0002a850
        /*0a88*/ 	.short	0x010a
        /*0a8a*/ 	.byte	0x3f
	.zero		1


	//   ....[68]....
        /*0a8c*/ 	.word	0x0000f5c0
        /*0a90*/ 	.word	0x00000003
        /*0a94*/ 	.word	0x0002a850
        /*0a98*/ 	.short	0x010a
        /*0a9a*/ 	.byte	0x3f
	.zero		1


	//   ....[69]....
        /*0a9c*/ 	.word	0x0000f6c0
        /*0aa0*/ 	.word	0x00000000
        /*0aa4*/ 	.word	0x0002a840
        /*0aa8*/ 	.short	0x010a
        /*0aaa*/ 	.byte	0x3f
	.zero		1


	//   ....[70]....
        /*0aac*/ 	.word	0x00010960
        /*0ab0*/ 	.word	0x00000011
        /*0ab4*/ 	.word	0x0002a820
        /*0ab8*/ 	.short	0x010a
        /*0aba*/ 	.byte	0x3f
	.zero		1


	//   ....[71]....
        /*0abc*/ 	.word	0x000109b0
        /*0ac0*/ 	.word	0x00000006
        /*0ac4*/ 	.word	0x0002a840
        /*0ac8*/ 	.short	0x010a
        /*0aca*/ 	.byte	0x3f
	.zero		1


	//   ....[72]....
        /*0acc*/ 	.word	0x000110e0
        /*0ad0*/ 	.word	0x00000006
        /*0ad4*/ 	.word	0x0002a860
        /*0ad8*/ 	.short	0x010a
        /*0ada*/ 	.byte	0x3f
	.zero		1


	//   ....[73]....
        /*0adc*/ 	.word	0x00011880
        /*0ae0*/ 	.word	0x00000004
        /*0ae4*/ 	.word	0x0002a860
        /*0ae8*/ 	.short	0x010a
        /*0aea*/ 	.byte	0x3f
	.zero		1


	//   ....[74]....
        /*0aec*/ 	.word	0x00012190
        /*0af0*/ 	.word	0x00000004
        /*0af4*/ 	.word	0x0002a820
        /*0af8*/ 	.short	0x010a
        /*0afa*/ 	.byte	0x3f
	.zero		1


	//   ....[75]....
        /*0afc*/ 	.word	0x00012330
        /*0b00*/ 	.word	0x00000005
        /*0b04*/ 	.word	0x0002a840
        /*0b08*/ 	.short	0x010a
        /*0b0a*/ 	.byte	0x3f
	.zero		1


	//   ....[76]....
        /*0b0c*/ 	.word	0x00012380
        /*0b10*/ 	.word	0x00000017
        /*0b14*/ 	.word	0x0002a840
        /*0b18*/ 	.short	0x010a
        /*0b1a*/ 	.byte	0x3f
	.zero		1


	//   ....[77]....
        /*0b1c*/ 	.word	0x000123d0
        /*0b20*/ 	.word	0x00000005
        /*0b24*/ 	.word	0x0002a860
        /*0b28*/ 	.short	0x010a
        /*0b2a*/ 	.byte	0x3f
	.zero		1


	//----- nvinfo : EIATTR_NUM_MBARRIERS
	.align		4
.L_266:
        /*0b2c*/ 	.byte	0x03, 0x38
        /*0b2e*/ 	.short	0x0016


	//----- nvinfo : EIATTR_EXIT_INSTR_OFFSETS
	.align		4
        /*0b30*/ 	.byte	0x04, 0x1c
        /*0b32*/ 	.short	(.L_268 - .L_267)


	//   ....[0]....
.L_267:
        /*0b34*/ 	.word	0x00000930


	//   ....[1]....
        /*0b38*/ 	.word	0x0000b260


	//   ....[2]....
        /*0b3c*/ 	.word	0x0000f370


	//----- nvinfo : EIATTR_MAX_THREADS
	.align		4
.L_268:
        /*0b40*/ 	.byte	0x04, 0x05
        /*0b42*/ 	.short	(.L_270 - .L_269)
.L_269:
        /*0b44*/ 	.word	0x00000180
        /*0b48*/ 	.word	0x00000001
        /*0b4c*/ 	.word	0x00000001


	//----- nvinfo : EIATTR_CRS_STACK_SIZE
	.align		4
.L_270:
        /*0b50*/ 	.byte	0x04, 0x1e
        /*0b52*/ 	.short	(.L_272 - .L_271)
.L_271:
        /*0b54*/ 	.word	0x00000000


	//----- nvinfo : EIATTR_CBANK_PARAM_SIZE
	.align		4
.L_272:
        /*0b58*/ 	.byte	0x03, 0x19
        /*0b5a*/ 	.short	0x0af0


	//----- nvinfo : EIATTR_PARAM_CBANK
	.align		4
        /*0b5c*/ 	.byte	0x04, 0x0a
        /*0b5e*/ 	.short	(.L_274 - .L_273)
	.align		4
.L_273:
        /*0b60*/ 	.word	index@(.nv.constant0._ZN7cutlass13device_kernelIN5flash11enable_sm90INS1_16FlashAttnFwdSm90INS1_25CollectiveMainloopFwdSm90ILi2EN4cute5tupleIJNS5_1CILi1EEES8_S8_EEENS6_IJNS7_ILi128EEENS7_ILi96EEENS7_ILi192EEEEEELi128ENS_6half_tEfNS_4arch4Sm90ELb1ELb0ELb1ELb0ELb1ELb0ELb0ELb1ELb1ELb1ELb0ELb0EEENS1_21CollectiveEpilogueFwdINS6_IJSA_SA_SB_EEES9_SE_SG_Li256ELb0ELb1ELb0ELb0EEENS1_30DynamicPersistentTileSchedulerILi256ELi128ELb0ELb1ELb1EEEEEEEEEvNT_6ParamsE)
        /*0b64*/ 	.short	0x0210
        /*0b66*/ 	.short	0x0af0


	//----- nvinfo : EIATTR_SW_WAR
	.align		4
.L_274:
        /*0b68*/ 	.byte	0x04, 0x36
        /*0b6a*/ 	.short	(.L_276 - .L_275)
.L_275:
        /*0b6c*/ 	.word	0x00000008
.L_276:


//--------------------- .nv.info._ZN7cutlass13device_kernelIN5flash11enable_sm90INS1_16FlashAttnFwdSm90INS1_25CollectiveMainloopFwdSm90ILi2EN4cute5tupleIJNS5_1CILi1EEES8_S8_EEENS6_IJNS7_ILi128EEENS7_ILi96EEENS7_ILi192EEEEEELi128ENS_6half_tEfNS_4arch4Sm90ELb1ELb0ELb1ELb1ELb1ELb0ELb0ELb1ELb1ELb1ELb0ELb0EEENS1_21CollectiveEpilogueFwdINS6_IJSA_SA_SB_EEES9_SE_SG_Li256ELb1ELb1ELb0ELb0EEENS1_36VarlenDynamicPersistentTileSchedulerILi128ELi96ELi256ELi128ELb0ELb1ELb1ELb1ELb1ELb1EEEEEEEEEvNT_6ParamsE --------------------------
	.section	.nv.info._ZN7cutlass13device_kernelIN5flash11enable_sm90INS1_16FlashAttnFwdSm90INS1_25CollectiveMainloopFwdSm90ILi2EN4cute5tupleIJNS5_1CILi1EEES8_S8_EEENS6_IJNS7_ILi128EEENS7_ILi96EEENS7_ILi192EEEEEELi128ENS_6half_tEfNS_4arch4Sm90ELb1ELb0ELb1ELb1ELb1ELb0ELb0ELb1ELb1ELb1ELb0ELb0EEENS1_21CollectiveEpilogueFwdINS6_IJSA_SA_SB_EEES9_SE_SG_Li256ELb1ELb1ELb0ELb0EEENS1_36VarlenDynamicPersistentTileSchedulerILi128ELi96ELi256ELi128ELb0ELb1ELb1ELb1ELb1ELb1EEEEEEEEEvNT_6ParamsE,"",@"SHT_CUDA_INFO"
	.sectionflags	@""
	.align	4


	//----- nvinfo : EIATTR_CUDA_API_VERSION
	.align		4
        /*0000*/ 	.byte	0x04, 0x37
        /*0002*/ 	.short	(.L_278 - .L_277)
.L_277:
        /*0004*/ 	.word	0x00000082


	//----- nvinfo : EIATTR_KPARAM_INFO
	.align		4
.L_278:
        /*0008*/ 	.byte	0x04, 0x17
        /*000a*/ 	.short	(.L_280 - .L_279)
.L_279:
        /*000c*/ 	.word	0x00000000
        /*0010*/ 	.short	0x0000
        /*0012*/ 	.short	0x0070
        /*0014*/ 	.byte	0x00, 0xf0, 0x01, 0x2a


	//----- nvinfo : EIATTR_SPARSE_MMA_MASK
	.align		4
.L_280:
        /*0018*/ 	.byte	0x03, 0x50
        /*001a*/ 	.short	0x0000


	//----- nvinfo : EIATTR_MAXREG_COUNT
	.align		4
        /*001c*/ 	.byte	0x03, 0x1b
        /*001e*/ 	.short	0x00a8


	//----- nvinfo : EIATTR_NUM_BARRIERS
	.align		4
        /*0020*/ 	.byte	0x02, 0x4c
        /*0022*/ 	.byte	0x09
	.zero		1


	//----- nvinfo : EIATTR_EXTERNS
	.align		4
        /*0024*/ 	.byte	0x04, 0x0f
        /*0026*/ 	.short	(.L_282 - .L_281)


	//   ....[0]....
	.align		4
.L_281:
        /*0028*/ 	.word	index@(__assertfail)


	//----- nvinfo : EIATTR_ANNOTATIONS
	.align		4
.L_282:
        /*002c*/ 	.byte	0x04, 0x55
        /*002e*/ 	.short	(.L_284 - .L_283)


	//   ....[0]....
.L_283:
        /* <DEDUP_REMOVED lines=11> */


	//----- nvinfo : EIATTR_MERCURY_ISA_VERSION
	.align		4
.L_284:
        /*00d0*/ 	.byte	0x03, 0x5f
        /*00d2*/ 	.short	0x0101


	//----- nvinfo : EIATTR_UNUSED_LOAD_BYTE_OFFSET
	.align		4
        /*00d4*/ 	.byte	0x04, 0x44
        /*00d6*/ 	.short	(.L_286 - .L_285)


	//   ....[0]....
.L_285:
        /*00d8*/ 	.word	0x00000930
        /*00dc*/ 	.word	0x0000fff0


	//   ....[1]....
        /*00e0*/ 	.word	0x00009670
        /*00e4*/ 	.word	0x0000fff0


	//----- nvinfo : EIATTR_INT_WARP_WIDE_INSTR_OFFSETS
	.align		4
.L_286:
        /*00e8*/ 	.byte	0x04, 0x31
        /*00ea*/ 	.short	(.L_288 - .L_287)


	//   ....[0]....
.L_287:
        /*00ec*/ 	.word	0x000000c0


	//   ....[1]....
        /*00f0*/ 	.word	0x000000d0


	//   ....[2]....
        /*00f4*/ 	.word	0x00000170


	//   ....[3]....
        /*00f8*/ 	.word	0x0000c8c0


	//   ....[4]....
        /*00fc*/ 	.word	0x0000c950


	//   ....[5]....
        /*0100*/ 	.word	0x0000f870


	//   ....[6]....
        /*0104*/ 	.word	0x0000f900


	//----- nvinfo : EIATTR_COOP_GROUP_MASK_REGIDS
	.align		4
.L_288:
        /*0108*/ 	.byte	0x04, 0x29
        /*010a*/ 	.short	(.L_290 - .L_289)


	//   ....[0]....
.L_289:
        /*010c*/ 	.word	0xffffffff


	//   ....[1]....
        /*0110*/ 	.word	0xffffffff


	//   ....[2]....
        /*0114*/ 	.word	0xffffffff


	//   ....[3]....
        /*0118*/ 	.word	0xffffffff


	//   ....[4]....
        /*011c*/ 	.word	0xffffffff


	//   ....[5]....
        /*0120*/ 	.word	0xffffffff


	//   ....[6]....
        /*0124*/ 	.word	0xffffffff


	//   ....[7]....
        /*0128*/ 	.word	0xffffffff


	//   ....[8]....
        /*012c*/ 	.word	0xffffffff


	//   ....[9]....
        /*0130*/ 	.word	0xffffffff


	//   ....[10]....
        /*0134*/ 	.word	0xffffffff


	//   ....[11]....
        /*0138*/ 	.word	0xffffffff


	//   ....[12]....
        /*013c*/ 	.word	0xffffffff


	//   ....[13]....
        /*0140*/ 	.word	0xffffffff


	//   ....[14]....
        /*0144*/ 	.word	0xffffffff


	//   ....[15]....
        /*0148*/ 	.word	0xffffffff


	//   ....[16]....
        /*014c*/ 	.word	0xffffffff


	//   ....[17]....
        /*0150*/ 	.word	0xffffffff


	//   ....[18]....
        /*0154*/ 	.word	0xffffffff


	//   ....[19]....
        /*0158*/ 	.word	0xffffffff


	//   ....[20]....
        /*015c*/ 	.word	0xffffffff


	//   ....[21]....
        /*0160*/ 	.word	0xffffffff


	//   ....[22]....
        /*0164*/ 	.word	0xffffffff


	//   ....[23]....
        /*0168*/ 	.word	0xffffffff


	//   ....[24]....
        /*016c*/ 	.word	0xffffffff


	//   ....[25]....
        /*0170*/ 	.word	0xffffffff


	//   ....[26]....
        /*0174*/ 	.word	0xffffffff


	//   ....[27]....
        /*0178*/ 	.word	0xffffffff


	//   ....[28]....
        /*017c*/ 	.word	0xffffffff


	//   ....[29]....
        /*0180*/ 	.word	0xffffffff


	//   ....[30]....
        /*0184*/ 	.word	0xffffffff


	//   ....[31]....
        /*0188*/ 	.word	0xffffffff


	//   ....[32]....
        /*018c*/ 	.word	0xffffffff


	//   ....[33]....
        /*0190*/ 	.word	0xffffffff


	//   ....[34]....
        /*0194*/ 	.word	0xffffffff


	//   ....[35]....
        /*0198*/ 	.word	0xffffffff


	//   ....[36]....
        /*019c*/ 	.word	0xffffffff


	//   ....[37]....
        /*01a0*/ 	.word	0xffffffff


	//   ....[38]....
        /*01a4*/ 	.word	0xffffffff


	//   ....[39]....
        /*01a8*/ 	.word	0xffffffff


	//   ....[40]....
        /*01ac*/ 	.word	0xffffffff


	//   ....[41]....
        /*01b0*/ 	.word	0xffffffff


	//   ....[42]....
        /*01b4*/ 	.word	0xffffffff


	//   ....[43]....
        /*01b8*/ 	.word	0xffffffff


	//   ....[44]....
        /*01bc*/ 	.word	0xffffffff


	//   ....[45]....
        /*01c0*/ 	.word	0xffffffff


	//   ....[46]....
        /*01c4*/ 	.word	0xffffffff


	//   ....[47]....
        /*01c8*/ 	.word	0xffffffff


	//   ....[48]....
        /*01cc*/ 	.word	0xffffffff


	//   ....[49]....
        /*01d0*/ 	.word	0xffffffff


	//   ....[50]....
        /*01d4*/ 	.word	0xffffffff


	//   ....[51]....
        /*01d8*/ 	.word	0xffffffff


	//   ....[52]....
        /*01dc*/ 	.word	0xffffffff


	//   ....[53]....
        /*01e0*/ 	.word	0xffffffff


	//   ....[54]....
        /*01e4*/ 	.word	0xffffffff


	//   ....[55]....
        /*01e8*/ 	.word	0xffffffff


	//   ....[56]....
        /*01ec*/ 	.word	0xffffffff


	//   ....[57]....
        /*01f0*/ 	.word	0xffffffff


	//   ....[58]....
        /*01f4*/ 	.word	0xffffffff


	//   ....[59]....
        /*01f8*/ 	.word	0xffffffff


	//   ....[60]....
        /*01fc*/ 	.word	0xffffffff


	//   ....[61]....
        /*0200*/ 	.word	0xffffffff


	//   ....[62]....
        /*0204*/ 	.word	0xffffffff


	//   ....[63]....
        /*0208*/ 	.word	0xffffffff


	//   ....[64]....
        /*020c*/ 	.word	0xffffffff


	//   ....[65]....
        /*0210*/ 	.word	0xffffffff


	//   ....[66]....
        /*0214*/ 	.word	0xffffffff


	//   ....[67]....
        /*0218*/ 	.word	0xffffffff


	//   ....[68]....
        /*021c*/ 	.word	0xffffffff


	//   ....[69]....
        /*0220*/ 	.word	0xffffffff


	//   ....[70]....
        /*0224*/ 	.word	0xffffffff


	//   ....[71]....
        /*0228*/ 	.word	0xffffffff


	//   ....[72]....
        /*022c*/ 	.word	0xffffffff


	//   ....[73]....
        /*0230*/ 	.word	0xffffffff


	//   ....[74]....
        /*0234*/ 	.word	0xffffffff


	//   ....[75]....
        /*0238*/ 	.word	0xffffffff


	//   ....[76]....
        /*023c*/ 	.word	0xffffffff


	//   ....[77]....
        /*0240*/ 	.word	0xffffffff


	//   ....[78]....
        /*0244*/ 	.word	0xffffffff


	//   ....[79]....
        /*0248*/ 	.word	0xffffffff


	//   ....[80]....
        /*024c*/ 	.word	0xffffffff


	//   ....[81]....
        /*0250*/ 	.word	0xffffffff


	//   ....[82]....
        /*0254*/ 	.word	0xffffffff


	//   ....[83]....
        /*0258*/ 	.word	0xffffffff


	//   ....[84]....
        /*025c*/ 	.word	0xffffffff


	//   ....[85]....
        /*0260*/ 	.word	0xffffffff


	//   ....[86]....
        /*0264*/ 	.word	0xffffffff


	//   ....[87]....
        /*0268*/ 	.word	0xffffffff


	//   ....[88]....
        /*026c*/ 	.word	0xffffffff


	//   ....[89]....
        /*0270*/ 	.word	0xffffffff


	//   ....[90]....
        /*0274*/ 	.word	0xffffffff


	//   ....[91]....
        /*0278*/ 	.word	0xffffffff


	//   ....[92]....
        /*027c*/ 	.word	0xffffffff


	//   ....[93]....
        /*0280*/ 	.word	0xffffffff


	//   ....[94]....
        /*0284*/ 	.word	0xffffffff


	//   ....[95]....
        /*0288*/ 	.word	0xffffffff


	//   ....[96]....
        /*028c*/ 	.word	0xffffffff


	//   ....[97]....
        /*0290*/ 	.word	0xffffffff


	//   ....[98]....
        /*0294*/ 	.word	0xffffffff


	//   ....[99]....
        /*0298*/ 	.word	0xffffffff


	//   ....[100]....
        /*029c*/ 	.word	0xffffffff


	//   ....[101]....
        /*02a0*/ 	.word	0xffffffff


	//   ....[102]....
        /*02a4*/ 	.word	0xffffffff


	//   ....[103]....
        /*02a8*/ 	.word	0xffffffff


	//   ....[104]....
        /*02ac*/ 	.word	0xffffffff


	//   ....[105]....
        /*02b0*/ 	.word	0xffffffff


	//   ....[106]....
        /*02b4*/ 	.word	0xffffffff


	//   ....[107]....
        /*02b8*/ 	.word	0xffffffff


	//   ....[108]....
        /*02bc*/ 	.word	0xffffffff


	//   ....[109]....
        /*02c0*/ 	.word	0xffffffff


	//   ....[110]....
        /*02c4*/ 	.word	0xffffffff


	//   ....[111]....
        /*02c8*/ 	.word	0xffffffff


	//   ....[112]....
        /*02cc*/ 	.word	0xffffffff


	//   ....[113]....
        /*02d0*/ 	.word	0xffffffff


	//   ....[114]....
        /*02d4*/ 	.word	0xffffffff


	//   ....[115]....
        /*02d8*/ 	.word	0xffffffff


	//   ....[116]....
        /*02dc*/ 	.word	0xffffffff


	//   ....[117]....
        /*02e0*/ 	.word	0xffffffff


	//   ....[118]....
        /*02e4*/ 	.word	0xffffffff


	//   ....[119]....
        /*02e8*/ 	.word	0xffffffff


	//   ....[120]....
        /*02ec*/ 	.word	0xffffffff


	//   ....[121]....
        /*02f0*/ 	.word	0xffffffff


	//   ....[122]....
        /*02f4*/ 	.word	0xffffffff


	//   ....[123]....
        /*02f8*/ 	.word	0xffffffff


	//   ....[124]....
        /*02fc*/ 	.word	0xffffffff


	//   ....[125]....
        /*0300*/ 	.word	0xffffffff


	//   ....[126]....
        /*0304*/ 	.word	0xffffffff


	//   ....[127]....
        /*0308*/ 	.word	0xffffffff


	//   ....[128]....
        /*030c*/ 	.word	0xffffffff


	//   ....[129]....
        /*0310*/ 	.word	0xffffffff


	//   ....[130]....
        /*0314*/ 	.word	0xffffffff


	//   ....[131]....
        /*0318*/ 	.word	0xffffffff


	//   ....[132]....
        /*031c*/ 	.word	0xffffffff


	//   ....[133]....
        /*0320*/ 	.word	0xffffffff


	//   ....[134]....
        /*0324*/ 	.word	0xffffffff


	//   ....[135]....
        /*0328*/ 	.word	0xffffffff


	//   ....[136]....
        /*032c*/ 	.word	0xffffffff


	//   ....[137]....
        /*0330*/ 	.word	0xffffffff


	//   ....[138]....
        /*0334*/ 	.word	0xffffffff


	//   ....[139]....
        /*0338*/ 	.word	0xffffffff


	//   ....[140]....
        /*033c*/ 	.word	0xffffffff


	//   ....[141]....
        /*0340*/ 	.word	0xffffffff


	//   ....[142]....
        /*0344*/ 	.word	0xffffffff


	//   ....[143]....
        /*0348*/ 	.word	0xffffffff


	//   ....[144]....
        /*034c*/ 	.word	0xffffffff


	//   ....[145]....
        /*0350*/ 	.word	0x0500000f


	//   ....[146]....
        /*0354*/ 	.word	0x0500000f


	//   ....[147]....
        /*0358*/ 	.word	0x0500000f


	//   ....[148]....
        /*035c*/ 	.word	0x0500000f


	//   ....[149]....
        /*0360*/ 	.word	0x0500000f


	//   ....[150]....
        /*0364*/ 	.word	0x0500000f


	//   ....[151]....
        /*0368*/ 	.word	0x0500000f


	//   ....[152]....
        /*036c*/ 	.word	0x0500000f


	//   ....[153]....
        /*0370*/ 	.word	0x0500000f


	//   ....[154]....
        /*0374*/ 	.word	0x0500000f


	//   ....[155]....
        /*0378*/ 	.word	0x0500000f


	//   ....[156]....
        /*037c*/ 	.word	0x0500000f


	//   ....[157]....
        /*0380*/ 	.word	0x0500000f


	//   ....[158]....
        /*0384*/ 	.word	0x0500000f


	//   ....[159]....
        /*0388*/ 	.word	0x0500000f


	//   ....[160]....
        /*038c*/ 	.word	0x0500000f


	//   ....[161]....
        /*0390*/ 	.word	0x0500000f


	//   ....[162]....
        /*0394*/ 	.word	0x0500000f


	//   ....[163]....
        /*0398*/ 	.word	0x0500000f


	//   ....[164]....
        /*039c*/ 	.word	0x0500000f


	//   ....[165]....
        /*03a0*/ 	.word	0x0500000f


	//   ....[166]....
        /*03a4*/ 	.word	0x0500000f


	//   ....[167]....
        /*03a8*/ 	.word	0x0500000f


	//   ....[168]....
        /*03ac*/ 	.word	0x0500000f


	//   ....[169]....
        /*03b0*/ 	.word	0x0500000f


	//   ....[170]....
        /*03b4*/ 	.word	0x0500000f


	//   ....[171]....
        /*03b8*/ 	.word	0x0500000f


	//   ....[172]....
        /*03bc*/ 	.word	0x0500000f


	//   ....[173]....
        /*03c0*/ 	.word	0x0500000f


	//   ....[174]....
        /*03c4*/ 	.word	0x0500000f


	//   ....[175]....
        /*03c8*/ 	.word	0x0500000f


	//   ....[176]....
        /*03cc*/ 	.word	0x0500000f


	//   ....[177]....
        /*03d0*/ 	.word	0x0500000f


	//   ....[178]....
        /*03d4*/ 	.word	0x0500000f


	//   ....[179]....
        /*03d8*/ 	.word	0x0500000f


	//   ....[180]....
        /*03dc*/ 	.word	0x0500000f


	//   ....[181]....
        /*03e0*/ 	.word	0x0500000f


	//   ....[182]....
        /*03e4*/ 	.word	0x0500000f


	//   ....[183]....
        /*03e8*/ 	.word	0x0500000f


	//   ....[184]....
        /*03ec*/ 	.word	0x0500000f


	//   ....[185]....
        /*03f0*/ 	.word	0x0500000f


	//   ....[186]....
        /*03f4*/ 	.word	0x0500000f


	//   ....[187]....
        /*03f8*/ 	.word	0x0500000f


	//   ....[188]....
        /*03fc*/ 	.word	0x0500000f


	//   ....[189]....
        /*0400*/ 	.word	0x0500000f


	//   ....[190]....
        /*0404*/ 	.word	0x0500000f


	//   ....[191]....
        /*0408*/ 	.word	0x0500000f


	//   ....[192]....
        /*040c*/ 	.word	0x0500000f


	//   ....[193]....
        /*0410*/ 	.word	0x0500000f


	//   ....[194]....
        /*0414*/ 	.word	0x0500000f


	//   ....[195]....
        /*0418*/ 	.word	0x0500000f


	//   ....[196]....
        /*041c*/ 	.word	0x0500000f


	//   ....[197]....
        /*0420*/ 	.word	0x0500000f


	//   ....[198]....
        /*0424*/ 	.word	0x0500000f


	//   ....[199]....
        /*0428*/ 	.word	0x0500000f


	//   ....[200]....
        /*042c*/ 	.word	0x0500000f


	//   ....[201]....
        /*0430*/ 	.word	0x0500000f


	//   ....[202]....
        /*0434*/ 	.word	0x0500000f


	//   ....[203]....
        /*0438*/ 	.word	0x0500000f


	//   ....[204]....
        /*043c*/ 	.word	0x0500000f


	//   ....[205]....
        /*0440*/ 	.word	0x0500000f


	//   ....[206]....
        /*0444*/ 	.word	0x0500000f


	//   ....[207]....
        /*0448*/ 	.word	0x0500000f


	//   ....[208]....
        /*044c*/ 	.word	0x0500000f


	//   ....[209]....
        /*0450*/ 	.word	0x0500000f


	//   ....[210]....
        /*0454*/ 	.word	0x0500000f


	//   ....[211]....
        /*0458*/ 	.word	0x0500000f


	//   ....[212]....
        /*045c*/ 	.word	0x0500000f


	//   ....[213]....
        /*0460*/ 	.word	0x0500000f


	//   ....[214]....
        /*0464*/ 	.word	0x0500000f


	//   ....[215]....
        /*0468*/ 	.word	0x0500000f


	//   ....[216]....
        /*046c*/ 	.word	0x0500000f


	//   ....[217]....
        /*0470*/ 	.word	0x0500000f


	//   ....[218]....
        /*0474*/ 	.word	0x0500000f


	//   ....[219]....
        /*0478*/ 	.word	0x0500000f


	//   ....[220]....
        /*047c*/ 	.word	0x0500000f


	//   ....[221]....
        /*0480*/ 	.word	0x0500000f


	//   ....[222]....
        /*0484*/ 	.word	0x0500000f


	//   ....[223]....
        /*0488*/ 	.word	0x0500000f


	//   ....[224]....
        /*048c*/ 	.word	0x0500000f


	//   ....[225]....
        /*0490*/ 	.word	0x0500000f


	//   ....[226]....
        /*0494*/ 	.word	0x0500000f


	//   ....[227]....
        /*0498*/ 	.word	0x0500000f


	//----- nvinfo : EIATTR_COOP_GROUP_INSTR_OFFSETS
	.align		4
.L_290:
        /*049c*/ 	.byte	0x04, 0x28
        /*049e*/ 	.short	(.L_292 - .L_291)


	//   ....[0]....
.L_291:
        /*04a0*/ 	.word	0x00000070


	//   ....[1]....
        /*04a4*/ 	.word	0x000000b0


	//   ....[2]....
        /*04a8*/ 	.word	0x000002d0


	//   ....[3]....
        /*04ac*/ 	.word	0x00000430


	//   ....[4]....
        /*04b0*/ 	.word	0x00000550


	//   ....[5]....
        /*04b4*/ 	.word	0x000006b0


	//   ....[6]....
        /*04b8*/ 	.word	0x000013e0


	//   ....[7]....
        /*04bc*/ 	.word	0x00002050


	//   ....[8]....
        /*04c0*/ 	.word	0x00002090


	//   ....[9]....
        /*04c4*/ 	.word	0x00002840


	//   ....[10]....
        /*04c8*/ 	.word	0x00002900


	//   ....[11]....
        /*04cc*/ 	.word	0x00002ff0


	//   ....[12]....
        /*04d0*/ 	.word	0x00003080


	//   ....[13]....
        /*04d4*/ 	.word	0x00004c50


	//   ....[14]....
        /*04d8*/ 	.word	0x00004c90


	//   ....[15]....
        /*04dc*/ 	.word	0x000053b0


	//   ....[16]....
        /*04e0*/ 	.word	0x00005480


	//   ....[17]....
        /*04e4*/ 	.word	0x00005b70


	//   ....[18]....
        /*04e8*/ 	.word	0x00005bf0


	//   ....[19]....
        /*04ec*/ 	.word	0x00007c70


	//   ....[20]....
        /*04f0*/ 	.word	0x00007ca0


	//   ....[21]....
        /*04f4*/ 	.word	0x00007cd0


	//   ....[22]....
        /*04f8*/ 	.word	0x00007cf0


	//   ....[23]....
        /*04fc*/ 	.word	0x00008dd0


	//   ....[24]....
        /*0500*/ 	.word	0x00008e00


	//   ....[25]....
        /*0504*/ 	.word	0x00008ea0


	//   ....[26]....
        /*0508*/ 	.word	0x00008eb0


	//   ....[27]....
        /*050c*/ 	.word	0x0000a0c0


	//   ....[28]....
        /*0510*/ 	.word	0x0000a100


	//   ....[29]....
        /*0514*/ 	.word	0x0000a140


	//   ....[30]....
        /*0518*/ 	.word	0x0000a170


	//   ....[31]....
        /*051c*/ 	.word	0x0000a6f0


	//   ....[32]....
        /*0520*/ 	.word	0x0000a730


	//   ....[33]....
        /*0524*/ 	.word	0x0000a7f0


	//   ....[34]....
        /*0528*/ 	.word	0x0000a810


	//   ....[35]....
        /*052c*/ 	.word	0x0000a8d0


	//   ....[36]....
        /*0530*/ 	.word	0x0000a8f0


	//   ....[37]....
        /*0534*/ 	.word	0x0000a9c0


	//   ....[38]....
        /*0538*/ 	.word	0x0000a9e0


	//   ....[39]....
        /*053c*/ 	.word	0x0000b1e0


	//   ....[40]....
        /*0540*/ 	.word	0x0000b200


	//   ....[41]....
        /*0544*/ 	.word	0x0000b2c0


	//   ....[42]....
        /*0548*/ 	.word	0x0000b2e0


	//   ....[43]....
        /*054c*/ 	.word	0x0000b3a0


	//   ....[44]....
        /*0550*/ 	.word	0x0000b3c0


	//   ....[45]....
        /*0554*/ 	.word	0x0000b490


	//   ....[46]....
        /*0558*/ 	.word	0x0000b4b0


	//   ....[47]....
        /*055c*/ 	.word	0x0000b5f0


	//   ....[48]....
        /*0560*/ 	.word	0x0000b7c0


	//   ....[49]....
        /*0564*/ 	.word	0x0000b7f0


	//   ....[50]....
        /*0568*/ 	.word	0x0000b820


	//   ....[51]....
        /*056c*/ 	.word	0x0000b850


	//   ....[52]....
        /*0570*/ 	.word	0x0000b880


	//   ....[53]....
        /*0574*/ 	.word	0x0000b8b0


	//   ....[54]....
        /*0578*/ 	.word	0x0000ba00


	//   ....[55]....
        /*057c*/ 	.word	0x0000ba30


	//   ....[56]....
        /*0580*/ 	.word	0x0000ba60


	//   ....[57]....
        /*0584*/ 	.word	0x0000ba90


	//   ....[58]....
        /*0588*/ 	.word	0x0000bac0


	//   ....[59]....
        /*058c*/ 	.word	0x0000baf0


	//   ....[60]....
        /*0590*/ 	.word	0x0000bb80


	//   ....[61]....
        /*0594*/ 	.word	0x0000bbe0


	//   ....[62]....
        /*0598*/ 	.word	0x0000bc70


	//   ....[63]....
        /*059c*/ 	.word	0x0000d570


	//   ....[64]....
        /*05a0*/ 	.word	0x0000d590


	//   ....[65]....
        /*05a4*/ 	.word	0x0000d640


	//   ....[66]....
        /*05a8*/ 	.word	0x0000d660


	//   ....[67]....
        /*05ac*/ 	.word	0x0000d700


	//   ....[68]....
        /*05b0*/ 	.word	0x0000d720


	//   ....[69]....
        /*05b4*/ 	.word	0x0000d7c0


	//   ....[70]....
        /*05b8*/ 	.word	0x0000d7e0


	//   ....[71]....
        /*05bc*/ 	.word	0x0000d880


	//   ....[72]....
        /*05c0*/ 	.word	0x0000d8a0


	//   ....[73]....
        /*05c4*/ 	.word	0x0000d8b0


	//   ....[74]....
        /*05c8*/ 	.word	0x0000d940


	//   ....[75]....
        /*05cc*/ 	.word	0x0000e0f0


	//   ....[76]....
        /*05d0*/ 	.word	0x0000e120


	//   ....[77]....
        /*05d4*/ 	.word	0x0000e180


	//   ....[78]....
        /*05d8*/ 	.word	0x0000e1e0


	//   ....[79]....
        /*05dc*/ 	.word	0x0000e220


	//   ....[80]....
        /*05e0*/ 	.word	0x0000e290


	//   ....[81]....
        /*05e4*/ 	.word	0x0000e2d0


	//   ....[82]....
        /*05e8*/ 	.word	0x0000e340


	//   ....[83]....
        /*05ec*/ 	.word	0x0000e380


	//   ....[84]....
        /*05f0*/ 	.word	0x0000e3f0


	//   ....[85]....
        /*05f4*/ 	.word	0x0000e440


	//   ....[86]....
        /*05f8*/ 	.word	0x0000e4a0


	//   ....[87]....
        /*05fc*/ 	.word	0x0000e4f0


	//   ....[88]....
        /*0600*/ 	.word	0x0000e540


	//   ....[89]....
        /*0604*/ 	.word	0x0000e560


	//   ....[90]....
        /*0608*/ 	.word	0x0000e590


	//   ....[91]....
        /*060c*/ 	.word	0x0000ed50


	//   ....[92]....
        /*0610*/ 	.word	0x0000ed60


	//   ....[93]....
        /*0614*/ 	.word	0x0000ed80


	//   ....[94]....
        /*0618*/ 	.word	0x0000ee00


	//   ....[95]....
        /*061c*/ 	.word	0x0000ee10


	//   ....[96]....
        /*0620*/ 	.word	0x0000ee70


	//   ....[97]....
        /*0624*/ 	.word	0x0000eea0


	//   ....[98]....
        /*0628*/ 	.word	0x0000eee0


	//   ....[99]....
        /*062c*/ 	.word	0x0000ef10


	//   ....[100]....
        /*0630*/ 	.word	0x0000ef50


	//   ....[101]....
        /*0634*/ 	.word	0x0000ef80


	//   ....[102]....
        /*0638*/ 	.word	0x0000efc0


	//   ....[103]....
        /*063c*/ 	.word	0x0000f240


	//   ....[104]....
        /*0640*/ 	.word	0x0000f260


	//   ....[105]....
        /*0644*/ 	.word	0x0000f270


	//   ....[106]....
        /*0648*/ 	.word	0x0000f2f0


	//   ....[107]....
        /*064c*/ 	.word	0x0000f300


	//   ....[108]....
        /*0650*/ 	.word	0x0000f370


	//   ....[109]....
        /*0654*/ 	.word	0x0000f380


	//   ....[110]....
        /*0658*/ 	.word	0x0000f3f0


	//   ....[111]....
        /*065c*/ 	.word	0x0000f400


	//   ....[112]....
        /*0660*/ 	.word	0x0000f470


	//   ....[113]....
        /*0664*/ 	.word	0x0000f480


	//   ....[114]....
        /*0668*/ 	.word	0x0000f490


	//   ....[115]....
        /*066c*/ 	.word	0x0000fa80


	//   ....[116]....
        /*0670*/ 	.word	0x0000faa0


	//   ....[117]....
        /*0674*/ 	.word	0x0000fab0


	//   ....[118]....
        /*0678*/ 	.word	0x0000fac0


	//   ....[119]....
        /*067c*/ 	.word	0x0000fb30


	//   ....[120]....
        /*0680*/ 	.word	0x0000fb50


	//   ....[121]....
        /*0684*/ 	.word	0x0000fbc0


	//   ....[122]....
        /*0688*/ 	.word	0x0000fbe0


	//   ....[123]....
        /*068c*/ 	.word	0x0000fc40


	//   ....[124]....
        /*0690*/ 	.word	0x0000fc60


	//   ....[125]....
        /*0694*/ 	.word	0x0000fcb0


	//   ....[126]....
        /*0698*/ 	.word	0x0000fcd0


	//   ....[127]....
        /*069c*/ 	.word	0x000100d0


	//   ....[128]....
        /*06a0*/ 	.word	0x00010120


	//   ....[129]....
        /*06a4*/ 	.word	0x00010150


	//   ....[130]....
        /*06a8*/ 	.word	0x00010160


	//   ....[131]....
        /*06ac*/ 	.word	0x00010190


	//   ....[132]....
        /*06b0*/ 	.word	0x000101c0


	//   ....[133]....
        /*06b4*/ 	.word	0x000101f0


	//   ....[134]....
        /*06b8*/ 	.word	0x00010220


	//   ....[135]....
        /*06bc*/ 	.word	0x000103a0


	//   ....[136]....
        /*06c0*/ 	.word	0x000103d0


	//   ....[137]....
        /*06c4*/ 	.word	0x00010400


	//   ....[138]....
        /*06c8*/ 	.word	0x00010430


	//   ....[139]....
        /*06cc*/ 	.word	0x00010460


	//   ....[140]....
        /*06d0*/ 	.word	0x00010490


	//   ....[141]....
        /*06d4*/ 	.word	0x00010550


	//   ....[142]....
        /*06d8*/ 	.word	0x00010570


	//   ....[143]....
        /*06dc*/ 	.word	0x000105e0


	//   ....[144]....
        /*06e0*/ 	.word	0x00010c80


	//   ....[145]....
        /*06e4*/ 	.word	0x00011210


	//   ....[146]....
        /*06e8*/ 	.word	0x00011300


	//   ....[147]....
        /*06ec*/ 	.word	0x000113a0


	//   ....[148]....
        /*06f0*/ 	.word	0x00011400


	//   ....[149]....
        /*06f4*/ 	.word	0x00011510


	//   ....[150]....
        /*06f8*/ 	.word	0x00011580


	//   ....[151]....
        /*06fc*/ 	.word	0x00011690


	//   ....[152]....
        /*0700*/ 	.word	0x00011700


	//   ....[153]....
        /*0704*/ 	.word	0x00011810


	//   ....[154]....
        /*0708*/ 	.word	0x00011880


	//   ....[155]....
        /*070c*/ 	.word	0x00011990


	//   ....[156]....
        /*0710*/ 	.word	0x00011a00


	//   ....[157]....
        /*0714*/ 	.word	0x00011aa0


	//   ....[158]....
        /*0718*/ 	.word	0x00011bb0


	//   ....[159]....
        /*071c*/ 	.word	0x00011c20


	//   ....[160]....
        /*0720*/ 	.word	0x00011ca0


	//   ....[161]....
        /*0724*/ 	.word	0x00011d70


	//   ....[162]....
        /*0728*/ 	.word	0x00011df0


	//   ....[163]....
        /*072c*/ 	.word	0x00011ed0


	//   ....[164]....
        /*0730*/ 	.word	0x00011f50


	//   ....[165]....
        /*0734*/ 	.word	0x00012030


	//   ....[166]....
        /*0738*/ 	.word	0x000120b0


	//   ....[167]....
        /*073c*/ 	.word	0x00012190


	//   ....[168]....
        /*0740*/ 	.word	0x00012210


	//   ....[169]....
        /*0744*/ 	.word	0x000122f0


	//   ....[170]....
        /*0748*/ 	.word	0x00012370


	//   ....[171]....
        /*074c*/ 	.word	0x00012440


	//   ....[172]....
        /*0750*/ 	.word	0x000124c0


	//   ....[173]....
        /*0754*/ 	.word	0x00012580


	//   ....[174]....
        /*0758*/ 	.word	0x000126b0


	//   ....[175]....
        /*075c*/ 	.word	0x00012760


	//   ....[176]....
        /*0760*/ 	.word	0x000127d0


	//   ....[177]....
        /*0764*/ 	.word	0x000128c0


	//   ....[178]....
        /*0768*/ 	.word	0x00012920


	//   ....[179]....
        /*076c*/ 	.word	0x000129f0


	//   ....[180]....
        /*0770*/ 	.word	0x00012a50


	//   ....[181]....
        /*0774*/ 	.word	0x00012b20


	//   ....[182]....
        /*0778*/ 	.word	0x00012b80


	//   ....[183]....
        /*077c*/ 	.word	0x00012c50


	//   ....[184]....
        /*0780*/ 	.word	0x00012cb0


	//   ....[185]....
        /*0784*/ 	.word	0x00012d80


	//   ....[186]....
        /*0788*/ 	.word	0x00012e70


	//   ....[187]....
        /*078c*/ 	.word	0x00012f10


	//   ....[188]....
        /*0790*/ 	.word	0x00012f70


	//   ....[189]....
        /*0794*/ 	.word	0x00013060


	//   ....[190]....
        /*0798*/ 	.word	0x000130c0


	//   ....[191]....
        /*079c*/ 	.word	0x000131a0


	//   ....[192]....
        /*07a0*/ 	.word	0x00013200


	//   ....[193]....
        /*07a4*/ 	.word	0x000132e0


	//   ....[194]....
        /*07a8*/ 	.word	0x00013340


	//   ....[195]....
        /*07ac*/ 	.word	0x00013420


	//   ....[196]....
        /*07b0*/ 	.word	0x00013480


	//   ....[197]....
        /*07b4*/ 	.word	0x00013550


	//   ....[198]....
        /*07b8*/ 	.word	0x00013670


	//   ....[199]....
        /*07bc*/ 	.word	0x00013740


	//   ....[200]....
        /*07c0*/ 	.word	0x00013800


	//   ....[201]....
        /*07c4*/ 	.word	0x000138d0


	//   ....[202]....
        /*07c8*/ 	.word	0x00013930


	//   ....[203]....
        /*07cc*/ 	.word	0x00013a00


	//   ....[204]....
        /*07d0*/ 	.word	0x00013a60


	//   ....[205]....
        /*07d4*/ 	.word	0x00013b40


	//   ....[206]....
        /*07d8*/ 	.word	0x00013ba0


	//   ....[207]....
        /*07dc*/ 	.word	0x00013c70


	//   ....[208]....
        /*07e0*/ 	.word	0x00013cd0


	//   ....[209]....
        /*07e4*/ 	.word	0x00013d90


	//   ....[210]....
        /*07e8*/ 	.word	0x00013e20


	//   ....[211]....
        /*07ec*/ 	.word	0x00013ec0


	//   ....[212]....
        /*07f0*/ 	.word	0x00013fe0


	//   ....[213]....
        /*07f4*/ 	.word	0x00014050


	//   ....[214]....
        /*07f8*/ 	.word	0x000140c0


	//   ....[215]....
        /*07fc*/ 	.word	0x00014130


	//   ....[216]....
        /*0800*/ 	.word	0x000141a0


	//   ....[217]....
        /*0804*/ 	.word	0x00014220


	//   ....[218]....
        /*0808*/ 	.word	0x000142b0


	//   ....[219]....
        /*080c*/ 	.word	0x00014340


	//   ....[220]....
        /*0810*/ 	.word	0x000143b0


	//   ....[221]....
        /*0814*/ 	.word	0x00014420


	//   ....[222]....
        /*0818*/ 	.word	0x00014490


	//   ....[223]....
        /*081c*/ 	.word	0x00014510


	//   ....[224]....
        /*0820*/ 	.word	0x00014580


	//   ....[225]....
        /*0824*/ 	.word	0x00014620


	//   ....[226]....
        /*0828*/ 	.word	0x000146b0


	//   ....[227]....
        /*082c*/ 	.word	0x000147d0


	//----- nvinfo : EIATTR_REG_RECONFIG
	.align		4
.L_292:
        /*0830*/ 	.byte	0x01, 0x54
	.zero		2


	//----- nvinfo : EIATTR_SYSCALL_OFFSETS
	.align		4
        /*0834*/ 	.byte	0x04, 0x46
        /*0836*/ 	.short	(.L_294 - .L_293)


	//   ....[0]....
.L_293:
        /*0838*/ 	.word	0x000015c0


	//   ....[1]....
        /*083c*/ 	.word	0x0000cab0


	//   ....[2]....
        /*0840*/ 	.word	0x0000cc00


	//   ....[3]....
        /*0844*/ 	.word	0x0000ccf0


	//   ....[4]....
        /*0848*/ 	.word	0x0000dce0


	//----- nvinfo : EIATTR_MBARRIER_INSTR_OFFSETS
	.align		4
.L_294:
        /*084c*/ 	.byte	0x04, 0x39
        /*084e*/ 	.short	(.L_296 - .L_295)


	//   ....[0]....
.L_295:
        /*0850*/ 	.word	0x00000180
        /*0854*/ 	.word	0x000000ff
        /*0858*/ 	.word	0x0002a800
        /*085c*/ 	.short	0x0100
        /*085e*/ 	.byte	0x08
	.zero		1


	//   ....[1]....
        /*0860*/ 	.word	0x00000190
        /*0864*/ 	.word	0x000000ff
        /*0868*/ 	.word	0x0002a820
        /*086c*/ 	.short	0x0100
        /*086e*/ 	.byte	0x08
	.zero		1


	//   ....[2]....
        /*0870*/ 	.word	0x00000280
        /*0874*/ 	.word	0x000000ff
        /*0878*/ 	.word	0x0002a830
        /*087c*/ 	.short	0x0100
        /*087e*/ 	.byte	0x08
	.zero		1


	//   ....[3]....
        /*0880*/ 	.word	0x00000290
        /*0884*/ 	.word	0x000000ff
        /*0888*/ 	.word	0x0002a840
        /*088c*/ 	.short	0x0100
        /*088e*/ 	.byte	0x08
	.zero		1


	//   ....[4]....
        /*0890*/ 	.word	0x000002a0
        /*0894*/ 	.word	0x000000ff
        /*0898*/ 	.word	0x0002a838
        /*089c*/ 	.short	0x0100
        /*089e*/ 	.byte	0x08
	.zero		1


	//   ....[5]....
        /*08a0*/ 	.word	0x000002b0
        /*08a4*/ 	.word	0x000000ff
        /*08a8*/ 	.word	0x0002a848
        /*08ac*/ 	.short	0x0100
        /*08ae*/ 	.byte	0x08
	.zero		1


	//   ....[6]....
        /*08b0*/ 	.word	0x000003e0
        /*08b4*/ 	.word	0x000000ff
        /*08b8*/ 	.word	0x0002a850
        /*08bc*/ 	.short	0x0100
        /*08be*/ 	.byte	0x08
	.zero		1


	//   ....[7]....
        /*08c0*/ 	.word	0x000003f0
        /*08c4*/ 	.word	0x000000ff
        /*08c8*/ 	.word	0x0002a860
        /*08cc*/ 	.short	0x0100
        /*08ce*/ 	.byte	0x08
	.zero		1


	//   ....[8]....
        /*08d0*/ 	.word	0x00000400
        /*08d4*/ 	.word	0x000000ff
        /*08d8*/ 	.word	0x0002a858
        /*08dc*/ 	.short	0x0100
        /*08de*/ 	.byte	0x08
	.zero		1


	//   ....[9]....
        /*08e0*/ 	.word	0x00000410
        /*08e4*/ 	.word	0x000000ff
        /*08e8*/ 	.word	0x0002a868
        /*08ec*/ 	.short	0x0100
        /*08ee*/ 	.byte	0x08
	.zero		1


	//   ....[10]....
        /*08f0*/ 	.word	0x00000500
        /*08f4*/ 	.word	0x000000ff
        /*08f8*/ 	.word	0x0002a870
        /*08fc*/ 	.short	0x0100
        /*08fe*/ 	.byte	0x06
	.zero		1


	//   ....[11]....
        /*0900*/ 	.word	0x00000510
        /*0904*/ 	.word	0x000000ff
        /*0908*/ 	.word	0x0002a880
        /*090c*/ 	.short	0x0100
        /*090e*/ 	.byte	0x06
	.zero		1


	//   ....[12]....
        /*0910*/ 	.word	0x00000520
        /*0914*/ 	.word	0x000000ff
        /*0918*/ 	.word	0x0002a878
        /*091c*/ 	.short	0x0100
        /*091e*/ 	.byte	0x06
	.zero		1


	//   ....[13]....
        /*0920*/ 	.word	0x00000530
        /*0924*/ 	.word	0x000000ff
        /*0928*/ 	.word	0x0002a888
        /*092c*/ 	.short	0x0100
        /*092e*/ 	.byte	0x06
	.zero		1


	//   ....[14]....
        /*0930*/ 	.word	0x00000660
        /*0934*/ 	.word	0x000000ff
        /*0938*/ 	.word	0x0002a890
        /*093c*/ 	.short	0x0100
        /*093e*/ 	.byte	0x08
	.zero		1


	//   ....[15]....
        /*0940*/ 	.word	0x00000670
        /*0944*/ 	.word	0x000000ff
        /*0948*/ 	.word	0x0002a8a0
        /*094c*/ 	.short	0x0100
        /*094e*/ 	.byte	0x08
	.zero		1


	//   ....[16]....
        /*0950*/ 	.word	0x00000680
        /*0954*/ 	.word	0x000000ff
        /*0958*/ 	.word	0x0002a898
        /*095c*/ 	.short	0x0100
        /*095e*/ 	.byte	0x08
	.zero		1


	//   ....[17]....
        /*0960*/ 	.word	0x00000690
        /*0964*/ 	.word	0x000000ff
        /*0968*/ 	.word	0x0002a8a8
        /*096c*/ 	.short	0x0100
        /*096e*/ 	.byte	0x08
	.zero		1


	//   ....[18]....
        /*0970*/ 	.word	0x000007d0
        /*0974*/ 	.word	0x000000ff
        /*0978*/ 	.word	0x0002a8b0
        /*097c*/ 	.short	0x0100
        /*097e*/ 	.byte	0x08
	.zero		1


	//   ....[19]....
        /*0980*/ 	.word	0x000007e0
        /*0984*/ 	.word	0x000000ff
        /*0988*/ 	.word	0x0002a8c0
        /*098c*/ 	.short	0x0100
        /*098e*/ 	.byte	0x08
	.zero		1


	//   ....[20]....
        /*0990*/ 	.word	0x000007f0
        /*0994*/ 	.word	0x000000ff
        /*0998*/ 	.word	0x0002a8b8
        /*099c*/ 	.short	0x0100
        /*099e*/ 	.byte	0x08
	.zero		1


	//   ....[21]....
        /*09a0*/ 	.word	0x00000800
        /*09a4*/ 	.word	0x000000ff
        /*09a8*/ 	.word	0x0002a8c8
        /*09ac*/ 	.short	0x0100
        /*09ae*/ 	.byte	0x08
	.zero		1


	//   ....[22]....
        /*09b0*/ 	.word	0x00001630
        /*09b4*/ 	.word	0x000000ff
        /*09b8*/ 	.word	0x0002a800
        /*09bc*/ 	.short	0x010a
        /*09be*/ 	.byte	0x28
	.zero		1


	//   ....[23]....
        /*09c0*/ 	.word	0x000016b0
        /*09c4*/ 	.word	0x00000000
        /*09c8*/ 	.word	0x0002a830
        /*09cc*/ 	.short	0x010a
        /*09ce*/ 	.byte	0x3f
	.zero		1


	//   ....[24]....
        /*09d0*/ 	.word	0x000016f0
        /*09d4*/ 	.word	0x00000000
        /*09d8*/ 	.word	0x0002a830
        /*09dc*/ 	.short	0x010a
        /*09de*/ 	.byte	0x3f
	.zero		1


	//   ....[25]....
        /*09e0*/ 	.word	0x00002440
        /*09e4*/ 	.word	0x000000ff
        /*09e8*/ 	.word	0x00000000
        /*09ec*/ 	.short	0x0101
        /*09ee*/ 	.byte	0x04
	.zero		1


	//   ....[26]....
        /*09f0*/ 	.word	0x00003cf0
        /*09f4*/ 	.word	0x000000ff
        /*09f8*/ 	.word	0x0002a830
        /*09fc*/ 	.short	0x010a
        /*09fe*/ 	.byte	0x07
	.zero		1


	//   ....[27]....
        /*0a00*/ 	.word	0x00003d30
        /*0a04*/ 	.word	0x000000ff
        /*0a08*/ 	.word	0x0002a830
        /*0a0c*/ 	.short	0x010a
        /*0a0e*/ 	.byte	0x07
	.zero		1


	//   ....[28]....
        /*0a10*/ 	.word	0x00004670
        /*0a14*/ 	.word	0x000000ff
        /*0a18*/ 	.word	0x0002a850
        /*0a1c*/ 	.short	0x010a
        /*0a1e*/ 	.byte	0x0a
	.zero		1


	//   ....[29]....
        /*0a20*/ 	.word	0x000046b0
        /*0a24*/ 	.word	0x000000ff
        /*0a28*/ 	.word	0x0002a850
        /*0a2c*/ 	.short	0x010a
        /*0a2e*/ 	.byte	0x0a
	.zero		1


	//   ....[30]....
        /*0a30*/ 	.word	0x00004d90
        /*0a34*/ 	.word	0x000000ff
        /*0a38*/ 	.word	0x00000000
        /*0a3c*/ 	.short	0x0101
        /*0a3e*/ 	.byte	0x07
	.zero		1


	//   ....[31]....
        /*0a40*/ 	.word	0x00006490
        /*0a44*/ 	.word	0x000000ff
        /*0a48*/ 	.word	0x00000000
        /*0a4c*/ 	.short	0x0101
        /*0a4e*/ 	.byte	0x0a
	.zero		1


	//   ....[32]....
        /*0a50*/ 	.word	0x00006710
        /*0a54*/ 	.word	0x000000ff
        /*0a58*/ 	.word	0x0002a830
        /*0a5c*/ 	.short	0x010a
        /*0a5e*/ 	.byte	0x07
	.zero		1


	//   ....[33]....
        /*0a60*/ 	.word	0x00006750
        /*0a64*/ 	.word	0x000000ff
        /*0a68*/ 	.word	0x0002a830
        /*0a6c*/ 	.short	0x010a
        /*0a6e*/ 	.byte	0x07
	.zero		1


	//   ....[34]....
        /*0a70*/ 	.word	0x00007090
        /*0a74*/ 	.word	0x000000ff
        /*0a78*/ 	.word	0x0002a850
        /*0a7c*/ 	.short	0x010a
        /*0a7e*/ 	.byte	0x07
	.zero		1


	//   ....[35]....
        /*0a80*/ 	.word	0x000070d0
        /*0a84*/ 	.word	0x000000ff
        /*0a88*/ 	.word	0x0002a850
        /*0a8c*/ 	.short	0x010a
        /*0a8e*/ 	.byte	0x07
	.zero		1


	//   ....[36]....
        /*0a90*/ 	.word	0x00007780
        /*0a94*/ 	.word	0x000000ff
        /*0a98*/ 	.word	0x00000000
        /*0a9c*/ 	.short	0x0101
        /*0a9e*/ 	.byte	0x04
	.zero		1


	//   ....[37]....
        /*0aa0*/ 	.word	0x00008770
        /*0aa4*/ 	.word	0x000000ff
        /*0aa8*/ 	.word	0x00000000
        /*0aac*/ 	.short	0x0101
        /*0aae*/ 	.byte	0x07
	.zero		1


	//   ....[38]....
        /*0ab0*/ 	.word	0x00008d40
        /*0ab4*/ 	.word	0x000000ff
        /*0ab8*/ 	.word	0x0002a850
        /*0abc*/ 	.short	0x010a
        /*0abe*/ 	.byte	0x05
	.zero		1


	//   ....[39]....
        /*0ac0*/ 	.word	0x00008d80
        /*0ac4*/ 	.word	0x000000ff
        /*0ac8*/ 	.word	0x0002a850
        /*0acc*/ 	.short	0x010a
        /*0ace*/ 	.byte	0x05
	.zero		1


	//   ....[40]....
        /*0ad0*/ 	.word	0x00009250
        /*0ad4*/ 	.word	0x000000ff
        /*0ad8*/ 	.word	0x00000000
        /*0adc*/ 	.short	0x0101
        /*0ade*/ 	.byte	0x04
	.zero		1


	//   ....[41]....
        /*0ae0*/ 	.word	0x0000a720
        /*0ae4*/ 	.word	0x00000003
        /*0ae8*/ 	.word	0x00000000
        /*0aec*/ 	.short	0x0101
        /*0aee*/ 	.byte	0x3f
	.zero		1


	//   ....[42]....
        /*0af0*/ 	.word	0x0000d330
        /*0af4*/ 	.word	0x00000007
        /*0af8*/ 	.word	0x0002a840
        /*0afc*/ 	.short	0x010a
        /*0afe*/ 	.byte	0x3f
	.zero		1


	//   ....[43]....
        /*0b00*/ 	.word	0x0000da00
        /*0b04*/ 	.word	0x00000007
        /*0b08*/ 	.word	0x0002a830
        /*0b0c*/ 	.short	0x0107
        /*0b0e*/ 	.byte	0x3f
	.zero		1


	//   ....[44]....
        /*0b10*/ 	.word	0x0000dae0
        /*0b14*/ 	.word	0x00000007
        /*0b18*/ 	.word	0x0002a830
        /*0b1c*/ 	.short	0x0101
        /*0b1e*/ 	.byte	0x3f
	.zero		1


	//   ....[45]....
        /*0b20*/ 	.word	0x0000e6b0
        /*0b24*/ 	.word	0x00000016
        /*0b28*/ 	.word	0x0002a800
        /*0b2c*/ 	.short	0x0107
        /*0b2e*/ 	.byte	0x3f
	.zero		1


	//   ....[46]....
        /*0b30*/ 	.word	0x0000e7b0
        /*0b34*/ 	.word	0x00000016
        /*0b38*/ 	.word	0x0002a800
        /*0b3c*/ 	.short	0x0101
        /*0b3e*/ 	.byte	0x3f
	.zero		1


	//   ....[47]....
        /*0b40*/ 	.word	0x0000e7d0
        /*0b44*/ 	.word	0x00000016
        /*0b48*/ 	.word	0x0002a820
        /*0b4c*/ 	.short	0x010a
        /*0b4e*/ 	.byte	0x3f
	.zero		1


	//   ....[48]....
        /*0b50*/ 	.word	0x0000eb60
        /*0b54*/ 	.word	0x00000006
        /*0b58*/ 	.word	0x0002a840
        /*0b5c*/ 	.short	0x010a
        /*0b5e*/ 	.byte	0x3f
	.zero		1


	//   ....[49]....
        /*0b60*/ 	.word	0x0000f060
        /*0b64*/ 	.word	0x00000006
        /*0b68*/ 	.word	0x0002a830
        /*0b6c*/ 	.short	0x0107
        /*0b6e*/ 	.byte	0x3f
	.zero		1


	//   ....[50]....
        /*0b70*/ 	.word	0x0000f120
        /*0b74*/ 	.word	0x00000006
        /*0b78*/ 	.word	0x0002a830
        /*0b7c*/ 	.short	0x0101
        /*0b7e*/ 	.byte	0x3f
	.zero		1


	//   ....[51]....
        /*0b80*/ 	.word	0x0000f180
        /*0b84*/ 	.word	0x00000004
        /*0b88*/ 	.word	0x0002a860
        /*0b8c*/ 	.short	0x010a
        /*0b8e*/ 	.byte	0x3f
	.zero		1


	//   ....[52]....
        /*0b90*/ 	.word	0x0000f5d0
        /*0b94*/ 	.word	0x00000004
        /*0b98*/ 	.word	0x0002a850
        /*0b9c*/ 	.short	0x0107
        /*0b9e*/ 	.byte	0x3f
	.zero		1


	//   ....[53]....
        /*0ba0*/ 	.word	0x0000f720
        /*0ba4*/ 	.word	0x00000004
        /*0ba8*/ 	.word	0x0002a850
        /*0bac*/ 	.short	0x0101
        /*0bae*/ 	.byte	0x3f
	.zero		1


	//   ....[54]....
        /*0bb0*/ 	.word	0x0000f9b0
        /*0bb4*/ 	.word	0x00000000
        /*0bb8*/ 	.word	0x0002a860
        /*0bbc*/ 	.short	0x010a
        /*0bbe*/ 	.byte	0x3f
	.zero		1


	//   ....[55]....
        /*0bc0*/ 	.word	0x0000fe10
        /*0bc4*/ 	.word	0x00000000
        /*0bc8*/ 	.word	0x0002a850
        /*0bcc*/ 	.short	0x0107
        /*0bce*/ 	.byte	0x3f
	.zero		1


	//   ....[56]....
        /*0bd0*/ 	.word	0x0000fed0
        /*0bd4*/ 	.word	0x00000000
        /*0bd8*/ 	.word	0x0002a850
        /*0bdc*/ 	.short	0x0101
        /*0bde*/ 	.byte	0x3f
	.zero		1


	//   ....[57]....
        /*0be0*/ 	.word	0x00010c00
        /*0be4*/ 	.word	0x00000004
        /*0be8*/ 	.word	0x0002a820
        /*0bec*/ 	.short	0x010a
        /*0bee*/ 	.byte	0x3f
	.zero		1


	//   ....[58]....
        /*0bf0*/ 	.word	0x00010d80
        /*0bf4*/ 	.word	0x00000005
        /*0bf8*/ 	.word	0x0002a840
        /*0bfc*/ 	.short	0x010a
        /*0bfe*/ 	.byte	0x3f
	.zero		1


	//   ....[59]....
        /*0c00*/ 	.word	0x00010e20
        /*0c04*/ 	.word	0x0000001b
        /*0c08*/ 	.word	0x0002a840
        /*0c0c*/ 	.short	0x010a
        /*0c0e*/ 	.byte	0x3f
	.zero		1


	//   ....[60]....
        /*0c10*/ 	.word	0x00010e60
        /*0c14*/ 	.word	0x00000005
        /*0c18*/ 	.word	0x0002a860
        /*0c1c*/ 	.short	0x010a
        /*0c1e*/ 	.byte	0x3f
	.zero		1


	//   ....[61]....
        /*0c20*/ 	.word	0x00010ea0
        /*0c24*/ 	.word	0x0000001b
        /*0c28*/ 	.word	0x0002a860
        /*0c2c*/ 	.short	0x010a
        /*0c2e*/ 	.byte	0x3f
	.zero		1


	//   ....[62]....
        /*0c30*/ 	.word	0x00010f10
        /*0c34*/ 	.word	0x00000003
        /*0c38*/ 	.word	0x0002a800
        /*0c3c*/ 	.short	0x010a
        /*0c3e*/ 	.byte	0x3f
	.zero		1


	//   ....[63]....
        /*0c40*/ 	.word	0x00010f60
        /*0c44*/ 	.word	0x00000000
        /*0c48*/ 	.word	0x0002a830
        /*0c4c*/ 	.short	0x010a
        /*0c4e*/ 	.byte	0x3f
	.zero		1


	//   ....[64]....
        /*0c50*/ 	.word	0x00010fc0
        /*0c54*/ 	.word	0x0000000a
        /*0c58*/ 	.word	0x0002a830
        /*0c5c*/ 	.short	0x010a
        /*0c5e*/ 	.byte	0x3f
	.zero		1


	//   ....[65]....
        /*0c60*/ 	.word	0x00011020
        /*0c64*/ 	.word	0x00000009
        /*0c68*/ 	.word	0x0002a850
        /*0c6c*/ 	.short	0x010a
        /*0c6e*/ 	.byte	0x3f
	.zero		1


	//   ....[66]....
        /*0c70*/ 	.word	0x00011080
        /*0c74*/ 	.word	0x0000000a
        /*0c78*/ 	.word	0x0002a830
        /*0c7c*/ 	.short	0x010a
        /*0c7e*/ 	.byte	0x3f
	.zero		1


	//   ....[67]....
        /*0c80*/ 	.word	0x000110e0
        /*0c84*/ 	.word	0x00000009
        /*0c88*/ 	.word	0x0002a850
        /*0c8c*/ 	.short	0x010a
        /*0c8e*/ 	.byte	0x3f
	.zero		1


	//   ....[68]....
        /*0c90*/ 	.word	0x00011140
        /*0c94*/ 	.word	0x00000003
        /*0c98*/ 	.word	0x0002a850
        /*0c9c*/ 	.short	0x010a
        /*0c9e*/ 	.byte	0x3f
	.zero		1


	//   ....[69]....
        /*0ca0*/ 	.word	0x00011250
        /*0ca4*/ 	.word	0x00000007
        /*0ca8*/ 	.word	0x0002a840
        /*0cac*/ 	.short	0x010a
        /*0cae*/ 	.byte	0x3f
	.zero		1


	//   ....[70]....
        /*0cb0*/ 	.word	0x000125b0
        /*0cb4*/ 	.word	0x00000016
        /*0cb8*/ 	.word	0x0002a820
        /*0cbc*/ 	.short	0x010a
        /*0cbe*/ 	.byte	0x3f
	.zero		1


	//   ....[71]....
        /*0cc0*/ 	.word	0x00012600
        /*0cc4*/ 	.word	0x00000006
        /*0cc8*/ 	.word	0x0002a840
        /*0ccc*/ 	.short	0x010a
        /*0cce*/ 	.byte	0x3f
	.zero		1


	//   ....[72]....
        /*0cd0*/ 	.word	0x00012dc0
        /*0cd4*/ 	.word	0x00000004
        /*0cd8*/ 	.word	0x0002a860
        /*0cdc*/ 	.short	0x010a
        /*0cde*/ 	.byte	0x3f
	.zero		1


	//   ....[73]....
        /*0ce0*/ 	.word	0x000135c0
        /*0ce4*/ 	.word	0x00000000
        /*0ce8*/ 	.word	0x0002a860
        /*0cec*/ 	.short	0x010a
        /*0cee*/ 	.byte	0x3f
	.zero		1


	//   ....[74]....
        /*0cf0*/ 	.word	0x000146f0
        /*0cf4*/ 	.word	0x00000004
        /*0cf8*/ 	.word	0x0002a820
        /*0cfc*/ 	.short	0x010a
        /*0cfe*/ 	.byte	0x3f
	.zero		1


	//   ....[75]....
        /*0d00*/ 	.word	0x00014890
        /*0d04*/ 	.word	0x00000005
        /*0d08*/ 	.word	0x0002a840
        /*0d0c*/ 	.short	0x010a
        /*0d0e*/ 	.byte	0x3f
	.zero		1


	//   ....[76]....
        /*0d10*/ 	.word	0x000148e0
        /*0d14*/ 	.word	0x0000001b
        /*0d18*/ 	.word	0x0002a840
        /*0d1c*/ 	.short	0x010a
        /*0d1e*/ 	.byte	0x3f
	.zero		1


	//   ....[77]....
        /*0d20*/ 	.word	0x00014930
        /*0d24*/ 	.word	0x00000005
        /*0d28*/ 	.word	0x0002a860
        /*0d2c*/ 	.short	0x010a
        /*0d2e*/ 	.byte	0x3f
	.zero		1


	//----- nvinfo : EIATTR_NUM_MBARRIERS
	.align		4
.L_296:
        /*0d30*/ 	.byte	0x03, 0x38
        /*0d32*/ 	.short	0x0016


	//----- nvinfo : EIATTR_EXIT_INSTR_OFFSETS
	.align		4
        /*0d34*/ 	.byte	0x04, 0x1c
        /*0d36*/ 	.short	(.L_298 - .L_297)


	//   ....[0]....
.L_297:
        /*0d38*/ 	.word	0x00000970


	//   ....[1]....
        /*0d3c*/ 	.word	0x0000b5a0


	//   ....[2]....
        /*0d40*/ 	.word	0x00010ef0


	//----- nvinfo : EIATTR_MAX_THREADS
	.align		4
.L_298:
        /*0d44*/ 	.byte	0x04, 0x05
        /*0d46*/ 	.short	(.L_300 - .L_299)
.L_299:
        /*0d48*/ 	.word	0x00000180
        /*0d4c*/ 	.word	0x00000001
        /*0d50*/ 	.word	0x00000001


	//----- nvinfo : EIATTR_CRS_STACK_SIZE
	.align		4
.L_300:
        /*0d54*/ 	.byte	0x04, 0x1e
        /*0d56*/ 	.short	(.L_302 - .L_301)
.L_301:
        /*0d58*/ 	.word	0x00000000


	//----- nvinfo : EIATTR_CBANK_PARAM_SIZE
	.align		4
.L_302:
        /*0d5c*/ 	.byte	0x03, 0x19
        /*0d5e*/ 	.short	0x0af0


	//----- nvinfo : EIATTR_PARAM_CBANK
	.align		4
        /*0d60*/ 	.byte	0x04, 0x0a
        /*0d62*/ 	.short	(.L_304 - .L_303)
	.align		4
.L_303:
        /*0d64*/ 	.word	index@(.nv.constant0._ZN7cutlass13device_kernelIN5flash11enable_sm90INS1_16FlashAttnFwdSm90INS1_25CollectiveMainloopFwdSm90ILi2EN4cute5tupleIJNS5_1CILi1EEES8_S8_EEENS6_IJNS7_ILi128EEENS7_ILi96EEENS7_ILi192EEEEEELi128ENS_6half_tEfNS_4arch4Sm90ELb1ELb0ELb1ELb1ELb1ELb0ELb0ELb1ELb1ELb1ELb0ELb0EEENS1_21CollectiveEpilogueFwdINS6_IJSA_SA_SB_EEES9_SE_SG_Li256ELb1ELb1ELb0ELb0EEENS1_36VarlenDynamicPersistentTileSchedulerILi128ELi96ELi256ELi128ELb0ELb1ELb1ELb1ELb1ELb1EEEEEEEEEvNT_6ParamsE)
        /*0d68*/ 	.short	0x0210
        /*0d6a*/ 	.short	0x0af0


	//----- nvinfo : EIATTR_SW_WAR
	.align		4
.L_304:
        /*0d6c*/ 	.byte	0x04, 0x36
        /*0d6e*/ 	.short	(.L_306 - .L_305)
.L_305:
        /*0d70*/ 	.word	0x00000008
.L_306:


//--------------------- .nv.info._ZN7cutlass13device_kernelIN5flash11enable_sm90INS1_16FlashAttnFwdSm90INS1_25CollectiveMainloopFwdSm90ILi2EN4cute5tupleIJNS5_1CILi1EEES8_S8_EEENS6_IJNS7_ILi128EEENS7_ILi96EEENS7_ILi192EEEEEELi128ENS_6half_tEfNS_4arch4Sm90ELb1ELb0ELb1ELb1ELb1ELb1ELb0ELb1ELb1ELb1ELb0ELb0EEENS1_21CollectiveEpilogueFwdINS6_IJSA_SA_SB_EEES9_SE_SG_Li256ELb1ELb1ELb0ELb0EEENS1_36VarlenDynamicPersistentTileSchedulerILi128ELi96ELi256ELi128ELb0ELb1ELb1ELb1ELb1ELb1EEEEEEEEEvNT_6ParamsE --------------------------
	.section	.nv.info._ZN7cutlass13device_kernelIN5flash11enable_sm90INS1_16FlashAttnFwdSm90INS1_25CollectiveMainloopFwdSm90ILi2EN4cute5tupleIJNS5_1CILi1EEES8_S8_EEENS6_IJNS7_ILi128EEENS7_ILi96EEENS7_ILi192EEEEEELi128ENS_6half_tEfNS_4arch4Sm90ELb1ELb0ELb1ELb1ELb1ELb1ELb0ELb1ELb1ELb1ELb0ELb0EEENS1_21CollectiveEpilogueFwdINS6_IJSA_SA_SB_EEES9_SE_SG_Li256ELb1ELb1ELb0ELb0EEENS1_36VarlenDynamicPersistentTileSchedulerILi128ELi96ELi256ELi128ELb0ELb1ELb1ELb1ELb1ELb1EEEEEEEEEvNT_6ParamsE,"",@"SHT_CUDA_INFO"
	.sectionflags	@""
	.align	4


	//----- nvinfo : EIATTR_CUDA_API_VERSION
	.align		4
        /*0000*/ 	.byte	0x04, 0x37
        /*0002*/ 	.short	(.L_308 - .L_307)
.L_307:
        /*0004*/ 	.word	0x00000082


	//----- nvinfo : EIATTR_KPARAM_INFO
	.align		4
.L_308:
        /*0008*/ 	.byte	0x04, 0x17
        /*000a*/ 	.short	(.L_310 - .L_309)
.L_309:
        /*000c*/ 	.word	0x00000000
        /*0010*/ 	.short	0x0000
        /*0012*/ 	.short	0x0070
        /*0014*/ 	.byte	0x00, 0xf0, 0x01, 0x2a


	//----- nvinfo : EIATTR_SPARSE_MMA_MASK
	.align		4
.L_310:
        /*0018*/ 	.byte	0x03, 0x50
        /*001a*/ 	.short	0x0000


	//----- nvinfo : EIATTR_MAXREG_COUNT
	.align		4
        /*001c*/ 	.byte	0x03, 0x1b
        /*001e*/ 	.short	0x00a8


	//----- nvinfo : EIATTR_NUM_BARRIERS
	.align		4
        /*0020*/ 	.byte	0x02, 0x4c
        /*0022*/ 	.byte	0x10
	.zero		1


	//----- nvinfo : EIATTR_EXTERNS
	.align		4
        /*0024*/ 	.byte	0x04, 0x0f
        /*0026*/ 	.short	(.L_312 - .L_311)


	//   ....[0]....
	.align		4
.L_311:
        /*0028*/ 	.word	index@(__assertfail)


	//----- nvinfo : EIATTR_ANNOTATIONS
	.align		4
.L_312:
        /*002c*/ 	.byte	0x04, 0x55
        /*002e*/ 	.short	(.L_314 - .L_313)


	//   ....[0]....
.L_313:
        /* <DEDUP_REMOVED lines=38> */


	//----- nvinfo : EIATTR_MERCURY_ISA_VERSION
	.align		4
.L_314:
        /*0278*/ 	.byte	0x03, 0x5f
        /*027a*/ 	.short	0x0101


	//----- nvinfo : EIATTR_UNUSED_LOAD_BYTE_OFFSET
	.align		4
        /*027c*/ 	.byte	0x04, 0x44
        /*027e*/ 	.short	(.L_316 - .L_315)


	//   ....[0]....
.L_315:
        /*0280*/ 	.word	0x00000a50
        /*0284*/ 	.word	0x0000fff0


	//   ....[1]....
        /*0288*/ 	.word	0x0001a660
        /*028c*/ 	.word	0x0000fff0


	//----- nvinfo : EIATTR_INT_WARP_WIDE_INSTR_OFFSETS
	.align		4
.L_316:
        /*0290*/ 	.byte	0x04, 0x31
        /*0292*/ 	.short	(.L_318 - .L_317)


	//   ....[0]....
.L_317:
        /*0294*/ 	.word	0x00000130


	//   ....[1]....
        /*0298*/ 	.word	0x00000170


	//   ....[2]....
        /*029c*/ 	.word	0x000001e0


	//   ....[3]....
        /*02a0*/ 	.word	0x0001ed90


	//   ....[4]....
        /*02a4*/ 	.word	0x0001ee20


	//   ....[5]....
        /*02a8*/ 	.word	0x00021d30


	//   ....[6]....
        /*02ac*/ 	.word	0x00021dc0


	//----- nvinfo : EIATTR_COOP_GROUP_MASK_REGIDS
	.align		4
.L_318:
        /*02b0*/ 	.byte	0x04, 0x29
        /*02b2*/ 	.short	(.L_320 - .L_319)


	//   ....[0]....
.L_319:
        /*02b4*/ 	.word	0xffffffff


	//   ....[1]....
        /*02b8*/ 	.word	0xffffffff


	//   ....[2]....
        /*02bc*/ 	.word	0xffffffff


	//   ....[3]....
        /*02c0*/ 	.word	0xffffffff


	//   ....[4]....
        /*02c4*/ 	.word	0xffffffff


	//   ....[5]....
        /*02c8*/ 	.word	0xffffffff


	//   ....[6]....
        /*02cc*/ 	.word	0xffffffff


	//   ....[7]....
        /*02d0*/ 	.word	0xffffffff


	//   ....[8]....
        /*02d4*/ 	.word	0xffffffff


	//   ....[9]....
        /*02d8*/ 	.word	0xffffffff


	//   ....[10]....
        /*02dc*/ 	.word	0xffffffff


	//   ....[11]....
        /*02e0*/ 	.word	0xffffffff


	//   ....[12]....
        /*02e4*/ 	.word	0xffffffff


	//   ....[13]....
        /*02e8*/ 	.word	0xffffffff


	//   ....[14]....
        /*02ec*/ 	.word	0xffffffff


	//   ....[15]....
        /*02f0*/ 	.word	0xffffffff


	//   ....[16]....
        /*02f4*/ 	.word	0xffffffff


	//   ....[17]....
        /*02f8*/ 	.word	0xffffffff


	//   ....[18]....
        /*02fc*/ 	.word	0xffffffff


	//   ....[19]....
        /*0300*/ 	.word	0xffffffff


	//   ....[20]....
        /*0304*/ 	.word	0xffffffff


	//   ....[21]....
        /*0308*/ 	.word	0xffffffff


	//   ....[22]....
        /*030c*/ 	.word	0xffffffff


	//   ....[23]....
        /*0310*/ 	.word	0xffffffff


	//   ....[24]....
        /*0314*/ 	.word	0xffffffff


	//   ....[25]....
        /*0318*/ 	.word	0xffffffff


	//   ....[26]....
        /*031c*/ 	.word	0xffffffff


	//   ....[27]....
        /*0320*/ 	.word	0xffffffff


	//   ....[28]....
        /*0324*/ 	.word	0xffffffff


	//   ....[29]....
        /*0328*/ 	.word	0xffffffff


	//   ....[30]....
        /*032c*/ 	.word	0xffffffff


	//   ....[31]....
        /*0330*/ 	.word	0xffffffff


	//   ....[32]....
        /*0334*/ 	.word	0xffffffff


	//   ....[33]....
        /*0338*/ 	.word	0xffffffff


	//   ....[34]....
        /*033c*/ 	.word	0xffffffff


	//   ....[35]....
        /*0340*/ 	.word	0xffffffff


	//   ....[36]....
        /*0344*/ 	.word	0xffffffff


	//   ....[37]....
        /*0348*/ 	.word	0xffffffff


	//   ....[38]....
        /*034c*/ 	.word	0xffffffff


	//   ....[39]....
        /*0350*/ 	.word	0xffffffff


	//   ....[40]....
        /*0354*/ 	.word	0xffffffff


	//   ....[41]....
        /*0358*/ 	.word	0xffffffff


	//   ....[42]....
        /*035c*/ 	.word	0xffffffff


	//   ....[43]....
        /*0360*/ 	.word	0xffffffff


	//   ....[44]....
        /*0364*/ 	.word	0xffffffff


	//   ....[45]....
        /*0368*/ 	.word	0xffffffff


	//   ....[46]....
        /*036c*/ 	.word	0xffffffff


	//   ....[47]....
        /*0370*/ 	.word	0xffffffff


	//   ....[48]....
        /*0374*/ 	.word	0xffffffff


	//   ....[49]....
        /*0378*/ 	.word	0xffffffff


	//   ....[50]....
        /*037c*/ 	.word	0xffffffff


	//   ....[51]....
        /*0380*/ 	.word	0xffffffff


	//   ....[52]....
        /*0384*/ 	.word	0xffffffff


	//   ....[53]....
        /*0388*/ 	.word	0xffffffff


	//   ....[54]....
        /*038c*/ 	.word	0xffffffff


	//   ....[55]....
        /*0390*/ 	.word	0xffffffff


	//   ....[56]....
        /*0394*/ 	.word	0xffffffff


	//   ....[57]....
        /*0398*/ 	.word	0xffffffff


	//   ....[58]....
        /*039c*/ 	.word	0xffffffff


	//   ....[59]....
        /*03a0*/ 	.word	0xffffffff


	//   ....[60]....
        /*03a4*/ 	.word	0xffffffff


	//   ....[61]....
        /*03a8*/ 	.word	0xffffffff


	//   ....[62]....
        /*03ac*/ 	.word	0xffffffff


	//   ....[63]....
        /*03b0*/ 	.word	0xffffffff


	//   ....[64]....
        /*03b4*/ 	.word	0xffffffff


	//   ....[65]....
        /*03b8*/ 	.word	0xffffffff


	//   ....[66]....
        /*03bc*/ 	.word	0xffffffff


	//   ....[67]....
        /*03c0*/ 	.word	0xffffffff


	//   ....[68]....
        /*03c4*/ 	.word	0xffffffff


	//   ....[69]....
        /*03c8*/ 	.word	0xffffffff


	//   ....[70]....
        /*03cc*/ 	.word	0xffffffff


	//   ....[71]....
        /*03d0*/ 	.word	0xffffffff


	//   ....[72]....
        /*03d4*/ 	.word	0xffffffff


	//   ....[73]....
        /*03d8*/ 	.word	0xffffffff


	//   ....[74]....
        /*03dc*/ 	.word	0xffffffff


	//   ....[75]....
        /*03e0*/ 	.word	0xffffffff


	//   ....[76]....
        /*03e4*/ 	.word	0xffffffff


	//   ....[77]....
        /*03e8*/ 	.word	0xffffffff


	//   ....[78]....
        /*03ec*/ 	.word	0xffffffff


	//   ....[79]....
        /*03f0*/ 	.word	0xffffffff


	//   ....[80]....
        /*03f4*/ 	.word	0xffffffff


	//   ....[81]....
        /*03f8*/ 	.word	0xffffffff


	//   ....[82]....
        /*03fc*/ 	.word	0xffffffff


	//   ....[83]....
        /*0400*/ 	.word	0xffffffff


	//   ....[84]....
        /*0404*/ 	.word	0xffffffff


	//   ....[85]....
        /*0408*/ 	.word	0xffffffff


	//   ....[86]....
        /*040c*/ 	.word	0xffffffff


	//   ....[87]....
        /*0410*/ 	.word	0xffffffff


	//   ....[88]....
        /*0414*/ 	.word	0xffffffff


	//   ....[89]....
        /*0418*/ 	.word	0xffffffff


	//   ....[90]....
        /*041c*/ 	.word	0xffffffff


	//   ....[91]....
        /*0420*/ 	.word	0xffffffff


	//   ....[92]....
        /*0424*/ 	.word	0xffffffff


	//   ....[93]....
        /*0428*/ 	.word	0xffffffff


	//   ....[94]....
        /*042c*/ 	.word	0xffffffff


	//   ....[95]....
        /*0430*/ 	.word	0xffffffff


	//   ....[96]....
        /*0434*/ 	.word	0xffffffff


	//   ....[97]....
        /*0438*/ 	.word	0xffffffff


	//   ....[98]....
        /*043c*/ 	.word	0xffffffff


	//   ....[99]....
        /*0440*/ 	.word	0xffffffff


	//   ....[100]....
        /*0444*/ 	.word	0xffffffff


	//   ....[101]....
        /*0448*/ 	.word	0xffffffff


	//   ....[102]....
        /*044c*/ 	.word	0xffffffff


	//   ....[103]....
        /*0450*/ 	.word	0xffffffff


	//   ....[104]....
        /*0454*/ 	.word	0xffffffff


	//   ....[105]....
        /*0458*/ 	.word	0xffffffff


	//   ....[106]....
        /*045c*/ 	.word	0xffffffff


	//   ....[107]....
        /*0460*/ 	.word	0xffffffff


	//   ....[108]....
        /*0464*/ 	.word	0xffffffff


	//   ....[109]....
        /*0468*/ 	.word	0xffffffff


	//   ....[110]....
        /*046c*/ 	.word	0xffffffff


	//   ....[111]....
        /*0470*/ 	.word	0xffffffff


	//   ....[112]....
        /*0474*/ 	.word	0xffffffff


	//   ....[113]....
        /*0478*/ 	.word	0xffffffff


	//   ....[114]....
        /*047c*/ 	.word	0xffffffff


	//   ....[115]....
        /*0480*/ 	.word	0xffffffff


	//   ....[116]....
        /*0484*/ 	.word	0xffffffff


	//   ....[117]....
        /*0488*/ 	.word	0xffffffff


	//   ....[118]....
        /*048c*/ 	.word	0xffffffff


	//   ....[119]....
        /*0490*/ 	.word	0xffffffff


	//   ....[120]....
        /*0494*/ 	.word	0xffffffff


	//   ....[121]....
        /*0498*/ 	.word	0xffffffff


	//   ....[122]....
        /*049c*/ 	.word	0xffffffff


	//   ....[123]....
        /*04a0*/ 	.word	0xffffffff


	//   ....[124]....
        /*04a4*/ 	.word	0xffffffff


	//   ....[125]....
        /*04a8*/ 	.word	0xffffffff


	//   ....[126]....
        /*04ac*/ 	.word	0xffffffff


	//   ....[127]....
        /*04b0*/ 	.word	0xffffffff


	//   ....[128]....
        /*04b4*/ 	.word	0xffffffff


	//   ....[129]....
        /*04b8*/ 	.word	0xffffffff


	//   ....[130]....
        /*04bc*/ 	.word	0xffffffff


	//   ....[131]....
        /*04c0*/ 	.word	0xffffffff


	//   ....[132]....
        /*04c4*/ 	.word	0xffffffff


	//   ....[133]....
        /*04c8*/ 	.word	0xffffffff


	//   ....[134]....
        /*04cc*/ 	.word	0xffffffff


	//   ....[135]....
        /*04d0*/ 	.word	0xffffffff


	//   ....[136]....
        /*04d4*/ 	.word	0xffffffff


	//   ....[137]....
        /*04d8*/ 	.word	0xffffffff


	//   ....[138]....
        /*04dc*/ 	.word	0xffffffff


	//   ....[139]....
        /*04e0*/ 	.word	0xffffffff


	//   ....[140]....
        /*04e4*/ 	.word	0xffffffff


	//   ....[141]....
        /*04e8*/ 	.word	0xffffffff


	//   ....[142]....
        /*04ec*/ 	.word	0xffffffff


	//   ....[143]....
        /*04f0*/ 	.word	0xffffffff


	//   ....[144]....
        /*04f4*/ 	.word	0xffffffff


	//   ....[145]....
        /*04f8*/ 	.word	0xffffffff


	//   ....[146]....
        /*04fc*/ 	.word	0xffffffff


	//   ....[147]....
        /*0500*/ 	.word	0xffffffff


	//   ....[148]....
        /*0504*/ 	.word	0xffffffff


	//   ....[149]....
        /*0508*/ 	.word	0xffffffff


	//   ....[150]....
        /*050c*/ 	.word	0xffffffff


	//   ....[151]....
        /*0510*/ 	.word	0xffffffff


	//   ....[152]....
        /*0514*/ 	.word	0xffffffff


	//   ....[153]....
        /*0518*/ 	.word	0xffffffff


	//   ....[154]....
        /*051c*/ 	.word	0xffffffff


	//   ....[155]....
        /*0520*/ 	.word	0xffffffff


	//   ....[156]....
        /*0524*/ 	.word	0xffffffff


	//   ....[157]....
        /*0528*/ 	.word	0xffffffff


	//   ....[158]....
        /*052c*/ 	.word	0xffffffff


	//   ....[159]....
        /*0530*/ 	.word	0xffffffff


	//   ....[160]....
        /*0534*/ 	.word	0xffffffff


	//   ....[161]....
        /*0538*/ 	.word	0xffffffff


	//   ....[162]....
        /*053c*/ 	.word	0xffffffff


	//   ....[163]....
        /*0540*/ 	.word	0xffffffff


	//   ....[164]....
        /*0544*/ 	.word	0xffffffff


	//   ....[165]....
        /*0548*/ 	.word	0xffffffff


	//   ....[166]....
        /*054c*/ 	.word	0xffffffff


	//   ....[167]....
        /*0550*/ 	.word	0xffffffff


	//   ....[168]....
        /*0554*/ 	.word	0xffffffff


	//   ....[169]....
        /*0558*/ 	.word	0xffffffff


	//   ....[170]....
        /*055c*/ 	.word	0xffffffff


	//   ....[171]....
        /*0560*/ 	.word	0xffffffff


	//   ....[172]....
        /*0564*/ 	.word	0xffffffff


	//   ....[173]....
        /*0568*/ 	.word	0xffffffff


	//   ....[174]....
        /*056c*/ 	.word	0xffffffff


	//   ....[175]....
        /*0570*/ 	.word	0xffffffff


	//   ....[176]....
        /*0574*/ 	.word	0xffffffff


	//   ....[177]....
        /*0578*/ 	.word	0xffffffff


	//   ....[178]....
        /*057c*/ 	.word	0xffffffff


	//   ....[179]....
        /*0580*/ 	.word	0x0500000f


	//   ....[180]....
        /*0584*/ 	.word	0x0500000f


	//   ....[181]....
        /*0588*/ 	.word	0x0500000f


	//   ....[182]....
        /*058c*/ 	.word	0x0500000f


	//   ....[183]....
        /*0590*/ 	.word	0x0500000f


	//   ....[184]....
        /*0594*/ 	.word	0x0500000f


	//   ....[185]....
        /*0598*/ 	.word	0x0500000f


	//   ....[186]....
        /*059c*/ 	.word	0x0500000f


	//   ....[187]....
        /*05a0*/ 	.word	0x0500000f


	//   ....[188]....
        /*05a4*/ 	.word	0x0500000f


	//   ....[189]....
        /*05a8*/ 	.word	0x0500000f


	//   ....[190]....
        /*05ac*/ 	.word	0x0500000f


	//   ....[191]....
        /*05b0*/ 	.word	0x0500000f


	//   ....[192]....
        /*05b4*/ 	.word	0x0500000f


	//   ....[193]....
        /*05b8*/ 	.word	0x0500000f


	//   ....[194]....
        /*05bc*/ 	.word	0x0500000f


	//   ....[195]....
        /*05c0*/ 	.word	0x0500000f


	//   ....[196]....
        /*05c4*/ 	.word	0x0500000f


	//   ....[197]....
        /*05c8*/ 	.word	0x0500000f


	//   ....[198]....
        /*05cc*/ 	.word	0x0500000f


	//   ....[199]....
        /*05d0*/ 	.word	0x0500000f


	//   ....[200]....
        /*05d4*/ 	.word	0x0500000f


	//   ....[201]....
        /*05d8*/ 	.word	0x0500000f


	//   ....[202]....
        /*05dc*/ 	.word	0x0500000f


	//   ....[203]....
        /*05e0*/ 	.word	0x0500000f


	//   ....[204]....
        /*05e4*/ 	.word	0x0500000f


	//   ....[205]....
        /*05e8*/ 	.word	0x0500000f


	//   ....[206]....
        /*05ec*/ 	.word	0x0500000f


	//   ....[207]....
        /*05f0*/ 	.word	0x0500000f


	//   ....[208]....
        /*05f4*/ 	.word	0x0500000f


	//   ....[209]....
        /*05f8*/ 	.word	0x0500000f


	//   ....[210]....
        /*05fc*/ 	.word	0x0500000f


	//   ....[211]....
        /*0600*/ 	.word	0x0500000f


	//   ....[212]....
        /*0604*/ 	.word	0x0500000f


	//   ....[213]....
        /*0608*/ 	.word	0x0500000f


	//   ....[214]....
        /*060c*/ 	.word	0x0500000f


	//   ....[215]....
        /*0610*/ 	.word	0x0500000f


	//   ....[216]....
        /*0614*/ 	.word	0x0500000f


	//   ....[217]....
        /*0618*/ 	.word	0x0500000f


	//   ....[218]....
        /*061c*/ 	.word	0x0500000f


	//   ....[219]....
        /*0620*/ 	.word	0x0500000f


	//   ....[220]....
        /*0624*/ 	.word	0x0500000f


	//   ....[221]....
        /*0628*/ 	.word	0x0500000f


	//   ....[222]....
        /*062c*/ 	.word	0x0500000f


	//   ....[223]....
        /*0630*/ 	.word	0x0500000f


	//   ....[224]....
        /*0634*/ 	.word	0x0500000f


	//   ....[225]....
        /*0638*/ 	.word	0x0500000f


	//   ....[226]....
        /*063c*/ 	.word	0x0500000f


	//   ....[227]....
        /*0640*/ 	.word	0x0500000f


	//   ....[228]....
        /*0644*/ 	.word	0x0500000f


	//   ....[229]....
        /*0648*/ 	.word	0x0500000f


	//   ....[230]....
        /*064c*/ 	.word	0x0500000f


	//   ....[231]....
        /*0650*/ 	.word	0x0500000f


	//   ....[232]....
        /*0654*/ 	.word	0x0500000f


	//   ....[233]....
        /*0658*/ 	.word	0x0500000f


	//   ....[234]....
        /*065c*/ 	.word	0x0500000f


	//   ....[235]....
        /*0660*/ 	.word	0x0500000f


	//   ....[236]....
        /*0664*/ 	.word	0x0500000f


	//   ....[237]....
        /*0668*/ 	.word	0x0500000f


	//   ....[238]....
        /*066c*/ 	.word	0x0500000f


	//   ....[239]....
        /*0670*/ 	.word	0x0500000f


	//   ....[240]....
        /*0674*/ 	.word	0x0500000f


	//   ....[241]....
        /*0678*/ 	.word	0x0500000f


	//   ....[242]....
        /*067c*/ 	.word	0x0500000f


	//   ....[243]....
        /*0680*/ 	.word	0x0500000f


	//   ....[244]....
        /*0684*/ 	.word	0x0500000f


	//   ....[245]....
        /*0688*/ 	.word	0x0500000f


	//   ....[246]....
        /*068c*/ 	.word	0x0500000f


	//   ....[247]....
        /*0690*/ 	.word	0x0500000f


	//   ....[248]....
        /*0694*/ 	.word	0x0500000f


	//   ....[249]....
        /*0698*/ 	.word	0x0500000f


	//   ....[250]....
        /*069c*/ 	.word	0x0500000f


	//   ....[251]....
        /*06a0*/ 	.word	0x0500000f


	//   ....[252]....
        /*06a4*/ 	.word	0x0500000f


	//   ....[253]....
        /*06a8*/ 	.word	0x0500000f


	//   ....[254]....
        /*06ac*/ 	.word	0x0500000f


	//   ....[255]....
        /*06b0*/ 	.word	0x0500000f


	//   ....[0]....
        /*06b4*/ 	.word	0x0500000f


	//   ....[1]....
        /*06b8*/ 	.word	0x0500000f


	//   ....[2]....
        /*06bc*/ 	.word	0x0500000f


	//   ....[3]....
        /*06c0*/ 	.word	0x0500000f


	//   ....[4]....
        /*06c4*/ 	.word	0x0500000f


	//   ....[5]....
        /*06c8*/ 	.word	0x0500000f


	//   ....[6]....
        /*06cc*/ 	.word	0x0500000f


	//   ....[7]....
        /*06d0*/ 	.word	0x0500000f


	//   ....[8]....
        /*06d4*/ 	.word	0x0500000f


	//   ....[9]....
        /*06d8*/ 	.word	0x0500000f


	//   ....[10]....
        /*06dc*/ 	.word	0x0500000f


	//   ....[11]....
        /*06e0*/ 	.word	0x0500000f


	//   ....[12]....
        /*06e4*/ 	.word	0x0500000f


	//   ....[13]....
        /*06e8*/ 	.word	0x0500000f


	//   ....[14]....
        /*06ec*/ 	.word	0x0500000f


	//   ....[15]....
        /*06f0*/ 	.word	0x0500000f


	//   ....[16]....
        /*06f4*/ 	.word	0x0500000f


	//   ....[17]....
        /*06f8*/ 	.word	0x0500000f


	//   ....[18]....
        /*06fc*/ 	.word	0x0500000f


	//   ....[19]....
        /*0700*/ 	.word	0x0500000f


	//   ....[20]....
        /*0704*/ 	.word	0x0500000f


	//   ....[21]....
        /*0708*/ 	.word	0x0500000f


	//   ....[22]....
        /*070c*/ 	.word	0x0500000f


	//   ....[23]....
        /*0710*/ 	.word	0x0500000f


	//   ....[24]....
        /*0714*/ 	.word	0x0500000f


	//   ....[25]....
        /*0718*/ 	.word	0x0500000f


	//   ....[26]....
        /*071c*/ 	.word	0x0500000f


	//   ....[27]....
        /*0720*/ 	.word	0x0500000f


	//   ....[28]....
        /*0724*/ 	.word	0x0500000f


	//   ....[29]....
        /*0728*/ 	.word	0x0500000f


	//   ....[30]....
        /*072c*/ 	.word	0x0500000f


	//   ....[31]....
        /*0730*/ 	.word	0x0500000f


	//   ....[32]....
        /*0734*/ 	.word	0x0500000f


	//   ....[33]....
        /*0738*/ 	.word	0x0500000f


	//   ....[34]....
        /*073c*/ 	.word	0x0500000f


	//----- nvinfo : EIATTR_COOP_GROUP_INSTR_OFFSETS
	.align		4
.L_320:
        /*0740*/ 	.byte	0x04, 0x28
        /*0742*/ 	.short	(.L_322 - .L_321)


	//   ....[0]....
.L_321:
        /*0744*/ 	.word	0x00000060


	//   ....[1]....
        /*0748*/ 	.word	0x00000140


	//   ....[2]....
        /*074c*/ 	.word	0x00000190


	//   ....[3]....
        /*0750*/ 	.word	0x000003c0


	//   ....[4]....
        /*0754*/ 	.word	0x00000520


	//   ....[5]....
        /*0758*/ 	.word	0x00000640


	//   ....[6]....
        /*075c*/ 	.word	0x000007a0


	//   ....[7]....
        /*0760*/ 	.word	0x00003740


	//   ....[8]....
        /*0764*/ 	.word	0x00003750


	//   ....[9]....
        /*0768*/ 	.word	0x00004d50


	//   ....[10]....
        /*076c*/ 	.word	0x00004d60


	//   ....[11]....
        /*0770*/ 	.word	0x00006d10


	//   ....[12]....
        /*0774*/ 	.word	0x00006d20


	//   ....[13]....
        /*0778*/ 	.word	0x00008460


	//   ....[14]....
        /*077c*/ 	.word	0x00008470


	//   ....[15]....
        /*0780*/ 	.word	0x00009cd0


	//   ....[16]....
        /*0784*/ 	.word	0x00009ce0


	//   ....[17]....
        /*0788*/ 	.word	0x00009f70


	//   ....[18]....
        /*078c*/ 	.word	0x00009f80


	//   ....[19]....
        /*0790*/ 	.word	0x0000a4c0


	//   ....[20]....
        /*0794*/ 	.word	0x0000a4f0


	//   ....[21]....
        /*0798*/ 	.word	0x0000a670


	//   ....[22]....
        /*079c*/ 	.word	0x0000a690


	//   ....[23]....
        /*07a0*/ 	.word	0x0000acd0


	//   ....[24]....
        /*07a4*/ 	.word	0x0000b3d0


	//   ....[25]....
        /*07a8*/ 	.word	0x0000b3e0


	//   ....[26]....
        /*07ac*/ 	.word	0x0000b3f0


	//   ....[27]....
        /*07b0*/ 	.word	0x0000b400


	//   ....[28]....
        /*07b4*/ 	.word	0x0000bbd0


	//   ....[29]....
        /*07b8*/ 	.word	0x0000bbe0


	//   ....[30]....
        /*07bc*/ 	.word	0x0000bbf0


	//   ....[31]....
        /*07c0*/ 	.word	0x0000bc00


	//   ....[32]....
        /*07c4*/ 	.word	0x0000e960


	//   ....[33]....
        /*07c8*/ 	.word	0x0000e970


	//   ....[34]....
        /*07cc*/ 	.word	0x0000e980


	//   ....[35]....
        /*07d0*/ 	.word	0x0000e990


	//   ....[36]....
        /*07d4*/ 	.word	0x0000efc0


	//   ....[37]....
        /*07d8*/ 	.word	0x0000efd0


	//   ....[38]....
        /*07dc*/ 	.word	0x0000efe0


	//   ....[39]....
        /*07e0*/ 	.word	0x0000eff0


	//   ....[40]....
        /*07e4*/ 	.word	0x00012a50


	//   ....[41]....
        /*07e8*/ 	.word	0x00012a90


	//   ....[42]....
        /*07ec*/ 	.word	0x000130e0


	//   ....[43]....
        /*07f0*/ 	.word	0x00013220


	//   ....[44]....
        /*07f4*/ 	.word	0x00013980


	//   ....[45]....
        /*07f8*/ 	.word	0x00013a20


	//   ....[46]....
        /*07fc*/ 	.word	0x00015760


	//   ....[47]....
        /*0800*/ 	.word	0x000157f0


	//   ....[48]....
        /*0804*/ 	.word	0x00015f60


	//   ....[49]....
        /*0808*/ 	.word	0x00016030


	//   ....[50]....
        /*080c*/ 	.word	0x00016710


	//   ....[51]....
        /*0810*/ 	.word	0x00016760


	//   ....[52]....
        /*0814*/ 	.word	0x00018b50


	//   ....[53]....
        /*0818*/ 	.word	0x00018b70


	//   ....[54]....
        /*081c*/ 	.word	0x00018bb0


	//   ....[55]....
        /*0820*/ 	.word	0x00018bc0


	//   ....[56]....
        /*0824*/ 	.word	0x00019f30


	//   ....[57]....
        /*0828*/ 	.word	0x00019fa0


	//   ....[58]....
        /*082c*/ 	.word	0x00019fd0


	//   ....[59]....
        /*0830*/ 	.word	0x00019fe0


	//   ....[60]....
        /*0834*/ 	.word	0x0001b0a0


	//   ....[61]....
        /*0838*/ 	.word	0x0001b0e0


	//   ....[62]....
        /*083c*/ 	.word	0x0001b120


	//   ....[63]....
        /*0840*/ 	.word	0x0001b150


	//   ....[64]....
        /*0844*/ 	.word	0x0001b6d0


	//   ....[65]....
        /*0848*/ 	.word	0x0001b700


	//   ....[66]....
        /*084c*/ 	.word	0x0001b7c0


	//   ....[67]....
        /*0850*/ 	.word	0x0001b7e0


	//   ....[68]....
        /*0854*/ 	.word	0x0001b8a0


	//   ....[69]....
        /*0858*/ 	.word	0x0001b8c0


	//   ....[70]....
        /*085c*/ 	.word	0x0001b990


	//   ....[71]....
        /*0860*/ 	.word	0x0001b9b0


	//   ....[72]....
        /*0864*/ 	.word	0x0001c1d0


	//   ....[73]....
        /*0868*/ 	.word	0x0001c1e0


	//   ....[74]....
        /*086c*/ 	.word	0x0001c2a0


	//   ....[75]....
        /*0870*/ 	.word	0x0001c2c0


	//   ....[76]....
        /*0874*/ 	.word	0x0001c380


	//   ....[77]....
        /*0878*/ 	.word	0x0001c3a0


	//   ....[78]....
        /*087c*/ 	.word	0x0001c470


	//   ....[79]....
        /*0880*/ 	.word	0x0001c490


	//   ....[80]....
        /*0884*/ 	.word	0x0001c5e0


	//   ....[81]....
        /*0888*/ 	.word	0x0001c790


	//   ....[82]....
        /*088c*/ 	.word	0x0001c7c0


	//   ....[83]....
        /*0890*/ 	.word	0x0001c7f0


	//   ....[84]....
        /*0894*/ 	.word	0x0001c820


	//   ....[85]....
        /*0898*/ 	.word	0x0001c850


	//   ....[86]....
        /*089c*/ 	.word	0x0001c880


	//   ....[87]....
        /*08a0*/ 	.word	0x0001c9f0


	//   ....[88]....
        /*08a4*/ 	.word	0x0001ca20


	//   ....[89]....
        /*08a8*/ 	.word	0x0001ca50


	//   ....[90]....
        /*08ac*/ 	.word	0x0001ca80


	//   ....[91]....
        /*08b0*/ 	.word	0x0001cab0


	//   ....[92]....
        /*08b4*/ 	.word	0x0001cae0


	//   ....[93]....
        /*08b8*/ 	.word	0x0001cb70


	//   ....[94]....
        /*08bc*/ 	.word	0x0001cbd0


	//   ....[95]....
        /*08c0*/ 	.word	0x0001cc60


	//   ....[96]....
        /*08c4*/ 	.word	0x0001da50


	//   ....[97]....
        /*08c8*/ 	.word	0x0001fa50


	//   ....[98]....
        /*08cc*/ 	.word	0x0001fa70


	//   ....[99]....
        /*08d0*/ 	.word	0x0001fb20


	//   ....[100]....
        /*08d4*/ 	.word	0x0001fb40


	//   ....[101]....
        /*08d8*/ 	.word	0x0001fbe0


	//   ....[102]....
        /*08dc*/ 	.word	0x0001fc00


	//   ....[103]....
        /*08e0*/ 	.word	0x0001fca0


	//   ....[104]....
        /*08e4*/ 	.word	0x0001fcc0


	//   ....[105]....
        /*08e8*/ 	.word	0x0001fd60


	//   ....[106]....
        /*08ec*/ 	.word	0x0001fd80


	//   ....[107]....
        /*08f0*/ 	.word	0x0001fd90


	//   ....[108]....
        /*08f4*/ 	.word	0x0001fe20


	//   ....[109]....
        /*08f8*/ 	.word	0x000205d0


	//   ....[110]....
        /*08fc*/ 	.word	0x00020600


	//   ....[111]....
        /*0900*/ 	.word	0x00020620


	//   ....[112]....
        /*0904*/ 	.word	0x000206b0


	//   ....[113]....
        /*0908*/ 	.word	0x000206c0


	//   ....[114]....
        /*090c*/ 	.word	0x00020760


	//   ....[115]....
        /*0910*/ 	.word	0x00020770


	//   ....[116]....
        /*0914*/ 	.word	0x00020810


	//   ....[117]....
        /*0918*/ 	.word	0x00020820


	//   ....[118]....
        /*091c*/ 	.word	0x000208c0


	//   ....[119]....
        /*0920*/ 	.word	0x000208d0


	//   ....[120]....
        /*0924*/ 	.word	0x00020970


	//   ....[121]....
        /*0928*/ 	.word	0x00020980


	//   ....[122]....
        /*092c*/ 	.word	0x00020a20


	//   ....[123]....
        /*0930*/ 	.word	0x00020a30


	//   ....[124]....
        /*0934*/ 	.word	0x00020a40


	//   ....[125]....
        /*0938*/ 	.word	0x00021210


	//   ....[126]....
        /*093c*/ 	.word	0x00021220


	//   ....[127]....
        /*0940*/ 	.word	0x00021230


	//   ....[128]....
        /*0944*/ 	.word	0x000212c0


	//   ....[129]....
        /*0948*/ 	.word	0x000212d0


	//   ....[130]....
        /*094c*/ 	.word	0x00021330


	//   ....[131]....
        /*0950*/ 	.word	0x00021360


	//   ....[132]....
        /*0954*/ 	.word	0x000213a0


	//   ....[133]....
        /*0958*/ 	.word	0x000213d0


	//   ....[134]....
        /*095c*/ 	.word	0x00021410


	//   ....[135]....
        /*0960*/ 	.word	0x00021440


	//   ....[136]....
        /*0964*/ 	.word	0x00021480


	//   ....[137]....
        /*0968*/ 	.word	0x00021700


	//   ....[138]....
        /*096c*/ 	.word	0x00021720


	//   ....[139]....
        /*0970*/ 	.word	0x000217b0


	//   ....[140]....
        /*0974*/ 	.word	0x000217c0


	//   ....[141]....
        /*0978*/ 	.word	0x00021830


	//   ....[142]....
        /*097c*/ 	.word	0x00021840


	//   ....[143]....
        /*0980*/ 	.word	0x000218b0


	//   ....[144]....
        /*0984*/ 	.word	0x000218c0


	//   ....[145]....
        /*0988*/ 	.word	0x00021930


	//   ....[146]....
        /*098c*/ 	.word	0x00021940


	//   ....[147]....
        /*0990*/ 	.word	0x00021950


	//   ....[148]....
        /*0994*/ 	.word	0x000219c0


	//   ....[149]....
        /*0998*/ 	.word	0x00021f50


	//   ....[150]....
        /*099c*/ 	.word	0x00021f80


	//   ....[151]....
        /*09a0*/ 	.word	0x00021fa0


	//   ....[152]....
        /*09a4*/ 	.word	0x00021fb0


	//   ....[153]....
        /*09a8*/ 	.word	0x00021ff0


	//   ....[154]....
        /*09ac*/ 	.word	0x00022010


	//   ....[155]....
        /*09b0*/ 	.word	0x00022080


	//   ....[156]....
        /*09b4*/ 	.word	0x000220a0


	//   ....[157]....
        /*09b8*/ 	.word	0x00022100


	//   ....[158]....
        /*09bc*/ 	.word	0x00022120


	//   ....[159]....
        /*09c0*/ 	.word	0x00022170


	//   ....[160]....
        /*09c4*/ 	.word	0x00022190


	//   ....[161]....
        /*09c8*/ 	.word	0x00022570


	//   ....[162]....
        /*09cc*/ 	.word	0x000225a0


	//   ....[163]....
        /*09d0*/ 	.word	0x000225e0


	//   ....[164]....
        /*09d4*/ 	.word	0x00022610


	//   ....[165]....
        /*09d8*/ 	.word	0x00022640


	//   ....[166]....
        /*09dc*/ 	.word	0x00022670


	//   ....[167]....
        /*09e0*/ 	.word	0x000226a0


	//   ....[168]....
        /*09e4*/ 	.word	0x000226d0


	//   ....[169]....
        /*09e8*/ 	.word	0x00022850


	//   ....[170]....
        /*09ec*/ 	.word	0x00022880


	//   ....[171]....
        /*09f0*/ 	.word	0x000228b0


	//   ....[172]....
        /*09f4*/ 	.word	0x000228e0


	//   ....[173]....
        /*09f8*/ 	.word	0x00022910


	//   ....[174]....
        /*09fc*/ 	.word	0x00022940


	//   ....[175]....
        /*0a00*/ 	.word	0x00022a00


	//   ....[176]....
        /*0a04*/ 	.word	0x00022a20


	//   ....[177]....
        /*0a08*/ 	.word	0x00022a90


	//   ....[178]....
        /*0a0c*/ 	.word	0x00023130


	//   ....[179]....
        /*0a10*/ 	.word	0x00023470


	//   ....[180]....
        /*0a14*/ 	.word	0x00023500


	//   ....[181]....
        /*0a18*/ 	.word	0x000235a0


	//   ....[182]....
        /*0a1c*/ 	.word	0x00023630


	//   ....[183]....
        /*0a20*/ 	.word	0x00023720


	//   ....[184]....
        /*0a24*/ 	.word	0x000237b0


	//   ....[185]....
        /*0a28*/ 	.word	0x00023850


	//   ....[186]....
        /*0a2c*/ 	.word	0x000238e0


	//   ....[187]....
        /*0a30*/ 	.word	0x000239d0


	//   ....[188]....
        /*0a34*/ 	.word	0x00023a60


	//   ....[189]....
        /*0a38*/ 	.word	0x00023b00


	//   ....[190]....
        /*0a3c*/ 	.word	0x00023b90


	//   ....[191]....
        /*0a40*/ 	.word	0x00023c80


	//   ....[192]....
        /*0a44*/ 	.word	0x00023d10


	//   ....[193]....
        /*0a48*/ 	.word	0x00023d60


	//   ....[194]....
        /*0a4c*/ 	.word	0x00023db0


	//   ....[195]....
        /*0a50*/ 	.word	0x00023e40


	//   ....[196]....
        /*0a54*/ 	.word	0x00023ed0


	//   ....[197]....
        /*0a58*/ 	.word	0x00023f20


	//   ....[198]....
        /*0a5c*/ 	.word	0x00023f70


	//   ....[199]....
        /*0a60*/ 	.word	0x00024060


	//   ....[200]....
        /*0a64*/ 	.word	0x000240f0


	//   ....[201]....
        /*0a68*/ 	.word	0x00024140


	//   ....[202]....
        /*0a6c*/ 	.word	0x00024190


	//   ....[203]....
        /*0a70*/ 	.word	0x00024220


	//   ....[204]....
        /*0a74*/ 	.word	0x000242b0


	//   ....[205]....
        /*0a78*/ 	.word	0x00024300


	//   ....[206]....
        /*0a7c*/ 	.word	0x00024350


	//   ....[207]....
        /*0a80*/ 	.word	0x00024650


	//   ....[208]....
        /*0a84*/ 	.word	0x00024930


	//   ....[209]....
        /*0a88*/ 	.word	0x00024a20


	//   ....[210]....
        /*0a8c*/ 	.word	0x00024ac0


	//   ....[211]....
        /*0a90*/ 	.word	0x00024b20


	//   ....[212]....
        /*0a94*/ 	.word	0x00024c30


	//   ....[213]....
        /*0a98*/ 	.word	0x00024ca0


	//   ....[214]....
        /*0a9c*/ 	.word	0x00024db0


	//   ....[215]....
        /*0aa0*/ 	.word	0x00024e20


	//   ....[216]....
        /*0aa4*/ 	.word	0x00024f30


	//   ....[217]....
        /*0aa8*/ 	.word	0x00024fa0


	//   ....[218]....
        /*0aac*/ 	.word	0x000250b0


	//   ....[219]....
        /*0ab0*/ 	.word	0x00025120


	//   ....[220]....
        /*0ab4*/ 	.word	0x00025200


	//   ....[221]....
        /*0ab8*/ 	.word	0x00025300


	//   ....[222]....
        /*0abc*/ 	.word	0x00025360


	//   ....[223]....
        /*0ac0*/ 	.word	0x000253c0


	//   ....[224]....
        /*0ac4*/ 	.word	0x000254c0


	//   ....[225]....
        /*0ac8*/ 	.word	0x00025520


	//   ....[226]....
        /*0acc*/ 	.word	0x00025630


	//   ....[227]....
        /*0ad0*/ 	.word	0x00025690


	//   ....[228]....
        /*0ad4*/ 	.word	0x000257a0


	//   ....[229]....
        /*0ad8*/ 	.word	0x00025800


	//   ....[230]....
        /*0adc*/ 	.word	0x00025910


	//   ....[231]....
        /*0ae0*/ 	.word	0x00025970


	//   ....[232]....
        /*0ae4*/ 	.word	0x00025a80


	//   ....[233]....
        /*0ae8*/ 	.word	0x00025ae0


	//   ....[234]....
        /*0aec*/ 	.word	0x00025bf0


	//   ....[235]....
        /*0af0*/ 	.word	0x00025c50


	//   ....[236]....
        /*0af4*/ 	.word	0x00025d40


	//   ....[237]....
        /*0af8*/ 	.word	0x00025e70


	//   ....[238]....
        /*0afc*/ 	.word	0x00025f20


	//   ....[239]....
        /*0b00*/ 	.word	0x00025f90


	//   ....[240]....
        /*0b04*/ 	.word	0x00026080


	//   ....[241]....
        /*0b08*/ 	.word	0x000260e0


	//   ....[242]....
        /*0b0c*/ 	.word	0x000261b0


	//   ....[243]....
        /*0b10*/ 	.word	0x00026210


	//   ....[244]....
        /*0b14*/ 	.word	0x000262e0


	//   ....[245]....
        /*0b18*/ 	.word	0x00026340


	//   ....[246]....
        /*0b1c*/ 	.word	0x00026410


	//   ....[247]....
        /*0b20*/ 	.word	0x00026470


	//   ....[248]....
        /*0b24*/ 	.word	0x00026540


	//   ....[249]....
        /*0b28*/ 	.word	0x00026630


	//   ....[250]....
        /*0b2c*/ 	.word	0x000266d0


	//   ....[251]....
        /*0b30*/ 	.word	0x00026730


	//   ....[252]....
        /*0b34*/ 	.word	0x00026820


	//   ....[253]....
        /*0b38*/ 	.word	0x00026880


	//   ....[254]....
        /*0b3c*/ 	.word	0x00026960


	//   ....[255]....
        /*0b40*/ 	.word	0x000269c0


	//   ....[0]....
        /*0b44*/ 	.word	0x00026aa0


	//   ....[1]....
        /*0b48*/ 	.word	0x00026b00


	//   ....[2]....
        /*0b4c*/ 	.word	0x00026be0


	//   ....[3]....
        /*0b50*/ 	.word	0x00026c40


	//   ....[4]....
        /*0b54*/ 	.word	0x00026d10


	//   ....[5]....
        /*0b58*/ 	.word	0x00026e40


	//   ....[6]....
        /*0b5c*/ 	.word	0x00026f10


	//   ....[7]....
        /*0b60*/ 	.word	0x00026fd0


	//   ....[8]....
        /*0b64*/ 	.word	0x000270a0


	//   ....[9]....
        /*0b68*/ 	.word	0x00027100


	//   ....[10]....
        /*0b6c*/ 	.word	0x000271d0


	//   ....[11]....
        /*0b70*/ 	.word	0x00027230


	//   ....[12]....
        /*0b74*/ 	.word	0x00027310


	//   ....[13]....
        /*0b78*/ 	.word	0x00027370


	//   ....[14]....
        /*0b7c*/ 	.word	0x00027440


	//   ....[15]....
        /*0b80*/ 	.word	0x000274a0


	//   ....[16]....
        /*0b84*/ 	.word	0x00027560


	//   ....[17]....
        /*0b88*/ 	.word	0x000275f0


	//   ....[18]....
        /*0b8c*/ 	.word	0x00027690


	//   ....[19]....
        /*0b90*/ 	.word	0x000277b0


	//   ....[20]....
        /*0b94*/ 	.word	0x00027820


	//   ....[21]....
        /*0b98*/ 	.word	0x00027890


	//   ....[22]....
        /*0b9c*/ 	.word	0x00027900


	//   ....[23]....
        /*0ba0*/ 	.word	0x00027970


	//   ....[24]....
        /*0ba4*/ 	.word	0x000279f0


	//   ....[25]....
        /*0ba8*/ 	.word	0x00027a80


	//   ....[26]....
        /*0bac*/ 	.word	0x00027b10


	//   ....[27]....
        /*0bb0*/ 	.word	0x00027b80


	//   ....[28]....
        /*0bb4*/ 	.word	0x00027bf0


	//   ....[29]....
        /*0bb8*/ 	.word	0x00027c60


	//   ....[30]....
        /*0bbc*/ 	.word	0x00027ce0


	//   ....[31]....
        /*0bc0*/ 	.word	0x00027d50


	//   ....[32]....
        /*0bc4*/ 	.word	0x00027df0


	//   ....[33]....
        /*0bc8*/ 	.word	0x00027e80


	//   ....[34]....
        /*0bcc*/ 	.word	0x00027fa0


	//----- nvinfo : EIATTR_REG_RECONFIG
	.align		4
.L_322:
        /*0bd0*/ 	.byte	0x01, 0x54
	.zero		2


	//----- nvinfo : EIATTR_SYSCALL_OFFSETS
	.align		4
        /*0bd4*/ 	.byte	0x04, 0x46
        /*0bd6*/ 	.short	(.L_324 - .L_323)


	//   ....[0]....
.L_323:
        /*0bd8*/ 	.word	0x00001b00


	//   ....[1]....
        /*0bdc*/ 	.word	0x00001c50


	//   ....[2]....
        /*0be0*/ 	.word	0x0000ae70


	//   ....[3]....
        /*0be4*/ 	.word	0x0000b190


	//   ....[4]....
        /*0be8*/ 	.word	0x0001ef80


	//   ....[5]....
        /*0bec*/ 	.word	0x0001f0d0


	//   ....[6]....
        /*0bf0*/ 	.word	0x0001f1c0


	//   ....[7]....
        /*0bf4*/ 	.word	0x000201d0


	//----- nvinfo : EIATTR_MBARRIER_INSTR_OFFSETS
	.align		4
.L_324:
        /*0bf8*/ 	.byte	0x04, 0x39
        /*0bfa*/ 	.short	(.L_326 - .L_325)


	//   ....[0]....
.L_325:
        /*0bfc*/ 	.word	0x00000270
        /*0c00*/ 	.word	0x000000ff
        /*0c04*/ 	.word	0x0002a800
        /*0c08*/ 	.short	0x0100
        /*0c0a*/ 	.byte	0x08
	.zero		1


	//   ....[1]....
        /*0c0c*/ 	.word	0x00000280
        /*0c10*/ 	.word	0x000000ff
        /*0c14*/ 	.word	0x0002a820
        /*0c18*/ 	.short	0x0100
        /*0c1a*/ 	.byte	0x08
	.zero		1


	//   ....[2]....
        /*0c1c*/ 	.word	0x00000370
        /*0c20*/ 	.word	0x000000ff
        /*0c24*/ 	.word	0x0002a830
        /*0c28*/ 	.short	0x0100
        /*0c2a*/ 	.byte	0x08
	.zero		1


	//   ....[3]....
        /*0c2c*/ 	.word	0x00000380
        /*0c30*/ 	.word	0x000000ff
        /*0c34*/ 	.word	0x0002a840
        /*0c38*/ 	.short	0x0100
        /*0c3a*/ 	.byte	0x08
	.zero		1


	//   ....[4]....
        /*0c3c*/ 	.word	0x00000390
        /*0c40*/ 	.word	0x000000ff
        /*0c44*/ 	.word	0x0002a838
        /*0c48*/ 	.short	0x0100
        /*0c4a*/ 	.byte	0x08
	.zero		1


	//   ....[5]....
        /*0c4c*/ 	.word	0x000003a0
        /*0c50*/ 	.word	0x000000ff
        /*0c54*/ 	.word	0x0002a848
        /*0c58*/ 	.short	0x0100
        /*0c5a*/ 	.byte	0x08
	.zero		1


	//   ....[6]....
        /*0c5c*/ 	.word	0x000004d0
        /*0c60*/ 	.word	0x000000ff
        /*0c64*/ 	.word	0x0002a850
        /*0c68*/ 	.short	0x0100
        /*0c6a*/ 	.byte	0x08
	.zero		1


	//   ....[7]....
        /*0c6c*/ 	.word	0x000004e0
        /*0c70*/ 	.word	0x000000ff
        /*0c74*/ 	.word	0x0002a860
        /*0c78*/ 	.short	0x0100
        /*0c7a*/ 	.byte	0x08
	.zero		1


	//   ....[8]....
        /*0c7c*/ 	.word	0x000004f0
        /*0c80*/ 	.word	0x000000ff
        /*0c84*/ 	.word	0x0002a858
        /*0c88*/ 	.short	0x0100
        /*0c8a*/ 	.byte	0x08
	.zero		1


	//   ....[9]....
        /*0c8c*/ 	.word	0x00000500
        /*0c90*/ 	.word	0x000000ff
        /*0c94*/ 	.word	0x0002a868
        /*0c98*/ 	.short	0x0100
        /*0c9a*/ 	.byte	0x08
	.zero		1


	//   ....[10]....
        /*0c9c*/ 	.word	0x000005f0
        /*0ca0*/ 	.word	0x000000ff
        /*0ca4*/ 	.word	0x0002a870
        /*0ca8*/ 	.short	0x0100
        /*0caa*/ 	.byte	0x06
	.zero		1


	//   ....[11]....
        /*0cac*/ 	.word	0x00000600
        /*0cb0*/ 	.word	0x000000ff
        /*0cb4*/ 	.word	0x0002a880
        /*0cb8*/ 	.short	0x0100
        /*0cba*/ 	.byte	0x06
	.zero		1


	//   ....[12]....
        /*0cbc*/ 	.word	0x00000610
        /*0cc0*/ 	.word	0x000000ff
        /*0cc4*/ 	.word	0x0002a878
        /*0cc8*/ 	.short	0x0100
        /*0cca*/ 	.byte	0x06
	.zero		1


	//   ....[13]....
        /*0ccc*/ 	.word	0x00000620
        /*0cd0*/ 	.word	0x000000ff
        /*0cd4*/ 	.word	0x0002a888
        /*0cd8*/ 	.short	0x0100
        /*0cda*/ 	.byte	0x06
	.zero		1


	//   ....[14]....
        /*0cdc*/ 	.word	0x00000750
        /*0ce0*/ 	.word	0x000000ff
        /*0ce4*/ 	.word	0x0002a890
        /*0ce8*/ 	.short	0x0100
        /*0cea*/ 	.byte	0x08
	.zero		1


	//   ....[15]....
        /*0cec*/ 	.word	0x00000760
        /*0cf0*/ 	.word	0x000000ff
        /*0cf4*/ 	.word	0x0002a8a0
        /*0cf8*/ 	.short	0x0100
        /*0cfa*/ 	.byte	0x08
	.zero		1


	//   ....[16]....
        /*0cfc*/ 	.word	0x00000770
        /*0d00*/ 	.word	0x000000ff
        /*0d04*/ 	.word	0x0002a898
        /*0d08*/ 	.short	0x0100
        /*0d0a*/ 	.byte	0x08
	.zero		1


	//   ....[17]....
        /*0d0c*/ 	.word	0x00000780
        /*0d10*/ 	.word	0x000000ff
        /*0d14*/ 	.word	0x0002a8a8
        /*0d18*/ 	.short	0x0100
        /*0d1a*/ 	.byte	0x08
	.zero		1


	//   ....[18]....
        /*0d1c*/ 	.word	0x000008b0
        /*0d20*/ 	.word	0x000000ff
        /*0d24*/ 	.word	0x0002a8b0
        /*0d28*/ 	.short	0x0100
        /*0d2a*/ 	.byte	0x08
	.zero		1


	//   ....[19]....
        /*0d2c*/ 	.word	0x000008c0
        /*0d30*/ 	.word	0x000000ff
        /*0d34*/ 	.word	0x0002a8c0
        /*0d38*/ 	.short	0x0100
        /*0d3a*/ 	.byte	0x08
	.zero		1


	//   ....[20]....
        /*0d3c*/ 	.word	0x000008d0
        /*0d40*/ 	.word	0x000000ff
        /*0d44*/ 	.word	0x0002a8b8
        /*0d48*/ 	.short	0x0100
        /*0d4a*/ 	.byte	0x08
	.zero		1


	//   ....[21]....
        /*0d4c*/ 	.word	0x000008e0
        /*0d50*/ 	.word	0x000000ff
        /*0d54*/ 	.word	0x0002a8c8
        /*0d58*/ 	.short	0x0100
        /*0d5a*/ 	.byte	0x08
	.zero		1


	//   ....[22]....
        /*0d5c*/ 	.word	0x000036f0
        /*0d60*/ 	.word	0x00000056
        /*0d64*/ 	.word	0x0002a890
        /*0d68*/ 	.short	0x010a
        /*0d6a*/ 	.byte	0x3f
	.zero		1


	//   ....[23]....
        /*0d6c*/ 	.word	0x00006cb0
        /*0d70*/ 	.word	0x00000056
        /*0d74*/ 	.word	0x0002a890
        /*0d78*/ 	.short	0x010a
        /*0d7a*/ 	.byte	0x3f
	.zero		1


	//   ....[24]....
        /*0d7c*/ 	.word	0x00009b10
        /*0d80*/ 	.word	0x00000056
        /*0d84*/ 	.word	0x0002a890
        /*0d88*/ 	.short	0x010a
        /*0d8a*/ 	.byte	0x3f
	.zero		1


	//   ....[25]....
        /*0d8c*/ 	.word	0x0000a2d0
        /*0d90*/ 	.word	0x0000000b
        /*0d94*/ 	.word	0x00000000
        /*0d98*/ 	.short	0x0101
        /*0d9a*/ 	.byte	0x3f
	.zero		1


	//   ....[26]....
        /*0d9c*/ 	.word	0x0000a310
        /*0da0*/ 	.word	0x00000056
        /*0da4*/ 	.word	0x0002a8b0
        /*0da8*/ 	.short	0x010a
        /*0daa*/ 	.byte	0x3f
	.zero		1


	//   ....[27]....
        /*0dac*/ 	.word	0x0000a8c0
        /*0db0*/ 	.word	0x00000056
        /*0db4*/ 	.word	0x00000000
        /*0db8*/ 	.short	0x0101
        /*0dba*/ 	.byte	0x3f
	.zero		1


	//   ....[28]....
        /*0dbc*/ 	.word	0x0000aef0
        /*0dc0*/ 	.word	0x00000002
        /*0dc4*/ 	.word	0x0002a800
        /*0dc8*/ 	.short	0x010a
        /*0dca*/ 	.byte	0x3f
	.zero		1


	//   ....[29]....
        /*0dcc*/ 	.word	0x0000af40
        /*0dd0*/ 	.word	0x00000002
        /*0dd4*/ 	.word	0x0002a800
        /*0dd8*/ 	.short	0x010a
        /*0dda*/ 	.byte	0x3f
	.zero		1


	//   ....[30]....
        /*0ddc*/ 	.word	0x0000c290
        /*0de0*/ 	.word	0x00000002
        /*0de4*/ 	.word	0x0002a800
        /*0de8*/ 	.short	0x010a
        /*0dea*/ 	.byte	0x3f
	.zero		1


	//   ....[31]....
        /*0dec*/ 	.word	0x0000f470
        /*0df0*/ 	.word	0x00000002
        /*0df4*/ 	.word	0x0002a800
        /*0df8*/ 	.short	0x010a
        /*0dfa*/ 	.byte	0x3f
	.zero		1


	//   ....[32]....
        /*0dfc*/ 	.word	0x00011c90
        /*0e00*/ 	.word	0x00000000
        /*0e04*/ 	.word	0x0002a830
        /*0e08*/ 	.short	0x010a
        /*0e0a*/ 	.byte	0x3f
	.zero		1


	//   ....[33]....
        /*0e0c*/ 	.word	0x00011cd0
        /*0e10*/ 	.word	0x00000000
        /*0e14*/ 	.word	0x0002a830
        /*0e18*/ 	.short	0x010a
        /*0e1a*/ 	.byte	0x3f
	.zero		1


	//   ....[34]....
        /*0e1c*/ 	.word	0x00012a20
        /*0e20*/ 	.word	0x00000000
        /*0e24*/ 	.word	0x00000000
        /*0e28*/ 	.short	0x0101
        /*0e2a*/ 	.byte	0x3f
	.zero		1


	//   ....[35]....
        /*0e2c*/ 	.word	0x000145a0
        /*0e30*/ 	.word	0x0000000f
        /*0e34*/ 	.word	0x0002a830
        /*0e38*/ 	.short	0x010a
        /*0e3a*/ 	.byte	0x3f
	.zero		1


	//   ....[36]....
        /*0e3c*/ 	.word	0x00014610
        /*0e40*/ 	.word	0x0000000f
        /*0e44*/ 	.word	0x0002a830
        /*0e48*/ 	.short	0x010a
        /*0e4a*/ 	.byte	0x3f
	.zero		1


	//   ....[37]....
        /*0e4c*/ 	.word	0x00015180
        /*0e50*/ 	.word	0x0000000b
        /*0e54*/ 	.word	0x0002a850
        /*0e58*/ 	.short	0x010a
        /*0e5a*/ 	.byte	0x3f
	.zero		1


	//   ....[38]....
        /*0e5c*/ 	.word	0x00015220
        /*0e60*/ 	.word	0x0000000b
        /*0e64*/ 	.word	0x0002a850
        /*0e68*/ 	.short	0x010a
        /*0e6a*/ 	.byte	0x3f
	.zero		1


	//   ....[39]....
        /*0e6c*/ 	.word	0x00016df0
        /*0e70*/ 	.word	0x00000004
        /*0e74*/ 	.word	0x00000000
        /*0e78*/ 	.short	0x0101
        /*0e7a*/ 	.byte	0x3f
	.zero		1


	//   ....[40]....
        /*0e7c*/ 	.word	0x00017030
        /*0e80*/ 	.word	0x00000066
        /*0e84*/ 	.word	0x00000000
        /*0e88*/ 	.short	0x0101
        /*0e8a*/ 	.byte	0x3f
	.zero		1


	//   ....[41]....
        /*0e8c*/ 	.word	0x000172f0
        /*0e90*/ 	.word	0x0000000a
        /*0e94*/ 	.word	0x0002a830
        /*0e98*/ 	.short	0x010a
        /*0e9a*/ 	.byte	0x3f
	.zero		1


	//   ....[42]....
        /*0e9c*/ 	.word	0x00017360
        /*0ea0*/ 	.word	0x0000000a
        /*0ea4*/ 	.word	0x0002a830
        /*0ea8*/ 	.short	0x010a
        /*0eaa*/ 	.byte	0x3f
	.zero		1


	//   ....[43]....
        /*0eac*/ 	.word	0x00017ed0
        /*0eb0*/ 	.word	0x0000000b
        /*0eb4*/ 	.word	0x0002a850
        /*0eb8*/ 	.short	0x010a
        /*0eba*/ 	.byte	0x3f
	.zero		1


	//   ....[44]....
        /*0ebc*/ 	.word	0x00017f70
        /*0ec0*/ 	.word	0x0000000b
        /*0ec4*/ 	.word	0x0002a850
        /*0ec8*/ 	.short	0x010a
        /*0eca*/ 	.byte	0x3f
	.zero		1


	//   ....[45]....
        /*0ecc*/ 	.word	0x00019390
        /*0ed0*/ 	.word	0x00000004
        /*0ed4*/ 	.word	0x00000000
        /*0ed8*/ 	.short	0x0101
        /*0eda*/ 	.byte	0x3f
	.zero		1


	//   ....[46]....
        /*0edc*/ 	.word	0x00019660
        /*0ee0*/ 	.word	0x00000078
        /*0ee4*/ 	.word	0x00000000
        /*0ee8*/ 	.short	0x0101
        /*0eea*/ 	.byte	0x3f
	.zero		1


	//   ....[47]....
        /*0eec*/ 	.word	0x00019c50
        /*0ef0*/ 	.word	0x0000000c
        /*0ef4*/ 	.word	0x0002a850
        /*0ef8*/ 	.short	0x010a
        /*0efa*/ 	.byte	0x3f
	.zero		1


	//   ....[48]....
        /*0efc*/ 	.word	0x00019cf0
        /*0f00*/ 	.word	0x0000000c
        /*0f04*/ 	.word	0x0002a850
        /*0f08*/ 	.short	0x010a
        /*0f0a*/ 	.byte	0x3f
	.zero		1


	//   ....[49]....
        /*0f0c*/ 	.word	0x0001a1e0
        /*0f10*/ 	.word	0x00000002
        /*0f14*/ 	.word	0x00000000
        /*0f18*/ 	.short	0x0101
        /*0f1a*/ 	.byte	0x3f
	.zero		1


	//   ....[50]....
        /*0f1c*/ 	.word	0x0001b6e0
        /*0f20*/ 	.word	0x00000000
        /*0f24*/ 	.word	0x00000000
        /*0f28*/ 	.short	0x0101
        /*0f2a*/ 	.byte	0x3f
	.zero		1


	//   ....[51]....
        /*0f2c*/ 	.word	0x0001db30
        /*0f30*/ 	.word	0x00000016
        /*0f34*/ 	.word	0x0002a820
        /*0f38*/ 	.short	0x010a
        /*0f3a*/ 	.byte	0x3f
	.zero		1


	//   ....[52]....
        /*0f3c*/ 	.word	0x0001dbc0
        /*0f40*/ 	.word	0x0000000b
        /*0f44*/ 	.word	0x0002a8a0
        /*0f48*/ 	.short	0x010a
        /*0f4a*/ 	.byte	0x3f
	.zero		1


	//   ....[53]....
        /*0f4c*/ 	.word	0x0001e000
        /*0f50*/ 	.word	0x0000000b
        /*0f54*/ 	.word	0x0002a8c0
        /*0f58*/ 	.short	0x010a
        /*0f5a*/ 	.byte	0x3f
	.zero		1


	//   ....[54]....
        /*0f5c*/ 	.word	0x0001e430
        /*0f60*/ 	.word	0x0000000a
        /*0f64*/ 	.word	0x0002a8a0
        /*0f68*/ 	.short	0x010a
        /*0f6a*/ 	.byte	0x3f
	.zero		1


	//   ....[55]....
        /*0f6c*/ 	.word	0x0001e860
        /*0f70*/ 	.word	0x0000000a
        /*0f74*/ 	.word	0x0002a8c0
        /*0f78*/ 	.short	0x010a
        /*0f7a*/ 	.byte	0x3f
	.zero		1


	//   ....[56]....
        /*0f7c*/ 	.word	0x0001f800
        /*0f80*/ 	.word	0x00000007
        /*0f84*/ 	.word	0x0002a840
        /*0f88*/ 	.short	0x010a
        /*0f8a*/ 	.byte	0x3f
	.zero		1


	//   ....[57]....
        /*0f8c*/ 	.word	0x0001fee0
        /*0f90*/ 	.word	0x00000007
        /*0f94*/ 	.word	0x0002a830
        /*0f98*/ 	.short	0x0107
        /*0f9a*/ 	.byte	0x3f
	.zero		1


	//   ....[58]....
        /*0f9c*/ 	.word	0x0001ffa0
        /*0fa0*/ 	.word	0x00000007
        /*0fa4*/ 	.word	0x0002a830
        /*0fa8*/ 	.short	0x0101
        /*0faa*/ 	.byte	0x3f
	.zero		1


	//   ....[59]....
        /*0fac*/ 	.word	0x00020b90
        /*0fb0*/ 	.word	0x00000016
        /*0fb4*/ 	.word	0x0002a800
        /*0fb8*/ 	.short	0x0107
        /*0fba*/ 	.byte	0x3f
	.zero		1


	//   ....[60]....
        /*0fbc*/ 	.word	0x00020c90
        /*0fc0*/ 	.word	0x00000016
        /*0fc4*/ 	.word	0x0002a800
        /*0fc8*/ 	.short	0x0101
        /*0fca*/ 	.byte	0x3f
	.zero		1


	//   ....[61]....
        /*0fcc*/ 	.word	0x00020cb0
        /*0fd0*/ 	.word	0x00000016
        /*0fd4*/ 	.word	0x0002a820
        /*0fd8*/ 	.short	0x010a
        /*0fda*/ 	.byte	0x3f
	.zero		1


	//   ....[62]....
        /*0fdc*/ 	.word	0x00021020
        /*0fe0*/ 	.word	0x00000005
        /*0fe4*/ 	.word	0x0002a840
        /*0fe8*/ 	.short	0x010a
        /*0fea*/ 	.byte	0x3f
	.zero		1


	//   ....[63]....
        /*0fec*/ 	.word	0x00021520
        /*0ff0*/ 	.word	0x00000005
        /*0ff4*/ 	.word	0x0002a830
        /*0ff8*/ 	.short	0x0107
        /*0ffa*/ 	.byte	0x3f
	.zero		1


	//   ....[64]....
        /*0ffc*/ 	.word	0x000215d0
        /*1000*/ 	.word	0x00000005
        /*1004*/ 	.word	0x0002a830
        /*1008*/ 	.short	0x0101
        /*100a*/ 	.byte	0x3f
	.zero		1


	//   ....[65]....
        /*100c*/ 	.word	0x00021630
        /*1010*/ 	.word	0x00000005
        /*1014*/ 	.word	0x0002a860
        /*1018*/ 	.short	0x010a
        /*101a*/ 	.byte	0x3f
	.zero		1


	//   ....[66]....
        /*101c*/ 	.word	0x00021aa0
        /*1020*/ 	.word	0x00000005
        /*1024*/ 	.word	0x0002a850
        /*1028*/ 	.short	0x0107
        /*102a*/ 	.byte	0x3f
	.zero		1


	//   ....[67]....
        /*102c*/ 	.word	0x00021be0
        /*1030*/ 	.word	0x00000005
        /*1034*/ 	.word	0x0002a850
        /*1038*/ 	.short	0x0101
        /*103a*/ 	.byte	0x3f
	.zero		1


	//   ....[68]....
        /*103c*/ 	.word	0x00021e60
        /*1040*/ 	.word	0x00000000
        /*1044*/ 	.word	0x0002a860
        /*1048*/ 	.short	0x010a
        /*104a*/ 	.byte	0x3f
	.zero		1


	//   ....[69]....
        /*104c*/ 	.word	0x000222d0
        /*1050*/ 	.word	0x00000000
        /*1054*/ 	.word	0x0002a850
        /*1058*/ 	.short	0x0107
        /*105a*/ 	.byte	0x3f
	.zero		1


	//   ....[70]....
        /*105c*/ 	.word	0x00022390
        /*1060*/ 	.word	0x00000000
        /*1064*/ 	.word	0x0002a850
        /*1068*/ 	.short	0x0101
        /*106a*/ 	.byte	0x3f
	.zero		1


	//   ....[71]....
        /*106c*/ 	.word	0x000230b0
        /*1070*/ 	.word	0x00000005
        /*1074*/ 	.word	0x0002a820
        /*1078*/ 	.short	0x010a
        /*107a*/ 	.byte	0x3f
	.zero		1


	//   ....[72]....
        /*107c*/ 	.word	0x00023240
        /*1080*/ 	.word	0x00000003
        /*1084*/ 	.word	0x0002a840
        /*1088*/ 	.short	0x010a
        /*108a*/ 	.byte	0x3f
	.zero		1


	//   ....[73]....
        /*108c*/ 	.word	0x000232e0
        /*1090*/ 	.word	0x00000005
        /*1094*/ 	.word	0x0002a840
        /*1098*/ 	.short	0x010a
        /*109a*/ 	.byte	0x3f
	.zero		1


	//   ....[74]....
        /*109c*/ 	.word	0x00023320
        /*10a0*/ 	.word	0x00000003
        /*10a4*/ 	.word	0x0002a860
        /*10a8*/ 	.short	0x010a
        /*10aa*/ 	.byte	0x3f
	.zero		1


	//   ....[75]....
        /*10ac*/ 	.word	0x00023360
        /*10b0*/ 	.word	0x00000005
        /*10b4*/ 	.word	0x0002a860
        /*10b8*/ 	.short	0x010a
        /*10ba*/ 	.byte	0x3f
	.zero		1


	//   ....[76]....
        /*10bc*/ 	.word	0x000233c0
        /*10c0*/ 	.word	0x00000056
        /*10c4*/ 	.word	0x0002a890
        /*10c8*/ 	.short	0x010a
        /*10ca*/ 	.byte	0x3f
	.zero		1


	//   ....[77]....
        /*10cc*/ 	.word	0x00023670
        /*10d0*/ 	.word	0x00000056
        /*10d4*/ 	.word	0x0002a890
        /*10d8*/ 	.short	0x010a
        /*10da*/ 	.byte	0x3f
	.zero		1


	//   ....[78]....
        /*10dc*/ 	.word	0x00023920
        /*10e0*/ 	.word	0x00000056
        /*10e4*/ 	.word	0x0002a890
        /*10e8*/ 	.short	0x010a
        /*10ea*/ 	.byte	0x3f
	.zero		1


	//   ....[79]....
        /*10ec*/ 	.word	0x00023bd0
        /*10f0*/ 	.word	0x00000056
        /*10f4*/ 	.word	0x0002a8b0
        /*10f8*/ 	.short	0x010a
        /*10fa*/ 	.byte	0x3f
	.zero		1


	//   ....[80]....
        /*10fc*/ 	.word	0x00023fb0
        /*1100*/ 	.word	0x00000002
        /*1104*/ 	.word	0x0002a800
        /*1108*/ 	.short	0x010a
        /*110a*/ 	.byte	0x3f
	.zero		1


	//   ....[81]....
        /*110c*/ 	.word	0x00024390
        /*1110*/ 	.word	0x00000002
        /*1114*/ 	.word	0x0002a800
        /*1118*/ 	.short	0x010a
        /*111a*/ 	.byte	0x3f
	.zero		1


	//   ....[82]....
        /*111c*/ 	.word	0x000243e0
        /*1120*/ 	.word	0x00000000
        /*1124*/ 	.word	0x0002a830
        /*1128*/ 	.short	0x010a
        /*112a*/ 	.byte	0x3f
	.zero		1


	//   ....[83]....
        /*112c*/ 	.word	0x00024430
        /*1130*/ 	.word	0x0000000f
        /*1134*/ 	.word	0x0002a830
        /*1138*/ 	.short	0x010a
        /*113a*/ 	.byte	0x3f
	.zero		1


	//   ....[84]....
        /*113c*/ 	.word	0x00024480
        /*1140*/ 	.word	0x0000000b
        /*1144*/ 	.word	0x0002a850
        /*1148*/ 	.short	0x010a
        /*114a*/ 	.byte	0x3f
	.zero		1


	//   ....[85]....
        /*114c*/ 	.word	0x000244d0
        /*1150*/ 	.word	0x0000000a
        /*1154*/ 	.word	0x0002a830
        /*1158*/ 	.short	0x010a
        /*115a*/ 	.byte	0x3f
	.zero		1


	//   ....[86]....
        /*115c*/ 	.word	0x00024520
        /*1160*/ 	.word	0x0000000b
        /*1164*/ 	.word	0x0002a850
        /*1168*/ 	.short	0x010a
        /*116a*/ 	.byte	0x3f
	.zero		1


	//   ....[87]....
        /*116c*/ 	.word	0x00024570
        /*1170*/ 	.word	0x0000000c
        /*1174*/ 	.word	0x0002a850
        /*1178*/ 	.short	0x010a
        /*117a*/ 	.byte	0x3f
	.zero		1


	//   ....[88]....
        /*117c*/ 	.word	0x00024710
        /*1180*/ 	.word	0x00000016
        /*1184*/ 	.word	0x0002a820
        /*1188*/ 	.short	0x010a
        /*118a*/ 	.byte	0x3f
	.zero		1


	//   ....[89]....
        /*118c*/ 	.word	0x00024760
        /*1190*/ 	.word	0x0000000b
        /*1194*/ 	.word	0x0002a8a0
        /*1198*/ 	.short	0x010a
        /*119a*/ 	.byte	0x3f
	.zero		1


	//   ....[90]....
        /*119c*/ 	.word	0x000247b0
        /*11a0*/ 	.word	0x0000000b
        /*11a4*/ 	.word	0x0002a8c0
        /*11a8*/ 	.short	0x010a
        /*11aa*/ 	.byte	0x3f
	.zero		1


	//   ....[91]....
        /*11ac*/ 	.word	0x00024800
        /*11b0*/ 	.word	0x0000000a
        /*11b4*/ 	.word	0x0002a8a0
        /*11b8*/ 	.short	0x010a
        /*11ba*/ 	.byte	0x3f
	.zero		1


	//   ....[92]....
        /*11bc*/ 	.word	0x00024850
        /*11c0*/ 	.word	0x0000000a
        /*11c4*/ 	.word	0x0002a8c0
        /*11c8*/ 	.short	0x010a
        /*11ca*/ 	.byte	0x3f
	.zero		1


	//   ....[93]....
        /*11cc*/ 	.word	0x00024970
        /*11d0*/ 	.word	0x00000007
        /*11d4*/ 	.word	0x0002a840
        /*11d8*/ 	.short	0x010a
        /*11da*/ 	.byte	0x3f
	.zero		1


	//   ....[94]....
        /*11dc*/ 	.word	0x00025d70
        /*11e0*/ 	.word	0x00000016
        /*11e4*/ 	.word	0x0002a820
        /*11e8*/ 	.short	0x010a
        /*11ea*/ 	.byte	0x3f
	.zero		1


	//   ....[95]....
        /*11ec*/ 	.word	0x00025dc0
        /*11f0*/ 	.word	0x00000005
        /*11f4*/ 	.word	0x0002a840
        /*11f8*/ 	.short	0x010a
        /*11fa*/ 	.byte	0x3f
	.zero		1


	//   ....[96]....
        /*11fc*/ 	.word	0x00026580
        /*1200*/ 	.word	0x00000005
        /*1204*/ 	.word	0x0002a860
        /*1208*/ 	.short	0x010a
        /*120a*/ 	.byte	0x3f
	.zero		1


	//   ....[97]....
        /*120c*/ 	.word	0x00026d90
        /*1210*/ 	.word	0x00000000
        /*1214*/ 	.word	0x0002a860
        /*1218*/ 	.short	0x010a
        /*121a*/ 	.byte	0x3f
	.zero		1


	//   ....[98]....
        /*121c*/ 	.word	0x00027ec0
        /*1220*/ 	.word	0x00000005
        /*1224*/ 	.word	0x0002a820
        /*1228*/ 	.short	0x010a
        /*122a*/ 	.byte	0x3f
	.zero		1


	//   ....[99]....
        /*122c*/ 	.word	0x00028060
        /*1230*/ 	.word	0x00000003
        /*1234*/ 	.word	0x0002a840
        /*1238*/ 	.short	0x010a
        /*123a*/ 	.byte	0x3f
	.zero		1


	//   ....[100]....
        /*123c*/ 	.word	0x000280b0
        /*1240*/ 	.word	0x00000005
        /*1244*/ 	.word	0x0002a840
        /*1248*/ 	.short	0x010a
        /*124a*/ 	.byte	0x3f
	.zero		1


	//   ....[101]....
        /*124c*/ 	.word	0x00028100
        /*1250*/ 	.word	0x00000003
        /*1254*/ 	.word	0x0002a860
        /*1258*/ 	.short	0x010a
        /*125a*/ 	.byte	0x3f
	.zero		1


	//----- nvinfo : EIATTR_NUM_MBARRIERS
	.align		4
.L_326:
        /*125c*/ 	.byte	0x03, 0x38
        /*125e*/ 	.short	0x0016


	//----- nvinfo : EIATTR_EXIT_INSTR_OFFSETS
	.align		4
        /*1260*/ 	.byte	0x04, 0x1c
        /*1262*/ 	.short	(.L_328 - .L_327)


	//   ....[0]....
.L_327:
        /*1264*/ 	.word	0x000233b0


	//----- nvinfo : EIATTR_MAX_THREADS
	.align		4
.L_328:
        /*1268*/ 	.byte	0x04, 0x05
        /*126a*/ 	.short	(.L_330 - .L_329)
.L_329:
        /*126c*/ 	.word	0x00000180
        /*1270*/ 	.word	0x00000001
        /*1274*/ 	.word	0x00000001


	//----- nvinfo : EIATTR_CRS_STACK_SIZE
	.align		4
.L_330:
        /*1278*/ 	.byte	0x04, 0x1e
        /*127a*/ 	.short	(.L_332 - .L_331)
.L_331:
        /*127c*/ 	.word	0x00000000


	//----- nvinfo : EIATTR_CBANK_PARAM_SIZE
	.align		4
.L_332:
        /*1280*/ 	.byte	0x03, 0x19
        /*1282*/ 	.short	0x0af0


	//----- nvinfo : EIATTR_PARAM_CBANK
	.align		4
        /*1284*/ 	.byte	0x04, 0x0a
        /*1286*/ 	.short	(.L_334 - .L_333)
	.align		4
.L_333:
        /*1288*/ 	.word	index@(.nv.constant0._ZN7cutlass13device_kernelIN5flash11enable_sm90INS1_16FlashAttnFwdSm90INS1_25CollectiveMainloopFwdSm90ILi2EN4cute5tupleIJNS5_1CILi1EEES8_S8_EEENS6_IJNS7_ILi128EEENS7_ILi96EEENS7_ILi192EEEEEELi128ENS_6half_tEfNS_4arch4Sm90ELb1ELb0ELb1ELb1ELb1ELb1ELb0ELb1ELb1ELb1ELb0ELb0EEENS1_21CollectiveEpilogueFwdINS6_IJSA_SA_SB_EEES9_SE_SG_Li256ELb1ELb1ELb0ELb0EEENS1_36VarlenDynamicPersistentTileSchedulerILi128ELi96ELi256ELi128ELb0ELb1ELb1ELb1ELb1ELb1EEEEEEEEEvNT_6ParamsE)
        /*128c*/ 	.short	0x0210
        /*128e*/ 	.short	0x0af0


	//----- nvinfo : EIATTR_SW_WAR
	.align		4
.L_334:
        /*1290*/ 	.byte	0x04, 0x36
        /*1292*/ 	.short	(.L_336 - .L_335)
.L_335:
        /*1294*/ 	.word	0x00000008
.L_336:


//--------------------- .nv.callgraph             --------------------------
	.section	.nv.callgraph,"",@"SHT_CUDA_CALLGRAPH"
	.align	4
	.sectionentsize	8
	.align		4
        /*0000*/ 	.word	0x00000000
	.align		4
        /*0004*/ 	.word	0xffffffff
	.align		4
        /*0008*/ 	.word	index@(_ZN7cutlass13device_kernelIN5flash11enable_sm90INS1_16FlashAttnFwdSm90INS1_25CollectiveMainloopFwdSm90ILi2EN4cute5tupleIJNS5_1CILi1EEES8_S8_EEENS6_IJNS7_ILi128EEENS7_ILi96EEENS7_ILi192EEEEEELi128ENS_6half_tEfNS_4arch4Sm90ELb0ELb0ELb1ELb0ELb1ELb0ELb0ELb1ELb1ELb1ELb0ELb0EEENS1_21CollectiveEpilogueFwdINS6_IJSA_SA_SB_EEES9_SE_SG_Li256ELb0ELb1ELb0ELb0EEENS1_29StaticPersistentTileSchedulerILb0EEEEEEEEEvNT_6ParamsE)
	.align		4
        /*000c*/ 	.word	index@(__assertfail)
	.align		4
        /*0010*/ 	.word	index@(_ZN7cutlass13device_kernelIN5flash11enable_sm90INS1_16FlashAttnFwdSm90INS1_25CollectiveMainloopFwdSm90ILi2EN4cute5tupleIJNS5_1CILi1EEES8_S8_EEENS6_IJNS7_ILi128EEENS7_ILi96EEENS7_ILi192EEEEEELi128ENS_6half_tEfNS_4arch4Sm90ELb0ELb0ELb1ELb1ELb1ELb0ELb0ELb1ELb1ELb1ELb0ELb0EEENS1_21CollectiveEpilogueFwdINS6_IJSA_SA_SB_EEES9_SE_SG_Li256ELb1ELb1ELb0ELb0EEENS1_36VarlenDynamicPersistentTileSchedulerILi128ELi96ELi256ELi128ELb0ELb1ELb1ELb0ELb1ELb1EEEEEEEEEvNT_6ParamsE)
	.align		4
        /*0014*/ 	.word	index@(__assertfail)
	.align		4
        /*0018*/ 	.word	index@(_ZN7cutlass13device_kernelIN5flash11enable_sm90INS1_16FlashAttnFwdSm90INS1_25CollectiveMainloopFwdSm90ILi2EN4cute5tupleIJNS5_1CILi1EEES8_S8_EEENS6_IJNS7_ILi128EEENS7_ILi96EEENS7_ILi192EEEEEELi128ENS_6half_tEfNS_4arch4Sm90ELb0ELb0ELb1ELb1ELb1ELb1ELb0ELb1ELb1ELb1ELb0ELb0EEENS1_21CollectiveEpilogueFwdINS6_IJSA_SA_SB_EEES9_SE_SG_Li256ELb1ELb1ELb0ELb0EEENS1_36VarlenDynamicPersistentTileSchedulerILi128ELi96ELi256ELi128ELb0ELb1ELb1ELb0ELb1ELb1EEEEEEEEEvNT_6ParamsE)
	.align		4
        /*001c*/ 	.word	index@(__assertfail)
	.align		4
        /*0020*/ 	.word	index@(_ZN7cutlass13device_kernelIN5flash11enable_sm90INS1_16FlashAttnFwdSm90INS1_25CollectiveMainloopFwdSm90ILi2EN4cute5tupleIJNS5_1CILi1EEES8_S8_EEENS6_IJNS7_ILi128EEENS7_ILi96EEENS7_ILi192EEEEEELi128ENS_6half_tEfNS_4arch4Sm90ELb0ELb1ELb1ELb0ELb1ELb0ELb0ELb1ELb1ELb1ELb0ELb0EEENS1_21CollectiveEpilogueFwdINS6_IJSA_SA_SB_EEES9_SE_SG_Li256ELb0ELb1ELb0ELb0EEENS1_30DynamicPersistentTileSchedulerILi256ELi128ELb0ELb1ELb1EEEEEEEEEvNT_6ParamsE)
	.align		4
        /*0024*/ 	.word	index@(__assertfail)
	.align		4
        /*0028*/ 	.word	index@(_ZN7cutlass13device_kernelIN5flash11enable_sm90INS1_16FlashAttnFwdSm90INS1_25CollectiveMainloopFwdSm90ILi2EN4cute5tupleIJNS5_1CILi1EEES8_S8_EEENS6_IJNS7_ILi128EEENS7_ILi96EEENS7_ILi192EEEEEELi128ENS_6half_tEfNS_4arch4Sm90ELb0ELb1ELb1ELb1ELb1ELb0ELb0ELb1ELb1ELb1ELb0ELb0EEENS1_21CollectiveEpilogueFwdINS6_IJSA_SA_SB_EEES9_SE_SG_Li256ELb1ELb1ELb0ELb0EEENS1_36VarlenDynamicPersistentTileSchedulerILi128ELi96ELi256ELi128ELb0ELb1ELb1ELb1ELb0ELb1EEEEEEEEEvNT_6ParamsE)
	.align		4
        /*002c*/ 	.word	index@(__assertfail)
	.align		4
        /*0030*/ 	.word	index@(_ZN7cutlass13device_kernelIN5flash11enable_sm90INS1_16FlashAttnFwdSm90INS1_25CollectiveMainloopFwdSm90ILi2EN4cute5tupleIJNS5_1CILi1EEES8_S8_EEENS6_IJNS7_ILi128EEENS7_ILi96EEENS7_ILi192EEEEEELi128ENS_6half_tEfNS_4arch4Sm90ELb0ELb1ELb1ELb1ELb1ELb1ELb0ELb1ELb1ELb1ELb0ELb0EEENS1_21CollectiveEpilogueFwdINS6_IJSA_SA_SB_EEES9_SE_SG_Li256ELb1ELb1ELb0ELb0EEENS1_36VarlenDynamicPersistentTileSchedulerILi128ELi96ELi256ELi128ELb0ELb1ELb1ELb1ELb0ELb1EEEEEEEEEvNT_6ParamsE)
	.align		4
        /*0034*/ 	.word	index@(__assertfail)
	.align		4
        /*0038*/ 	.word	index@(_ZN7cutlass13device_kernelIN5flash11enable_sm90INS1_16FlashAttnFwdSm90INS1_25CollectiveMainloopFwdSm90ILi2EN4cute5tupleIJNS5_1CILi1EEES8_S8_EEENS6_IJNS7_ILi128EEENS7_ILi96EEENS7_ILi192EEEEEELi128ENS_6half_tEfNS_4arch4Sm90ELb1ELb0ELb1ELb0ELb1ELb0ELb0ELb1ELb1ELb1ELb0ELb0EEENS1_21CollectiveEpilogueFwdINS6_IJSA_SA_SB_EEES9_SE_SG_Li256ELb0ELb1ELb0ELb0EEENS1_30DynamicPersistentTileSchedulerILi256ELi128ELb0ELb1ELb1EEEEEEEEEvNT_6ParamsE)
	.align		4
        /*003c*/ 	.word	index@(__assertfail)
	.align		4
        /*0040*/ 	.word	index@(_ZN7cutlass13device_kernelIN5flash11enable_sm90INS1_16FlashAttnFwdSm90INS1_25CollectiveMainloopFwdSm90ILi2EN4cute5tupleIJNS5_1CILi1EEES8_S8_EEENS6_IJNS7_ILi128EEENS7_ILi96EEENS7_ILi192EEEEEELi128ENS_6half_tEfNS_4arch4Sm90ELb1ELb0ELb1ELb1ELb1ELb0ELb0ELb1ELb1ELb1ELb0ELb0EEENS1_21CollectiveEpilogueFwdINS6_IJSA_SA_SB_EEES9_SE_SG_Li256ELb1ELb1ELb0ELb0EEENS1_36VarlenDynamicPersistentTileSchedulerILi128ELi96ELi256ELi128ELb0ELb1ELb1ELb1ELb1ELb1EEEEEEEEEvNT_6ParamsE)
	.align		4
        /*0044*/ 	.word	index@(__assertfail)
	.align		4
        /*0048*/ 	.word	index@(_ZN7cutlass13device_kernelIN5flash11enable_sm90INS1_16FlashAttnFwdSm90INS1_25CollectiveMainloopFwdSm90ILi2EN4cute5tupleIJNS5_1CILi1EEES8_S8_EEENS6_IJNS7_ILi128EEENS7_ILi96EEENS7_ILi192EEEEEELi128ENS_6half_tEfNS_4arch4Sm90ELb1ELb0ELb1ELb1ELb1ELb1ELb0ELb1ELb1ELb1ELb0ELb0EEENS1_21CollectiveEpilogueFwdINS6_IJSA_SA_SB_EEES9_SE_SG_Li256ELb1ELb1ELb0ELb0EEENS1_36VarlenDynamicPersistentTileSchedulerILi128ELi96ELi256ELi128ELb0ELb1ELb1ELb1ELb1ELb1EEEEEEEEEvNT_6ParamsE)
	.align		4
        /*004c*/ 	.word	index@(__assertfail)
	.align		4
        /*0050*/ 	.word	0x00000000
	.align		4
        /*0054*/ 	.word	0xfffffffe
	.align		4
        /*0058*/ 	.word	0x00000000
	.align		4
        /*005c*/ 	.word	0xfffffffd
	.align		4
        /*0060*/ 	.word	0x00000000
	.align		4
        /*0064*/ 	.word	0xfffffffc


//--------------------- .nv.constant4             --------------------------
	.section	.nv.constant4,"a",@progbits
	.align	8
	.align		8
.nv.constant4:
        /*0000*/ 	.dword	__assertfail
	.align		8
        /*0008*/ 	.dword	__unnamed_1
	.align		8
        /*0010*/ 	.dword	__unnamed_2
	.align		8
        /*0018*/ 	.dword	__unnamed_3
	.align		8
        /*0020*/ 	.dword	__unnamed_4
	.align		8
        /*0028*/ 	.dword	__unnamed_5
	.align		8
        /*0030*/ 	.dword	__unnamed_6
	.align		8
        /*0038*/ 	.dword	_ZN84_INTERNAL_23b5c987_48_flash_fwd_hdim192_128_fp16_paged_softcap_sm90_cu_61719c98_41584cuda3std3__45__cpo5beginE
	.align		8
        /*0040*/ 	.dword	_ZN84_INTERNAL_23b5c987_48_flash_fwd_hdim192_128_fp16_paged_softcap_sm90_cu_61719c98_41584cuda3std3__45__cpo3endE
	.align		8
        /*0048*/ 	.dword	_ZN84_INTERNAL_23b5c987_48_flash_fwd_hdim192_128_fp16_paged_softcap_sm90_cu_61719c98_41584cuda3std3__45__cpo6cbeginE
	.align		8
        /*0050*/ 	.dword	_ZN84_INTERNAL_23b5c987_48_flash_fwd_hdim192_128_fp16_paged_softcap_sm90_cu_61719c98_41584cuda3std3__45__cpo4cendE
	.align		8
        /*0058*/ 	.dword	_ZN84_INTERNAL_23b5c987_48_flash_fwd_hdim192_128_fp16_paged_softcap_sm90_cu_61719c98_41584cuda3std3__486_GLOBAL__N__23b5c987_48_flash_fwd_hdim192_128_fp16_paged_softcap_sm90_cu_61719c98_41586ignoreE
	.align		8
        /*0060*/ 	.dword	_ZN84_INTERNAL_23b5c987_48_flash_fwd_hdim192_128_fp16_paged_softcap_sm90_cu_61719c98_41584cuda3std3__419piecewise_constructE
	.align		8
        /*0068*/ 	.dword	_ZN84_INTERNAL_23b5c987_48_flash_fwd_hdim192_128_fp16_paged_softcap_sm90_cu_61719c98_41584cuda3std3__48in_placeE
	.align		8
        /*0070*/ 	.dword	_ZN84_INTERNAL_23b5c987_48_flash_fwd_hdim192_128_fp16_paged_softcap_sm90_cu_61719c98_41584cuda3std6ranges3__45__cpo4swapE
	.align		8
        /*0078*/ 	.dword	_ZN84_INTERNAL_23b5c987_48_flash_fwd_hdim192_128_fp16_paged_softcap_sm90_cu_61719c98_41584cuda3std6ranges3__45__cpo9iter_moveE
	.align		8
        /*0080*/ 	.dword	_ZN84_INTERNAL_23b5c987_48_flash_fwd_hdim192_128_fp16_paged_softcap_sm90_cu_61719c98_41584cute7productE
	.align		8
        /*0088*/ 	.dword	_ZN84_INTERNAL_23b5c987_48_flash_fwd_hdim192_128_fp16_paged_softcap_sm90_cu_61719c98_41584cute1_E
	.align		8
        /*0090*/ 	.dword	$str$23
	.align		8
        /*0098*/ 	.dword	$str$24


//--------------------- .text._ZN7cutlass13device_kernelIN5flash11enable_sm90INS1_16FlashAttnFwdSm90INS1_25CollectiveMainloopFwdSm90ILi2EN4cute5tupleIJNS5_1CILi1EEES8_S8_EEENS6_IJNS7_ILi128EEENS7_ILi96EEENS7_ILi192EEEEEELi128ENS_6half_tEfNS_4arch4Sm90ELb0ELb0ELb1ELb0ELb1ELb0ELb0ELb1ELb1ELb1ELb0ELb0EEENS1_21CollectiveEpilogueFwdINS6_IJSA_SA_SB_EEES9_SE_SG_Li256ELb0ELb1ELb0ELb0EEENS1_29StaticPersistentTileSchedulerILb0EEEEEEEEEvNT_6ParamsE --------------------------
	.section	.text._ZN7cutlass13device_kernelIN5flash11enable_sm90INS1_16FlashAttnFwdSm90INS1_25CollectiveMainloopFwdSm90ILi2EN4cute5tupleIJNS5_1CILi1EEES8_S8_EEENS6_IJNS7_ILi128EEENS7_ILi96EEENS7_ILi192EEEEEELi128ENS_6half_tEfNS_4arch4Sm90ELb0ELb0ELb1ELb0ELb1ELb0ELb0ELb1ELb1ELb1ELb0ELb0EEENS1_21CollectiveEpilogueFwdINS6_IJSA_SA_SB_EEES9_SE_SG_Li256ELb0ELb1ELb0ELb0EEENS1_29StaticPersistentTileSchedulerILb0EEEEEEEEEvNT_6ParamsE,"ax",@progbits
	.align	128
.text._ZN7cutlass13device_kernelIN5flash11enable_sm90INS1_16FlashAttnFwdSm90INS1_25CollectiveMainloopFwdSm90ILi2EN4cute5tupleIJNS5_1CILi1EEES8_S8_EEENS6_IJNS7_ILi128EEENS7_ILi96EEENS7_ILi192EEEEEELi128ENS_6half_tEfNS_4arch4Sm90ELb0ELb0ELb1ELb0ELb1ELb0ELb0ELb1ELb1ELb1ELb0ELb0EEENS1_21CollectiveEpilogueFwdINS6_IJSA_SA_SB_EEES9_SE_SG_Li256ELb0ELb1ELb0ELb0EEENS1_29StaticPersistentTileSchedulerILb0EEEEEEEEEvNT_6ParamsE:
        .type           _ZN7cutlass13device_kernelIN5flash11enable_sm90INS1_16FlashAttnFwdSm90INS1_25CollectiveMainloopFwdSm90ILi2EN4cute5tupleIJNS5_1CILi1EEES8_S8_EEENS6_IJNS7_ILi128EEENS7_ILi96EEENS7_ILi192EEEEEELi128ENS_6half_tEfNS_4arch4Sm90ELb0ELb0ELb1ELb0ELb1ELb0ELb0ELb1ELb1ELb1ELb0ELb0EEENS1_21CollectiveEpilogueFwdINS6_IJSA_SA_SB_EEES9_SE_SG_Li256ELb0ELb1ELb0ELb0EEENS1_29StaticPersistentTileSchedulerILb0EEEEEEEEEvNT_6ParamsE,@function
        .size           _ZN7cutlass13device_kernelIN5flash11enable_sm90INS1_16FlashAttnFwdSm90INS1_25CollectiveMainloopFwdSm90ILi2EN4cute5tupleIJNS5_1CILi1EEES8_S8_EEENS6_IJNS7_ILi128EEENS7_ILi96EEENS7_ILi192EEEEEELi128ENS_6half_tEfNS_4arch4Sm90ELb0ELb0ELb1ELb0ELb1ELb0ELb0ELb1ELb1ELb1ELb0ELb0EEENS1_21CollectiveEpilogueFwdINS6_IJSA_SA_SB_EEES9_SE_SG_Li256ELb0ELb1ELb0ELb0EEENS1_29StaticPersistentTileSchedulerILb0EEEEEEEEEvNT_6ParamsE,(.L_x_3226 - _ZN7cutlass13device_kernelIN5flash11enable_sm90INS1_16FlashAttnFwdSm90INS1_25CollectiveMainloopFwdSm90ILi2EN4cute5tupleIJNS5_1CILi1EEES8_S8_EEENS6_IJNS7_ILi128EEENS7_ILi96EEENS7_ILi192EEEEEELi128ENS_6half_tEfNS_4arch4Sm90ELb0ELb0ELb1ELb0ELb1ELb0ELb0ELb1ELb1ELb1ELb0ELb0EEENS1_21CollectiveEpilogueFwdINS6_IJSA_SA_SB_EEES9_SE_SG_Li256ELb0ELb1ELb0ELb0EEENS1_29StaticPersistentTileSchedulerILb0EEEEEEEEEvNT_6ParamsE)
        .other          _ZN7cutlass13device_kernelIN5flash11enable_sm90INS1_16FlashAttnFwdSm90INS1_25CollectiveMainloopFwdSm90ILi2EN4cute5tupleIJNS5_1CILi1EEES8_S8_EEENS6_IJNS7_ILi128EEENS7_ILi96EEENS7_ILi192EEEEEELi128ENS_6half_tEfNS_4arch4Sm90ELb0ELb0ELb1ELb0ELb1ELb0ELb0ELb1ELb1ELb1ELb0ELb0EEENS1_21CollectiveEpilogueFwdINS6_IJSA_SA_SB_EEES9_SE_SG_Li256ELb0ELb1ELb0ELb0EEENS1_29StaticPersistentTileSchedulerILb0EEEEEEEEEvNT_6ParamsE,@"STO_CUDA_ENTRY STV_DEFAULT"
_ZN7cutlass13device_kernelIN5flash11enable_sm90INS1_16FlashAttnFwdSm90INS1_25CollectiveMainloopFwdSm90ILi2EN4cute5tupleIJNS5_1CILi1EEES8_S8_EEENS6_IJNS7_ILi128EEENS7_ILi96EEENS7_ILi192EEEEEELi128ENS_6half_tEfNS_4arch4Sm90ELb0ELb0ELb1ELb0ELb1ELb0ELb0ELb1ELb1ELb1ELb0ELb0EEENS1_21CollectiveEpilogueFwdINS6_IJSA_SA_SB_EEES9_SE_SG_Li256ELb0ELb1ELb0ELb0EEENS1_29StaticPersistentTileSchedulerILb0EEEEEEEEEvNT_6ParamsE:
[----:B------:R-:W0:Y:S02]  /*0000*/  LDC R1, c[0x0][0x28] ;  /* 0x00000a00ff017b82 */ /* 0x000e240000000800 */
[----:B0-----:R-:W-:Y:S01]  /*0010*/  VIADD R1, R1, 0xfffffff8 ;  /* 0xfffffff801017836 */ /* 0x001fe20000000000 */
[----:B------:R-:W0:Y:S01]  /*0020*/  S2R R3, SR_TID.X ;  /* 0x0000000000037919 */ /* 0x000e220000002100 */
[----:B------:R-:W-:Y:S01]  /*0030*/  ELECT P0, URZ, PT ;  /* 0x00000000003f782f */ /* 0x000fe20003800000 */
[----:B------:R-:W-:Y:S01]  /*0040*/  UMOV UR4, 0x80 ;  /* 0x0000008000047882 */ /* 0x000fe20000000000 */
[----:B------:R-:W-:Y:S01]  /*0050*/  UMOV UR7, 0x100 ;  /* 0x0000010000077882 */ /* 0x000fe20000000000 */
[----:B0-----:R-:W-:-:S05]  /*0060*/  SHF.R.U32.HI R0, RZ, 0x5, R3 ;  /* 0x00000005ff007819 */ /* 0x001fca0000011603 */
[----:B------:R-:W0:Y:S02]  /*0070*/  SHFL.IDX PT, R2, R0, RZ, 0x1f ;  /* 0x00001fff00027589 */ /* 0x000e2400000e0000 */
[C---:B0-----:R-:W-:Y:S02]  /*0080*/  ISETP.NE.OR P0, PT, R2.reuse, RZ, !P0 ;  /* 0x000000ff0200720c */ /* 0x041fe40004705670 */
[----:B------:R-:W-:Y:S02]  /*0090*/  ISETP.NE.AND P1, PT, R2, RZ, PT ;  /* 0x000000ff0200720c */ /* 0x000fe40003f25270 */
[----:B------:R-:W-:-:S06]  /*00a0*/  SHF.R.U32.HI R2, RZ, 0x7, R3 ;  /* 0x00000007ff027819 */ /* 0x000fcc0000011603 */
[----:B------:R-:W0:Y:S03]  /*00b0*/  SHFL.IDX PT, R2, R2, RZ, 0x1f ;  /* 0x00001fff02027589 */ /* 0x000e2600000e0000 */
[----:B------:R-:W-:Y:S01]  /*00c0*/  VOTEU.ALL UP0, P0 ;  /* 0x00000000003f7886 */ /* 0x000fe20000000000 */
[----:B------:R-:W-:-:S04]  /*00d0*/  VOTEU.ALL UP1, P0 ;  /* 0x00000000003f7886 */ /* 0x000fc80000020000 */
[----:B------:R-:W1:Y:S01]  /*00e0*/  @!UP0 S2UR UR8, SR_CgaCtaId ;  /* 0x00000000000889c3 */ /* 0x000e620000008800 */
[----:B------:R-:W-:Y:S01]  /*00f0*/  @!UP0 UMOV UR6, 0x400 ;  /* 0x0000040000068882 */ /* 0x000fe20000000000 */
[----:B------:R-:W-:-:S04]  /*0100*/  @!UP0 UIADD3 UR4, -UR4, 0x100000, URZ ;  /* 0x0010000004048890 */ /* 0x000fc8000fffe13f */
[----:B------:R-:W-:Y:S02]  /*0110*/  @!UP0 USHF.L.U32 UR5, UR4, 0xb, URZ ;  /* 0x0000000b04058899 */ /* 0x000fe4000800063f */
[----:B------:R-:W-:Y:S02]  /*0120*/  @!UP0 USHF.L.U32 UR4, UR4, 0x1, URZ ;  /* 0x0000000104048899 */ /* 0x000fe4000800063f */
[----:B-1----:R-:W-:Y:S02]  /*0130*/  @!UP0 ULEA UR8, UR8, UR6, 0x18 ;  /* 0x0000000608088291 */ /* 0x002fe4000f8ec03f */
[----:B------:R-:W-:-:S04]  /*0140*/  @!UP0 UIADD3 UR6, -UR7, 0x100000, URZ ;  /* 0x0010000007068890 */ /* 0x000fc8000fffe13f */
[----:B------:R-:W-:Y:S02]  /*0150*/  @!UP0 USHF.L.U32 UR7, UR6, 0xb, URZ ;  /* 0x0000000b06078899 */ /* 0x000fe4000800063f */
[----:B------:R-:W-:Y:S01]  /*0160*/  @!UP0 USHF.L.U32 UR6, UR6, 0x1, URZ ;  /* 0x0000000106068899 */ /* 0x000fe2000800063f */
[----:B------:R-:W-:-:S05]  /*0170*/  VOTEU.ALL UP0, P0 ;  /* 0x00000000003f7886 */ /* 0x000fca0000000000 */
[----:B------:R1:W2:Y:S06]  /*0180*/  @!UP0 SYNCS.EXCH.64 URZ, [UR8+0x2a800], UR4 ;  /* 0x02a80004083f85b2 */ /* 0x0002ac0008000100 */
[----:B------:R1:W3:Y:S02]  /*0190*/  @!UP1 SYNCS.EXCH.64 URZ, [UR8+0x2a820], UR6 ;  /* 0x02a82006083f95b2 */ /* 0x0002e40008000100 */
[----:B01----:R-:W-:Y:S05]  /*01a0*/  @P1 BRA `(.L_x_0) ;  /* 0x0000000000481947 */ /* 0x003fea0003800000 */
[----:B------:R-:W0:Y:S01]  /*01b0*/  S2UR UR5, SR_CgaCtaId ;  /* 0x00000000000579c3 */ /* 0x000e220000008800 */
[----:B------:R-:W-:Y:S01]  /*01c0*/  UMOV UR4, 0x400 ;  /* 0x0000040000047882 */ /* 0x000fe20000000000 */
[----:B------:R-:W-:Y:S01]  /*01d0*/  UMOV UR6, 0x80 ;  /* 0x0000008000067882 */ /* 0x000fe20000000000 */
[----:B------:R-:W-:Y:S01]  /*01e0*/  UMOV UR7, 0x100 ;  /* 0x0000010000077882 */ /* 0x000fe20000000000 */
[----:B------:R-:W-:Y:S01]  /*01f0*/  ELECT P0, URZ, PT ;  /* 0x00000000003f782f */ /* 0x000fe20003800000 */
[----:B0-----:R-:W-:Y:S02]  /*0200*/  ULEA UR8, UR5, UR4, 0x18 ;  /* 0x0000000405087291 */ /* 0x001fe4000f8ec03f */
[----:B------:R-:W-:-:S04]  /*0210*/  UIADD3 UR4, -UR6, 0x100000, URZ ;  /* 0x0010000006047890 */ /* 0x000fc8000fffe13f */
[----:B------:R-:W-:Y:S02]  /*0220*/  USHF.L.U32 UR5, UR4, 0xb, URZ ;  /* 0x0000000b04057899 */ /* 0x000fe4000800063f */
[----:B------:R-:W-:Y:S02]  /*0230*/  USHF.L.U32 UR4, UR4, 0x1, URZ ;  /* 0x0000000104047899 */ /* 0x000fe4000800063f */
[----:B------:R-:W-:-:S04]  /*0240*/  UIADD3 UR6, -UR7, 0x100000, URZ ;  /* 0x0010000007067890 */ /* 0x000fc8000fffe13f */
[----:B------:R-:W-:Y:S02]  /*0250*/  USHF.L.U32 UR7, UR6, 0xb, URZ ;  /* 0x0000000b06077899 */ /* 0x000fe4000800063f */
[----:B------:R-:W-:Y:S01]  /*0260*/  USHF.L.U32 UR6, UR6, 0x1, URZ ;  /* 0x0000000106067899 */ /* 0x000fe2000800063f */
[----:B------:R-:W0:Y:S03]  /*0270*/  FENCE.VIEW.ASYNC.S ;  /* 0x00000000000073c6 */ /* 0x000e260000000000 */
[----:B0-----:R0:W1:Y:S08]  /*0280*/  SYNCS.EXCH.64 URZ, [UR8+0x2a830], UR4 ;  /* 0x02a83004083f75b2 */ /* 0x0010700008000100 */
[----:B------:R0:W4:Y:S01]  /*0290*/  SYNCS.EXCH.64 URZ, [UR8+0x2a840], UR6 ;  /* 0x02a84006083f75b2 */ /* 0x0001220008000100 */
[----:B------:R0:W0:Y:S01]  /*02a0*/  SYNCS.EXCH.64 URZ, [UR8+0x2a838], UR4 ;  /* 0x02a83804083f75b2 */ /* 0x0000220008000100 */
[----:B------:R0:W0:Y:S01]  /*02b0*/  SYNCS.EXCH.64 URZ, [UR8+0x2a848], UR6 ;  /* 0x02a84806083f75b2 */ /* 0x0000220008000100 */
[----:B------:R-:W-:Y:S01]  /*02c0*/  NOP ;  /* 0x0000000000007918 */ /* 0x000fe20000000000 */
.L_x_0:
[----:B------:R-:W5:Y:S01]  /*02d0*/  SHFL.IDX PT, R4, R0, RZ, 0x1f ;  /* 0x00001fff00047589 */ /* 0x000f6200000e0000 */
[----:B------:R-:W-:Y:S01]  /*02e0*/  NOP ;  /* 0x0000000000007918 */ /* 0x000fe20000000000 */
[----:B-----5:R-:W-:-:S13]  /*02f0*/  ISETP.NE.AND P0, PT, R4, RZ, PT ;  /* 0x000000ff0400720c */ /* 0x020fda0003f05270 */
[----:B------:R-:W-:Y:S05]  /*0300*/  @P0 BRA `(.L_x_1) ;  /* 0x0000000000480947 */ /* 0x000fea0003800000 */
[----:B0-----:R-:W0:Y:S01]  /*0310*/  S2UR UR5, SR_CgaCtaId ;  /* 0x00000000000579c3 */ /* 0x001e220000008800 */
        /* <DEDUP_REMOVED lines=12> */
[----:B0-----:R0:W0:Y:S08]  /*03e0*/  SYNCS.EXCH.64 URZ, [UR8+0x2a850], UR4 ;  /* 0x02a85004083f75b2 */ /* 0x0010300008000100 */
[----:B------:R0:W0:Y:S01]  /*03f0*/  SYNCS.EXCH.64 URZ, [UR8+0x2a860], UR6 ;  /* 0x02a86006083f75b2 */ /* 0x0000220008000100 */
[----:B------:R0:W0:Y:S01]  /*0400*/  SYNCS.EXCH.64 URZ, [UR8+0x2a858], UR4 ;  /* 0x02a85804083f75b2 */ /* 0x0000220008000100 */
[----:B------:R0:W0:Y:S01]  /*0410*/  SYNCS.EXCH.64 URZ, [UR8+0x2a868], UR6 ;  /* 0x02a86806083f75b2 */ /* 0x0000220008000100 */
[----:B------:R-:W-:Y:S01]  /*0420*/  NOP ;  /* 0x0000000000007918 */ /* 0x000fe20000000000 */
.L_x_1:
[----:B------:R-:W5:Y:S01]  /*0430*/  SHFL.IDX PT, R4, R0, RZ, 0x1f ;  /* 0x00001fff00047589 */ /* 0x000f6200000e0000 */
[----:B------:R-:W-:Y:S01]  /*0440*/  NOP ;  /* 0x0000000000007918 */ /* 0x000fe20000000000 */
[----:B-----5:R-:W-:-:S13]  /*0450*/  ISETP.NE.AND P0, PT, R4, RZ, PT ;  /* 0x000000ff0400720c */ /* 0x020fda0003f05270 */
[----:B------:R-:W-:Y:S05]  /*0460*/  @P0 BRA `(.L_x_2) ;  /* 0x0000000000380947 */ /* 0x000fea0003800000 */
[----:B0-----:R-:W0:Y:S01]  /*0470*/  S2UR UR5, SR_CgaCtaId ;  /* 0x00000000000579c3 */ /* 0x001e220000008800 */
[----:B------:R-:W-:Y:S01]  /*0480*/  UMOV UR4, 0x400 ;  /* 0x0000040000047882 */ /* 0x000fe20000000000 */
[----:B------:R-:W-:Y:S01]  /*0490*/  UMOV UR7, 0x80 ;  /* 0x0000008000077882 */ /* 0x000fe20000000000 */
[----:B------:R-:W-:Y:S01]  /*04a0*/  ELECT P0, URZ, PT ;  /* 0x00000000003f782f */ /* 0x000fe20003800000 */
[----:B0-----:R-:W-:Y:S02]  /*04b0*/  ULEA UR6, UR5, UR4, 0x18 ;  /* 0x0000000405067291 */ /* 0x001fe4000f8ec03f */
[----:B------:R-:W-:-:S04]  /*04c0*/  UIADD3 UR4, -UR7, 0x100000, URZ ;  /* 0x0010000007047890 */ /* 0x000fc8000fffe13f */
[----:B------:R-:W-:Y:S02]  /*04d0*/  USHF.L.U32 UR5, UR4, 0xb, URZ ;  /* 0x0000000b04057899 */ /* 0x000fe4000800063f */
[----:B------:R-:W-:Y:S01]  /*04e0*/  USHF.L.U32 UR4, UR4, 0x1, URZ ;  /* 0x0000000104047899 */ /* 0x000fe2000800063f */
[----:B------:R-:W0:Y:S11]  /*04f0*/  FENCE.VIEW.ASYNC.S ;  /* 0x00000000000073c6 */ /* 0x000e360000000000 */
[----:B0-----:R0:W0:Y:S01]  /*0500*/  SYNCS.EXCH.64 URZ, [UR6+0x2a870], UR4 ;  /* 0x02a87004063f75b2 */ /* 0x0010220008000100 */
[----:B------:R0:W0:Y:S01]  /*0510*/  SYNCS.EXCH.64 URZ, [UR6+0x2a880], UR4 ;  /* 0x02a88004063f75b2 */ /* 0x0000220008000100 */
[----:B------:R0:W0:Y:S01]  /*0520*/  SYNCS.EXCH.64 URZ, [UR6+0x2a878], UR4 ;  /* 0x02a87804063f75b2 */ /* 0x0000220008000100 */
[----:B------:R0:W0:Y:S01]  /*0530*/  SYNCS.EXCH.64 URZ, [UR6+0x2a888], UR4 ;  /* 0x02a88804063f75b2 */ /* 0x0000220008000100 */
[----:B------:R-:W-:Y:S01]  /*0540*/  NOP ;  /* 0x0000000000007918 */ /* 0x000fe20000000000 */
.L_x_2:
        /* <DEDUP_REMOVED lines=22> */
.L_x_3:
[----:B------:R-:W5:Y:S01]  /*06b0*/  SHFL.IDX PT, R4, R0, RZ, 0x1f ;  /* 0x00001fff00047589 */ /* 0x000f6200000e0000 */
[----:B------:R-:W-:Y:S01]  /*06c0*/  R2UR UR9, R2 ;  /* 0x00000000020972ca */ /* 0x000fe200000e0000 */
        /* <DEDUP_REMOVED lines=21> */
.L_x_4:
[----:B------:R-:W-:Y:S01]  /*0820*/  UISETP.NE.AND UP0, UPT, UR9, URZ, UPT ;  /* 0x0000003f0900728c */ /* 0x000fe2000bf05270 */
[----:B------:R-:W-:Y:S01]  /*0830*/  NOP ;  /* 0x0000000000007918 */ /* 0x000fe20000000000 */
[----:B0-----:R-:W-:Y:S01]  /*0840*/  UMOV UR4, 0x1 ;  /* 0x0000000100047882 */ /* 0x001fe20000000000 */
[----:B------:R-:W-:Y:S01]  /*0850*/  ULDC.64 UR36, c[0x0][0x208] ;  /* 0x0000820000247ab9 */ /* 0x000fe20000000a00 */
[----:B------:R-:W-:Y:S01]  /*0860*/  USEL UR4, UR4, 0x2, !UP0 ;  /* 0x0000000204047887 */ /* 0x000fe2000c000000 */
[----:B-1234-:R-:W-:Y:S01]  /*0870*/  BAR.SYNC.DEFER_BLOCKING 0x0 ;  /* 0x0000000000007b1d */ /* 0x01efe20000010000 */
[----:B------:R-:W-:-:S04]  /*0880*/  PLOP3.LUT P0, PT, PT, PT, UP0, 0x80, 0x0 ;  /* 0x000000000000781c */ /* 0x000fc80003f0f008 */
[----:B------:R-:W-:-:S05]  /*0890*/  IMAD.U32 R2, RZ, RZ, UR4 ;  /* 0x00000004ff027e24 */ /* 0x000fca000f8e00ff */
[----:B------:R0:W-:Y:S04]  /*08a0*/  STL [R1+0x4], R2 ;  /* 0x0000040201007387 */ /* 0x0001e80000100800 */
[----:B------:R-:W-:Y:S05]  /*08b0*/  @!P0 BRA `(.L_x_5) ;  /* 0x0000007000808947 */ /* 0x000fea0003800000 */
.L_x_6:
[----:B------:R-:W-:-:S08]  /*08c0*/  NOP ;  /* 0x0000000000007918 */ /* 0x000fd00000000000 */
[----:B------:R-:W1:Y:S02]  /*08d0*/  USETMAXREG.TRY_ALLOC.CTAPOOL UP0, 0xe8 ;  /* 0x000000e8000079c8 */ /* 0x000e640008000600 */
[----:B-1----:R-:W-:-:S13]  /*08e0*/  PLOP3.LUT P0, PT, PT, PT, UP0, 0x80, 0x0 ;  /* 0x000000000000781c */ /* 0x002fda0003f0f008 */
[----:B------:R-:W-:Y:S05]  /*08f0*/  @!P0 BRA `(.L_x_6) ;  /* 0xfffffffc00f08947 */ /* 0x000fea000383ffff */
[----:B------:R-:W1:Y:S08]  /*0900*/  S2UR UR61, SR_CTAID.X ;  /* 0x00000000003d79c3 */ /* 0x000e700000002500 */
[----:B------:R-:W-:Y:S08]  /*0910*/  BAR.ARV 0x8, 0x180 ;  /* 0x0206000000007b1d */ /* 0x000ff00000002000 */
[----:B------:R-:W1:Y:S02]  /*0920*/  LDC R0, c[0x0][0xc34] ;  /* 0x00030d00ff007b82 */ /* 0x000e640000000800 */
[----:B-1----:R-:W-:-:S13]  /*0930*/  ISETP.LE.AND P0, PT, R0, UR61, PT ;  /* 0x0000003d00007c0c */ /* 0x002fda000bf03270 */
[----:B------:R-:W-:Y:S05]  /*0940*/  @P0 EXIT ;  /* 0x000000000000094d */ /* 0x000fea0003800000 */
[----:B0-----:R-:W2:Y:S01]  /*0950*/  LDL R2, [R1+0x4] ;  /* 0x0000040001027983 */ /* 0x001ea20000100800 */
[----:B------:R-:W-:Y:S01]  /*0960*/  VIADD R17, R3, 0xffffff80 ;  /* 0xffffff8003117836 */ /* 0x000fe20000000000 */
[----:B------:R-:W-:Y:S01]  /*0970*/  UMOV UR39, URZ ;  /* 0x0000003f00277c82 */ /* 0x000fe20008000000 */
[----:B------:R-:W-:Y:S01]  /*0980*/  IMAD.MOV.U32 R164, RZ, RZ, -0x2 ;  /* 0xfffffffeffa47424 */ /* 0x000fe200078e00ff */
[----:B------:R-:W-:Y:S01]  /*0990*/  UMOV UR38, URZ ;  /* 0x0000003f00267c82 */ /* 0x000fe20008000000 */
[----:B------:R-:W-:Y:S01]  /*09a0*/  IMAD.MOV.U32 R18, RZ, RZ, RZ ;  /* 0x000000ffff127224 */ /* 0x000fe200078e00ff */
[----:B------:R-:W-:-:S04]  /*09b0*/  SHF.R.S32.HI R0, RZ, 0x1f, R17 ;  /* 0x0000001fff007819 */ /* 0x000fc80000011411 */
[CC--:B------:R-:W-:Y:S02]  /*09c0*/  LEA.HI R3, R0.reuse, R17.reuse, RZ, 0x7 ;  /* 0x0000001100037211 */ /* 0x0c0fe400078f38ff */
[CC--:B------:R-:W-:Y:S02]  /*09d0*/  LEA.HI R4, R0.reuse, R17.reuse, RZ, 0x4 ;  /* 0x0000001100047211 */ /* 0x0c0fe400078f20ff */
[----:B------:R-:W-:Y:S02]  /*09e0*/  LOP3.LUT R22, R3, 0xffffff80, RZ, 0xc0, !PT ;  /* 0xffffff8003167812 */ /* 0x000fe400078ec0ff */
[----:B------:R-:W-:Y:S02]  /*09f0*/  SHF.R.S32.HI R7, RZ, 0x4, R4 ;  /* 0x00000004ff077819 */ /* 0x000fe40000011404 */
[CC--:B------:R-:W-:Y:S01]  /*0a00*/  LEA.HI R8, R0.reuse, R17.reuse, RZ, 0x2 ;  /* 0x0000001100087211 */ /* 0x0c0fe200078f10ff */
[----:B------:R-:W-:Y:S01]  /*0a10*/  IMAD.IADD R22, R17, 0x1, -R22 ;  /* 0x0000000111167824 */ /* 0x000fe200078e0a16 */
[----:B------:R-:W-:-:S02]  /*0a20*/  LEA.HI R19, R0, R17, RZ, 0x3 ;  /* 0x0000001100137211 */ /* 0x000fc400078f18ff */
[----:B------:R-:W-:Y:S02]  /*0a30*/  LOP3.LUT R8, R8, 0xfffffffc, RZ, 0xc0, !PT ;  /* 0xfffffffc08087812 */ /* 0x000fe400078ec0ff */
[----:B------:R-:W-:-:S03]  /*0a40*/  SHF.R.S32.HI R160, RZ, 0x7, R3 ;  /* 0x00000007ffa07819 */ /* 0x000fc60000011403 */
[----:B------:R-:W-:Y:S01]  /*0a50*/  IMAD.IADD R8, R17, 0x1, -R8 ;  /* 0x0000000111087824 */ /* 0x000fe200078e0a08 */
[----:B------:R-:W-:-:S04]  /*0a60*/  LEA.HI R3, R3, R160, RZ, 0x1 ;  /* 0x000000a003037211 */ /* 0x000fc800078f08ff */
[----:B------:R-:W-:-:S04]  /*0a70*/  LOP3.LUT R3, R3, 0x3fffffe, RZ, 0xc0, !PT ;  /* 0x03fffffe03037812 */ /* 0x000fc800078ec0ff */
[----:B------:R-:W-:Y:S02]  /*0a80*/  IADD3 R3, R160, -R3, RZ ;  /* 0x80000003a0037210 */ /* 0x000fe40007ffe0ff */
[----:B--2---:R-:W-:Y:S02]  /*0a90*/  R2UR UR4, R2 ;  /* 0x00000000020472ca */ /* 0x004fe400000e0000 */
[----:B------:R-:W-:Y:S02]  /*0aa0*/  LEA.HI R2, R0, R17, RZ, 0x5 ;  /* 0x0000001100027211 */ /* 0x000fe400078f28ff */
[----:B------:R-:W-:Y:S02]  /*0ab0*/  LOP3.LUT R0, R19, 0xfffffff8, RZ, 0xc0, !PT ;  /* 0xfffffff813007812 */ /* 0x000fe400078ec0ff */
[----:B------:R-:W-:Y:S02]  /*0ac0*/  SHF.L.U32 R5, R2, 0x5, RZ ;  /* 0x0000000502057819 */ /* 0x000fe400000006ff */
[----:B------:R-:W-:-:S02]  /*0ad0*/  LOP3.LUT R2, R4, 0x3fffff0, RZ, 0xc0, !PT ;  /* 0x03fffff004027812 */ /* 0x000fc400078ec0ff */
[----:B------:R-:W-:Y:S02]  /*0ae0*/  LOP3.LUT R9, R5, 0xfffffc00, RZ, 0xc0, !PT ;  /* 0xfffffc0005097812 */ /* 0x000fe400078ec0ff */
[----:B------:R-:W-:Y:S01]  /*0af0*/  SHF.R.S32.HI R5, RZ, 0x1f, R22 ;  /* 0x0000001fff057819 */ /* 0x000fe20000011416 */
[C---:B------:R-:W-:Y:S01]  /*0b00*/  IMAD.IADD R6, R17.reuse, 0x1, -R2 ;  /* 0x0000000111067824 */ /* 0x040fe200078e0a02 */
[----:B------:R-:W-:Y:S01]  /*0b10*/  LEA.HI R4, R4, R7, RZ, 0x1 ;  /* 0x0000000704047211 */ /* 0x000fe200078f08ff */
[----:B------:R-:W-:Y:S01]  /*0b20*/  IMAD.IADD R17, R17, 0x1, -R0 ;  /* 0x0000000111117824 */ /* 0x000fe200078e0a00 */
[----:B------:R-:W-:Y:S01]  /*0b30*/  LEA.HI R2, R5, R22, RZ, 0x2 ;  /* 0x0000001605027211 */ /* 0x000fe200078f10ff */
[----:B------:R-:W-:Y:S01]  /*0b40*/  IMAD R9, R6, 0x40, R9 ;  /* 0x0000004006097824 */ /* 0x000fe200078e0209 */
[----:B------:R-:W-:Y:S01]  /*0b50*/  LOP3.LUT R4, R4, 0x1ffffffe, RZ, 0xc0, !PT ;  /* 0x1ffffffe04047812 */ /* 0x000fe200078ec0ff */
[----:B------:R-:W-:Y:S01]  /*0b60*/  ULOP3.LUT UR4, UR4, 0x1, URZ, 0xfc, !UPT ;  /* 0x0000000104047892 */ /* 0x000fe2000f8efc3f */
[----:B------:R-:W-:-:S02]  /*0b70*/  SHF.R.S32.HI R6, RZ, 0x2, R2 ;  /* 0x00000002ff067819 */ /* 0x000fc40000011402 */
[----:B------:R-:W-:Y:S02]  /*0b80*/  SHF.R.S32.HI R11, RZ, 0x1f, R2 ;  /* 0x0000001fff0b7819 */ /* 0x000fe40000011402 */
[----:B------:R-:W-:Y:S01]  /*0b90*/  IADD3 R4, R7, -R4, RZ ;  /* 0x8000000407047210 */ /* 0x000fe20007ffe0ff */
[----:B------:R-:W-:Y:S01]  /*0ba0*/  IMAD.U32 R165, RZ, RZ, UR4 ;  /* 0x00000004ffa57e24 */ /* 0x000fe2000f8e00ff */
[----:B------:R-:W-:Y:S02]  /*0bb0*/  LEA.HI R11, R11, R6, RZ, 0x3 ;  /* 0x000000060b0b7211 */ /* 0x000fe400078f18ff */
[----:B------:R-:W-:Y:S01]  /*0bc0*/  LEA.HI R0, R5, R22, RZ, 0x5 ;  /* 0x0000001605007211 */ /* 0x000fe200078f28ff */
[----:B------:R-:W-:Y:S01]  /*0bd0*/  IMAD R163, R4, 0x8, R9 ;  /* 0x0000000804a37824 */ /* 0x000fe200078e0209 */
[----:B------:R-:W-:Y:S02]  /*0be0*/  LOP3.LUT R11, R11, 0xfffffff8, RZ, 0xc0, !PT ;  /* 0xfffffff80b0b7812 */ /* 0x000fe400078ec0ff */
[----:B------:R-:W-:-:S02]  /*0bf0*/  LEA.HI R4, R8, R8, RZ, 0x1 ;  /* 0x0000000808047211 */ /* 0x000fc400078f08ff */
[----:B------:R-:W-:Y:S02]  /*0c00*/  IADD3 R11, R6, -R11, RZ ;  /* 0x8000000b060b7210 */ /* 0x000fe40007ffe0ff */
[----:B------:R-:W-:Y:S02]  /*0c10*/  SHF.R.S32.HI R0, RZ, 0x5, R0 ;  /* 0x00000005ff007819 */ /* 0x000fe40000011400 */
[----:B------:R-:W-:Y:S01]  /*0c20*/  LOP3.LUT R5, R2, 0x7ffffffc, RZ, 0xc0, !PT ;  /* 0x7ffffffc02057812 */ /* 0x000fe200078ec0ff */
[----:B------:R-:W-:Y:S01]  /*0c30*/  IMAD.SHL.U32 R2, R17, 0x8, RZ ;  /* 0x0000000811027824 */ /* 0x000fe200078e00ff */
[----:B------:R-:W-:Y:S01]  /*0c40*/  LOP3.LUT R7, R4, 0x1ffffffe, RZ, 0xc0, !PT ;  /* 0x1ffffffe04077812 */ /* 0x000fe200078ec0ff */
[----:B------:R-:W-:Y:S01]  /*0c50*/  IMAD R0, R0, 0x10, R11 ;  /* 0x0000001000007824 */ /* 0x000fe200078e020b */
[----:B------:R-:W-:Y:S01]  /*0c60*/  SHF.R.S32.HI R19, RZ, 0x3, R19 ;  /* 0x00000003ff137819 */ /* 0x000fe20000011413 */
[----:B------:R-:W-:Y:S01]  /*0c70*/  IMAD.IADD R5, R22, 0x1, -R5 ;  /* 0x0000000116057824 */ /* 0x000fe200078e0a05 */
[----:B------:R-:W-:Y:S01]  /*0c80*/  IADD3 R16, R2, 0x40, RZ ;  /* 0x0000004002107810 */ /* 0x000fe20007ffe0ff */
[----:B------:R-:W-:-:S02]  /*0c90*/  IMAD.IADD R162, R8, 0x1, -R7 ;  /* 0x0000000108a27824 */ /* 0x000fc400078e0a07 */
[----:B------:R-:W-:Y:S01]  /*0ca0*/  IMAD R161, R3, 0x40, R0 ;  /* 0x0000004003a17824 */ /* 0x000fe200078e0200 */
[----:B------:R-:W-:Y:S01]  /*0cb0*/  SHF.R.S32.HI R166, RZ, 0x1f, R16 ;  /* 0x0000001fffa67819 */ /* 0x000fe20000011410 */
[----:B------:R-:W-:Y:S02]  /*0cc0*/  IMAD R164, R5, R164, 0x60 ;  /* 0x0000006005a47424 */ /* 0x000fe400078e02a4 */
[----:B------:R-:W-:-:S07]  /*0cd0*/  IMAD R162, R162, 0x8, R161 ;  /* 0x00000008a2a27824 */ /* 0x000fce00078e02a1 */
.L_x_39:
[----:B------:R-:W0:Y:S01]  /*0ce0*/  SHFL.IDX PT, R0, R160, RZ, 0x1f ;  /* 0x00001fffa0007589 */ /* 0x000e2200000e0000 */
[----:B-1----:R-:W1:Y:S01]  /*0cf0*/  S2UR UR40, SR_CgaCtaId ;  /* 0x00000000002879c3 */ /* 0x002e620000008800 */
[----:B------:R-:W-:Y:S01]  /*0d00*/  ULDC.64 UR8, c[0x0][0x418] ;  /* 0x0001060000087ab9 */ /* 0x000fe20000000a00 */
[----:B------:R-:W-:Y:S01]  /*0d10*/  UMOV UR41, 0x400 ;  /* 0x0000040000297882 */ /* 0x000fe20000000000 */
[----:B------:R-:W-:Y:S01]  /*0d20*/  UISETP.NE.U32.AND UP0, UPT, UR8, URZ, UPT ;  /* 0x0000003f0800728c */ /* 0x000fe2000bf05070 */
[----:B------:R-:W-:Y:S01]  /*0d30*/  ULDC UR4, c[0x0][0xc38] ;  /* 0x00030e0000047ab9 */ /* 0x000fe20000000800 */
[----:B------:R-:W-:Y:S02]  /*0d40*/  ULDC UR6, c[0x0][0x424] ;  /* 0x0001090000067ab9 */ /* 0x000fe40000000800 */
[----:B------:R-:W-:Y:S01]  /*0d50*/  UISETP.NE.AND.EX UP0, UPT, UR9, URZ, UPT, UP0 ;  /* 0x0000003f0900728c */ /* 0x000fe2000bf05300 */
[----:B------:R-:W2:Y:S01]  /*0d60*/  LDC R73, c[0x0][0x2f0] ;  /* 0x0000bc00ff497b82 */ /* 0x000ea20000000800 */
[----:B------:R-:W-:-:S02]  /*0d70*/  UISETP.NE.AND UP1, UPT, UR4, 0x1, UPT ;  /* 0x000000010400788c */ /* 0x000fc4000bf25270 */
[----:B------:R-:W-:Y:S01]  /*0d80*/  USEL UR6, UR6, 0x1, UP0 ;  /* 0x0000000106067887 */ /* 0x000fe20008000000 */
[----:B------:R-:W-:Y:S01]  /*0d90*/  ULDC UR4, c[0x0][0xc44] ;  /* 0x0003110000047ab9 */ /* 0x000fe20000000800 */
[----:B------:R-:W-:Y:S01]  /*0da0*/  UMOV UR13, UR61 ;  /* 0x0000003d000d7c82 */ /* 0x000fe20008000000 */
[----:B------:R-:W-:-:S06]  /*0db0*/  UISETP.NE.AND UP2, UPT, UR4, 0x1, UPT ;  /* 0x000000010400788c */ /* 0x000fcc000bf45270 */
[----:B------:R-:W-:Y:S01]  /*0dc0*/  @UP1 ULDC UR4, c[0x0][0xc3c] ;  /* 0x00030f0000041ab9 */ /* 0x000fe20000000800 */
[----:B------:R-:W-:Y:S01]  /*0dd0*/  @UP1 ULDC UR12, c[0x0][0xc40] ;  /* 0x00031000000c1ab9 */ /* 0x000fe20000000800 */
[----:B------:R-:W-:Y:S01]  /*0de0*/  UIMAD.WIDE.U32 UR4, UR61, UR4, URZ ;  /* 0x000000043d0472a5 */ /* 0x000fe2000f8e003f */
[----:B0-----:R-:W-:Y:S01]  /*0df0*/  R2UR UR7, R0 ;  /* 0x00000000000772ca */ /* 0x001fe200000e0000 */
[----:B-1----:R-:W-:Y:S02]  /*0e00*/  ULEA UR41, UR40, UR41, 0x18 ;  /* 0x0000002928297291 */ /* 0x002fe4000f8ec03f */
[----:B------:R-:W-:Y:S02]  /*0e10*/  @UP1 USHF.R.U32.HI UR13, URZ, UR12, UR5 ;  /* 0x0000000c3f0d1299 */ /* 0x000fe40008011605 */
[----:B------:R-:W-:Y:S01]  /*0e20*/  UIADD3 UR9, UR41, 0xc400, URZ ;  /* 0x0000c40029097890 */ /* 0x000fe2000fffe03f */
[----:B------:R-:W-:-:S03]  /*0e30*/  @UP2 ULDC.64 UR10, c[0x0][0xc48] ;  /* 0x00031200000a2ab9 */ /* 0x000fc60000000a00 */
[----:B------:R-:W-:Y:S01]  /*0e40*/  ULOP3.LUT UP0, URZ, UR9, 0x1bf, URZ, 0xc0, !UPT ;  /* 0x000001bf093f7892 */ /* 0x000fe2000f80c03f */
[----:B--2---:R-:W-:Y:S01]  /*0e50*/  IMAD R73, R73, UR6, RZ ;  /* 0x0000000649497c24 */ /* 0x004fe2000f8e02ff */
[----:B------:R-:W-:Y:S02]  /*0e60*/  UIMAD.WIDE.U32 UR4, UR13, UR10, URZ ;  /* 0x0000000a0d0472a5 */ /* 0x000fe4000f8e003f */
[----:B------:R-:W-:Y:S01]  /*0e70*/  IMAD.U32 R23, RZ, RZ, UR13 ;  /* 0x0000000dff177e24 */ /* 0x000fe2000f8e00ff */
[----:B------:R-:W-:Y:S01]  /*0e80*/  ULEA.HI UR8, UR7, UR7, URZ, 0x1 ;  /* 0x0000000707087291 */ /* 0x000fe2000f8f083f */
[----:B------:R-:W-:Y:S01]  /*0e90*/  PLOP3.LUT P0, PT, PT, PT, UP0, 0x80, 0x0 ;  /* 0x000000000000781c */ /* 0x000fe20003f0f008 */
[----:B------:R-:W-:Y:S02]  /*0ea0*/  UMOV UR60, UR13 ;  /* 0x0000000d003c7c82 */ /* 0x000fe40008000000 */
[----:B------:R-:W-:Y:S01]  /*0eb0*/  ULOP3.LUT UR8, UR8, 0x1e, URZ, 0xc0, !UPT ;  /* 0x0000001e08087892 */ /* 0x000fe2000f8ec03f */
[----:B------:R-:W-:Y:S01]  /*0ec0*/  IADD3 R0, R73, 0x5f, RZ ;  /* 0x0000005f49007810 */ /* 0x000fe20007ffe0ff */
[----:B------:R-:W-:-:S02]  /*0ed0*/  @UP2 USHF.R.U32.HI UR60, URZ, UR11, UR5 ;  /* 0x0000000b3f3c2299 */ /* 0x000fc40008011605 */
[----:B------:R-:W-:Y:S02]  /*0ee0*/  UIADD3 UR8, UR7, -UR8, URZ ;  /* 0x8000000807087290 */ /* 0x000fe4000fffe03f */
[----:B------:R-:W-:Y:S02]  /*0ef0*/  IMAD.HI R0, R0, 0x2aaaaaab, RZ ;  /* 0x2aaaaaab00007827 */ /* 0x000fe400078e02ff */
[----:B------:R-:W-:-:S03]  /*0f00*/  ULEA UR8, UR8, UR9, 0xd ;  /* 0x0000000908087291 */ /* 0x000fc6000f8e683f */
[----:B------:R-:W-:Y:S01]  /*0f10*/  SHF.R.U32.HI R3, RZ, 0x1f, R0 ;  /* 0x0000001fff037819 */ /* 0x000fe20000011600 */
[----:B------:R-:W-:-:S03]  /*0f20*/  USHF.R.U32.HI UR8, URZ, 0x4, UR8 ;  /* 0x000000043f087899 */ /* 0x000fc60008011608 */
[----:B------:R-:W-:Y:S01]  /*0f30*/  LEA.HI.SX32 R88, R0, R3, 0x1c ;  /* 0x0000000300587211 */ /* 0x000fe200078fe2ff */
[----:B------:R-:W-:Y:S01]  /*0f40*/  ULOP3.LUT UR42, UR8, 0x3fff, URZ, 0xc0, !UPT ;  /* 0x00003fff082a7892 */ /* 0x000fe2000f8ec03f */
[----:B---3-5:R-:W-:Y:S11]  /*0f50*/  @!P0 BRA `(.L_x_7) ;  /* 0x0000000000408947 */ /* 0x028ff60003800000 */
[----:B------:R-:W-:Y:S01]  /*0f60*/  MOV R0, 0x0 ;  /* 0x0000000000007802 */ /* 0x000fe20000000f00 */
[----:B------:R-:W-:Y:S01]  /*0f70*/  ULDC.64 UR4, c[0x4][0x90] ;  /* 0x0100240000047ab9 */ /* 0x000fe20000000a00 */
[----:B------:R-:W-:Y:S01]  /*0f80*/  ULDC.64 UR6, c[0x4][0x30] ;  /* 0x01000c0000067ab9 */ /* 0x000fe20000000a00 */
[----:B------:R-:W-:Y:S01]  /*0f90*/  IMAD.U32 R4, RZ, RZ, UR4 ;  /* 0x00000004ff047e24 */ /* 0x000fe2000f8e00ff */
[----:B------:R0:W1:Y:S01]  /*0fa0*/  LDC.64 R14, c[0x4][R0] ;  /* 0x01000000000e7b82 */ /* 0x0000620000000a00 */
[----:B------:R-:W-:Y:S01]  /*0fb0*/  IMAD.U32 R5, RZ, RZ, UR5 ;  /* 0x00000005ff057e24 */ /* 0x000fe2000f8e00ff */
[----:B------:R-:W-:Y:S01]  /*0fc0*/  ULDC.64 UR4, c[0x4][0x98] ;  /* 0x0100260000047ab9 */ /* 0x000fe20000000a00 */
[----:B------:R-:W-:Y:S01]  /*0fd0*/  IMAD.U32 R10, RZ, RZ, UR6 ;  /* 0x00000006ff0a7e24 */ /* 0x000fe2000f8e00ff */
[----:B------:R-:W-:Y:S01]  /*0fe0*/  MOV R6, UR4 ;  /* 0x0000000400067c02 */ /* 0x000fe20008000f00 */
[----:B------:R-:W-:Y:S01]  /*0ff0*/  IMAD.U32 R7, RZ, RZ, UR5 ;  /* 0x00000005ff077e24 */ /* 0x000fe2000f8e00ff */
[----:B------:R-:W-:Y:S01]  /*1000*/  MOV R11, UR7 ;  /* 0x00000007000b7c02 */ /* 0x000fe20008000f00 */
[----:B------:R-:W-:Y:S01]  /*1010*/  IMAD.MOV.U32 R8, RZ, RZ, 0x70 ;  /* 0x00000070ff087424 */ /* 0x000fe200078e00ff */
[----:B------:R-:W-:Y:S01]  /*1020*/  MOV R13, RZ ;  /* 0x000000ff000d7202 */ /* 0x000fe20000000f00 */
[----:B0-----:R-:W-:-:S07]  /*1030*/  IMAD.MOV.U32 R12, RZ, RZ, 0x1 ;  /* 0x00000001ff0c7424 */ /* 0x001fce00078e00ff */
[----:B------:R-:W-:-:S07]  /*1040*/  LEPC R20, `(.L_x_7) ;  /* 0x000000001014794e */ /* 0x000fce0000000000 */
[----:B-1----:R-:W-:Y:S05]  /*1050*/  CALL.ABS.NOINC R14 ;  /* 0x000000000e007343 */ /* 0x002fea0003c00000 */
.L_x_7:
[----:B------:R-:W-:Y:S02]  /*1060*/  LOP3.LUT R0, R18, 0x1, RZ, 0xc0, !PT ;  /* 0x0000000112007812 */ /* 0x000fe400078ec0ff */
[----:B------:R-:W-:Y:S02]  /*1070*/  R2UR UR4, R165 ;  /* 0x00000000a50472ca */ /* 0x000fe400000e0000 */
[----:B------:R-:W-:-:S04]  /*1080*/  SHF.L.U32 R0, R0, 0x1f, RZ ;  /* 0x0000001f00007819 */ /* 0x000fc800000006ff */
[----:B------:R-:W0:Y:S07]  /*1090*/  SYNCS.PHASECHK.TRANS64.TRYWAIT P1, [UR41+0x2a800], R0 ;  /* 0x02a80000ff0075a7 */ /* 0x000e2e0008020169 */
[----:B------:R-:W-:-:S05]  /*10a0*/  IMAD.U32 R3, RZ, RZ, UR4 ;  /* 0x00000004ff037e24 */ /* 0x000fca000f8e00ff */
[----:B------:R-:W-:Y:S01]  /*10b0*/  ISETP.NE.AND P0, PT, R3, 0x3, PT ;  /* 0x000000030300780c */ /* 0x000fe20003f05270 */
[----:B0-----:R-:W-:-:S12]  /*10c0*/  @!P1 BRA `(.L_x_8) ;  /* 0x000000a000789947 */ /* 0x001fd80003800000 */
.L_x_89:
[----:B------:R-:W-:Y:S05]  /*10d0*/  @!P0 BRA `(.L_x_9) ;  /* 0x0000000000048947 */ /* 0x000fea0003800000 */
[----:B------:R-:W-:Y:S01]  /*10e0*/  BPT.TRAP 0x1 ;  /* 0x000000040000795c */ /* 0x000fe20000300000 */
.L_x_9:
[----:B0-----:R-:W-:Y:S01]  /*10f0*/  IMAD.U32 R0, RZ, RZ, UR38 ;  /* 0x00000026ff007e24 */ /* 0x001fe2000f8e00ff */
[----:B------:R-:W-:-:S04]  /*1100*/  MOV R3, UR39 ;  /* 0x0000002700037c02 */ /* 0x000fc80008000f00 */
[----:B------:R-:W-:Y:S02]  /*1110*/  LEA R0, R0, UR41, 0x3 ;  /* 0x0000002900007c11 */ /* 0x000fe4000f8e18ff */
[----:B------:R-:W-:-:S04]  /*1120*/  SHF.L.U32 R3, R3, 0x1f, RZ ;  /* 0x0000001f03037819 */ /* 0x000fc800000006ff */
[----:B------:R0:W1:Y:S01]  /*1130*/  SYNCS.PHASECHK.TRANS64.TRYWAIT P1, [R0+URZ+0x2a830], R3 ;  /* 0x02a83003000075a7 */ /* 0x000062000802017f */
[----:B------:R-:W-:Y:S05]  /*1140*/  @!P0 BRA `(.L_x_10) ;  /* 0x0000000000048947 */ /* 0x000fea0003800000 */
[----:B------:R-:W-:Y:S01]  /*1150*/  BPT.TRAP 0x1 ;  /* 0x000000040000795c */ /* 0x000fe20000300000 */
.L_x_10:
[----:B------:R-:W-:Y:S01]  /*1160*/  IMAD.MOV.U32 R87, RZ, RZ, RZ ;  /* 0x000000ffff577224 */ /* 0x000fe200078e00ff */
[----:B-1----:R-:W-:Y:S06]  /*1170*/  @P1 BRA `(.L_x_11) ;  /* 0x0000000000081947 */ /* 0x002fec0003800000 */
[----:B------:R-:W1:Y:S02]  /*1180*/  SYNCS.PHASECHK.TRANS64.TRYWAIT P1, [R0+URZ+0x2a830], R3 ;  /* 0x02a83003000075a7 */ /* 0x000e64000802017f */
[----:B-1----:R-:W-:Y:S05]  /*1190*/  @!P1 BRA `(.L_x_12) ;  /* 0x000000a0005c9947 */ /* 0x002fea0003800000 */
.L_x_11:
[----:B------:R-:W-:Y:S05]  /*11a0*/  WARPSYNC.ALL ;  /* 0x0000000000007948 */ /* 0x000fea0003800000 */
[----:B------:R-:W-:Y:S01]  /*11b0*/  UIADD3 UR41, UR41, 0x18400, URZ ;  /* 0x0001840029297890 */ /* 0x000fe2000fffe03f */
[----:B------:R-:W-:Y:S01]  /*11c0*/  WARPGROUP.ARRIVE ;  /* 0x00000000000079c5 */ /* 0x000fe20000000000 */
[----:B------:R-:W-:Y:S02]  /*11d0*/  ULOP3.LUT UR4, UR42, 0x10000, URZ, 0xfc, !UPT ;  /* 0x000100002a047892 */ /* 0x000fe4000f8efc3f */
[----:B------:R-:W-:Y:S01]  /*11e0*/  USHF.R.U32.HI UR41, URZ, 0x4, UR41 ;  /* 0x000000043f297899 */ /* 0x000fe20008011629 */
[----:B------:R-:W-:Y:S01]  /*11f0*/  UMOV UR13, 0x40000040 ;  /* 0x40000040000d7882 */ /* 0x000fe20000000000 */
[----:B------:R-:W-:-:S02]  /*1200*/  UMOV UR15, 0x40000040 ;  /* 0x40000040000f7882 */ /* 0x000fc40000000000 */
[----:B------:R-:W-:Y:S01]  /*1210*/  ULOP3.LUT UR10, UR41, 0x3fff, URZ, 0xc0, !UPT ;  /* 0x00003fff290a7892 */ /* 0x000fe2000f8ec03f */
[----:B------:R-:W-:Y:S01]  /*1220*/  MOV R11, UR13 ;  /* 0x0000000d000b7c02 */ /* 0x000fe20008000f00 */
[----:B------:R-:W-:Y:S01]  /*1230*/  UMOV UR12, UR4 ;  /* 0x00000004000c7c82 */ /* 0x000fe20008000000 */
[----:B------:R-:W-:Y:S01]  /*1240*/  UIADD3 UR6, UR4, 0x2, URZ ;  /* 0x0000000204067890 */ /* 0x000fe2000fffe03f */
[----:B------:R-:W-:Y:S01]  /*1250*/  IMAD.U32 R10, RZ, RZ, UR12 ;  /* 0x0000000cff0a7e24 */ /* 0x000fe2000f8e00ff */
[----:B------:R-:W-:Y:S02]  /*1260*/  ULOP3.LUT UR10, UR10, 0x10000, URZ, 0xfc, !UPT ;  /* 0x000100000a0a7892 */ /* 0x000fe4000f8efc3f */
[----:B------:R-:W-:Y:S02]  /*1270*/  UIADD3 UR56, UR4, 0x4, URZ ;  /* 0x0000000404387890 */ /* 0x000fe4000fffe03f */
[----:B------:R-:W-:Y:S01]  /*1280*/  UIMAD UR5, UR38, 0x900, UR10 ;  /* 0x00000900260578a4 */ /* 0x000fe2000f8e020a */
[----:B------:R-:W-:Y:S01]  /*1290*/  UMOV UR57, 0x40000040 ;  /* 0x4000004000397882 */ /* 0x000fe20000000000 */
[----:B------:R-:W-:-:S02]  /*12a0*/  UMOV UR59, 0x40000040 ;  /* 0x40000040003b7882 */ /* 0x000fc40000000000 */
[----:B------:R-:W-:Y:S02]  /*12b0*/  UIADD3 UR7, UR5, 0x2, URZ ;  /* 0x0000000205077890 */ /* 0x000fe4000fffe03f */
[----:B------:R-:W-:Y:S02]  /*12c0*/  UIADD3 UR58, UR5, 0x4, URZ ;  /* 0x00000004053a7890 */ /* 0x000fe4000fffe03f */
[----:B------:R-:W-:Y:S01]  /*12d0*/  UMOV UR14, UR5 ;  /* 0x00000005000e7c82 */ /* 0x000fe20008000000 */
[----:B------:R-:W-:Y:S01]  /*12e0*/  UIADD3 UR52, UR4, 0x6, URZ ;  /* 0x0000000604347890 */ /* 0x000fe2000fffe03f */
[----:B------:R-:W-:Y:S01]  /*12f0*/  HGMMA.64x96x16.F32 R24, gdesc[UR12], RZ, !UPT, gsb0 ;  /* 0x016000000c1879f0 */ /* 0x000fe2000c0008ff */
[----:B------:R-:W-:Y:S01]  /*1300*/  UMOV UR12, UR6 ;  /* 0x00000006000c7c82 */ /* 0x000fe20008000000 */
[----:B------:R-:W-:Y:S01]  /*1310*/  UMOV UR13, 0x40000040 ;  /* 0x40000040000d7882 */ /* 0x000fe20000000000 */
[----:B------:R-:W-:Y:S01]  /*1320*/  UMOV UR14, UR7 ;  /* 0x00000007000e7c82 */ /* 0x000fe20008000000 */
[----:B------:R-:W-:Y:S01]  /*1330*/  UMOV UR15, 0x40000040 ;  /* 0x40000040000f7882 */ /* 0x000fe20000000000 */
[----:B------:R-:W-:Y:S01]  /*1340*/  UIADD3 UR54, UR5, 0x6, URZ ;  /* 0x0000000605367890 */ /* 0x000fe2000fffe03f */
[----:B------:R-:W-:Y:S01]  /*1350*/  IMAD.U32 R8, RZ, RZ, UR12 ;  /* 0x0000000cff087e24 */ /* 0x000fe2000f8e00ff */
[----:B------:R-:W-:Y:S01]  /*1360*/  UMOV UR53, 0x40000040 ;  /* 0x4000004000357882 */ /* 0x000fe20000000000 */
[----:B------:R-:W-:Y:S01]  /*1370*/  UMOV UR55, 0x40000040 ;  /* 0x4000004000377882 */ /* 0x000fe20000000000 */
[----:B------:R-:W-:Y:S01]  /*1380*/  UIADD3 UR48, UR4, 0x400, URZ ;  /* 0x0000040004307890 */ /* 0x000fe2000fffe03f */
[----:B------:R-:W-:Y:S01]  /*1390*/  IMAD.U32 R9, RZ, RZ, UR13 ;  /* 0x0000000dff097e24 */ /* 0x000fe2000f8e00ff */
[----:B------:R-:W-:Y:S01]  /*13a0*/  UIADD3 UR50, UR5, 0x300, URZ ;  /* 0x0000030005327890 */ /* 0x000fe2000fffe03f */
[----:B------:R-:W-:Y:S01]  /*13b0*/  UMOV UR49, 0x40000040 ;  /* 0x4000004000317882 */ /* 0x000fe20000000000 */
[----:B------:R-:W-:Y:S01]  /*13c0*/  UMOV UR51, 0x40000040 ;  /* 0x4000004000337882 */ /* 0x000fe20000000000 */
[----:B------:R-:W-:-:S02]  /*13d0*/  UIADD3 UR16, UR4, 0x404, URZ ;  /* 0x0000040404107890 */ /* 0x000fc4000fffe03f */
[----:B------:R-:W-:Y:S01]  /*13e0*/  UIADD3 UR18, UR5, 0x304, URZ ;  /* 0x0000030405127890 */ /* 0x000fe2000fffe03f */
[----:B------:R-:W-:Y:S01]  /*13f0*/  UMOV UR17, 0x40000040 ;  /* 0x4000004000117882 */ /* 0x000fe20000000000 */
[----:B------:R-:W-:Y:S01]  /*1400*/  UMOV UR19, 0x40000040 ;  /* 0x4000004000137882 */ /* 0x000fe20000000000 */
[----:B------:R-:W-:Y:S02]  /*1410*/  UIADD3 UR20, UR4, 0x406, URZ ;  /* 0x0000040604147890 */ /* 0x000fe4000fffe03f */
[----:B------:R-:W-:Y:S01]  /*1420*/  UIADD3 UR22, UR5, 0x306, URZ ;  /* 0x0000030605167890 */ /* 0x000fe2000fffe03f */
[----:B------:R-:W-:Y:S01]  /*1430*/  UMOV UR21, 0x40000040 ;  /* 0x4000004000157882 */ /* 0x000fe20000000000 */
[----:B------:R-:W-:Y:S01]  /*1440*/  UMOV UR23, 0x40000040 ;  /* 0x4000004000177882 */ /* 0x000fe20000000000 */
[----:B------:R-:W-:Y:S02]  /*1450*/  UIADD3 UR24, UR4, 0x800, URZ ;  /* 0x0000080004187890 */ /* 0x000fe4000fffe03f */
        /* <DEDUP_REMOVED lines=15> */
[----:B------:R-:W-:-:S02]  /*1550*/  WARPGROUP.DEPBAR.LE gsb0, 0x0 ;  /* 0x00008000000079c5 */ /* 0x000fc40000010000 */
[----:B------:R-:W-:-:S06]  /*1560*/  WARPGROUP.ARRIVE ;  /* 0x00000000000079c5 */ /* 0x000fcc0000000000 */
[----:B------:R-:W-:Y:S01]  /*1570*/  HGMMA.64x96x16.F32 R24, gdesc[UR12], R24, gsb0 ;  /* 0x016000000c1879f0 */ /* 0x000fe20008000818 */
[----:B------:R-:W-:Y:S02]  /*1580*/  UIADD3 UR12, UR4, 0x402, URZ ;  /* 0x00000402040c7890 */ /* 0x000fe4000fffe03f */
[----:B------:R-:W-:Y:S01]  /*1590*/  UIADD3 UR14, UR5, 0x302, URZ ;  /* 0x00000302050e7890 */ /* 0x000fe2000fffe03f */
[----:B------:R-:W-:Y:S01]  /*15a0*/  UMOV UR13, 0x40000040 ;  /* 0x40000040000d7882 */ /* 0x000fe20000000000 */
[----:B------:R-:W-:Y:S01]  /*15b0*/  UMOV UR15, 0x40000040 ;  /* 0x40000040000f7882 */ /* 0x000fe20000000000 */
[----:B------:R-:W-:Y:S02]  /*15c0*/  WARPGROUP.DEPBAR.LE gsb0, 0x0 ;  /* 0x00008000000079c5 */ /* 0x000fe40000010000 */
[----:B------:R-:W-:-:S06]  /*15d0*/  WARPGROUP.ARRIVE ;  /* 0x00000000000079c5 */ /* 0x000fcc0000000000 */
[----:B------:R-:W-:Y:S03]  /*15e0*/  HGMMA.64x96x16.F32 R24, gdesc[UR56], R24, gsb0 ;  /* 0x01600000381879f0 */ /* 0x000fe60008000818 */
        /* <DEDUP_REMOVED lines=28> */
[----:B------:R-:W-:Y:S05]  /*17b0*/  @!P0 BRA `(.L_x_13) ;  /* 0x0000000000048947 */ /* 0x000fea0003800000 */
[----:B------:R-:W-:Y:S01]  /*17c0*/  BPT.TRAP 0x1 ;  /* 0x000000040000795c */ /* 0x000fe20000300000 */
.L_x_13:
[----:B------:R-:W-:Y:S01]  /*17d0*/  ULDC UR4, c[0x0][0x9d8] ;  /* 0x0002760000047ab9 */ /* 0x000fe20000000800 */
[----:B------:R-:W-:Y:S01]  /*17e0*/  IADD3 R5, R164, R73, RZ ;  /* 0x00000049a4057210 */ /* 0x000fe20007ffe0ff */
[----:B------:R-:W-:Y:S01]  /*17f0*/  FMUL.FTZ R24, R24, UR4 ;  /* 0x0000000418187c20 */ /* 0x000fe20008410000 */
[----:B------:R-:W-:Y:S01]  /*1800*/  FMUL.FTZ R25, R25, UR4 ;  /* 0x0000000419197c20 */ /* 0x000fe20008410000 */
[----:B------:R-:W-:Y:S01]  /*1810*/  FMUL.FTZ R28, R28, UR4 ;  /* 0x000000041c1c7c20 */ /* 0x000fe20008410000 */
[----:B------:R-:W-:Y:S01]  /*1820*/  FMUL.FTZ R29, R29, UR4 ;  /* 0x000000041d1d7c20 */ /* 0x000fe20008410000 */
[----:B------:R-:W-:Y:S01]  /*1830*/  FMUL.FTZ R32, R32, UR4 ;  /* 0x0000000420207c20 */ /* 0x000fe20008410000 */
[----:B------:R-:W-:Y:S01]  /*1840*/  IMAD R5, R88, -0x60, R5 ;  /* 0xffffffa058057824 */ /* 0x000fe200078e0205 */
[----:B------:R-:W2:Y:S01]  /*1850*/  MUFU.TANH R24, R24 ;  /* 0x0000001800187308 */ /* 0x000ea20000002400 */
[----:B------:R-:W-:Y:S01]  /*1860*/  FMUL.FTZ R33, R33, UR4 ;  /* 0x0000000421217c20 */ /* 0x000fe20008410000 */
[----:B------:R-:W-:Y:S01]  /*1870*/  FMUL.FTZ R26, R26, UR4 ;  /* 0x000000041a1a7c20 */ /* 0x000fe20008410000 */
[----:B------:R-:W-:Y:S01]  /*1880*/  FMUL.FTZ R36, R36, UR4 ;  /* 0x0000000424247c20 */ /* 0x000fe20008410000 */
[----:B------:R-:W-:Y:S01]  /*1890*/  ISETP.GT.AND P6, PT, R5, RZ, PT ;  /* 0x000000ff0500720c */ /* 0x000fe20003fc4270 */
[----:B------:R-:W-:Y:S01]  /*18a0*/  FMUL.FTZ R27, R27, UR4 ;  /* 0x000000041b1b7c20 */ /* 0x000fe20008410000 */
[----:B------:R-:W-:Y:S01]  /*18b0*/  ISETP.GT.AND P5, PT, R5, 0x1, PT ;  /* 0x000000010500780c */ /* 0x000fe20003fa4270 */
[----:B------:R-:W-:Y:S01]  /*18c0*/  FMUL.FTZ R37, R37, UR4 ;  /* 0x0000000425257c20 */ /* 0x000fe20008410000 */
[----:B------:R-:W3:Y:S01]  /*18d0*/  MUFU.TANH R25, R25 ;  /* 0x0000001900197308 */ /* 0x000ee20000002400 */
[----:B------:R-:W-:Y:S01]  /*18e0*/  ISETP.GT.AND P4, PT, R5, 0x8, PT ;  /* 0x000000080500780c */ /* 0x000fe20003f84270 */
[----:B------:R-:W-:Y:S01]  /*18f0*/  FMUL.FTZ R30, R30, UR4 ;  /* 0x000000041e1e7c20 */ /* 0x000fe20008410000 */
[----:B------:R-:W-:Y:S01]  /*1900*/  FMUL.FTZ R31, R31, UR4 ;  /* 0x000000041f1f7c20 */ /* 0x000fe20008410000 */
[C---:B------:R-:W-:Y:S01]  /*1910*/  ISETP.GT.AND P3, PT, R5.reuse, 0x9, PT ;  /* 0x000000090500780c */ /* 0x040fe20003f64270 */
[----:B------:R-:W-:Y:S01]  /*1920*/  FMUL.FTZ R40, R40, UR4 ;  /* 0x0000000428287c20 */ /* 0x000fe20008410000 */
[----:B------:R-:W-:Y:S01]  /*1930*/  FMUL.FTZ R34, R34, UR4 ;  /* 0x0000000422227c20 */ /* 0x000fe20008410000 */
[----:B------:R-:W-:Y:S01]  /*1940*/  ISETP.GT.AND P2, PT, R5, 0x10, PT ;  /* 0x000000100500780c */ /* 0x000fe20003f44270 */
[----:B------:R-:W4:Y:S01]  /*1950*/  MUFU.TANH R28, R28 ;  /* 0x0000001c001c7308 */ /* 0x000f220000002400 */
[----:B--2---:R-:W-:Y:S01]  /*1960*/  FSEL R24, R24, -INF , P6 ;  /* 0xff80000018187808 */ /* 0x004fe20003000000 */
[----:B------:R-:W-:Y:S01]  /*1970*/  FMUL.FTZ R41, R41, UR4 ;  /* 0x0000000429297c20 */ /* 0x000fe20008410000 */
[----:B------:R-:W-:Y:S01]  /*1980*/  FMUL.FTZ R35, R35, UR4 ;  /* 0x0000000423237c20 */ /* 0x000fe20008410000 */
[----:B------:R-:W-:Y:S01]  /*1990*/  ISETP.GT.AND P1, PT, R5, 0x11, PT ;  /* 0x000000110500780c */ /* 0x000fe20003f24270 */
[----:B------:R-:W-:Y:S01]  /*19a0*/  FMUL.FTZ R44, R44, UR4 ;  /* 0x000000042c2c7c20 */ /* 0x000fe20008410000 */
[----:B------:R-:W-:Y:S01]  /*19b0*/  FMUL.FTZ R38, R38, UR4 ;  /* 0x0000000426267c20 */ /* 0x000fe20008410000 */
[----:B------:R-:W-:Y:S01]  /*19c0*/  FMUL.FTZ R45, R45, UR4 ;  /* 0x000000042d2d7c20 */ /* 0x000fe20008410000 */
[----:B------:R-:W2:Y:S01]  /*19d0*/  MUFU.TANH R29, R29 ;  /* 0x0000001d001d7308 */ /* 0x000ea20000002400 */
[----:B---3--:R-:W-:Y:S01]  /*19e0*/  FSEL R25, R25, -INF , P5 ;  /* 0xff80000019197808 */ /* 0x008fe20002800000 */
[----:B------:R-:W-:Y:S01]  /*19f0*/  FMUL.FTZ R39, R39, UR4 ;  /* 0x0000000427277c20 */ /* 0x000fe20008410000 */
[----:B------:R-:W-:Y:S01]  /*1a00*/  FMUL.FTZ R48, R48, UR4 ;  /* 0x0000000430307c20 */ /* 0x000fe20008410000 */
[----:B------:R-:W-:Y:S01]  /*1a10*/  FMUL.FTZ R42, R42, UR4 ;  /* 0x000000042a2a7c20 */ /* 0x000fe20008410000 */
[----:B------:R-:W-:Y:S01]  /*1a20*/  FMNMX.FTZ R7, R24, R25, !PT ;  /* 0x0000001918077209 */ /* 0x000fe20007810000 */
[----:B------:R-:W-:Y:S01]  /*1a30*/  FMUL.FTZ R49, R49, UR4 ;  /* 0x0000000431317c20 */ /* 0x000fe20008410000 */
[----:B------:R-:W-:Y:S01]  /*1a40*/  FMUL.FTZ R43, R43, UR4 ;  /* 0x000000042b2b7c20 */ /* 0x000fe20008410000 */
[----:B------:R-:W3:Y:S01]  /*1a50*/  MUFU.TANH R32, R32 ;  /* 0x0000002000207308 */ /* 0x000ee20000002400 */
[----:B----4-:R-:W-:Y:S01]  /*1a60*/  FSEL R28, R28, -INF , P4 ;  /* 0xff8000001c1c7808 */ /* 0x010fe20002000000 */
[----:B------:R-:W-:Y:S01]  /*1a70*/  FMUL.FTZ R52, R52, UR4 ;  /* 0x0000000434347c20 */ /* 0x000fe20008410000 */
[----:B------:R-:W-:Y:S01]  /*1a80*/  FMUL.FTZ R46, R46, UR4 ;  /* 0x000000042e2e7c20 */ /* 0x000fe20008410000 */
[----:B------:R-:W-:Y:S01]  /*1a90*/  FMUL.FTZ R53, R53, UR4 ;  /* 0x0000000435357c20 */ /* 0x000fe20008410000 */
[----:B------:R-:W-:Y:S01]  /*1aa0*/  FMNMX.FTZ R7, R28, R7, !PT ;  /* 0x000000071c077209 */ /* 0x000fe20007810000 */
[----:B------:R-:W-:Y:S01]  /*1ab0*/  FMUL.FTZ R47, R47, UR4 ;  /* 0x000000042f2f7c20 */ /* 0x000fe20008410000 */
[----:B------:R-:W-:Y:S01]  /*1ac0*/  FMUL.FTZ R56, R56, UR4 ;  /* 0x0000000438387c20 */ /* 0x000fe20008410000 */
[----:B------:R-:W4:Y:S01]  /*1ad0*/  MUFU.TANH R4, R26 ;  /* 0x0000001a00047308 */ /* 0x000f220000002400 */
[----:B--2---:R-:W-:Y:S01]  /*1ae0*/  FSEL R12, R29, -INF , P3 ;  /* 0xff8000001d0c7808 */ /* 0x004fe20001800000 */
[----:B------:R-:W-:Y:S01]  /*1af0*/  FMUL.FTZ R50, R50, UR4 ;  /* 0x0000000432327c20 */ /* 0x000fe20008410000 */
[----:B------:R-:W-:Y:S01]  /*1b00*/  FMUL.FTZ R57, R57, UR4 ;  /* 0x0000000439397c20 */ /* 0x000fe20008410000 */
[----:B------:R-:W-:Y:S01]  /*1b10*/  FMUL.FTZ R51, R51, UR4 ;  /* 0x0000000433337c20 */ /* 0x000fe20008410000 */
[----:B------:R-:W-:Y:S01]  /*1b20*/  FMNMX.FTZ R7, R12, R7, !PT ;  /* 0x000000070c077209 */ /* 0x000fe20007810000 */
[----:B------:R-:W-:Y:S01]  /*1b30*/  FMUL.FTZ R60, R60, UR4 ;  /* 0x000000043c3c7c20 */ /* 0x000fe20008410000 */
[----:B------:R-:W-:Y:S01]  /*1b40*/  FMUL.FTZ R54, R54, UR4 ;  /* 0x0000000436367c20 */ /* 0x000fe20008410000 */
[----:B------:R-:W-:Y:S01]  /*1b50*/  MUFU.TANH R33, R33 ;  /* 0x0000002100217308 */ /* 0x000fe20000002400 */
[----:B---3--:R-:W-:Y:S01]  /*1b60*/  FSEL R32, R32, -INF , P2 ;  /* 0xff80000020207808 */ /* 0x008fe20001000000 */
[----:B------:R-:W-:Y:S01]  /*1b70*/  FMUL.FTZ R61, R61, UR4 ;  /* 0x000000043d3d7c20 */ /* 0x000fe20008410000 */
[----:B------:R-:W-:Y:S01]  /*1b80*/  FMUL.FTZ R55, R55, UR4 ;  /* 0x0000000437377c20 */ /* 0x000fe20008410000 */
[----:B------:R-:W-:Y:S01]  /*1b90*/  FMUL.FTZ R64, R64, UR4 ;  /* 0x0000000440407c20 */ /* 0x000fe20008410000 */
[----:B------:R-:W-:Y:S01]  /*1ba0*/  FMNMX.FTZ R7, R32, R7, !PT ;  /* 0x0000000720077209 */ /* 0x000fe20007810000 */
[----:B------:R-:W-:Y:S01]  /*1bb0*/  FMUL.FTZ R58, R58, UR4 ;  /* 0x000000043a3a7c20 */ /* 0x000fe20008410000 */
[----:B------:R-:W-:Y:S01]  /*1bc0*/  FMUL.FTZ R65, R65, UR4 ;  /* 0x0000000441417c20 */ /* 0x000fe20008410000 */
[----:B01----:R-:W0:Y:S01]  /*1bd0*/  MUFU.TANH R3, R27 ;  /* 0x0000001b00037308 */ /* 0x003e220000002400 */
[----:B----4-:R-:W-:Y:S01]  /*1be0*/  FSEL R4, R4, -INF , P6 ;  /* 0xff80000004047808 */ /* 0x010fe20003000000 */
[----:B------:R-:W-:Y:S01]  /*1bf0*/  FMUL.FTZ R59, R59, UR4 ;  /* 0x000000043b3b7c20 */ /* 0x000fe20008410000 */
[----:B------:R-:W-:Y:S01]  /*1c00*/  ISETP.GT.AND P6, PT, R5, 0x18, PT ;  /* 0x000000180500780c */ /* 0x000fe20003fc4270 */
[----:B------:R-:W-:Y:S01]  /*1c10*/  FMUL.FTZ R68, R68, UR4 ;  /* 0x0000000444447c20 */ /* 0x000fe20008410000 */
[----:B------:R-:W-:Y:S01]  /*1c20*/  FMUL.FTZ R69, R69, UR4 ;  /* 0x0000000445457c20 */ /* 0x000fe20008410000 */
[----:B------:R-:W-:Y:S01]  /*1c30*/  FMUL.FTZ R62, R62, UR4 ;  /* 0x000000043e3e7c20 */ /* 0x000fe20008410000 */
[----:B------:R-:W-:Y:S01]  /*1c40*/  FMUL.FTZ R63, R63, UR4 ;  /* 0x000000043f3f7c20 */ /* 0x000fe20008410000 */
[----:B------:R-:W1:Y:S01]  /*1c50*/  MUFU.TANH R36, R36 ;  /* 0x0000002400247308 */ /* 0x000e620000002400 */
[----:B------:R-:W-:Y:S01]  /*1c60*/  ULDC UR5, c[0x0][0x988] ;  /* 0x0002620000057ab9 */ /* 0x000fe20000000800 */
[----:B------:R-:W-:Y:S01]  /*1c70*/  FMUL.FTZ R66, R66, UR4 ;  /* 0x0000000442427c20 */ /* 0x000fe20008410000 */
[----:B------:R-:W-:Y:S01]  /*1c80*/  P2R R21, PR, RZ, 0x1 ;  /* 0x00000001ff157803 */ /* 0x000fe20000000000 */
[----:B------:R-:W-:Y:S01]  /*1c90*/  FMUL.FTZ R67, R67, UR4 ;  /* 0x0000000443437c20 */ /* 0x000fe20008410000 */
[----:B------:R-:W-:Y:S01]  /*1ca0*/  FMUL.FTZ R70, R70, UR4 ;  /* 0x0000000446467c20 */ /* 0x000fe20008410000 */
[----:B------:R-:W-:Y:S01]  /*1cb0*/  FMUL.FTZ R71, R71, UR4 ;  /* 0x0000000447477c20 */ /* 0x000fe20008410000 */
[----:B------:R-:W-:Y:S01]  /*1cc0*/  R2UR UR4, R0 ;  /* 0x00000000000472ca */ /* 0x000fe200000e0000 */
[----:B------:R2:W3:Y:S01]  /*1cd0*/  MUFU.TANH R14, R30 ;  /* 0x0000001e000e7308 */ /* 0x0004e20000002400 */
[----:B0-----:R-:W-:Y:S01]  /*1ce0*/  FSEL R3, R3, -INF , P5 ;  /* 0xff80000003037808 */ /* 0x001fe20002800000 */
[--C-:B------:R-:W-:Y:S01]  /*1cf0*/  IMAD.MOV.U32 R85, RZ, RZ, R87.reuse ;  /* 0x000000ffff557224 */ /* 0x100fe200078e0057 */
[----:B------:R-:W-:Y:S01]  /*1d00*/  ISETP.GT.AND P5, PT, R5, 0x19, PT ;  /* 0x000000190500780c */ /* 0x000fe20003fa4270 */
[--C-:B------:R-:W-:Y:S01]  /*1d10*/  IMAD.MOV.U32 R83, RZ, RZ, R87.reuse ;  /* 0x000000ffff537224 */ /* 0x100fe200078e0057 */
[-C--:B------:R-:W-:Y:S01]  /*1d20*/  MOV R81, R87.reuse ;  /* 0x0000005700517202 */ /* 0x080fe20000000f00 */
[--C-:B------:R-:W-:Y:S01]  /*1d30*/  IMAD.MOV.U32 R79, RZ, RZ, R87.reuse ;  /* 0x000000ffff4f7224 */ /* 0x100fe200078e0057 */
[----:B------:R-:W-:Y:S01]  /*1d40*/  MOV R75, R87 ;  /* 0x00000057004b7202 */ /* 0x000fe20000000f00 */
[----:B------:R-:W0:Y:S01]  /*1d50*/  MUFU.TANH R37, R37 ;  /* 0x0000002500257308 */ /* 0x000e220000002400 */
[----:B--2---:R-:W-:Y:S01]  /*1d60*/  FSEL R30, R33, -INF , P1 ;  /* 0xff800000211e7808 */ /* 0x004fe20000800000 */
[----:B------:R-:W-:Y:S01]  /*1d70*/  IMAD.MOV.U32 R77, RZ, RZ, R87 ;  /* 0x000000ffff4d7224 */ /* 0x000fe200078e0057 */
[----:B-1----:R-:W-:Y:S01]  /*1d80*/  FSEL R36, R36, -INF , P6 ;  /* 0xff80000024247808 */ /* 0x002fe20003000000 */
[----:B------:R-:W-:Y:S01]  /*1d90*/  UIADD3 UR4, UR4, 0x2a840, URZ ;  /* 0x0002a84004047890 */ /* 0x000fe2000fffe03f */
[----:B------:R-:W-:-:S03]  /*1da0*/  FMNMX.FTZ R7, R30, R7, !PT ;  /* 0x000000071e077209 */ /* 0x000fc60007810000 */
[----:B------:R-:W1:Y:S01]  /*1db0*/  MUFU.TANH R31, R31 ;  /* 0x0000001f001f7308 */ /* 0x000e620000002400 */
[----:B---3--:R-:W-:Y:S01]  /*1dc0*/  FSEL R14, R14, -INF , P4 ;  /* 0xff8000000e0e7808 */ /* 0x008fe20002000000 */
[----:B------:R-:W-:Y:S01]  /*1dd0*/  UPRMT UR4, UR40, 0x654, UR4 ;  /* 0x0000065428047896 */ /* 0x000fe20008000004 */
[----:B------:R-:W-:Y:S02]  /*1de0*/  ISETP.GT.AND P4, PT, R5, 0x20, PT ;  /* 0x000000200500780c */ /* 0x000fe40003f84270 */
[----:B------:R-:W-:-:S03]  /*1df0*/  FMNMX.FTZ R7, R36, R7, !PT ;  /* 0x0000000724077209 */ /* 0x000fc60007810000 */
[----:B------:R-:W2:Y:S01]  /*1e00*/  MUFU.TANH R40, R40 ;  /* 0x0000002800287308 */ /* 0x000ea20000002400 */
[----:B0-----:R-:W-:Y:S02]  /*1e10*/  FSEL R72, R37, -INF , P5 ;  /* 0xff80000025487808 */ /* 0x001fe40002800000 */
[----:B------:R-:W-:Y:S02]  /*1e20*/  SYNCS.ARRIVE.TRANS64.RED.A1T0 RZ, [UR4], RZ ;  /* 0x000000ffffff79a7 */ /* 0x000fe40008100404 */
[----:B------:R-:W-:-:S03]  /*1e30*/  FMNMX.FTZ R7, R72, R7, !PT ;  /* 0x0000000748077209 */ /* 0x000fc60007810000 */
[----:B------:R-:W0:Y:S01]  /*1e40*/  MUFU.TANH R34, R34 ;  /* 0x0000002200227308 */ /* 0x000e220000002400 */
[----:B-1----:R-:W-:Y:S02]  /*1e50*/  FSEL R20, R31, -INF , P3 ;  /* 0xff8000001f147808 */ /* 0x002fe40001800000 */
[----:B------:R-:W-:-:S05]  /*1e60*/  ISETP.GT.AND P3, PT, R5, 0x21, PT ;  /* 0x000000210500780c */ /* 0x000fca0003f64270 */
[----:B------:R-:W1:Y:S01]  /*1e70*/  MUFU.TANH R41, R41 ;  /* 0x0000002900297308 */ /* 0x000e620000002400 */
[----:B--2---:R-:W-:-:S04]  /*1e80*/  FSEL R74, R40, -INF , P4 ;  /* 0xff800000284a7808 */ /* 0x004fc80002000000 */
[----:B------:R-:W-:-:S03]  /*1e90*/  FMNMX.FTZ R7, R74, R7, !PT ;  /* 0x000000074a077209 */ /* 0x000fc60007810000 */
[----:B------:R-:W2:Y:S01]  /*1ea0*/  MUFU.TANH R35, R35 ;  /* 0x0000002300237308 */ /* 0x000ea20000002400 */
[----:B0-----:R-:W-:Y:S02]  /*1eb0*/  FSEL R34, R34, -INF , P2 ;  /* 0xff80000022227808 */ /* 0x001fe40001000000 */
[----:B------:R-:W-:-:S05]  /*1ec0*/  ISETP.GT.AND P2, PT, R5, 0x28, PT ;  /* 0x000000280500780c */ /* 0x000fca0003f44270 */
[----:B------:R-:W0:Y:S01]  /*1ed0*/  MUFU.TANH R44, R44 ;  /* 0x0000002c002c7308 */ /* 0x000e220000002400 */
[----:B-1----:R-:W-:-:S04]  /*1ee0*/  FSEL R76, R41, -INF , P3 ;  /* 0xff800000294c7808 */ /* 0x002fc80001800000 */
[----:B------:R-:W-:-:S03]  /*1ef0*/  FMNMX.FTZ R7, R76, R7, !PT ;  /* 0x000000074c077209 */ /* 0x000fc60007810000 */
[----:B------:R-:W1:Y:S01]  /*1f00*/  MUFU.TANH R38, R38 ;  /* 0x0000002600267308 */ /* 0x000e620000002400 */
[----:B--2---:R-:W-:Y:S02]  /*1f10*/  FSEL R26, R35, -INF , P1 ;  /* 0xff800000231a7808 */ /* 0x004fe40000800000 */
[----:B------:R-:W-:-:S05]  /*1f20*/  ISETP.GT.AND P1, PT, R5, 0x29, PT ;  /* 0x000000290500780c */ /* 0x000fca0003f24270 */
[----:B------:R-:W2:Y:S01]  /*1f30*/  MUFU.TANH R45, R45 ;  /* 0x0000002d002d7308 */ /* 0x000ea20000002400 */
[----:B0-----:R-:W-:-:S04]  /*1f40*/  FSEL R78, R44, -INF , P2 ;  /* 0xff8000002c4e7808 */ /* 0x001fc80001000000 */
[----:B------:R-:W-:-:S03]  /*1f50*/  FMNMX.FTZ R7, R78, R7, !PT ;  /* 0x000000074e077209 */ /* 0x000fc60007810000 */
[----:B------:R-:W0:Y:S01]  /*1f60*/  MUFU.TANH R39, R39 ;  /* 0x0000002700277308 */ /* 0x000e220000002400 */
[----:B-1----:R-:W-:Y:S02]  /*1f70*/  FSEL R38, R38, -INF , P6 ;  /* 0xff80000026267808 */ /* 0x002fe40003000000 */
[----:B------:R-:W-:-:S05]  /*1f80*/  ISETP.GT.AND P6, PT, R5, 0x30, PT ;  /* 0x000000300500780c */ /* 0x000fca0003fc4270 */
[----:B------:R-:W1:Y:S01]  /*1f90*/  MUFU.TANH R48, R48 ;  /* 0x0000003000307308 */ /* 0x000e620000002400 */
[----:B--2---:R-:W-:Y:S02]  /*1fa0*/  FSEL R80, R45, -INF , P1 ;  /* 0xff8000002d507808 */ /* 0x004fe40000800000 */
[----:B------:R-:W-:Y:S02]  /*1fb0*/  MOV R45, R87 ;  /* 0x00000057002d7202 */ /* 0x000fe40000000f00 */
        /* <DEDUP_REMOVED lines=11> */
[----:B0-----:R-:W-:Y:S01]  /*2070*/  FSEL R84, R49, -INF , P5 ;  /* 0xff80000031547808 */ /* 0x001fe20002800000 */
[----:B------:R-:W-:-:S03]  /*2080*/  IMAD.MOV.U32 R49, RZ, RZ, R87 ;  /* 0x000000ffff317224 */ /* 0x000fc600078e0057 */
        /* <DEDUP_REMOVED lines=11> */
[----:B-1----:R-:W-:Y:S01]  /*2140*/  FSEL R90, R53, -INF , P3 ;  /* 0xff800000355a7808 */ /* 0x002fe20001800000 */
[----:B------:R-:W-:-:S03]  /*2150*/  IMAD.MOV.U32 R53, RZ, RZ, R87 ;  /* 0x000000ffff357224 */ /* 0x000fc600078e0057 */
[----:B------:R-:W-:-:S03]  /*2160*/  FMNMX.FTZ R7, R90, R7, !PT ;  /* 0x000000075a077209 */ /* 0x000fc60007810000 */
[----:B------:R-:W1:Y:S01]  /*2170*/  MUFU.TANH R50, R50 ;  /* 0x0000003200327308 */ /* 0x000e620000002400 */
[----:B--2---:R-:W-:Y:S01]  /*2180*/  FSEL R48, R47, -INF , P1 ;  /* 0xff8000002f307808 */ /* 0x004fe20000800000 */
[----:B------:R-:W-:Y:S01]  /*2190*/  IMAD.MOV.U32 R47, RZ, RZ, R87 ;  /* 0x000000ffff2f7224 */ /* 0x000fe200078e0057 */
        /* <DEDUP_REMOVED lines=13> */
[----:B------:R-:W-:Y:S02]  /*2270*/  ISETP.GT.AND P5, PT, R5, 0x49, PT ;  /* 0x000000490500780c */ /* 0x000fe40003fa4270 */
[----:B------:R-:W-:-:S03]  /*2280*/  MOV R51, R87 ;  /* 0x0000005700337202 */ /* 0x000fc60000000f00 */
        /* <DEDUP_REMOVED lines=11> */
[----:B-1----:R-:W-:Y:S01]  /*2340*/  FSEL R56, R55, -INF , P3 ;  /* 0xff80000037387808 */ /* 0x002fe20001800000 */
[----:B------:R-:W-:Y:S01]  /*2350*/  IMAD.MOV.U32 R55, RZ, RZ, R87 ;  /* 0x000000ffff377224 */ /* 0x000fe200078e0057 */
        /* <DEDUP_REMOVED lines=18> */
[----:B------:R-:W-:Y:S01]  /*2480*/  MUFU.TANH R63, R63 ;  /* 0x0000003f003f7308 */ /* 0x000fe20000002400 */
[----:B-1----:R-:W-:Y:S02]  /*2490*/  FSEL R102, R69, -INF , P1 ;  /* 0xff80000045667808 */ /* 0x002fe40000800000 */
[----:B------:R-:W-:Y:S02]  /*24a0*/  MOV R69, R87 ;  /* 0x0000005700457202 */ /* 0x000fe40000000f00 */
[----:B------:R-:W-:Y:S01]  /*24b0*/  FMNMX.FTZ R5, R102, R7, !PT ;  /* 0x0000000766057209 */ /* 0x000fe20007810000 */
[----:B------:R-:W-:Y:S02]  /*24c0*/  IMAD.U32 R7, RZ, RZ, UR5 ;  /* 0x00000005ff077e24 */ /* 0x000fe4000f8e00ff */
[----:B------:R-:W0:Y:S01]  /*24d0*/  MUFU.TANH R66, R66 ;  /* 0x0000004200427308 */ /* 0x000e220000002400 */
[----:B--2---:R-:W-:Y:S01]  /*24e0*/  FSEL R62, R62, -INF , P6 ;  /* 0xff8000003e3e7808 */ /* 0x004fe20003000000 */
[----:B------:R-:W1:Y:S06]  /*24f0*/  SHFL.BFLY PT, R6, R5, 0x2, 0x1f ;  /* 0x0c401f0005067f89 */ /* 0x000e6c00000e0000 */
[----:B------:R-:W-:Y:S08]  /*2500*/  MUFU.TANH R67, R67 ;  /* 0x0000004300437308 */ /* 0x000ff00000002400 */
[----:B------:R-:W2:Y:S01]  /*2510*/  MUFU.TANH R70, R70 ;  /* 0x0000004600467308 */ /* 0x000ea20000002400 */
[----:B0-----:R-:W-:-:S07]  /*2520*/  FSEL R66, R66, -INF , P4 ;  /* 0xff80000042427808 */ /* 0x001fce0002000000 */
[----:B------:R-:W0:Y:S01]  /*2530*/  MUFU.TANH R71, R71 ;  /* 0x0000004700477308 */ /* 0x000e220000002400 */
[----:B-1----:R-:W-:Y:S02]  /*2540*/  FMNMX.FTZ R13, R5, R6, !PT ;  /* 0x00000006050d7209 */ /* 0x002fe40007810000 */
[----:B------:R-:W-:-:S03]  /*2550*/  FMNMX.FTZ R5, R4, R3, !PT ;  /* 0x0000000304057209 */ /* 0x000fc60007810000 */
[----:B------:R-:W1:Y:S01]  /*2560*/  SHFL.BFLY PT, R6, R13, 0x1, 0x1f ;  /* 0x0c201f000d067f89 */ /* 0x000e6200000e0000 */
[----:B------:R-:W-:Y:S02]  /*2570*/  FMNMX.FTZ R5, R14, R5, !PT ;  /* 0x000000050e057209 */ /* 0x000fe40007810000 */
[----:B--2---:R-:W-:Y:S02]  /*2580*/  FSEL R70, R70, -INF , P2 ;  /* 0xff80000046467808 */ /* 0x004fe40001000000 */
[----:B------:R-:W-:-:S04]  /*2590*/  FMNMX.FTZ R5, R20, R5, !PT ;  /* 0x0000000514057209 */ /* 0x000fc80007810000 */
[----:B------:R-:W-:-:S04]  /*25a0*/  FMNMX.FTZ R5, R34, R5, !PT ;  /* 0x0000000522057209 */ /* 0x000fc80007810000 */
[----:B------:R-:W-:-:S04]  /*25b0*/  FMNMX.FTZ R5, R26, R5, !PT ;  /* 0x000000051a057209 */ /* 0x000fc80007810000 */
[----:B------:R-:W-:-:S04]  /*25c0*/  FMNMX.FTZ R5, R38, R5, !PT ;  /* 0x0000000526057209 */ /* 0x000fc80007810000 */
[----:B------:R-:W-:Y:S02]  /*25d0*/  FMNMX.FTZ R5, R40, R5, !PT ;  /* 0x0000000528057209 */ /* 0x000fe40007810000 */
[----:B-1----:R-:W-:Y:S02]  /*25e0*/  FMNMX.FTZ R6, R13, R6, !PT ;  /* 0x000000060d067209 */ /* 0x002fe40007810000 */
[----:B------:R-:W-:Y:S02]  /*25f0*/  FMNMX.FTZ R5, R42, R5, !PT ;  /* 0x000000052a057209 */ /* 0x000fe40007810000 */
[C---:B------:R-:W-:Y:S01]  /*2600*/  FSETP.NEU.FTZ.AND P0, PT, R6.reuse, -INF , PT ;  /* 0xff8000000600780b */ /* 0x040fe20003f1d000 */
[----:B------:R-:W-:Y:S01]  /*2610*/  FMUL.FTZ R15, R6, R7 ;  /* 0x00000007060f7220 */ /* 0x000fe20000410000 */
[----:B------:R-:W-:-:S04]  /*2620*/  FMNMX.FTZ R5, R44, R5, !PT ;  /* 0x000000052c057209 */ /* 0x000fc80007810000 */
[----:B------:R-:W-:Y:S02]  /*2630*/  FMNMX.FTZ R5, R46, R5, !PT ;  /* 0x000000052e057209 */ /* 0x000fe40007810000 */
[----:B------:R-:W-:Y:S02]  /*2640*/  FSEL R15, R15, RZ, P0 ;  /* 0x000000ff0f0f7208 */ /* 0x000fe40000000000 */
[----:B------:R-:W-:Y:S02]  /*2650*/  FMNMX.FTZ R5, R48, R5, !PT ;  /* 0x0000000530057209 */ /* 0x000fe40007810000 */
[----:B------:R-:W-:Y:S01]  /*2660*/  ISETP.NE.AND P0, PT, R21, RZ, PT ;  /* 0x000000ff1500720c */ /* 0x000fe20003f05270 */
[--C-:B------:R-:W-:Y:S01]  /*2670*/  FFMA.FTZ R24, R24, R7, -R15.reuse ;  /* 0x0000000718187223 */ /* 0x100fe2000001080f */
[----:B------:R-:W-:Y:S01]  /*2680*/  FMNMX.FTZ R5, R50, R5, !PT ;  /* 0x0000000532057209 */ /* 0x000fe20007810000 */
[-CC-:B------:R-:W-:Y:S01]  /*2690*/  FFMA.FTZ R28, R28, R7.reuse, -R15.reuse ;  /* 0x000000071c1c7223 */ /* 0x180fe2000001080f */
[--C-:B------:R-:W-:Y:S01]  /*26a0*/  FFMA.FTZ R30, R30, R7, -R15.reuse ;  /* 0x000000071e1e7223 */ /* 0x100fe2000001080f */
[----:B------:R1:W-:Y:S01]  /*26b0*/  MUFU.EX2 R136, R24 ;  /* 0x0000001800887308 */ /* 0x0003e20000000800 */
[----:B------:R-:W-:Y:S01]  /*26c0*/  FMNMX.FTZ R5, R52, R5, !PT ;  /* 0x0000000534057209 */ /* 0x000fe20007810000 */
[-CC-:B------:R-:W-:Y:S01]  /*26d0*/  FFMA.FTZ R12, R12, R7.reuse, -R15.reuse ;  /* 0x000000070c0c7223 */ /* 0x180fe2000001080f */
[-CC-:B------:R-:W-:Y:S01]  /*26e0*/  FFMA.FTZ R25, R25, R7.reuse, -R15.reuse ;  /* 0x0000000719197223 */ /* 0x180fe2000001080f */
[--C-:B------:R-:W-:Y:S01]  /*26f0*/  FFMA.FTZ R32, R32, R7, -R15.reuse ;  /* 0x0000000720207223 */ /* 0x100fe2000001080f */
[----:B------:R-:W-:Y:S01]  /*2700*/  FMNMX.FTZ R5, R54, R5, !PT ;  /* 0x0000000536057209 */ /* 0x000fe20007810000 */
[-CC-:B------:R-:W-:Y:S01]  /*2710*/  FFMA.FTZ R36, R36, R7.reuse, -R15.reuse ;  /* 0x0000000724247223 */ /* 0x180fe2000001080f */
[--C-:B------:R-:W-:Y:S01]  /*2720*/  FFMA.FTZ R72, R72, R7, -R15.reuse ;  /* 0x0000000748487223 */ /* 0x100fe2000001080f */
[----:B------:R2:W-:Y:S01]  /*2730*/  MUFU.EX2 R138, R28 ;  /* 0x0000001c008a7308 */ /* 0x0005e20000000800 */
[----:B------:R-:W-:Y:S01]  /*2740*/  FMNMX.FTZ R5, R56, R5, !PT ;  /* 0x0000000538057209 */ /* 0x000fe20007810000 */
[-CC-:B------:R-:W-:Y:S01]  /*2750*/  FFMA.FTZ R74, R74, R7.reuse, -R15.reuse ;  /* 0x000000074a4a7223 */ /* 0x180fe2000001080f */
[----:B-1----:R-:W-:Y:S01]  /*2760*/  FSEL R24, R63, -INF , P5 ;  /* 0xff8000003f187808 */ /* 0x002fe20002800000 */
[--C-:B------:R-:W-:Y:S01]  /*2770*/  FFMA.FTZ R76, R76, R7, -R15.reuse ;  /* 0x000000074c4c7223 */ /* 0x100fe2000001080f */
[----:B------:R-:W-:Y:S01]  /*2780*/  FMNMX.FTZ R5, R58, R5, !PT ;  /* 0x000000053a057209 */ /* 0x000fe20007810000 */
[-CC-:B------:R-:W-:Y:S01]  /*2790*/  FFMA.FTZ R78, R78, R7.reuse, -R15.reuse ;  /* 0x000000074e4e7223 */ /* 0x180fe2000001080f */
[--C-:B------:R-:W-:Y:S01]  /*27a0*/  FFMA.FTZ R80, R80, R7, -R15.reuse ;  /* 0x0000000750507223 */ /* 0x100fe2000001080f */
[----:B------:R0:W-:Y:S01]  /*27b0*/  MUFU.EX2 R27, R30 ;  /* 0x0000001e001b7308 */ /* 0x0001e20000000800 */
[----:B------:R-:W-:Y:S01]  /*27c0*/  FMNMX.FTZ R5, R60, R5, !PT ;  /* 0x000000053c057209 */ /* 0x000fe20007810000 */
[-CC-:B------:R-:W-:Y:S01]  /*27d0*/  FFMA.FTZ R82, R82, R7.reuse, -R15.reuse ;  /* 0x0000000752527223 */ /* 0x180fe2000001080f */
[----:B--2---:R-:W-:Y:S01]  /*27e0*/  FSEL R28, R67, -INF , P3 ;  /* 0xff800000431c7808 */ /* 0x004fe20001800000 */
[--C-:B------:R-:W-:Y:S01]  /*27f0*/  FFMA.FTZ R84, R84, R7, -R15.reuse ;  /* 0x0000000754547223 */ /* 0x100fe2000001080f */
[----:B------:R-:W-:Y:S01]  /*2800*/  FMNMX.FTZ R5, R62, R5, !PT ;  /* 0x000000053e057209 */ /* 0x000fe20007810000 */
[-CC-:B------:R-:W-:Y:S01]  /*2810*/  FFMA.FTZ R86, R86, R7.reuse, -R15.reuse ;  /* 0x0000000756567223 */ /* 0x180fe2000001080f */
[--C-:B------:R-:W-:Y:S01]  /*2820*/  FFMA.FTZ R90, R90, R7, -R15.reuse ;  /* 0x000000075a5a7223 */ /* 0x100fe2000001080f */
[----:B------:R1:W-:Y:S01]  /*2830*/  MUFU.EX2 R21, R12 ;  /* 0x0000000c00157308 */ /* 0x0003e20000000800 */
[----:B------:R-:W-:Y:S01]  /*2840*/  FMNMX.FTZ R5, R24, R5, !PT ;  /* 0x0000000518057209 */ /* 0x000fe20007810000 */
[-CC-:B------:R-:W-:Y:S01]  /*2850*/  FFMA.FTZ R92, R92, R7.reuse, -R15.reuse ;  /* 0x000000075c5c7223 */ /* 0x180fe2000001080f */
[----:B0-----:R-:W-:Y:S01]  /*2860*/  FSEL R30, R71, -INF , P1 ;  /* 0xff800000471e7808 */ /* 0x001fe20000800000 */
[--C-:B------:R-:W-:Y:S01]  /*2870*/  FFMA.FTZ R94, R94, R7, -R15.reuse ;  /* 0x000000075e5e7223 */ /* 0x100fe2000001080f */
[----:B------:R-:W-:Y:S01]  /*2880*/  FMNMX.FTZ R5, R66, R5, !PT ;  /* 0x0000000542057209 */ /* 0x000fe20007810000 */
[-CC-:B------:R-:W-:Y:S01]  /*2890*/  FFMA.FTZ R96, R96, R7.reuse, -R15.reuse ;  /* 0x0000000760607223 */ /* 0x180fe2000001080f */
[--C-:B------:R-:W-:Y:S01]  /*28a0*/  FFMA.FTZ R98, R98, R7, -R15.reuse ;  /* 0x0000000762627223 */ /* 0x100fe2000001080f */
[----:B------:R-:W-:Y:S01]  /*28b0*/  MUFU.EX2 R25, R25 ;  /* 0x0000001900197308 */ /* 0x000fe20000000800 */
[----:B------:R-:W-:Y:S01]  /*28c0*/  FMNMX.FTZ R5, R28, R5, !PT ;  /* 0x000000051c057209 */ /* 0x000fe20007810000 */
[-CC-:B------:R-:W-:Y:S01]  /*28d0*/  FFMA.FTZ R64, R64, R7.reuse, -R15.reuse ;  /* 0x0000000740407223 */ /* 0x180fe2000001080f */
[-CC-:B------:R-:W-:Y:S01]  /*28e0*/  FFMA.FTZ R100, R100, R7.reuse, -R15.reuse ;  /* 0x0000000764647223 */ /* 0x180fe2000001080f */
[--C-:B------:R-:W-:Y:S01]  /*28f0*/  FFMA.FTZ R68, R68, R7, -R15.reuse ;  /* 0x0000000744447223 */ /* 0x100fe2000001080f */
[----:B------:R-:W-:Y:S01]  /*2900*/  FMNMX.FTZ R5, R70, R5, !PT ;  /* 0x0000000546057209 */ /* 0x000fe20007810000 */
[----:B------:R-:W-:Y:S01]  /*2910*/  FFMA.FTZ R15, R102, R7, -R15 ;  /* 0x00000007660f7223 */ /* 0x000fe2000001080f */
[--C-:B------:R-:W-:Y:S01]  /*2920*/  IMAD.MOV.U32 R71, RZ, RZ, R87.reuse ;  /* 0x000000ffff477224 */ /* 0x100fe200078e0057 */
[----:B------:R-:W0:Y:S01]  /*2930*/  MUFU.EX2 R32, R32 ;  /* 0x0000002000207308 */ /* 0x000e220000000800 */
[----:B------:R-:W-:Y:S01]  /*2940*/  FMNMX.FTZ R5, R30, R5, !PT ;  /* 0x000000051e057209 */ /* 0x000fe20007810000 */
[----:B------:R-:W-:Y:S01]  /*2950*/  IMAD.MOV.U32 R67, RZ, RZ, R87 ;  /* 0x000000ffff437224 */ /* 0x000fe200078e0057 */
[----:B------:R-:W-:-:S03]  /*2960*/  MOV R63, R87 ;  /* 0x00000057003f7202 */ /* 0x000fc60000000f00 */
[----:B-1----:R-:W1:Y:S02]  /*2970*/  SHFL.BFLY PT, R12, R5, 0x2, 0x1f ;  /* 0x0c401f00050c7f89 */ /* 0x002e6400000e0000 */
[----:B------:R-:W-:Y:S08]  /*2980*/  MUFU.EX2 R36, R36 ;  /* 0x0000002400247308 */ /* 0x000ff00000000800 */
[----:B------:R2:W3:Y:S01]  /*2990*/  MUFU.EX2 R29, R72 ;  /* 0x00000048001d7308 */ /* 0x0004e20000000800 */
[----:B0-----:R-:W-:-:S07]  /*29a0*/  F2FP.F16.F32.PACK_AB R140, R27, R32 ;  /* 0x000000201b8c723e */ /* 0x001fce00000000ff */
[----:B------:R-:W-:Y:S01]  /*29b0*/  MUFU.EX2 R74, R74 ;  /* 0x0000004a004a7308 */ /* 0x000fe20000000800 */
[----:B--2---:R-:W-:Y:S02]  /*29c0*/  MOV R72, R87 ;  /* 0x0000005700487202 */ /* 0x004fe40000000f00 */
[----:B-1----:R-:W-:-:S05]  /*29d0*/  FMNMX.FTZ R13, R5, R12, !PT ;  /* 0x0000000c050d7209 */ /* 0x002fca0007810000 */
[----:B------:R0:W1:Y:S01]  /*29e0*/  MUFU.EX2 R31, R76 ;  /* 0x0000004c001f7308 */ /* 0x0000620000000800 */
[----:B---3--:R-:W-:Y:S01]  /*29f0*/  F2FP.F16.F32.PACK_AB R142, R29, R36 ;  /* 0x000000241d8e723e */ /* 0x008fe200000000ff */
[----:B------:R-:W2:Y:S06]  /*2a00*/  SHFL.BFLY PT, R12, R13, 0x1, 0x1f ;  /* 0x0c201f000d0c7f89 */ /* 0x000eac00000e0000 */
[----:B------:R-:W-:Y:S01]  /*2a10*/  MUFU.EX2 R78, R78 ;  /* 0x0000004e004e7308 */ /* 0x000fe20000000800 */
[----:B0-----:R-:W-:-:S07]  /*2a20*/  IMAD.MOV.U32 R76, RZ, RZ, R87 ;  /* 0x000000ffff4c7224 */ /* 0x001fce00078e0057 */
[----:B------:R0:W3:Y:S01]  /*2a30*/  MUFU.EX2 R33, R80 ;  /* 0x0000005000217308 */ /* 0x0000e20000000800 */
[----:B-1----:R-:W-:-:S07]  /*2a40*/  F2FP.F16.F32.PACK_AB R144, R31, R74 ;  /* 0x0000004a1f90723e */ /* 0x002fce00000000ff */
[----:B------:R-:W-:Y:S01]  /*2a50*/  MUFU.EX2 R82, R82 ;  /* 0x0000005200527308 */ /* 0x000fe20000000800 */
[----:B0-----:R-:W-:Y:S01]  /*2a60*/  IMAD.MOV.U32 R80, RZ, RZ, R87 ;  /* 0x000000ffff507224 */ /* 0x001fe200078e0057 */
[----:B--2---:R-:W-:-:S04]  /*2a70*/  FMNMX.FTZ R12, R13, R12, !PT ;  /* 0x0000000c0d0c7209 */ /* 0x004fc80007810000 */
[C---:B------:R-:W-:Y:S01]  /*2a80*/  FSETP.NEU.FTZ.AND P1, PT, R12.reuse, -INF , PT ;  /* 0xff8000000c00780b */ /* 0x040fe20003f3d000 */
[----:B------:R-:W-:Y:S01]  /*2a90*/  FMUL.FTZ R41, R12, R7 ;  /* 0x000000070c297220 */ /* 0x000fe20000410000 */
[----:B------:R-:W0:Y:S01]  /*2aa0*/  MUFU.EX2 R35, R84 ;  /* 0x0000005400237308 */ /* 0x000e220000000800 */
[----:B---3--:R-:W-:-:S03]  /*2ab0*/  F2FP.F16.F32.PACK_AB R146, R33, R78 ;  /* 0x0000004e2192723e */ /* 0x008fc600000000ff */
[----:B------:R-:W-:Y:S02]  /*2ac0*/  FSEL R41, R41, RZ, P1 ;  /* 0x000000ff29297208 */ /* 0x000fe40000800000 */
[----:B------:R-:W-:Y:S01]  /*2ad0*/  ISETP.GE.AND P1, PT, R73, 0x61, PT ;  /* 0x000000614900780c */ /* 0x000fe20003f26270 */
[----:B------:R-:W-:Y:S01]  /*2ae0*/  IMAD.MOV.U32 R73, RZ, RZ, R87 ;  /* 0x000000ffff497224 */ /* 0x000fe200078e0057 */
[----:B------:R-:W-:Y:S01]  /*2af0*/  MUFU.EX2 R86, R86 ;  /* 0x0000005600567308 */ /* 0x000fe20000000800 */
[-CC-:B------:R-:W-:Y:S01]  /*2b00*/  FFMA.FTZ R4, R4, R7.reuse, -R41.reuse ;  /* 0x0000000704047223 */ /* 0x180fe20000010829 */
[-CC-:B------:R-:W-:Y:S01]  /*2b10*/  FFMA.FTZ R3, R3, R7.reuse, -R41.reuse ;  /* 0x0000000703037223 */ /* 0x180fe20000010829 */
[-CC-:B------:R-:W-:Y:S01]  /*2b20*/  FFMA.FTZ R14, R14, R7.reuse, -R41.reuse ;  /* 0x000000070e0e7223 */ /* 0x180fe20000010829 */
[-CC-:B------:R-:W-:Y:S01]  /*2b30*/  FFMA.FTZ R20, R20, R7.reuse, -R41.reuse ;  /* 0x0000000714147223 */ /* 0x180fe20000010829 */
[-CC-:B------:R-:W-:Y:S01]  /*2b40*/  FFMA.FTZ R34, R34, R7.reuse, -R41.reuse ;  /* 0x0000000722227223 */ /* 0x180fe20000010829 */
[-CC-:B------:R-:W-:Y:S01]  /*2b50*/  FFMA.FTZ R26, R26, R7.reuse, -R41.reuse ;  /* 0x000000071a1a7223 */ /* 0x180fe20000010829 */
[-CC-:B------:R-:W-:Y:S01]  /*2b60*/  FFMA.FTZ R38, R38, R7.reuse, -R41.reuse ;  /* 0x0000000726267223 */ /* 0x180fe20000010829 */
        /* <DEDUP_REMOVED lines=8> */
[----:B------:R1:W2:Y:S01]  /*2bf0*/  MUFU.EX2 R137, R3 ;  /* 0x0000000300897308 */ /* 0x0002a20000000800 */
[-CC-:B------:R-:W-:Y:S01]  /*2c00*/  FFMA.FTZ R54, R54, R7.reuse, -R41.reuse ;  /* 0x0000000736367223 */ /* 0x180fe20000010829 */
[-CC-:B------:R-:W-:Y:S01]  /*2c10*/  FFMA.FTZ R56, R56, R7.reuse, -R41.reuse ;  /* 0x0000000738387223 */ /* 0x180fe20000010829 */
[-CC-:B------:R-:W-:Y:S01]  /*2c20*/  FFMA.FTZ R58, R58, R7.reuse, -R41.reuse ;  /* 0x000000073a3a7223 */ /* 0x180fe20000010829 */
[-CC-:B------:R-:W-:Y:S01]  /*2c30*/  FFMA.FTZ R60, R60, R7.reuse, -R41.reuse ;  /* 0x000000073c3c7223 */ /* 0x180fe20000010829 */
[-CC-:B------:R-:W-:Y:S01]  /*2c40*/  FFMA.FTZ R62, R62, R7.reuse, -R41.reuse ;  /* 0x000000073e3e7223 */ /* 0x180fe20000010829 */
[-CC-:B------:R-:W-:Y:S01]  /*2c50*/  FFMA.FTZ R24, R24, R7.reuse, -R41.reuse ;  /* 0x0000000718187223 */ /* 0x180fe20000010829 */
[-C--:B------:R-:W-:Y:S01]  /*2c60*/  FFMA.FTZ R66, R66, R7.reuse, -R41 ;  /* 0x0000000742427223 */ /* 0x080fe20000010829 */
[----:B------:R-:W3:Y:S01]  /*2c70*/  MUFU.EX2 R14, R14 ;  /* 0x0000000e000e7308 */ /* 0x000ee20000000800 */
[----:B-1----:R-:W-:Y:S01]  /*2c80*/  FADD.FTZ R3, R136, R25 ;  /* 0x0000001988037221 */ /* 0x002fe20000010000 */
[-CC-:B------:R-:W-:Y:S01]  /*2c90*/  FFMA.FTZ R28, R28, R7.reuse, -R41.reuse ;  /* 0x000000071c1c7223 */ /* 0x180fe20000010829 */
[-CC-:B------:R-:W-:Y:S01]  /*2ca0*/  FFMA.FTZ R70, R70, R7.reuse, -R41.reuse ;  /* 0x0000000746467223 */ /* 0x180fe20000010829 */
[----:B------:R-:W-:Y:S01]  /*2cb0*/  FFMA.FTZ R30, R30, R7, -R41 ;  /* 0x000000071e1e7223 */ /* 0x000fe20000010829 */
[----:B------:R-:W-:Y:S01]  /*2cc0*/  F2FP.F16.F32.PACK_AB R136, R25, R136 ;  /* 0x000000881988723e */ /* 0x000fe200000000ff */
[--C-:B------:R-:W-:Y:S01]  /*2cd0*/  IMAD.MOV.U32 R41, RZ, RZ, R87.reuse ;  /* 0x000000ffff297224 */ /* 0x100fe200078e0057 */
[----:B0-----:R-:W-:Y:S01]  /*2ce0*/  F2FP.F16.F32.PACK_AB R148, R35, R82 ;  /* 0x000000522394723e */ /* 0x001fe200000000ff */
[----:B------:R0:W1:Y:S01]  /*2cf0*/  MUFU.EX2 R139, R20 ;  /* 0x00000014008b7308 */ /* 0x0000620000000800 */
[----:B------:R-:W-:Y:S01]  /*2d00*/  MOV R84, R87 ;  /* 0x0000005700547202 */ /* 0x000fe20000000f00 */
[----:B------:R-:W-:-:S06]  /*2d10*/  IMAD.MOV.U32 R25, RZ, RZ, R87 ;  /* 0x000000ffff197224 */ /* 0x000fcc00078e0057 */
[----:B------:R-:W4:Y:S01]  /*2d20*/  MUFU.EX2 R34, R34 ;  /* 0x0000002200227308 */ /* 0x000f220000000800 */
[----:B0-----:R-:W-:Y:S01]  /*2d30*/  FADD.FTZ R20, R138, R3 ;  /* 0x000000038a147221 */ /* 0x001fe20000010000 */
[----:B------:R-:W-:-:S03]  /*2d40*/  F2FP.F16.F32.PACK_AB R138, R21, R138 ;  /* 0x0000008a158a723e */ /* 0x000fc600000000ff */
[----:B------:R-:W-:-:S03]  /*2d50*/  FADD.FTZ R3, R21, R20 ;  /* 0x0000001415037221 */ /* 0x000fc60000010000 */
[----:B------:R0:W5:Y:S01]  /*2d60*/  MUFU.EX2 R141, R26 ;  /* 0x0000001a008d7308 */ /* 0x0001620000000800 */
[----:B------:R-:W-:Y:S01]  /*2d70*/  FADD.FTZ R20, R32, R3 ;  /* 0x0000000320147221 */ /* 0x000fe20000010000 */
[----:B--2---:R-:W-:Y:S01]  /*2d80*/  FADD.FTZ R3, R4, R137 ;  /* 0x0000008904037221 */ /* 0x004fe20000010000 */
[----:B------:R-:W-:Y:S01]  /*2d90*/  F2FP.F16.F32.PACK_AB R137, R137, R4 ;  /* 0x000000048989723e */ /* 0x000fe200000000ff */
[----:B------:R-:W-:Y:S02]  /*2da0*/  IMAD.MOV.U32 R32, RZ, RZ, R87 ;  /* 0x000000ffff207224 */ /* 0x000fe400078e0057 */
[----:B------:R-:W-:Y:S01]  /*2db0*/  FADD.FTZ R43, R27, R20 ;  /* 0x000000141b2b7221 */ /* 0x000fe20000010000 */
[----:B---3--:R-:W-:Y:S01]  /*2dc0*/  FADD.FTZ R20, R14, R3 ;  /* 0x000000030e147221 */ /* 0x008fe20000010000 */
[----:B------:R-:W-:Y:S01]  /*2dd0*/  MOV R4, 0x3f800000 ;  /* 0x3f80000000047802 */ /* 0x000fe20000000f00 */
[----:B------:R-:W2:Y:S01]  /*2de0*/  MUFU.EX2 R38, R38 ;  /* 0x0000002600267308 */ /* 0x000ea20000000800 */
[----:B0-----:R-:W-:Y:S01]  /*2df0*/  FADD.FTZ R26, R36, R43 ;  /* 0x0000002b241a7221 */ /* 0x001fe20000010000 */
[C---:B-1----:R-:W-:Y:S01]  /*2e00*/  FADD.FTZ R3, R139.reuse, R20 ;  /* 0x000000148b037221 */ /* 0x042fe20000010000 */
[----:B------:R-:W-:-:S02]  /*2e10*/  F2FP.F16.F32.PACK_AB R139, R139, R14 ;  /* 0x0000000e8b8b723e */ /* 0x000fc400000000ff */
[----:B------:R-:W-:Y:S01]  /*2e20*/  FADD.FTZ R43, R29, R26 ;  /* 0x0000001a1d2b7221 */ /* 0x000fe20000010000 */
[----:B----4-:R-:W-:Y:S01]  /*2e30*/  FADD.FTZ R20, R34, R3 ;  /* 0x0000000322147221 */ /* 0x010fe20000010000 */
[-C--:B------:R-:W-:Y:S01]  /*2e40*/  MOV R36, R87.reuse ;  /* 0x0000005700247202 */ /* 0x080fe20000000f00 */
[----:B------:R0:W1:Y:S01]  /*2e50*/  MUFU.EX2 R143, R40 ;  /* 0x00000028008f7308 */ /* 0x0000620000000800 */
[----:B------:R-:W-:Y:S01]  /*2e60*/  FADD.FTZ R26, R74, R43 ;  /* 0x0000002b4a1a7221 */ /* 0x000fe20000010000 */
[C---:B-----5:R-:W-:Y:S01]  /*2e70*/  FADD.FTZ R3, R141.reuse, R20 ;  /* 0x000000148d037221 */ /* 0x060fe20000010000 */
[----:B------:R-:W-:Y:S01]  /*2e80*/  F2FP.F16.F32.PACK_AB R141, R141, R34 ;  /* 0x000000228d8d723e */ /* 0x000fe200000000ff */
[--C-:B------:R-:W-:Y:S02]  /*2e90*/  IMAD.MOV.U32 R74, RZ, RZ, R87.reuse ;  /* 0x000000ffff4a7224 */ /* 0x100fe400078e0057 */
[----:B------:R-:W-:Y:S01]  /*2ea0*/  FADD.FTZ R43, R31, R26 ;  /* 0x0000001a1f2b7221 */ /* 0x000fe20000010000 */
[----:B------:R-:W-:Y:S01]  /*2eb0*/  IMAD.MOV.U32 R34, RZ, RZ, R87 ;  /* 0x000000ffff227224 */ /* 0x000fe200078e0057 */
[-C--:B------:R-:W-:Y:S01]  /*2ec0*/  MOV R27, R87.reuse ;  /* 0x00000057001b7202 */ /* 0x080fe20000000f00 */
[----:B------:R-:W3:Y:S01]  /*2ed0*/  MUFU.EX2 R42, R42 ;  /* 0x0000002a002a7308 */ /* 0x000ee20000000800 */
[----:B--2---:R-:W-:Y:S01]  /*2ee0*/  FADD.FTZ R20, R38, R3 ;  /* 0x0000000326147221 */ /* 0x004fe20000010000 */
[----:B------:R-:W-:Y:S01]  /*2ef0*/  FADD.FTZ R26, R78, R43 ;  /* 0x0000002b4e1a7221 */ /* 0x000fe20000010000 */
[----:B------:R-:W-:Y:S01]  /*2f00*/  MOV R78, R87 ;  /* 0x00000057004e7202 */ /* 0x000fe20000000f00 */
[----:B0-----:R-:W-:-:S02]  /*2f10*/  IMAD.MOV.U32 R40, RZ, RZ, R87 ;  /* 0x000000ffff287224 */ /* 0x001fc400078e0057 */
[----:B------:R-:W-:Y:S01]  /*2f20*/  FADD.FTZ R43, R33, R26 ;  /* 0x0000001a212b7221 */ /* 0x000fe20000010000 */
[----:B------:R-:W-:Y:S01]  /*2f30*/  MOV R33, R87 ;  /* 0x0000005700217202 */ /* 0x000fe20000000f00 */
[----:B------:R0:W2:Y:S01]  /*2f40*/  MUFU.EX2 R145, R44 ;  /* 0x0000002c00917308 */ /* 0x0000a20000000800 */
[C---:B-1----:R-:W-:Y:S01]  /*2f50*/  FADD.FTZ R3, R143.reuse, R20 ;  /* 0x000000148f037221 */ /* 0x042fe20000010000 */
[----:B------:R-:W-:Y:S01]  /*2f60*/  FADD.FTZ R20, R82, R43 ;  /* 0x0000002b52147221 */ /* 0x000fe20000010000 */
[----:B------:R-:W-:Y:S01]  /*2f70*/  F2FP.F16.F32.PACK_AB R143, R143, R38 ;  /* 0x000000268f8f723e */ /* 0x000fe200000000ff */
[--C-:B------:R-:W-:Y:S02]  /*2f80*/  IMAD.MOV.U32 R82, RZ, RZ, R87.reuse ;  /* 0x000000ffff527224 */ /* 0x100fe400078e0057 */
[----:B------:R-:W-:Y:S01]  /*2f90*/  FADD.FTZ R43, R35, R20 ;  /* 0x00000014232b7221 */ /* 0x000fe20000010000 */
[----:B------:R-:W-:Y:S01]  /*2fa0*/  IMAD.MOV.U32 R38, RZ, RZ, R87 ;  /* 0x000000ffff267224 */ /* 0x000fe200078e0057 */
[----:B------:R-:W1:Y:S01]  /*2fb0*/  MUFU.EX2 R46, R46 ;  /* 0x0000002e002e7308 */ /* 0x000e620000000800 */
[----:B---3--:R-:W-:Y:S01]  /*2fc0*/  FADD.FTZ R0, R42, R3 ;  /* 0x000000032a007221 */ /* 0x008fe20000010000 */
[----:B------:R-:W-:Y:S01]  /*2fd0*/  FADD.FTZ R20, R86, R43 ;  /* 0x0000002b56147221 */ /* 0x000fe20000010000 */
[----:B0-----:R-:W-:-:S02]  /*2fe0*/  IMAD.MOV.U32 R44, RZ, RZ, R87 ;  /* 0x000000ffff2c7224 */ /* 0x001fc400078e0057 */
[--C-:B------:R-:W-:Y:S02]  /*2ff0*/  IMAD.MOV.U32 R35, RZ, RZ, R87.reuse ;  /* 0x000000ffff237224 */ /* 0x100fe400078e0057 */
[--C-:B------:R-:W-:Y:S01]  /*3000*/  IMAD.MOV.U32 R31, RZ, RZ, R87.reuse ;  /* 0x000000ffff1f7224 */ /* 0x100fe200078e0057 */
[----:B------:R0:W3:Y:S01]  /*3010*/  MUFU.EX2 R147, R48 ;  /* 0x0000003000937308 */ /* 0x0000e20000000800 */
[C---:B--2---:R-:W-:Y:S01]  /*3020*/  FADD.FTZ R3, R145.reuse, R0 ;  /* 0x0000000091037221 */ /* 0x044fe20000010000 */
[----:B------:R-:W-:Y:S01]  /*3030*/  F2FP.F16.F32.PACK_AB R145, R145, R42 ;  /* 0x0000002a9191723e */ /* 0x000fe200000000ff */
[--C-:B------:R-:W-:Y:S01]  /*3040*/  IMAD.MOV.U32 R29, RZ, RZ, R87.reuse ;  /* 0x000000ffff1d7224 */ /* 0x100fe200078e0057 */
[----:B------:R-:W-:Y:S01]  /*3050*/  MOV R42, R87 ;  /* 0x00000057002a7202 */ /* 0x000fe20000000f00 */
[----:B------:R-:W-:-:S03]  /*3060*/  IMAD.MOV.U32 R26, RZ, RZ, R87 ;  /* 0x000000ffff1a7224 */ /* 0x000fc600078e0057 */
[----:B------:R-:W2:Y:S01]  /*3070*/  MUFU.EX2 R50, R50 ;  /* 0x0000003200327308 */ /* 0x000ea20000000800 */
[----:B-1----:R-:W-:Y:S01]  /*3080*/  FADD.FTZ R0, R46, R3 ;  /* 0x000000032e007221 */ /* 0x002fe20000010000 */
[----:B0-----:R-:W-:-:S06]  /*3090*/  MOV R48, R87 ;  /* 0x0000005700307202 */ /* 0x001fcc0000000f00 */
[----:B------:R0:W1:Y:S01]  /*30a0*/  MUFU.EX2 R149, R52 ;  /* 0x0000003400957308 */ /* 0x0000620000000800 */
[C---:B---3--:R-:W-:Y:S01]  /*30b0*/  FADD.FTZ R3, R147.reuse, R0 ;  /* 0x0000000093037221 */ /* 0x048fe20000010000 */
[----:B------:R-:W-:Y:S01]  /*30c0*/  F2FP.F16.F32.PACK_AB R147, R147, R46 ;  /* 0x0000002e9393723e */ /* 0x000fe200000000ff */
[----:B------:R-:W-:-:S05]  /*30d0*/  IMAD.MOV.U32 R46, RZ, RZ, R87 ;  /* 0x000000ffff2e7224 */ /* 0x000fca00078e0057 */
[----:B------:R-:W3:Y:S01]  /*30e0*/  MUFU.EX2 R54, R54 ;  /* 0x0000003600367308 */ /* 0x000ee20000000800 */
[----:B--2---:R-:W-:Y:S01]  /*30f0*/  FADD.FTZ R0, R50, R3 ;  /* 0x0000000332007221 */ /* 0x004fe20000010000 */
[----:B0-----:R-:W-:-:S06]  /*3100*/  IMAD.MOV.U32 R52, RZ, RZ, R87 ;  /* 0x000000ffff347224 */ /* 0x001fcc00078e0057 */
[----:B------:R0:W2:Y:S01]  /*3110*/  MUFU.EX2 R151, R56 ;  /* 0x0000003800977308 */ /* 0x0000a20000000800 */
[C---:B-1----:R-:W-:Y:S01]  /*3120*/  FADD.FTZ R3, R149.reuse, R0 ;  /* 0x0000000095037221 */ /* 0x042fe20000010000 */
[----:B------:R-:W-:Y:S01]  /*3130*/  F2FP.F16.F32.PACK_AB R149, R149, R50 ;  /* 0x000000329595723e */ /* 0x000fe200000000ff */
[----:B------:R-:W-:-:S05]  /*3140*/  IMAD.MOV.U32 R50, RZ, RZ, R87 ;  /* 0x000000ffff327224 */ /* 0x000fca00078e0057 */
[----:B------:R-:W1:Y:S01]  /*3150*/  MUFU.EX2 R37, R90 ;  /* 0x0000005a00257308 */ /* 0x000e620000000800 */
[----:B---3--:R-:W-:Y:S01]  /*3160*/  FADD.FTZ R0, R54, R3 ;  /* 0x0000000336007221 */ /* 0x008fe20000010000 */
[----:B0-----:R-:W-:-:S06]  /*3170*/  IMAD.MOV.U32 R56, RZ, RZ, R87 ;  /* 0x000000ffff387224 */ /* 0x001fcc00078e0057 */
[----:B------:R-:W0:Y:S01]  /*3180*/  MUFU.EX2 R58, R58 ;  /* 0x0000003a003a7308 */ /* 0x000e220000000800 */
[C---:B--2---:R-:W-:Y:S01]  /*3190*/  FADD.FTZ R3, R151.reuse, R0 ;  /* 0x0000000097037221 */ /* 0x044fe20000010000 */
[----:B------:R-:W-:Y:S02]  /*31a0*/  F2FP.F16.F32.PACK_AB R151, R151, R54 ;  /* 0x000000369797723e */ /* 0x000fe400000000ff */
[----:B------:R-:W-:-:S04]  /*31b0*/  MOV R54, R87 ;  /* 0x0000005700367202 */ /* 0x000fc80000000f00 */
[----:B------:R-:W2:Y:S01]  /*31c0*/  MUFU.EX2 R92, R92 ;  /* 0x0000005c005c7308 */ /* 0x000ea20000000800 */
[C---:B-1----:R-:W-:Y:S01]  /*31d0*/  FADD.FTZ R43, R37.reuse, R20 ;  /* 0x00000014252b7221 */ /* 0x042fe20000010000 */
[----:B------:R-:W-:Y:S01]  /*31e0*/  F2FP.F16.F32.PACK_AB R150, R37, R86 ;  /* 0x000000562596723e */ /* 0x000fe200000000ff */
[--C-:B------:R-:W-:Y:S02]  /*31f0*/  IMAD.MOV.U32 R86, RZ, RZ, R87.reuse ;  /* 0x000000ffff567224 */ /* 0x100fe400078e0057 */
[----:B------:R-:W-:-:S03]  /*3200*/  IMAD.MOV.U32 R37, RZ, RZ, R87 ;  /* 0x000000ffff257224 */ /* 0x000fc600078e0057 */
[----:B------:R1:W3:Y:S01]  /*3210*/  MUFU.EX2 R153, R60 ;  /* 0x0000003c00997308 */ /* 0x0002e20000000800 */
[----:B0-----:R-:W-:-:S07]  /*3220*/  FADD.FTZ R0, R58, R3 ;  /* 0x000000033a007221 */ /* 0x001fce0000010000 */
[----:B------:R-:W0:Y:S01]  /*3230*/  MUFU.EX2 R5, R94 ;  /* 0x0000005e00057308 */ /* 0x000e220000000800 */
[----:B--2---:R-:W-:Y:S01]  /*3240*/  FADD.FTZ R20, R92, R43 ;  /* 0x0000002b5c147221 */ /* 0x004fe20000010000 */
[----:B-1----:R-:W-:Y:S01]  /*3250*/  MOV R60, R87 ;  /* 0x00000057003c7202 */ /* 0x002fe20000000f00 */
[----:B------:R-:W-:-:S05]  /*3260*/  IMAD.MOV.U32 R43, RZ, RZ, R87 ;  /* 0x000000ffff2b7224 */ /* 0x000fca00078e0057 */
[----:B------:R-:W1:Y:S01]  /*3270*/  MUFU.EX2 R62, R62 ;  /* 0x0000003e003e7308 */ /* 0x000e620000000800 */
[C---:B---3--:R-:W-:Y:S01]  /*3280*/  FADD.FTZ R3, R153.reuse, R0 ;  /* 0x0000000099037221 */ /* 0x048fe20000010000 */
[----:B------:R-:W-:Y:S01]  /*3290*/  F2FP.F16.F32.PACK_AB R153, R153, R58 ;  /* 0x0000003a9999723e */ /* 0x000fe200000000ff */
[----:B------:R-:W-:-:S05]  /*32a0*/  IMAD.MOV.U32 R58, RZ, RZ, R87 ;  /* 0x000000ffff3a7224 */ /* 0x000fca00078e0057 */
[----:B------:R-:W2:Y:S01]  /*32b0*/  MUFU.EX2 R96, R96 ;  /* 0x0000006000607308 */ /* 0x000ea20000000800 */
[C---:B0-----:R-:W-:Y:S01]  /*32c0*/  FADD.FTZ R21, R5.reuse, R20 ;  /* 0x0000001405157221 */ /* 0x041fe20000010000 */
[----:B------:R-:W-:-:S06]  /*32d0*/  F2FP.F16.F32.PACK_AB R152, R5, R92 ;  /* 0x0000005c0598723e */ /* 0x000fcc00000000ff */
[----:B------:R0:W3:Y:S01]  /*32e0*/  MUFU.EX2 R155, R24 ;  /* 0x00000018009b7308 */ /* 0x0000e20000000800 */
[----:B-1----:R-:W-:-:S07]  /*32f0*/  FADD.FTZ R0, R62, R3 ;  /* 0x000000033e007221 */ /* 0x002fce0000010000 */
[----:B------:R-:W1:Y:S01]  /*3300*/  MUFU.EX2 R39, R98 ;  /* 0x0000006200277308 */ /* 0x000e620000000800 */
[----:B--2---:R-:W-:Y:S01]  /*3310*/  FADD.FTZ R20, R96, R21 ;  /* 0x0000001560147221 */ /* 0x004fe20000010000 */
[----:B0-----:R-:W-:-:S06]  /*3320*/  MOV R24, R87 ;  /* 0x0000005700187202 */ /* 0x001fcc0000000f00 */
[----:B------:R-:W0:Y:S01]  /*3330*/  MUFU.EX2 R66, R66 ;  /* 0x0000004200427308 */ /* 0x000e220000000800 */
[C---:B---3--:R-:W-:Y:S01]  /*3340*/  FADD.FTZ R5, R155.reuse, R0 ;  /* 0x000000009b057221 */ /* 0x048fe20000010000 */
[----:B------:R-:W-:Y:S01]  /*3350*/  F2FP.F16.F32.PACK_AB R155, R155, R62 ;  /* 0x0000003e9b9b723e */ /* 0x000fe200000000ff */
[----:B------:R-:W-:-:S05]  /*3360*/  IMAD.MOV.U32 R62, RZ, RZ, R87 ;  /* 0x000000ffff3e7224 */ /* 0x000fca00078e0057 */
[----:B------:R-:W2:Y:S01]  /*3370*/  MUFU.EX2 R64, R64 ;  /* 0x0000004000407308 */ /* 0x000ea20000000800 */
[C---:B-1----:R-:W-:Y:S01]  /*3380*/  FADD.FTZ R21, R39.reuse, R20 ;  /* 0x0000001427157221 */ /* 0x042fe20000010000 */
[----:B------:R-:W-:Y:S02]  /*3390*/  F2FP.F16.F32.PACK_AB R154, R39, R96 ;  /* 0x00000060279a723e */ /* 0x000fe400000000ff */
[----:B------:R-:W-:-:S04]  /*33a0*/  MOV R39, R87 ;  /* 0x0000005700277202 */ /* 0x000fc80000000f00 */
[----:B------:R1:W3:Y:S01]  /*33b0*/  MUFU.EX2 R157, R28 ;  /* 0x0000001c009d7308 */ /* 0x0002e20000000800 */
[----:B0-----:R-:W-:-:S07]  /*33c0*/  FADD.FTZ R0, R66, R5 ;  /* 0x0000000542007221 */ /* 0x001fce0000010000 */
[----:B------:R-:W0:Y:S01]  /*33d0*/  MUFU.EX2 R13, R100 ;  /* 0x00000064000d7308 */ /* 0x000e220000000800 */
[----:B--2---:R-:W-:Y:S01]  /*33e0*/  FADD.FTZ R20, R64, R21 ;  /* 0x0000001540147221 */ /* 0x004fe20000010000 */
[----:B-1----:R-:W-:-:S06]  /*33f0*/  IMAD.MOV.U32 R28, RZ, RZ, R87 ;  /* 0x000000ffff1c7224 */ /* 0x002fcc00078e0057 */
[----:B------:R-:W1:Y:S01]  /*3400*/  MUFU.EX2 R70, R70 ;  /* 0x0000004600467308 */ /* 0x000e620000000800 */
[C---:B---3--:R-:W-:Y:S01]  /*3410*/  FADD.FTZ R5, R157.reuse, R0 ;  /* 0x000000009d057221 */ /* 0x048fe20000010000 */
[----:B------:R-:W-:Y:S02]  /*3420*/  F2FP.F16.F32.PACK_AB R157, R157, R66 ;  /* 0x000000429d9d723e */ /* 0x000fe400000000ff */
[----:B------:R-:W-:-:S04]  /*3430*/  MOV R66, R87 ;  /* 0x0000005700427202 */ /* 0x000fc80000000f00 */
[----:B------:R-:W2:Y:S01]  /*3440*/  MUFU.EX2 R68, R68 ;  /* 0x0000004400447308 */ /* 0x000ea20000000800 */
[C---:B0-----:R-:W-:Y:S01]  /*3450*/  FADD.FTZ R21, R13.reuse, R20 ;  /* 0x000000140d157221 */ /* 0x041fe20000010000 */
[----:B------:R-:W-:Y:S01]  /*3460*/  F2FP.F16.F32.PACK_AB R156, R13, R64 ;  /* 0x000000400d9c723e */ /* 0x000fe200000000ff */
[----:B------:R-:W-:-:S05]  /*3470*/  IMAD.MOV.U32 R64, RZ, RZ, R87 ;  /* 0x000000ffff407224 */ /* 0x000fca00078e0057 */
[----:B------:R0:W3:Y:S01]  /*3480*/  MUFU.EX2 R159, R30 ;  /* 0x0000001e009f7308 */ /* 0x0000e20000000800 */
[----:B-1----:R-:W-:Y:S01]  /*3490*/  FADD.FTZ R0, R70, R5 ;  /* 0x0000000546007221 */ /* 0x002fe20000010000 */
[----:B------:R-:W-:-:S06]  /*34a0*/  IMAD.MOV.U32 R5, RZ, RZ, 0x3f800000 ;  /* 0x3f800000ff057424 */ /* 0x000fcc00078e00ff */
[----:B------:R-:W1:Y:S01]  /*34b0*/  MUFU.EX2 R15, R15 ;  /* 0x0000000f000f7308 */ /* 0x000e620000000800 */
[----:B--2---:R-:W-:Y:S01]  /*34c0*/  FADD.FTZ R20, R68, R21 ;  /* 0x0000001544147221 */ /* 0x004fe20000010000 */
[----:B0-----:R-:W-:Y:S01]  /*34d0*/  MOV R30, R87 ;  /* 0x00000057001e7202 */ /* 0x001fe20000000f00 */
[C---:B---3--:R-:W-:Y:S01]  /*34e0*/  FADD.FTZ R0, R159.reuse, R0 ;  /* 0x000000009f007221 */ /* 0x048fe20000010000 */
[----:B------:R-:W-:Y:S01]  /*34f0*/  F2FP.F16.F32.PACK_AB R159, R159, R70 ;  /* 0x000000469f9f723e */ /* 0x000fe200000000ff */
[--C-:B------:R-:W-:Y:S01]  /*3500*/  IMAD.MOV.U32 R70, RZ, RZ, R87.reuse ;  /* 0x000000ffff467224 */ /* 0x100fe200078e0057 */
[C---:B-1----:R-:W-:Y:S01]  /*3510*/  F2FP.F16.F32.PACK_AB R158, R15.reuse, R68 ;  /* 0x000000440f9e723e */ /* 0x042fe200000000ff */
[----:B------:R-:W-:Y:S01]  /*3520*/  FADD.FTZ R3, R15, R20 ;  /* 0x000000140f037221 */ /* 0x000fe20000010000 */
[----:B------:R-:W-:Y:S01]  /*3530*/  IMAD.MOV.U32 R68, RZ, RZ, R87 ;  /* 0x000000ffff447224 */ /* 0x000fe200078e0057 */
[----:B------:R-:W-:Y:S06]  /*3540*/  @!P1 BRA `(.L_x_14) ;  /* 0x0000002400309947 */ /* 0x000fec0003800000 */
[----:B------:R-:W-:Y:S01]  /*3550*/  VIADD R13, R88, 0xfffffffe ;  /* 0xfffffffe580d7836 */ /* 0x000fe20000000000 */
[----:B------:R-:W-:Y:S01]  /*3560*/  MOV R15, R6 ;  /* 0x00000006000f7202 */ /* 0x000fe20000000f00 */
[----:B------:R-:W-:Y:S01]  /*3570*/  IMAD.MOV.U32 R21, RZ, RZ, R12 ;  /* 0x000000ffff157224 */ /* 0x000fe200078e000c */
[----:B------:R-:W-:Y:S01]  /*3580*/  CS2R R86, SRZ ;  /* 0x0000000000567805 */ /* 0x000fe2000001ff00 */
[----:B------:R-:W-:Y:S01]  /*3590*/  IMAD.MOV.U32 R5, RZ, RZ, 0x3f800000 ;  /* 0x3f800000ff057424 */ /* 0x000fe200078e00ff */
[----:B------:R-:W-:Y:S02]  /*35a0*/  CS2R R82, SRZ ;  /* 0x0000000000527805 */ /* 0x000fe4000001ff00 */
[----:B------:R-:W-:Y:S02]  /*35b0*/  CS2R R78, SRZ ;  /* 0x00000000004e7805 */ /* 0x000fe4000001ff00 */
[----:B------:R-:W-:Y:S02]  /*35c0*/  CS2R R74, SRZ ;  /* 0x00000000004a7805 */ /* 0x000fe4000001ff00 */
[----:B------:R-:W-:-:S02]  /*35d0*/  CS2R R70, SRZ ;  /* 0x0000000000467805 */ /* 0x000fc4000001ff00 */
[----:B------:R-:W-:Y:S02]  /*35e0*/  CS2R R66, SRZ ;  /* 0x0000000000427805 */ /* 0x000fe4000001ff00 */
[----:B------:R-:W-:Y:S02]  /*35f0*/  CS2R R62, SRZ ;  /* 0x00000000003e7805 */ /* 0x000fe4000001ff00 */
        /* <DEDUP_REMOVED lines=24> */
[----:B------:R-:W-:Y:S01]  /*3780*/  CS2R R24, SRZ ;  /* 0x0000000000187805 */ /* 0x000fe2000001ff00 */
[----:B------:R-:W-:Y:S01]  /*3790*/  UMOV UR4, UR39 ;  /* 0x0000002700047c82 */ /* 0x000fe20008000000 */
[----:B------:R-:W-:Y:S01]  /*37a0*/  UMOV UR5, UR38 ;  /* 0x0000002600057c82 */ /* 0x000fe20008000000 */
[----:B------:R-:W-:-:S05]  /*37b0*/  ULDC UR6, c[0x0][0x9d8] ;  /* 0x0002760000067ab9 */ /* 0x000fca0000000800 */
.L_x_25:
[----:B------:R-:W-:-:S04]  /*37c0*/  UISETP.NE.AND UP0, UPT, UR5, 0x1, UPT ;  /* 0x000000010500788c */ /* 0x000fc8000bf05270 */
[----:B------:R-:W-:-:S04]  /*37d0*/  USEL UR39, URZ, 0x1, UP0 ;  /* 0x000000013f277887 */ /* 0x000fc80008000000 */
[----:B------:R-:W-:Y:S01]  /*37e0*/  ULOP3.LUT UR39, UR4, UR39, URZ, 0x3c, !UPT ;  /* 0x0000002704277292 */ /* 0x000fe2000f8e3c3f */
[----:B------:R-:W-:Y:S11]  /*37f0*/  @!P0 BRA `(.L_x_15) ;  /* 0x0000000000048947 */ /* 0x000ff60003800000 */
[----:B------:R-:W-:Y:S01]  /*3800*/  BPT.TRAP 0x1 ;  /* 0x000000040000795c */ /* 0x000fe20000300000 */
.L_x_15:
[----:B------:R-:W0:Y:S01]  /*3810*/  S2UR UR11, SR_CgaCtaId ;  /* 0x00000000000b79c3 */ /* 0x000e220000008800 */
[----:B------:R-:W-:Y:S01]  /*3820*/  UIADD3 UR38, UR5, 0x1, URZ ;  /* 0x0000000105267890 */ /* 0x000fe2000fffe03f */
[----:B------:R-:W-:Y:S01]  /*3830*/  IMAD.U32 R6, RZ, RZ, UR39 ;  /* 0x00000027ff067e24 */ /* 0x000fe2000f8e00ff */
[----:B------:R-:W-:Y:S02]  /*3840*/  UMOV UR7, 0x400 ;  /* 0x0000040000077882 */ /* 0x000fe40000000000 */
[----:B------:R-:W-:Y:S02]  /*3850*/  UISETP.NE.AND UP0, UPT, UR38, 0x2, UPT ;  /* 0x000000022600788c */ /* 0x000fe4000bf05270 */
[----:B------:R-:W-:Y:S02]  /*3860*/  SHF.L.U32 R6, R6, 0x1f, RZ ;  /* 0x0000001f06067819 */ /* 0x000fe400000006ff */
[----:B------:R-:W-:Y:S02]  /*3870*/  USEL UR38, UR38, URZ, UP0 ;  /* 0x0000003f26267287 */ /* 0x000fe40008000000 */
[----:B0-----:R-:W-:-:S04]  /*3880*/  ULEA UR7, UR11, UR7, 0x18 ;  /* 0x000000070b077291 */ /* 0x001fc8000f8ec03f */
[----:B------:R-:W-:-:S09]  /*3890*/  ULEA UR8, UR38, UR7, 0x3 ;  /* 0x0000000726087291 */ /* 0x000fd2000f8e183f */
[----:B------:R0:W1:Y:S01]  /*38a0*/  SYNCS.PHASECHK.TRANS64.TRYWAIT P1, [UR8+0x2a830], R6 ;  /* 0x02a83006ff0075a7 */ /* 0x0000620008020148 */
[----:B------:R-:W-:Y:S05]  /*38b0*/  @!P0 BRA `(.L_x_16) ;  /* 0x0000000000048947 */ /* 0x000fea0003800000 */
[----:B------:R-:W-:Y:S01]  /*38c0*/  BPT.TRAP 0x1 ;  /* 0x000000040000795c */ /* 0x000fe20000300000 */
.L_x_16:
[----:B-1----:R-:W-:Y:S05]  /*38d0*/  @P1 BRA `(.L_x_17) ;  /* 0x0000000000081947 */ /* 0x002fea0003800000 */
[----:B------:R-:W1:Y:S02]  /*38e0*/  SYNCS.PHASECHK.TRANS64.TRYWAIT P1, [UR8+0x2a830], R6 ;  /* 0x02a83006ff0075a7 */ /* 0x000e640008020148 */
[----:B-1----:R-:W-:Y:S05]  /*38f0*/  @!P1 BRA `(.L_x_18) ;  /* 0x0000007800989947 */ /* 0x002fea0003800000 */
.L_x_17:
[----:B------:R-:W-:Y:S01]  /*3900*/  R2UR UR40, R10 ;  /* 0x000000000a2872ca */ /* 0x000fe200000e0000 */
[----:B------:R-:W-:Y:S01]  /*3910*/  UIMAD UR9, UR38, 0x900, UR10 ;  /* 0x00000900260978a4 */ /* 0x000fe2000f8e020a */
[----:B------:R-:W-:Y:S01]  /*3920*/  R2UR UR41, R11 ;  /* 0x000000000b2972ca */ /* 0x000fe200000e0000 */
[----:B------:R-:W-:Y:S01]  /*3930*/  WARPGROUP.ARRIVE ;  /* 0x00000000000079c5 */ /* 0x000fe20000000000 */
[----:B------:R-:W-:Y:S01]  /*3940*/  UMOV UR43, 0x40000040 ;  /* 0x40000040002b7882 */ /* 0x000fe20000000000 */
[----:B------:R-:W-:Y:S01]  /*3950*/  UIADD3 UR14, UR9, 0x302, URZ ;  /* 0x00000302090e7890 */ /* 0x000fe2000fffe03f */
[-C--:B------:R-:W-:Y:S01]  /*3960*/  FMUL.FTZ R24, R24, R4.reuse ;  /* 0x0000000418187220 */ /* 0x080fe20000410000 */
[----:B------:R-:W-:Y:S01]  /*3970*/  UMOV UR15, 0x40000040 ;  /* 0x40000040000f7882 */ /* 0x000fe20000000000 */
[----:B------:R-:W-:Y:S01]  /*3980*/  UMOV UR42, UR9 ;  /* 0x00000009002a7c82 */ /* 0x000fe20008000000 */
[----:B------:R-:W-:Y:S01]  /*3990*/  UIADD3 UR18, UR9, 0x304, URZ ;  /* 0x0000030409127890 */ /* 0x000fe2000fffe03f */
[-C--:B------:R-:W-:Y:S01]  /*39a0*/  FMUL.FTZ R25, R25, R4.reuse ;  /* 0x0000000419197220 */ /* 0x080fe20000410000 */
[----:B------:R-:W-:Y:S01]  /*39b0*/  UMOV UR19, 0x40000040 ;  /* 0x4000004000137882 */ /* 0x000fe20000000000 */
[----:B------:R-:W-:Y:S01]  /*39c0*/  UIADD3 UR22, UR9, 0x306, URZ ;  /* 0x0000030609167890 */ /* 0x000fe2000fffe03f */
[-C--:B------:R-:W-:Y:S01]  /*39d0*/  FMUL.FTZ R28, R28, R4.reuse ;  /* 0x000000041c1c7220 */ /* 0x080fe20000410000 */
[----:B------:R-:W-:Y:S01]  /*39e0*/  UMOV UR23, 0x40000040 ;  /* 0x4000004000177882 */ /* 0x000fe20000000000 */
[----:B------:R-:W-:Y:S01]  /*39f0*/  HGMMA.64x96x16.F32 R88, gdesc[UR40], RZ, !UPT, gsb0 ;  /* 0x01600000285879f0 */ /* 0x000fe2000c0008ff */
[----:B------:R-:W-:Y:S01]  /*3a00*/  R2UR UR40, R8 ;  /* 0x00000000082872ca */ /* 0x000fe200000e0000 */
[----:B------:R-:W-:Y:S01]  /*3a10*/  UIADD3 UR42, UR9, 0x2, URZ ;  /* 0x00000002092a7890 */ /* 0x000fe2000fffe03f */
[----:B------:R-:W-:Y:S01]  /*3a20*/  R2UR UR41, R9 ;  /* 0x00000000092972ca */ /* 0x000fe200000e0000 */
[----:B------:R-:W-:Y:S01]  /*3a30*/  UMOV UR43, 0x40000040 ;  /* 0x40000040002b7882 */ /* 0x000fe20000000000 */
[----:B------:R-:W-:Y:S01]  /*3a40*/  UIADD3 UR26, UR9, 0x600, URZ ;  /* 0x00000600091a7890 */ /* 0x000fe2000fffe03f */
[-C--:B------:R-:W-:Y:S01]  /*3a50*/  FMUL.FTZ R29, R29, R4.reuse ;  /* 0x000000041d1d7220 */ /* 0x080fe20000410000 */
[----:B------:R-:W-:Y:S01]  /*3a60*/  UMOV UR27, 0x40000040 ;  /* 0x40000040001b7882 */ /* 0x000fe20000000000 */
[----:B------:R-:W-:Y:S01]  /*3a70*/  UIADD3 UR30, UR9, 0x602, URZ ;  /* 0x00000602091e7890 */ /* 0x000fe2000fffe03f */
[-C--:B------:R-:W-:Y:S01]  /*3a80*/  FMUL.FTZ R32, R32, R4.reuse ;  /* 0x0000000420207220 */ /* 0x080fe20000410000 */
[----:B------:R-:W-:Y:S01]  /*3a90*/  UMOV UR31, 0x40000040 ;  /* 0x40000040001f7882 */ /* 0x000fe20000000000 */
[----:B------:R-:W-:Y:S01]  /*3aa0*/  UIADD3 UR34, UR9, 0x604, URZ ;  /* 0x0000060409227890 */ /* 0x000fe2000fffe03f */
[-C--:B------:R-:W-:Y:S01]  /*3ab0*/  FMUL.FTZ R33, R33, R4.reuse ;  /* 0x0000000421217220 */ /* 0x080fe20000410000 */
[----:B------:R-:W-:Y:S01]  /*3ac0*/  UMOV UR35, 0x40000040 ;  /* 0x4000004000237882 */ /* 0x000fe20000000000 */
[-C--:B------:R-:W-:Y:S01]  /*3ad0*/  FMUL.FTZ R36, R36, R4.reuse ;  /* 0x0000000424247220 */ /* 0x080fe20000410000 */
        /* <DEDUP_REMOVED lines=24> */
[----:B------:R-:W-:Y:S01]  /*3c60*/  FMUL.FTZ R85, R85, R4 ;  /* 0x0000000455557220 */ /* 0x000fe20000410000 */
        /* <DEDUP_REMOVED lines=32> */
[----:B------:R-:W-:-:S02]  /*3e70*/  WARPGROUP.DEPBAR.LE gsb0, 0x0 ;  /* 0x00008000000079c5 */ /* 0x000fc40000010000 */
[----:B------:R-:W-:-:S06]  /*3e80*/  WARPGROUP.ARRIVE ;  /* 0x00000000000079c5 */ /* 0x000fcc0000000000 */
[----:B------:R-:W-:Y:S01]  /*3e90*/  HGMMA.64x96x16.F32 R88, gdesc[UR40], R88, gsb0 ;  /* 0x01600000285879f0 */ /* 0x000fe20008000858 */
[----:B------:R-:W-:Y:S01]  /*3ea0*/  UIADD3 UR42, UR9, 0x4, URZ ;  /* 0x00000004092a7890 */ /* 0x000fe2000fffe03f */
[----:B------:R-:W-:Y:S01]  /*3eb0*/  UMOV UR40, UR56 ;  /* 0x0000003800287c82 */ /* 0x000fe20008000000 */
[----:B------:R-:W-:Y:S01]  /*3ec0*/  UMOV UR41, UR57 ;  /* 0x0000003900297c82 */ /* 0x000fe20008000000 */
[----:B------:R-:W-:Y:S01]  /*3ed0*/  UMOV UR43, 0x40000040 ;  /* 0x40000040002b7882 */ /* 0x000fe20000000000 */
[----:B------:R-:W-:Y:S02]  /*3ee0*/  WARPGROUP.DEPBAR.LE gsb0, 0x0 ;  /* 0x00008000000079c5 */ /* 0x000fe40000010000 */
        /* <DEDUP_REMOVED lines=44> */
.L_x_19:
[----:B------:R-:W-:Y:S01]  /*41b0*/  ULEA UR9, UR5, UR7, 0x3 ;  /* 0x0000000705097291 */ /* 0x000fe2000f8e183f */
[----:B------:R-:W-:-:S04]  /*41c0*/  MOV R4, UR4 ;  /* 0x0000000400047c02 */ /* 0x000fc80008000f00 */
[----:B------:R-:W-:-:S04]  /*41d0*/  SHF.L.U32 R4, R4, 0x1f, RZ ;  /* 0x0000001f04047819 */ /* 0x000fc800000006ff */
[----:B------:R2:W3:Y:S01]  /*41e0*/  SYNCS.PHASECHK.TRANS64.TRYWAIT P1, [UR9+0x2a850], R4 ;  /* 0x02a85004ff0075a7 */ /* 0x0004e20008020149 */
[----:B------:R-:W-:Y:S05]  /*41f0*/  @!P0 BRA `(.L_x_20) ;  /* 0x0000000000048947 */ /* 0x000fea0003800000 */
[----:B------:R-:W-:Y:S01]  /*4200*/  BPT.TRAP 0x1 ;  /* 0x000000040000795c */ /* 0x000fe20000300000 */
.L_x_20:
[----:B---3--:R-:W-:Y:S05]  /*4210*/  @P1 BRA `(.L_x_21) ;  /* 0x0000000000081947 */ /* 0x008fea0003800000 */
[----:B------:R-:W3:Y:S02]  /*4220*/  SYNCS.PHASECHK.TRANS64.TRYWAIT P1, [UR9+0x2a850], R4 ;  /* 0x02a85004ff0075a7 */ /* 0x000ee40008020149 */
[----:B---3--:R-:W-:Y:S05]  /*4230*/  @!P1 BRA `(.L_x_22) ;  /* 0x0000007000609947 */ /* 0x008fea0003800000 */
.L_x_21:
[----:B------:R-:W-:Y:S01]  /*4240*/  UIADD3 UR7, UR7, 0x400, URZ ;  /* 0x0000040007077890 */ /* 0x000fe2000fffe03f */
[----:B------:R-:W-:Y:S01]  /*4250*/  WARPGROUP.ARRIVE ;  /* 0x00000000000079c5 */ /* 0x000fe20000000000 */
[----:B------:R-:W-:Y:S02]  /*4260*/  UMOV UR15, 0x40000040 ;  /* 0x40000040000f7882 */ /* 0x000fe40000000000 */
[----:B------:R-:W-:-:S04]  /*4270*/  USHF.R.U32.HI UR7, URZ, 0x4, UR7 ;  /* 0x000000043f077899 */ /* 0x000fc80008011607 */
[----:B------:R-:W-:-:S04]  /*4280*/  ULOP3.LUT UR7, UR7, 0x3fff, URZ, 0xc0, !UPT ;  /* 0x00003fff07077892 */ /* 0x000fc8000f8ec03f */
[----:B------:R-:W-:-:S04]  /*4290*/  ULOP3.LUT UR4, UR7, 0x3000000, URZ, 0xfc, !UPT ;  /* 0x0300000007047892 */ /* 0x000fc8000f8efc3f */
[----:B------:R-:W-:-:S07]  /*42a0*/  UIMAD UR4, UR5, 0x600, UR4 ;  /* 0x00000600050478a4 */ /* 0x000fce000f8e0204 */
[----:B------:R-:W-:Y:S02]  /*42b0*/  UMOV UR14, UR4 ;  /* 0x00000004000e7c82 */ /* 0x000fe40008000000 */
[----:B------:R-:W-:Y:S01]  /*42c0*/  HGMMA.64x128x16.F32 R24, R136, gdesc[UR12].tnspB, R24, gsb0 ;  /* 0x41e0000c88187df0 */ /* 0x000fe20008000818 */
[----:B------:R-:W-:Y:S01]  /*42d0*/  UIADD3 UR14, UR4, 0x80, URZ ;  /* 0x00000080040e7890 */ /* 0x000fe2000fffe03f */
[----:B------:R-:W-:Y:S01]  /*42e0*/  UMOV UR15, 0x40000040 ;  /* 0x40000040000f7882 */ /* 0x000fe20000000000 */
[----:B------:R-:W-:Y:S02]  /*42f0*/  WARPGROUP.DEPBAR.LE gsb0, 0x0 ;  /* 0x00008000000079c5 */ /* 0x000fe40000010000 */
[----:B------:R-:W-:-:S07]  /*4300*/  WARPGROUP.ARRIVE ;  /* 0x00000000000079c5 */ /* 0x000fce0000000000 */
        /* <DEDUP_REMOVED lines=20> */
[----:B------:R-:W-:Y:S03]  /*4450*/  HGMMA.64x128x16.F32 R24, R156, gdesc[UR12].tnspB, R24, gsb0 ;  /* 0x41e0000c9c187df0 */ /* 0x000fe60008000818 */
[----:B------:R-:W-:Y:S02]  /*4460*/  WARPGROUP.DEPBAR.LE gsb0, 0x0 ;  /* 0x00008000000079c5 */ /* 0x000fe40000010000 */
[----:B------:R-:W-:Y:S05]  /*4470*/  @!P0 BRA `(.L_x_23) ;  /* 0x0000000000048947 */ /* 0x000fea0003800000 */
[----:B------:R-:W-:Y:S01]  /*4480*/  BPT.TRAP 0x1 ;  /* 0x000000040000795c */ /* 0x000fe20000300000 */
.L_x_23:
[----:B------:R-:W-:Y:S01]  /*4490*/  FMUL.FTZ R136, R88, UR6 ;  /* 0x0000000658887c20 */ /* 0x000fe20008410000 */
[----:B------:R-:W-:Y:S01]  /*44a0*/  FMUL.FTZ R14, R90, UR6 ;  /* 0x000000065a0e7c20 */ /* 0x000fe20008410000 */
[----:B------:R-:W-:Y:S01]  /*44b0*/  FMUL.FTZ R138, R89, UR6 ;  /* 0x00000006598a7c20 */ /* 0x000fe20008410000 */
[----:B------:R-:W-:Y:S01]  /*44c0*/  FMUL.FTZ R20, R91, UR6 ;  /* 0x000000065b147c20 */ /* 0x000fe20008410000 */
[----:B------:R-:W-:Y:S01]  /*44d0*/  FMUL.FTZ R140, R92, UR6 ;  /* 0x000000065c8c7c20 */ /* 0x000fe20008410000 */
[----:B------:R-:W-:Y:S01]  /*44e0*/  FMUL.FTZ R88, R94, UR6 ;  /* 0x000000065e587c20 */ /* 0x000fe20008410000 */
[----:B------:R-:W3:Y:S01]  /*44f0*/  MUFU.TANH R136, R136 ;  /* 0x0000008800887308 */ /* 0x000ee20000002400 */
[----:B------:R-:W-:Y:S01]  /*4500*/  FMUL.FTZ R142, R93, UR6 ;  /* 0x000000065d8e7c20 */ /* 0x000fe20008410000 */
[----:B------:R-:W-:Y:S01]  /*4510*/  FMUL.FTZ R90, R95, UR6 ;  /* 0x000000065f5a7c20 */ /* 0x000fe20008410000 */
[----:B------:R-:W-:Y:S01]  /*4520*/  FMUL.FTZ R144, R96, UR6 ;  /* 0x0000000660907c20 */ /* 0x000fe20008410000 */
[----:B------:R-:W-:Y:S01]  /*4530*/  FMUL.FTZ R92, R98, UR6 ;  /* 0x00000006625c7c20 */ /* 0x000fe20008410000 */
[----:B------:R-:W-:Y:S01]  /*4540*/  FMUL.FTZ R146, R97, UR6 ;  /* 0x0000000661927c20 */ /* 0x000fe20008410000 */
[----:B------:R-:W-:Y:S01]  /*4550*/  FMUL.FTZ R94, R99, UR6 ;  /* 0x00000006635e7c20 */ /* 0x000fe20008410000 */
[----:B------:R-:W-:Y:S01]  /*4560*/  FMUL.FTZ R148, R100, UR6 ;  /* 0x0000000664947c20 */ /* 0x000fe20008410000 */
[----:B------:R-:W1:Y:S01]  /*4570*/  MUFU.TANH R14, R14 ;  /* 0x0000000e000e7308 */ /* 0x000e620000002400 */
[----:B------:R-:W-:Y:S01]  /*4580*/  FMUL.FTZ R96, R102, UR6 ;  /* 0x0000000666607c20 */ /* 0x000fe20008410000 */
[----:B------:R-:W-:Y:S01]  /*4590*/  FMUL.FTZ R150, R101, UR6 ;  /* 0x0000000665967c20 */ /* 0x000fe20008410000 */
[----:B------:R-:W-:Y:S01]  /*45a0*/  FMUL.FTZ R98, R103, UR6 ;  /* 0x0000000667627c20 */ /* 0x000fe20008410000 */
[----:B------:R-:W-:Y:S01]  /*45b0*/  FMUL.FTZ R152, R104, UR6 ;  /* 0x0000000668987c20 */ /* 0x000fe20008410000 */
[----:B------:R-:W-:Y:S01]  /*45c0*/  FMUL.FTZ R100, R106, UR6 ;  /* 0x000000066a647c20 */ /* 0x000fe20008410000 */
[----:B------:R-:W-:Y:S01]  /*45d0*/  FMUL.FTZ R154, R105, UR6 ;  /* 0x00000006699a7c20 */ /* 0x000fe20008410000 */
[----:B------:R-:W-:Y:S01]  /*45e0*/  FMUL.FTZ R102, R107, UR6 ;  /* 0x000000066b667c20 */ /* 0x000fe20008410000 */
[----:B------:R-:W4:Y:S01]  /*45f0*/  MUFU.TANH R138, R138 ;  /* 0x0000008a008a7308 */ /* 0x000f220000002400 */
[----:B---3--:R-:W-:Y:S01]  /*4600*/  FMNMX.FTZ R5, R136, R15, !PT ;  /* 0x0000000f88057209 */ /* 0x008fe20007810000 */
[----:B------:R-:W-:Y:S01]  /*4610*/  FMUL.FTZ R156, R108, UR6 ;  /* 0x000000066c9c7c20 */ /* 0x000fe20008410000 */
[----:B------:R-:W-:Y:S01]  /*4620*/  FMUL.FTZ R104, R110, UR6 ;  /* 0x000000066e687c20 */ /* 0x000fe20008410000 */
[----:B------:R-:W-:Y:S01]  /*4630*/  FMUL.FTZ R158, R109, UR6 ;  /* 0x000000066d9e7c20 */ /* 0x000fe20008410000 */
[----:B------:R-:W-:Y:S01]  /*4640*/  FMUL.FTZ R106, R111, UR6 ;  /* 0x000000066f6a7c20 */ /* 0x000fe20008410000 */
[----:B------:R-:W-:Y:S01]  /*4650*/  FMUL.FTZ R168, R112, UR6 ;  /* 0x0000000670a87c20 */ /* 0x000fe20008410000 */
[----:B------:R-:W-:Y:S01]  /*4660*/  FMUL.FTZ R108, R114, UR6 ;  /* 0x00000006726c7c20 */ /* 0x000fe20008410000 */
[----:B------:R-:W3:Y:S01]  /*4670*/  MUFU.TANH R20, R20 ;  /* 0x0000001400147308 */ /* 0x000ee20000002400 */
[----:B-1----:R-:W-:Y:S01]  /*4680*/  FMNMX.FTZ R7, R14, R21, !PT ;  /* 0x000000150e077209 */ /* 0x002fe20007810000 */
[----:B------:R-:W-:Y:S01]  /*4690*/  FMUL.FTZ R170, R113, UR6 ;  /* 0x0000000671aa7c20 */ /* 0x000fe20008410000 */
[----:B------:R-:W-:Y:S01]  /*46a0*/  FMUL.FTZ R110, R115, UR6 ;  /* 0x00000006736e7c20 */ /* 0x000fe20008410000 */
[----:B------:R-:W-:Y:S01]  /*46b0*/  FMUL.FTZ R172, R116, UR6 ;  /* 0x0000000674ac7c20 */ /* 0x000fe20008410000 */
[----:B------:R-:W-:Y:S01]  /*46c0*/  FMUL.FTZ R112, R118, UR6 ;  /* 0x0000000676707c20 */ /* 0x000fe20008410000 */
[----:B------:R-:W-:Y:S01]  /*46d0*/  FMUL.FTZ R174, R117, UR6 ;  /* 0x0000000675ae7c20 */ /* 0x000fe20008410000 */
[----:B------:R-:W-:Y:S01]  /*46e0*/  FMUL.FTZ R114, R119, UR6 ;  /* 0x0000000677727c20 */ /* 0x000fe20008410000 */
[----:B------:R-:W1:Y:S01]  /*46f0*/  MUFU.TANH R140, R140 ;  /* 0x0000008c008c7308 */ /* 0x000e620000002400 */
[----:B----4-:R-:W-:Y:S01]  /*4700*/  FMNMX.FTZ R5, R138, R5, !PT ;  /* 0x000000058a057209 */ /* 0x010fe20007810000 */
        /* <DEDUP_REMOVED lines=17> */
[----:B--2---:R-:W-:Y:S01]  /*4820*/  FMUL.FTZ R4, R134, UR6 ;  /* 0x0000000686047c20 */ /* 0x004fe20008410000 */
[----:B------:R-:W-:Y:S01]  /*4830*/  FMUL.FTZ R134, R135, UR6 ;  /* 0x0000000687867c20 */ /* 0x000fe20008410000 */
[----:B------:R-:W-:Y:S01]  /*4840*/  FMUL.FTZ R133, R133, UR6 ;  /* 0x0000000685857c20 */ /* 0x000fe20008410000 */
[----:B------:R-:W-:-:S02]  /*4850*/  UIADD3 UR8, UR8, 0x2a840, URZ ;  /* 0x0002a84008087890 */ /* 0x000fc4000fffe03f */
[----:B------:R-:W1:Y:S01]  /*4860*/  MUFU.TANH R90, R90 ;  /* 0x0000005a005a7308 */ /* 0x000e620000002400 */
[----:B----4-:R-:W-:Y:S01]  /*4870*/  FMNMX.FTZ R7, R88, R7, !PT ;  /* 0x0000000758077209 */ /* 0x010fe20007810000 */
[----:B------:R-:W-:-:S06]  /*4880*/  UPRMT UR8, UR11, 0x654, UR8 ;  /* 0x000006540b087896 */ /* 0x000fcc0008000008 */
[----:B------:R-:W2:Y:S01]  /*4890*/  MUFU.TANH R144, R144 ;  /* 0x0000009000907308 */ /* 0x000ea20000002400 */
[----:B---3--:R-:W-:Y:S02]  /*48a0*/  FMNMX.FTZ R5, R142, R5, !PT ;  /* 0x000000058e057209 */ /* 0x008fe40007810000 */
[----:B------:R-:W-:Y:S05]  /*48b0*/  SYNCS.ARRIVE.TRANS64.RED.A1T0 RZ, [UR8], RZ ;  /* 0x000000ffffff79a7 */ /* 0x000fea0008100408 */
[----:B------:R-:W3:Y:S01]  /*48c0*/  MUFU.TANH R92, R92 ;  /* 0x0000005c005c7308 */ /* 0x000ee20000002400 */
[----:B-1----:R-:W-:-:S07]  /*48d0*/  FMNMX.FTZ R7, R90, R7, !PT ;  /* 0x000000075a077209 */ /* 0x002fce0007810000 */
[----:B------:R-:W1:Y:S01]  /*48e0*/  MUFU.TANH R146, R146 ;  /* 0x0000009200927308 */ /* 0x000e620000002400 */
[----:B--2---:R-:W-:-:S07]  /*48f0*/  FMNMX.FTZ R5, R144, R5, !PT ;  /* 0x0000000590057209 */ /* 0x004fce0007810000 */
[----:B------:R-:W2:Y:S01]  /*4900*/  MUFU.TANH R94, R94 ;  /* 0x0000005e005e7308 */ /* 0x000ea20000002400 */
[----:B---3--:R-:W-:-:S07]  /*4910*/  FMNMX.FTZ R7, R92, R7, !PT ;  /* 0x000000075c077209 */ /* 0x008fce0007810000 */
        /* <DEDUP_REMOVED lines=71> */
[----:B---3--:R-:W-:Y:S02]  /*4d90*/  FMNMX.FTZ R7, R132, R7, !PT ;  /* 0x0000000784077209 */ /* 0x008fe40007810000 */
[----:B-1----:R-:W-:-:S05]  /*4da0*/  FMNMX.FTZ R5, R186, R5, !PT ;  /* 0x00000005ba057209 */ /* 0x002fca0007810000 */
[----:B0-----:R-:W0:Y:S01]  /*4db0*/  SHFL.BFLY PT, R6, R5, 0x2, 0x1f ;  /* 0x0c401f0005067f89 */ /* 0x001e2200000e0000 */
[----:B--2---:R-:W-:-:S05]  /*4dc0*/  FMNMX.FTZ R4, R134, R7, !PT ;  /* 0x0000000786047209 */ /* 0x004fca0007810000 */
[----:B------:R-:W1:Y:S01]  /*4dd0*/  SHFL.BFLY PT, R7, R4, 0x2, 0x1f ;  /* 0x0c401f0004077f89 */ /* 0x000e6200000e0000 */
[----:B0-----:R-:W-:-:S05]  /*4de0*/  FMNMX.FTZ R89, R5, R6, !PT ;  /* 0x0000000605597209 */ /* 0x001fca0007810000 */
[----:B------:R-:W0:Y:S01]  /*4df0*/  SHFL.BFLY PT, R6, R89, 0x1, 0x1f ;  /* 0x0c201f0059067f89 */ /* 0x000e2200000e0000 */
[----:B-1----:R-:W-:Y:S02]  /*4e00*/  FMNMX.FTZ R91, R4, R7, !PT ;  /* 0x00000007045b7209 */ /* 0x002fe40007810000 */
[----:B------:R-:W1:Y:S03]  /*4e10*/  LDC R7, c[0x0][0x988] ;  /* 0x00026200ff077b82 */ /* 0x000e660000000800 */
[----:B------:R-:W2:Y:S01]  /*4e20*/  SHFL.BFLY PT, R12, R91, 0x1, 0x1f ;  /* 0x0c201f005b0c7f89 */ /* 0x000ea200000e0000 */
[----:B0-----:R-:W-:-:S05]  /*4e30*/  FMNMX.FTZ R6, R89, R6, !PT ;  /* 0x0000000659067209 */ /* 0x001fca0007810000 */
[CC--:B-1----:R-:W-:Y:S01]  /*4e40*/  FMUL.FTZ R107, R6.reuse, R7.reuse ;  /* 0x00000007066b7220 */ /* 0x0c2fe20000410000 */
[----:B------:R-:W-:Y:S01]  /*4e50*/  FADD.FTZ R188, -R6, R15 ;  /* 0x0000000f06bc7221 */ /* 0x000fe20000010100 */
[----:B--2---:R-:W-:Y:S02]  /*4e60*/  FMNMX.FTZ R12, R91, R12, !PT ;  /* 0x0000000c5b0c7209 */ /* 0x004fe40007810000 */
[-CC-:B------:R-:W-:Y:S01]  /*4e70*/  FFMA.FTZ R15, R136, R7.reuse, -R107.reuse ;  /* 0x00000007880f7223 */ /* 0x180fe2000001086b */
[-C--:B------:R-:W-:Y:S01]  /*4e80*/  FMUL.FTZ R188, R188, R7.reuse ;  /* 0x00000007bcbc7220 */ /* 0x080fe20000410000 */
[-CC-:B------:R-:W-:Y:S01]  /*4e90*/  FFMA.FTZ R136, R138, R7.reuse, -R107.reuse ;  /* 0x000000078a887223 */ /* 0x180fe2000001086b */
[-C--:B------:R-:W-:Y:S01]  /*4ea0*/  FFMA.FTZ R138, R140, R7.reuse, -R107 ;  /* 0x000000078c8a7223 */ /* 0x080fe2000001086b */
[CC--:B------:R-:W-:Y:S01]  /*4eb0*/  FMUL.FTZ R109, R12.reuse, R7.reuse ;  /* 0x000000070c6d7220 */ /* 0x0c0fe20000410000 */
[----:B------:R-:W-:Y:S01]  /*4ec0*/  FADD.FTZ R190, -R12, R21 ;  /* 0x000000150cbe7221 */ /* 0x000fe20000010100 */
[----:B------:R-:W-:Y:S01]  /*4ed0*/  MUFU.EX2 R4, R188 ;  /* 0x000000bc00047308 */ /* 0x000fe20000000800 */
[-C--:B------:R-:W-:Y:S01]  /*4ee0*/  FFMA.FTZ R21, R142, R7.reuse, -R107 ;  /* 0x000000078e157223 */ /* 0x080fe2000001086b */
[-CC-:B------:R-:W-:Y:S01]  /*4ef0*/  FFMA.FTZ R14, R14, R7.reuse, -R109.reuse ;  /* 0x000000070e0e7223 */ /* 0x180fe2000001086d */
[-C--:B------:R-:W-:Y:S01]  /*4f00*/  FMUL.FTZ R190, R190, R7.reuse ;  /* 0x00000007bebe7220 */ /* 0x080fe20000410000 */
[-CC-:B------:R-:W-:Y:S01]  /*4f10*/  FFMA.FTZ R137, R20, R7.reuse, -R109.reuse ;  /* 0x0000000714897223 */ /* 0x180fe2000001086d */
[-CC-:B------:R-:W-:Y:S01]  /*4f20*/  FFMA.FTZ R139, R88, R7.reuse, -R109.reuse ;  /* 0x00000007588b7223 */ /* 0x180fe2000001086d */
[-C--:B------:R-:W-:Y:S01]  /*4f30*/  FFMA.FTZ R90, R90, R7.reuse, -R109 ;  /* 0x000000075a5a7223 */ /* 0x080fe2000001086d */
[-C--:B------:R-:W-:Y:S01]  /*4f40*/  FFMA.FTZ R140, R144, R7.reuse, -R107 ;  /* 0x00000007908c7223 */ /* 0x080fe2000001086b */
[----:B------:R-:W-:Y:S01]  /*4f50*/  MUFU.EX2 R5, R190 ;  /* 0x000000be00057308 */ /* 0x000fe20000000800 */
[-C--:B------:R-:W-:Y:S01]  /*4f60*/  FFMA.FTZ R92, R92, R7.reuse, -R109 ;  /* 0x000000075c5c7223 */ /* 0x080fe2000001086d */
[-C--:B------:R-:W-:Y:S01]  /*4f70*/  FFMA.FTZ R89, R146, R7.reuse, -R107 ;  /* 0x0000000792597223 */ /* 0x080fe2000001086b */
[-C--:B------:R-:W-:Y:S01]  /*4f80*/  FFMA.FTZ R94, R94, R7.reuse, -R109 ;  /* 0x000000075e5e7223 */ /* 0x080fe2000001086d */
[-C--:B------:R-:W-:Y:S01]  /*4f90*/  FFMA.FTZ R142, R148, R7.reuse, -R107 ;  /* 0x00000007948e7223 */ /* 0x080fe2000001086b */
[-C--:B------:R-:W-:Y:S01]  /*4fa0*/  FFMA.FTZ R96, R96, R7.reuse, -R109 ;  /* 0x0000000760607223 */ /* 0x080fe2000001086d */
[-C--:B------:R-:W-:Y:S01]  /*4fb0*/  FFMA.FTZ R91, R150, R7.reuse, -R107 ;  /* 0x00000007965b7223 */ /* 0x080fe2000001086b */
[-C--:B------:R-:W-:Y:S01]  /*4fc0*/  FFMA.FTZ R98, R98, R7.reuse, -R109 ;  /* 0x0000000762627223 */ /* 0x080fe2000001086d */
[----:B------:R-:W0:Y:S01]  /*4fd0*/  MUFU.EX2 R15, R15 ;  /* 0x0000000f000f7308 */ /* 0x000e220000000800 */
[-C--:B------:R-:W-:Y:S01]  /*4fe0*/  FFMA.FTZ R144, R152, R7.reuse, -R107 ;  /* 0x0000000798907223 */ /* 0x080fe2000001086b */
[-C--:B------:R-:W-:Y:S01]  /*4ff0*/  FFMA.FTZ R100, R100, R7.reuse, -R109 ;  /* 0x0000000764647223 */ /* 0x080fe2000001086d */
[-C--:B------:R-:W-:Y:S01]  /*5000*/  FFMA.FTZ R93, R154, R7.reuse, -R107 ;  /* 0x000000079a5d7223 */ /* 0x080fe2000001086b */
[-C--:B------:R-:W-:Y:S01]  /*5010*/  FFMA.FTZ R102, R102, R7.reuse, -R109 ;  /* 0x0000000766667223 */ /* 0x080fe2000001086d */
[-C--:B------:R-:W-:Y:S01]  /*5020*/  FFMA.FTZ R146, R156, R7.reuse, -R107 ;  /* 0x000000079c927223 */ /* 0x080fe2000001086b */
[-C--:B------:R-:W-:Y:S01]  /*5030*/  FFMA.FTZ R104, R104, R7.reuse, -R109 ;  /* 0x0000000768687223 */ /* 0x080fe2000001086d */
[-C--:B------:R-:W-:Y:S01]  /*5040*/  FFMA.FTZ R95, R158, R7.reuse, -R107 ;  /* 0x000000079e5f7223 */ /* 0x080fe2000001086b */
[----:B------:R-:W1:Y:S01]  /*5050*/  MUFU.EX2 R14, R14 ;  /* 0x0000000e000e7308 */ /* 0x000e620000000800 */
[-C--:B------:R-:W-:Y:S01]  /*5060*/  FFMA.FTZ R106, R106, R7.reuse, -R109 ;  /* 0x000000076a6a7223 */ /* 0x080fe2000001086d */
[-C--:B------:R-:W-:Y:S01]  /*5070*/  FFMA.FTZ R148, R168, R7.reuse, -R107 ;  /* 0x00000007a8947223 */ /* 0x080fe2000001086b */
[-C--:B------:R-:W-:Y:S01]  /*5080*/  FFMA.FTZ R108, R108, R7.reuse, -R109 ;  /* 0x000000076c6c7223 */ /* 0x080fe2000001086d */
[-C--:B------:R-:W-:Y:S01]  /*5090*/  FFMA.FTZ R97, R170, R7.reuse, -R107 ;  /* 0x00000007aa617223 */ /* 0x080fe2000001086b */
[-C--:B------:R-:W-:Y:S01]  /*50a0*/  FFMA.FTZ R110, R110, R7.reuse, -R109 ;  /* 0x000000076e6e7223 */ /* 0x080fe2000001086d */
[-C--:B------:R-:W-:Y:S01]  /*50b0*/  FFMA.FTZ R150, R172, R7.reuse, -R107 ;  /* 0x00000007ac967223 */ /* 0x080fe2000001086b */
[----:B------:R-:W-:Y:S01]  /*50c0*/  FFMA.FTZ R112, R112, R7, -R109 ;  /* 0x0000000770707223 */ /* 0x000fe2000001086d */
[----:B------:R-:W2:Y:S01]  /*50d0*/  MUFU.EX2 R136, R136 ;  /* 0x0000008800887308 */ /* 0x000ea20000000800 */
[----:B0-----:R-:W-:Y:S01]  /*50e0*/  FFMA.FTZ R3, R4, R3, R15 ;  /* 0x0000000304037223 */ /* 0x001fe2000001000f */
[-C--:B------:R-:W-:Y:S01]  /*50f0*/  FFMA.FTZ R99, R174, R7.reuse, -R107 ;  /* 0x00000007ae637223 */ /* 0x080fe2000001086b */
[-C--:B------:R-:W-:Y:S01]  /*5100*/  FFMA.FTZ R114, R114, R7.reuse, -R109 ;  /* 0x0000000772727223 */ /* 0x080fe2000001086d */
[-C--:B------:R-:W-:Y:S01]  /*5110*/  FFMA.FTZ R152, R120, R7.reuse, -R107 ;  /* 0x0000000778987223 */ /* 0x080fe2000001086b */
[-C--:B------:R-:W-:Y:S01]  /*5120*/  FFMA.FTZ R116, R116, R7.reuse, -R109 ;  /* 0x0000000774747223 */ /* 0x080fe2000001086d */
[-C--:B------:R-:W-:Y:S01]  /*5130*/  FFMA.FTZ R101, R176, R7.reuse, -R107 ;  /* 0x00000007b0657223 */ /* 0x080fe2000001086b */
[-C--:B------:R-:W-:Y:S01]  /*5140*/  FFMA.FTZ R118, R118, R7.reuse, -R109 ;  /* 0x0000000776767223 */ /* 0x080fe2000001086d */
[----:B------:R-:W0:Y:S01]  /*5150*/  MUFU.EX2 R137, R137 ;  /* 0x0000008900897308 */ /* 0x000e220000000800 */
[----:B-1----:R-:W-:Y:S01]  /*5160*/  FFMA.FTZ R0, R5, R0, R14 ;  /* 0x0000000005007223 */ /* 0x002fe2000001000e */
[-C--:B------:R-:W-:Y:S01]  /*5170*/  FFMA.FTZ R154, R124, R7.reuse, -R107 ;  /* 0x000000077c9a7223 */ /* 0x080fe2000001086b */
[-C--:B------:R-:W-:Y:S01]  /*5180*/  FFMA.FTZ R122, R122, R7.reuse, -R109 ;  /* 0x000000077a7a7223 */ /* 0x080fe2000001086d */
[-C--:B------:R-:W-:Y:S01]  /*5190*/  FFMA.FTZ R103, R178, R7.reuse, -R107 ;  /* 0x00000007b2677223 */ /* 0x080fe2000001086b */
[-C--:B------:R-:W-:Y:S01]  /*51a0*/  FFMA.FTZ R126, R126, R7.reuse, -R109 ;  /* 0x000000077e7e7223 */ /* 0x080fe2000001086d */
[-C--:B------:R-:W-:Y:S01]  /*51b0*/  FFMA.FTZ R156, R128, R7.reuse, -R107 ;  /* 0x00000007809c7223 */ /* 0x080fe2000001086b */
[-C--:B------:R-:W-:Y:S01]  /*51c0*/  FFMA.FTZ R130, R130, R7.reuse, -R109 ;  /* 0x0000000782827223 */ /* 0x080fe2000001086d */
[----:B------:R-:W1:Y:S01]  /*51d0*/  MUFU.EX2 R138, R138 ;  /* 0x0000008a008a7308 */ /* 0x000e620000000800 */
[----:B--2---:R-:W-:Y:S01]  /*51e0*/  FADD.FTZ R3, R136, R3 ;  /* 0x0000000388037221 */ /* 0x004fe20000010000 */
[-C--:B------:R-:W-:Y:S01]  /*51f0*/  FFMA.FTZ R105, R180, R7.reuse, -R107 ;  /* 0x00000007b4697223 */ /* 0x080fe2000001086b */
[-C--:B------:R-:W-:Y:S01]  /*5200*/  FFMA.FTZ R182, R182, R7.reuse, -R109 ;  /* 0x00000007b6b67223 */ /* 0x080fe2000001086d */
[-C--:B------:R-:W-:Y:S01]  /*5210*/  FFMA.FTZ R158, R184, R7.reuse, -R107 ;  /* 0x00000007b89e7223 */ /* 0x080fe2000001086b */
[-C--:B------:R-:W-:Y:S01]  /*5220*/  FFMA.FTZ R132, R132, R7.reuse, -R109 ;  /* 0x0000000784847223 */ /* 0x080fe2000001086d */
[-C--:B------:R-:W-:Y:S01]  /*5230*/  FFMA.FTZ R107, R186, R7.reuse, -R107 ;  /* 0x00000007ba6b7223 */ /* 0x080fe2000001086b */
[----:B------:R-:W-:Y:S01]  /*5240*/  FFMA.FTZ R109, R134, R7, -R109 ;  /* 0x00000007866d7223 */ /* 0x000fe2000001086d */
[----:B------:R-:W2:Y:S01]  /*5250*/  MUFU.EX2 R139, R139 ;  /* 0x0000008b008b7308 */ /* 0x000ea20000000800 */
[----:B0-----:R-:W-:-:S07]  /*5260*/  FADD.FTZ R0, R137, R0 ;  /* 0x0000000089007221 */ /* 0x001fce0000010000 */
[----:B------:R-:W0:Y:S01]  /*5270*/  MUFU.EX2 R21, R21 ;  /* 0x0000001500157308 */ /* 0x000e220000000800 */
[----:B-1----:R-:W-:-:S07]  /*5280*/  FADD.FTZ R20, R138, R3 ;  /* 0x000000038a147221 */ /* 0x002fce0000010000 */
[----:B------:R-:W1:Y:S01]  /*5290*/  MUFU.EX2 R90, R90 ;  /* 0x0000005a005a7308 */ /* 0x000e620000000800 */
[----:B--2---:R-:W-:-:S07]  /*52a0*/  FADD.FTZ R0, R139, R0 ;  /* 0x000000008b007221 */ /* 0x004fce0000010000 */
        /* <DEDUP_REMOVED lines=79> */
[----:B0-----:R-:W-:Y:S01]  /*57a0*/  FADD.FTZ R0, R159, R0 ;  /* 0x000000009f007221 */ /* 0x001fe20000010000 */
[----:B-1----:R-:W-:-:S03]  /*57b0*/  FADD.FTZ R3, R107, R20 ;  /* 0x000000146b037221 */ /* 0x002fc60000010000 */
[----:B--2---:R-:W-:Y:S01]  /*57c0*/  FADD.FTZ R0, R109, R0 ;  /* 0x000000006d007221 */ /* 0x004fe20000010000 */
[----:B------:R-:W-:Y:S06]  /*57d0*/  @!P0 BRA `(.L_x_24) ;  /* 0x0000000000048947 */ /* 0x000fec0003800000 */
[----:B------:R-:W-:Y:S01]  /*57e0*/  BPT.TRAP 0x1 ;  /* 0x000000040000795c */ /* 0x000fe20000300000 */
.L_x_24:
[----:B------:R-:W-:Y:S01]  /*57f0*/  UIADD3 UR9, UR9, 0x2a860, URZ ;  /* 0x0002a86009097890 */ /* 0x000fe2000fffe03f */
[C---:B------:R-:W-:Y:S01]  /*5800*/  ISETP.GT.AND P1, PT, R13.reuse, RZ, PT ;  /* 0x000000ff0d00720c */ /* 0x040fe20003f24270 */
[----:B------:R-:W-:Y:S01]  /*5810*/  UMOV UR4, UR39 ;  /* 0x0000002700047c82 */ /* 0x000fe20008000000 */
[----:B------:R-:W-:Y:S01]  /*5820*/  UMOV UR5, UR38 ;  /* 0x0000002600057c82 */ /* 0x000fe20008000000 */
[----:B------:R-:W-:Y:S01]  /*5830*/  UPRMT UR9, UR11, 0x654, UR9 ;  /* 0x000006540b097896 */ /* 0x000fe20008000009 */
[----:B------:R-:W-:Y:S01]  /*5840*/  F2FP.F16.F32.PACK_AB R136, R136, R15 ;  /* 0x0000000f8888723e */ /* 0x000fe200000000ff */
[----:B------:R-:W-:Y:S01]  /*5850*/  VIADD R13, R13, 0xffffffff ;  /* 0xffffffff0d0d7836 */ /* 0x000fe20000000000 */
[----:B------:R-:W-:Y:S01]  /*5860*/  F2FP.F16.F32.PACK_AB R138, R21, R138 ;  /* 0x0000008a158a723e */ /* 0x000fe200000000ff */
[----:B------:R-:W-:Y:S01]  /*5870*/  IMAD.MOV.U32 R21, RZ, RZ, R12 ;  /* 0x000000ffff157224 */ /* 0x000fe200078e000c */
[----:B------:R-:W-:Y:S02]  /*5880*/  F2FP.F16.F32.PACK_AB R137, R137, R14 ;  /* 0x0000000e8989723e */ /* 0x000fe400000000ff */
[----:B------:R-:W-:-:S02]  /*5890*/  F2FP.F16.F32.PACK_AB R139, R90, R139 ;  /* 0x0000008b5a8b723e */ /* 0x000fc400000000ff */
[----:B------:R-:W-:Y:S01]  /*58a0*/  SYNCS.ARRIVE.TRANS64.RED.A1T0 RZ, [UR9], RZ ;  /* 0x000000ffffff79a7 */ /* 0x000fe20008100409 */
[----:B------:R-:W-:Y:S02]  /*58b0*/  F2FP.F16.F32.PACK_AB R140, R89, R140 ;  /* 0x0000008c598c723e */ /* 0x000fe400000000ff */
[----:B------:R-:W-:Y:S02]  /*58c0*/  F2FP.F16.F32.PACK_AB R141, R94, R141 ;  /* 0x0000008d5e8d723e */ /* 0x000fe400000000ff */
[----:B------:R-:W-:Y:S02]  /*58d0*/  F2FP.F16.F32.PACK_AB R142, R91, R142 ;  /* 0x0000008e5b8e723e */ /* 0x000fe400000000ff */
[----:B------:R-:W-:Y:S02]  /*58e0*/  F2FP.F16.F32.PACK_AB R143, R98, R143 ;  /* 0x0000008f628f723e */ /* 0x000fe400000000ff */
[----:B------:R-:W-:Y:S02]  /*58f0*/  F2FP.F16.F32.PACK_AB R144, R93, R144 ;  /* 0x000000905d90723e */ /* 0x000fe400000000ff */
[----:B------:R-:W-:-:S02]  /*5900*/  F2FP.F16.F32.PACK_AB R145, R102, R145 ;  /* 0x000000916691723e */ /* 0x000fc400000000ff */
        /* <DEDUP_REMOVED lines=14> */
[----:B------:R-:W-:Y:S01]  /*59f0*/  MOV R15, R6 ;  /* 0x00000006000f7202 */ /* 0x000fe20000000f00 */
[----:B------:R-:W-:Y:S06]  /*5a00*/  @P1 BRA `(.L_x_25) ;  /* 0xffffffdc006c1947 */ /* 0x000fec000383ffff */
.L_x_14:
[----:B------:R-:W-:Y:S06]  /*5a10*/  BAR.ARV 0x8, 0x180 ;  /* 0x0206000000007b1d */ /* 0x000fec0000002000 */
        /* <DEDUP_REMOVED lines=64> */
[----:B------:R-:W-:Y:S06]  /*5e20*/  @!P0 BRA `(.L_x_26) ;  /* 0x0000000000048947 */ /* 0x000fec0003800000 */
[----:B------:R-:W-:Y:S01]  /*5e30*/  BPT.TRAP 0x1 ;  /* 0x000000040000795c */ /* 0x000fe20000300000 */
.L_x_26:
[----:B------:R-:W0:Y:S01]  /*5e40*/  S2UR UR13, SR_CgaCtaId ;  /* 0x00000000000d79c3 */ /* 0x000e220000008800 */
[----:B------:R-:W-:Y:S01]  /*5e50*/  UMOV UR4, 0x400 ;  /* 0x0000040000047882 */ /* 0x000fe20000000000 */
[----:B------:R-:W-:-:S05]  /*5e60*/  IMAD.U32 R4, RZ, RZ, UR39 ;  /* 0x00000027ff047e24 */ /* 0x000fca000f8e00ff */
[----:B------:R-:W-:Y:S01]  /*5e70*/  SHF.L.U32 R4, R4, 0x1f, RZ ;  /* 0x0000001f04047819 */ /* 0x000fe200000006ff */
[----:B0-----:R-:W-:-:S04]  /*5e80*/  ULEA UR4, UR13, UR4, 0x18 ;  /* 0x000000040d047291 */ /* 0x001fc8000f8ec03f */
[----:B------:R-:W-:-:S09]  /*5e90*/  ULEA UR10, UR38, UR4, 0x3 ;  /* 0x00000004260a7291 */ /* 0x000fd2000f8e183f */
[----:B------:R0:W1:Y:S01]  /*5ea0*/  SYNCS.PHASECHK.TRANS64.TRYWAIT P1, [UR10+0x2a850], R4 ;  /* 0x02a85004ff0075a7 */ /* 0x000062000802014a */
[----:B------:R-:W-:Y:S05]  /*5eb0*/  @!P0 BRA `(.L_x_27) ;  /* 0x0000000000048947 */ /* 0x000fea0003800000 */
[----:B------:R-:W-:Y:S01]  /*5ec0*/  BPT.TRAP 0x1 ;  /* 0x000000040000795c */ /* 0x000fe20000300000 */
.L_x_27:
[----:B-1----:R-:W-:Y:S05]  /*5ed0*/  @P1 BRA `(.L_x_28) ;  /* 0x0000000000081947 */ /* 0x002fea0003800000 */
[----:B------:R-:W1:Y:S02]  /*5ee0*/  SYNCS.PHASECHK.TRANS64.TRYWAIT P1, [UR10+0x2a850], R4 ;  /* 0x02a85004ff0075a7 */ /* 0x000e64000802014a */
[----:B-1----:R-:W-:Y:S05]  /*5ef0*/  @!P1 BRA `(.L_x_29) ;  /* 0x0000005400489947 */ /* 0x002fea0003800000 */
.L_x_28:
[----:B------:R-:W-:Y:S01]  /*5f00*/  UIADD3 UR5, UR4, 0x400, URZ ;  /* 0x0000040004057890 */ /* 0x000fe2000fffe03f */
[----:B------:R-:W-:Y:S01]  /*5f10*/  WARPGROUP.ARRIVE ;  /* 0x00000000000079c5 */ /* 0x000fe20000000000 */
[----:B------:R-:W-:Y:S01]  /*5f20*/  UMOV UR7, 0x40000040 ;  /* 0x4000004000077882 */ /* 0x000fe20000000000 */
[----:B------:R-:W-:Y:S01]  /*5f30*/  UMOV UR15, 0x40000040 ;  /* 0x40000040000f7882 */ /* 0x000fe20000000000 */
[----:B------:R-:W-:Y:S01]  /*5f40*/  USHF.R.U32.HI UR5, URZ, 0x4, UR5 ;  /* 0x000000043f057899 */ /* 0x000fe20008011605 */
[----:B01----:R-:W0:Y:S01]  /*5f50*/  SHFL.BFLY PT, R4, R3, 0x2, 0x1f ;  /* 0x0c401f0003047f89 */ /* 0x003e2200000e0000 */
[----:B------:R-:W-:Y:S02]  /*5f60*/  MOV R11, RZ ;  /* 0x000000ff000b7202 */ /* 0x000fe40000000f00 */
[----:B------:R-:W-:Y:S01]  /*5f70*/  ULOP3.LUT UR5, UR5, 0x3fff, URZ, 0xc0, !UPT ;  /* 0x00003fff05057892 */ /* 0x000fe2000f8ec03f */
[----:B------:R-:W1:Y:S03]  /*5f80*/  SHFL.BFLY PT, R5, R0, 0x2, 0x1f ;  /* 0x0c401f0000057f89 */ /* 0x000e6600000e0000 */
[----:B------:R-:W-:-:S04]  /*5f90*/  ULOP3.LUT UR5, UR5, 0x3000000, URZ, 0xfc, !UPT ;  /* 0x0300000005057892 */ /* 0x000fc8000f8efc3f */
[----:B------:R-:W-:-:S04]  /*5fa0*/  UIMAD UR6, UR38, 0x600, UR5 ;  /* 0x00000600260678a4 */ /* 0x000fc8000f8e0205 */
[----:B------:R-:W-:-:S05]  /*5fb0*/  UIADD3 UR8, UR6, 0x80, URZ ;  /* 0x0000008006087890 */ /* 0x000fca000fffe03f */
[----:B------:R-:W-:Y:S01]  /*5fc0*/  HGMMA.64x128x16.F32 R24, R136, gdesc[UR4].tnspB, R24, gsb0 ;  /* 0x41e0000488187df0 */ /* 0x000fe20008000818 */
[----:B------:R-:W-:Y:S01]  /*5fd0*/  UMOV UR7, 0x40000040 ;  /* 0x4000004000077882 */ /* 0x000fe20000000000 */
[----:B------:R-:W-:Y:S01]  /*5fe0*/  UMOV UR14, UR8 ;  /* 0x00000008000e7c82 */ /* 0x000fe20008000000 */
[----:B------:R-:W-:Y:S01]  /*5ff0*/  UIADD3 UR8, UR6, 0x100, URZ ;  /* 0x0000010006087890 */ /* 0x000fe2000fffe03f */
[----:B0-----:R-:W-:Y:S01]  /*6000*/  FADD.FTZ R4, R4, R3 ;  /* 0x0000000304047221 */ /* 0x001fe20000010000 */
[----:B------:R-:W-:Y:S02]  /*6010*/  IMAD.MOV.U32 R3, RZ, RZ, -0x800000 ;  /* 0xff800000ff037424 */ /* 0x000fe400078e00ff */
[----:B-1----:R-:W-:Y:S01]  /*6020*/  FADD.FTZ R8, R5, R0 ;  /* 0x0000000005087221 */ /* 0x002fe20000010000 */
[----:B------:R-:W-:Y:S01]  /*6030*/  IMAD.MOV.U32 R0, RZ, RZ, -0x800000 ;  /* 0xff800000ff007424 */ /* 0x000fe200078e00ff */
[----:B------:R-:W0:Y:S04]  /*6040*/  SHFL.BFLY PT, R5, R4, 0x1, 0x1f ;  /* 0x0c201f0004057f89 */ /* 0x000e2800000e0000 */
[----:B------:R-:W1:Y:S01]  /*6050*/  SHFL.BFLY PT, R9, R8, 0x1, 0x1f ;  /* 0x0c201f0008097f89 */ /* 0x000e6200000e0000 */
[----:B0-----:R-:W-:Y:S01]  /*6060*/  FADD.FTZ R14, R4, R5 ;  /* 0x00000005040e7221 */ /* 0x001fe20000010000 */
[----:B------:R-:W-:-:S02]  /*6070*/  IMAD.MOV.U32 R5, RZ, RZ, RZ ;  /* 0x000000ffff057224 */ /* 0x000fc400078e00ff */
[----:B-1----:R-:W-:Y:S02]  /*6080*/  FADD.FTZ R15, R8, R9 ;  /* 0x00000009080f7221 */ /* 0x002fe40000010000 */
[----:B------:R-:W-:-:S03]  /*6090*/  FSETP.NE.FTZ.AND P1, PT, R14, RZ, PT ;  /* 0x000000ff0e00720b */ /* 0x000fc60003f35000 */
[----:B------:R-:W-:-:S10]  /*60a0*/  FSETP.NE.FTZ.AND P2, PT, R15, RZ, PT ;  /* 0x000000ff0f00720b */ /* 0x000fd40003f55000 */
[----:B------:R-:W0:Y:S01]  /*60b0*/  @P1 MUFU.LG2 R10, R14 ;  /* 0x0000000e000a1308 */ /* 0x000e220000000c00 */
[C---:B------:R-:W-:Y:S02]  /*60c0*/  @P1 FMUL.FTZ R9, R7.reuse, 0.69314718246459960938 ;  /* 0x3f31721807091820 */ /* 0x040fe40000410000 */
[----:B------:R-:W-:-:S05]  /*60d0*/  @P2 FMUL.FTZ R4, R7, 0.69314718246459960938 ;  /* 0x3f31721807042820 */ /* 0x000fca0000410000 */
[----:B------:R-:W1:Y:S08]  /*60e0*/  @P2 MUFU.LG2 R13, R15 ;  /* 0x0000000f000d2308 */ /* 0x000e700000000c00 */
[----:B------:R2:W3:Y:S01]  /*60f0*/  @P1 MUFU.RCP R5, R14 ;  /* 0x0000000e00051308 */ /* 0x0004e20000001000 */
[----:B0-----:R-:W-:-:S04]  /*6100*/  @P1 FMUL.FTZ R10, R10, 0.69314718246459960938 ;  /* 0x3f3172180a0a1820 */ /* 0x001fc80000410000 */
[----:B------:R-:W-:-:S03]  /*6110*/  @P1 FFMA.FTZ R3, R9, R6, R10 ;  /* 0x0000000609031223 */ /* 0x000fc6000001000a */
[----:B------:R2:W0:Y:S01]  /*6120*/  @P2 MUFU.RCP R11, R15 ;  /* 0x0000000f000b2308 */ /* 0x0004220000001000 */
[----:B-1----:R-:W-:-:S04]  /*6130*/  @P2 FMUL.FTZ R13, R13, 0.69314718246459960938 ;  /* 0x3f3172180d0d2820 */ /* 0x002fc80000410000 */
[----:B------:R-:W-:Y:S01]  /*6140*/  @P2 FFMA.FTZ R0, R4, R12, R13 ;  /* 0x0000000c04002223 */ /* 0x000fe2000001000d */
[----:B------:R-:W-:Y:S02]  /*6150*/  WARPGROUP.DEPBAR.LE gsb0, 0x0 ;  /* 0x00008000000079c5 */ /* 0x000fe40000010000 */
[----:B------:R-:W-:-:S06]  /*6160*/  WARPGROUP.ARRIVE ;  /* 0x00000000000079c5 */ /* 0x000fcc0000000000 */
[----:B------:R-:W-:Y:S01]  /*6170*/  HGMMA.64x128x16.F32 R24, R140, gdesc[UR12].tnspB, R24, gsb0 ;  /* 0x41e0000c8c187df0 */ /* 0x000fe20008000818 */
[----:B------:R-:W-:Y:S01]  /*6180*/  UMOV UR14, UR8 ;  /* 0x00000008000e7c82 */ /* 0x000fe20008000000 */
[----:B------:R-:W-:Y:S01]  /*6190*/  UMOV UR15, 0x40000040 ;  /* 0x40000040000f7882 */ /* 0x000fe20000000000 */
[----:B------:R-:W-:Y:S01]  /*61a0*/  UIADD3 UR8, UR6, 0x180, URZ ;  /* 0x0000018006087890 */ /* 0x000fe2000fffe03f */
[----:B------:R-:W-:Y:S02]  /*61b0*/  WARPGROUP.DEPBAR.LE gsb0, 0x0 ;  /* 0x00008000000079c5 */ /* 0x000fe40000010000 */
[----:B------:R-:W-:-:S06]  /*61c0*/  WARPGROUP.ARRIVE ;  /* 0x00000000000079c5 */ /* 0x000fcc0000000000 */
[----:B------:R-:W-:Y:S01]  /*61d0*/  HGMMA.64x128x16.F32 R24, R144, gdesc[UR12].tnspB, R24, gsb0 ;  /* 0x41e0000c90187df0 */ /* 0x000fe20008000818 */
[----:B------:R-:W-:Y:S01]  /*61e0*/  UMOV UR14, UR8 ;  /* 0x00000008000e7c82 */ /* 0x000fe20008000000 */
[----:B------:R-:W-:Y:S01]  /*61f0*/  UMOV UR15, 0x40000040 ;  /* 0x40000040000f7882 */ /* 0x000fe20000000000 */
[----:B------:R-:W-:Y:S02]  /*6200*/  UIADD3 UR8, UR6, 0x200, URZ ;  /* 0x0000020006087890 */ /* 0x000fe4000fffe03f */
[----:B------:R-:W-:Y:S01]  /*6210*/  UIADD3 UR6, UR6, 0x280, URZ ;  /* 0x0000028006067890 */ /* 0x000fe2000fffe03f */
[----:B------:R-:W-:Y:S02]  /*6220*/  WARPGROUP.DEPBAR.LE gsb0, 0x0 ;  /* 0x00008000000079c5 */ /* 0x000fe40000010000 */
[----:B------:R-:W-:-:S06]  /*6230*/  WARPGROUP.ARRIVE ;  /* 0x00000000000079c5 */ /* 0x000fcc0000000000 */
[----:B------:R-:W-:Y:S01]  /*6240*/  HGMMA.64x128x16.F32 R24, R148, gdesc[UR12].tnspB, R24, gsb0 ;  /* 0x41e0000c94187df0 */ /* 0x000fe20008000818 */
[----:B------:R-:W-:Y:S01]  /*6250*/  UMOV UR14, UR8 ;  /* 0x00000008000e7c82 */ /* 0x000fe20008000000 */
[----:B------:R-:W-:Y:S01]  /*6260*/  UMOV UR15, 0x40000040 ;  /* 0x40000040000f7882 */ /* 0x000fe20000000000 */
[----:B------:R-:W-:Y:S02]  /*6270*/  WARPGROUP.DEPBAR.LE gsb0, 0x0 ;  /* 0x00008000000079c5 */ /* 0x000fe40000010000 */
[----:B------:R-:W-:-:S07]  /*6280*/  WARPGROUP.ARRIVE ;  /* 0x00000000000079c5 */ /* 0x000fce0000000000 */
[----:B------:R-:W-:Y:S03]  /*6290*/  HGMMA.64x128x16.F32 R24, R152, gdesc[UR12].tnspB, R24, gsb0 ;  /* 0x41e0000c98187df0 */ /* 0x000fe60008000818 */
[----:B------:R-:W-:Y:S02]  /*62a0*/  WARPGROUP.DEPBAR.LE gsb0, 0x0 ;  /* 0x00008000000079c5 */ /* 0x000fe40000010000 */
[----:B------:R-:W-:-:S07]  /*62b0*/  WARPGROUP.ARRIVE ;  /* 0x00000000000079c5 */ /* 0x000fce0000000000 */
[----:B------:R-:W-:Y:S03]  /*62c0*/  HGMMA.64x128x16.F32 R24, R156, gdesc[UR4].tnspB, R24, gsb0 ;  /* 0x41e000049c187df0 */ /* 0x000fe60008000818 */
[----:B------:R-:W-:Y:S02]  /*62d0*/  WARPGROUP.DEPBAR.LE gsb0, 0x0 ;  /* 0x00008000000079c5 */ /* 0x000fe40000010000 */
[----:B0-23--:R-:W-:Y:S05]  /*62e0*/  @!P0 BRA `(.L_x_30) ;  /* 0x0000000000048947 */ /* 0x00dfea0003800000 */
[----:B------:R-:W-:Y:S01]  /*62f0*/  BPT.TRAP 0x1 ;  /* 0x000000040000795c */ /* 0x000fe20000300000 */
.L_x_30:
[----:B------:R-:W0:Y:S01]  /*6300*/  S2UR UR5, SR_SWINHI ;  /* 0x00000000000579c3 */ /* 0x000e220000002f00 */
        /* <DEDUP_REMOVED lines=23> */
[----:B------:R-:W-:Y:S01]  /*6480*/  UMOV UR6, UR4 ;  /* 0x0000000400067c82 */ /* 0x000fe20008000000 */
[----:B0-----:R-:W-:Y:S01]  /*6490*/  UMOV UR7, UR5 ;  /* 0x0000000500077c82 */ /* 0x001fe20008000000 */
[----:B------:R-:W-:Y:S01]  /*64a0*/  FMUL.FTZ R68, R68, R5 ;  /* 0x0000000544447220 */ /* 0x000fe20000410000 */
[----:B------:R-:W-:Y:S01]  /*64b0*/  MOV R36, UR6 ;  /* 0x0000000600247c02 */ /* 0x000fe20008000f00 */
[----:B------:R-:W-:-:S02]  /*64c0*/  IMAD.U32 R37, RZ, RZ, UR7 ;  /* 0x00000007ff257e24 */ /* 0x000fc4000f8e00ff */
        /* <DEDUP_REMOVED lines=8> */
[----:B------:R-:W-:Y:S01]  /*6550*/  IMAD.WIDE R4, R163, 0x2, R36 ;  /* 0x00000002a3047825 */ /* 0x000fe200078e0224 */
[----:B------:R-:W-:-:S03]  /*6560*/  R2UR UR14, R23 ;  /* 0x00000000170e72ca */ /* 0x000fc600000e0000 */
[-C--:B------:R-:W-:Y:S01]  /*6570*/  FMUL.FTZ R109, R38, R11.reuse ;  /* 0x0000000b266d7220 */ /* 0x080fe20000410000 */
[----:B------:R-:W-:Y:S01]  /*6580*/  UIADD3 UR5, -UR60, URZ, URZ ;  /* 0x0000003f3c057290 */ /* 0x000fe2000fffe13f */
[----:B------:R-:W-:Y:S01]  /*6590*/  IMAD R9, R19, 0x40, R2 ;  /* 0x0000004013097824 */ /* 0x000fe200078e0202 */
[C---:B------:R-:W-:Y:S01]  /*65a0*/  IADD3 R23, P3, R4.reuse, 0x4000, RZ ;  /* 0x0000400004177810 */ /* 0x040fe20007f7e0ff */
[----:B------:R-:W-:Y:S01]  /*65b0*/  ULDC UR11, c[0x0][0xc44] ;  /* 0x00031100000b7ab9 */ /* 0x000fe20000000800 */
[C---:B------:R-:W-:Y:S01]  /*65c0*/  IADD3 R29, P1, R4.reuse, 0x4040, RZ ;  /* 0x00004040041d7810 */ /* 0x040fe20007f3e0ff */
[----:B------:R-:W-:Y:S01]  /*65d0*/  ULDC.64 UR8, c[0x0][0xb90] ;  /* 0x0002e40000087ab9 */ /* 0x000fe20000000a00 */
[----:B------:R-:W-:Y:S01]  /*65e0*/  LOP3.LUT R8, R23, 0x380, RZ, 0xc0, !PT ;  /* 0x0000038017087812 */ /* 0x000fe200078ec0ff */
[----:B------:R-:W-:Y:S01]  /*65f0*/  FMUL.FTZ R96, R43, R11 ;  /* 0x0000000b2b607220 */ /* 0x000fe20000410000 */
[----:B------:R-:W-:Y:S01]  /*6600*/  IADD3 R13, P6, R4, 0x20, RZ ;  /* 0x00000020040d7810 */ /* 0x000fe20007fde0ff */
[----:B------:R-:W-:Y:S01]  /*6610*/  IMAD.X R43, RZ, RZ, R5, P1 ;  /* 0x000000ffff2b7224 */ /* 0x000fe200008e0605 */
[----:B------:R-:W-:Y:S01]  /*6620*/  SHF.R.U64 R8, R8, 0x3, RZ ;  /* 0x0000000308087819 */ /* 0x000fe200000012ff */
[----:B------:R-:W-:Y:S01]  /*6630*/  UIMAD UR11, UR11, UR5, UR14 ;  /* 0x000000050b0b72a4 */ /* 0x000fe2000f8e020e */
[----:B------:R-:W-:Y:S01]  /*6640*/  IMAD.WIDE R36, R9, 0x2, R36 ;  /* 0x0000000209247825 */ /* 0x000fe200078e0224 */
[----:B------:R-:W0:Y:S01]  /*6650*/  LDC R101, c[0x0][0xc38] ;  /* 0x00030e00ff657b82 */ /* 0x000e220000000800 */
[----:B------:R-:W-:Y:S01]  /*6660*/  LOP3.LUT R38, R8, R23, RZ, 0x3c, !PT ;  /* 0x0000001708267212 */ /* 0x000fe200078e3cff */
[----:B------:R-:W-:Y:S01]  /*6670*/  USHF.R.S32.HI UR12, URZ, 0x1f, UR11 ;  /* 0x0000001f3f0c7899 */ /* 0x000fe2000801140b */
[----:B------:R-:W-:Y:S01]  /*6680*/  LOP3.LUT R8, R13, 0x380, RZ, 0xc0, !PT ;  /* 0x000003800d087812 */ /* 0x000fe200078ec0ff */
[----:B------:R-:W-:Y:S01]  /*6690*/  UIMAD.WIDE.U32 UR6, UR11, UR8, URZ ;  /* 0x000000080b0672a5 */ /* 0x000fe2000f8e003f */
[-C--:B------:R-:W-:Y:S01]  /*66a0*/  FMUL.FTZ R107, R35, R11.reuse ;  /* 0x0000000b236b7220 */ /* 0x080fe20000410000 */
[----:B------:R-:W-:Y:S01]  /*66b0*/  UIMAD UR5, UR12, UR8, URZ ;  /* 0x000000080c0572a4 */ /* 0x000fe2000f8e023f */
[----:B------:R-:W-:Y:S01]  /*66c0*/  IMAD.X R15, RZ, RZ, R5, P6 ;  /* 0x000000ffff0f7224 */ /* 0x000fe200030e0605 */
[----:B------:R-:W1:Y:S01]  /*66d0*/  LDC R23, c[0x0][0xbe8] ;  /* 0x0002fa00ff177b82 */ /* 0x000e620000000800 */
[----:B------:R-:W-:Y:S01]  /*66e0*/  SHF.R.U64 R8, R8, 0x3, RZ ;  /* 0x0000000308087819 */ /* 0x000fe200000012ff */
[----:B------:R-:W-:Y:S01]  /*66f0*/  UIMAD UR5, UR11, UR9, UR5 ;  /* 0x000000090b0572a4 */ /* 0x000fe2000f8e0205 */
[----:B------:R-:W-:Y:S01]  /*6700*/  IADD3 R35, P6, R36, 0x1000, RZ ;  /* 0x0000100024237810 */ /* 0x000fe20007fde0ff */
[----:B------:R-:W-:Y:S01]  /*6710*/  FMUL.FTZ R108, R34, R11 ;  /* 0x0000000b226c7220 */ /* 0x000fe20000410000 */
[----:B------:R-:W-:Y:S01]  /*6720*/  IADD3 R45, P0, R4, 0x4060, RZ ;  /* 0x00004060042d7810 */ /* 0x000fe20007f1e0ff */
[----:B------:R-:W-:Y:S01]  /*6730*/  UIADD3 UR5, UR7, UR5, URZ ;  /* 0x0000000507057290 */ /* 0x000fe2000fffe03f */
[----:B------:R-:W-:Y:S01]  /*6740*/  LOP3.LUT R14, R8, R13, RZ, 0x3c, !PT ;  /* 0x0000000d080e7212 */ /* 0x000fe200078e3cff */
[----:B------:R-:W-:Y:S01]  /*6750*/  IMAD.U32 R13, RZ, RZ, UR7 ;  /* 0x00000007ff0d7e24 */ /* 0x000fe2000f8e00ff */
[----:B------:R-:W-:Y:S01]  /*6760*/  LOP3.LUT R34, R35, 0x380, RZ, 0xc0, !PT ;  /* 0x0000038023227812 */ /* 0x000fe200078ec0ff */
[-C--:B------:R-:W-:Y:S01]  /*6770*/  FMUL.FTZ R103, R27, R11.reuse ;  /* 0x0000000b1b677220 */ /* 0x080fe20000410000 */
[----:B------:R-:W-:Y:S01]  /*6780*/  LOP3.LUT R9, R4, 0x380, RZ, 0xc0, !PT ;  /* 0x0000038004097812 */ /* 0x000fe200078ec0ff */
[-C--:B------:R-:W-:Y:S01]  /*6790*/  FMUL.FTZ R104, R26, R11.reuse ;  /* 0x0000000b1a687220 */ /* 0x080fe20000410000 */
[----:B------:R-:W-:Y:S01]  /*67a0*/  MOV R13, UR5 ;  /* 0x00000005000d7c02 */ /* 0x000fe20008000f00 */
[----:B------:R-:W-:Y:S01]  /*67b0*/  UIADD3 UR5, UR10, 0x2a860, URZ ;  /* 0x0002a8600a057890 */ /* 0x000fe2000fffe03f */
[----:B------:R-:W-:Y:S01]  /*67c0*/  LOP3.LUT R44, R45, 0x380, RZ, 0xc0, !PT ;  /* 0x000003802d2c7812 */ /* 0x000fe200078ec0ff */
[-C--:B------:R-:W-:Y:S01]  /*67d0*/  FMUL.FTZ R105, R31, R11.reuse ;  /* 0x0000000b1f697220 */ /* 0x080fe20000410000 */
[----:B------:R-:W-:Y:S01]  /*67e0*/  SHF.R.U64 R34, R34, 0x3, RZ ;  /* 0x0000000322227819 */ /* 0x000fe200000012ff */
[----:B------:R-:W-:Y:S01]  /*67f0*/  UPRMT UR5, UR13, 0x654, UR5 ;  /* 0x000006540d057896 */ /* 0x000fe20008000005 */
[----:B------:R-:W-:Y:S01]  /*6800*/  SHF.R.U64 R9, R9, 0x3, RZ ;  /* 0x0000000309097819 */ /* 0x000fe200000012ff */
[-C--:B------:R-:W-:Y:S01]  /*6810*/  FMUL.FTZ R106, R30, R11.reuse ;  /* 0x0000000b1e6a7220 */ /* 0x080fe20000410000 */
[----:B------:R-:W-:Y:S01]  /*6820*/  SHF.R.U64 R44, R44, 0x3, RZ ;  /* 0x000000032c2c7819 */ /* 0x000fe200000012ff */
[-C--:B------:R-:W-:Y:S01]  /*6830*/  FMUL.FTZ R102, R39, R11.reuse ;  /* 0x0000000b27667220 */ /* 0x080fe20000410000 */
[----:B------:R-:W-:Y:S01]  /*6840*/  IADD3 R27, P2, R4, 0x4020, RZ ;  /* 0x00004020041b7810 */ /* 0x000fe20007f5e0ff */
[-C--:B------:R-:W-:Y:S01]  /*6850*/  FMUL.FTZ R99, R42, R11.reuse ;  /* 0x0000000b2a637220 */ /* 0x080fe20000410000 */
[----:B-1----:R-:W-:Y:S01]  /*6860*/  ISETP.NE.AND P1, PT, R23, 0x1, PT ;  /* 0x000000011700780c */ /* 0x002fe20003f25270 */
[-C--:B------:R-:W-:Y:S01]  /*6870*/  FMUL.FTZ R47, R47, R11.reuse ;  /* 0x0000000b2f2f7220 */ /* 0x080fe20000410000 */
[----:B------:R-:W-:Y:S01]  /*6880*/  IADD3 R25, P4, R4, 0x60, RZ ;  /* 0x0000006004197810 */ /* 0x000fe20007f9e0ff */
[-C--:B------:R-:W-:Y:S01]  /*6890*/  FMUL.FTZ R46, R46, R11.reuse ;  /* 0x0000000b2e2e7220 */ /* 0x080fe20000410000 */
[----:B------:R-:W-:Y:S01]  /*68a0*/  IADD3 R21, P5, R4, 0x40, RZ ;  /* 0x0000004004157810 */ /* 0x000fe20007fbe0ff */
[----:B------:R-:W-:Y:S01]  /*68b0*/  FMUL.FTZ R51, R51, R11 ;  /* 0x0000000b33337220 */ /* 0x000fe20000410000 */
[----:B------:R-:W-:Y:S01]  /*68c0*/  LOP3.LUT R34, R34, R35, RZ, 0x3c, !PT ;  /* 0x0000002322227212 */ /* 0x000fe200078e3cff */
[----:B------:R-:W-:Y:S01]  /*68d0*/  IMAD.X R35, RZ, RZ, R37, P6 ;  /* 0x000000ffff237224 */ /* 0x000fe200030e0625 */
[----:B------:R-:W-:Y:S01]  /*68e0*/  LOP3.LUT R4, R9, R4, RZ, 0x3c, !PT ;  /* 0x0000000409047212 */ /* 0x000fe200078e3cff */
[-C--:B------:R-:W-:Y:S01]  /*68f0*/  FMUL.FTZ R50, R50, R11.reuse ;  /* 0x0000000b32327220 */ /* 0x080fe20000410000 */
[----:B------:R-:W-:Y:S01]  /*6900*/  IADD3 R111, P6, R36, 0x7000, RZ ;  /* 0x00007000246f7810 */ /* 0x000fe20007fde0ff */
[-C--:B------:R-:W-:Y:S01]  /*6910*/  FMUL.FTZ R55, R55, R11.reuse ;  /* 0x0000000b37377220 */ /* 0x080fe20000410000 */
[-C--:B------:R-:W-:Y:S01]  /*6920*/  FMUL.FTZ R54, R54, R11.reuse ;  /* 0x0000000b36367220 */ /* 0x080fe20000410000 */
[----:B------:R-:W1:Y:S01]  /*6930*/  @P1 LDC R112, c[0x0][0xbec] ;  /* 0x0002fb00ff701b82 */ /* 0x000e620000000800 */
[-C--:B------:R-:W-:Y:S01]  /*6940*/  FMUL.FTZ R59, R59, R11.reuse ;  /* 0x0000000b3b3b7220 */ /* 0x080fe20000410000 */
[-C--:B------:R-:W-:Y:S01]  /*6950*/  FMUL.FTZ R58, R58, R11.reuse ;  /* 0x0000000b3a3a7220 */ /* 0x080fe20000410000 */
[-C--:B------:R-:W-:Y:S01]  /*6960*/  FMUL.FTZ R63, R63, R11.reuse ;  /* 0x0000000b3f3f7220 */ /* 0x080fe20000410000 */
[-C--:B------:R-:W-:Y:S01]  /*6970*/  FMUL.FTZ R62, R62, R11.reuse ;  /* 0x0000000b3e3e7220 */ /* 0x080fe20000410000 */
[-C--:B------:R-:W-:Y:S01]  /*6980*/  FMUL.FTZ R67, R67, R11.reuse ;  /* 0x0000000b43437220 */ /* 0x080fe20000410000 */
[-C--:B------:R-:W-:Y:S01]  /*6990*/  FMUL.FTZ R66, R66, R11.reuse ;  /* 0x0000000b42427220 */ /* 0x080fe20000410000 */
[-C--:B------:R-:W-:Y:S01]  /*69a0*/  FMUL.FTZ R71, R71, R11.reuse ;  /* 0x0000000b47477220 */ /* 0x080fe20000410000 */
[----:B------:R-:W2:Y:S01]  /*69b0*/  @P1 LDC R113, c[0x0][0xbf0] ;  /* 0x0002fc00ff711b82 */ /* 0x000ea20000000800 */
        /* <DEDUP_REMOVED lines=9> */
[----:B------:R-:W-:Y:S01]  /*6a50*/  LOP3.LUT R44, R44, R45, RZ, 0x3c, !PT ;  /* 0x0000002d2c2c7212 */ /* 0x000fe200078e3cff */
[--C-:B------:R-:W-:Y:S01]  /*6a60*/  IMAD.X R41, RZ, RZ, R5.reuse, P2 ;  /* 0x000000ffff297224 */ /* 0x100fe200010e0605 */
[-C--:B------:R-:W-:Y:S01]  /*6a70*/  IADD3.X R45, RZ, R5.reuse, RZ, P0, !PT ;  /* 0x00000005ff2d7210 */ /* 0x080fe200007fe4ff */
[----:B------:R-:W-:Y:S01]  /*6a80*/  IMAD.X R11, RZ, RZ, R5, P4 ;  /* 0x000000ffff0b7224 */ /* 0x000fe200020e0605 */
[-C--:B------:R-:W-:Y:S01]  /*6a90*/  IADD3.X R39, RZ, R5.reuse, RZ, P3, !PT ;  /* 0x00000005ff277210 */ /* 0x080fe20001ffe4ff */
[----:B------:R-:W-:Y:S01]  /*6aa0*/  IMAD R98, RZ, RZ, -UR14 ;  /* 0x8000000eff627e24 */ /* 0x000fe2000f8e02ff */
[-C--:B------:R-:W-:Y:S01]  /*6ab0*/  IADD3.X R9, RZ, R5.reuse, RZ, P5, !PT ;  /* 0x00000005ff097210 */ /* 0x080fe20002ffe4ff */
[----:B------:R-:W-:Y:S01]  /*6ac0*/  SYNCS.ARRIVE.TRANS64.RED.A1T0 RZ, [UR5], RZ ;  /* 0x000000ffffff79a7 */ /* 0x000fe20008100405 */
[----:B------:R-:W-:Y:S01]  /*6ad0*/  MOV R110, R4 ;  /* 0x00000004006e7202 */ /* 0x000fe20000000f00 */
[----:B0-----:R-:W-:Y:S01]  /*6ae0*/  IMAD R98, R101, R98, UR61 ;  /* 0x0000003d65627e24 */ /* 0x001fe2000f8e0262 */
[----:B------:R-:W-:Y:S01]  /*6af0*/  LOP3.LUT R5, R111, 0x380, RZ, 0xc0, !PT ;  /* 0x000003806f057812 */ /* 0x000fe200078ec0ff */
[----:B------:R-:W-:Y:S01]  /*6b00*/  USHF.R.S32.HI UR10, URZ, 0x1f, UR60 ;  /* 0x0000001f3f0a7899 */ /* 0x000fe2000801143c */
[----:B------:R-:W-:Y:S01]  /*6b10*/  LOP3.LUT R10, R27, 0x380, RZ, 0xc0, !PT ;  /* 0x000003801b0a7812 */ /* 0x000fe200078ec0ff */
[----:B------:R-:W-:Y:S01]  /*6b20*/  ULDC UR5, c[0x0][0xa88] ;  /* 0x0002a20000057ab9 */ /* 0x000fe20000000800 */
[----:B------:R-:W-:Y:S01]  /*6b30*/  F2FP.F16.F32.PACK_AB R4, R20, R97 ;  /* 0x000000611404723e */ /* 0x000fe200000000ff */
[----:B------:R-:W0:Y:S01]  /*6b40*/  LDC.64 R100, c[0x0][0xb98] ;  /* 0x0002e600ff647b82 */ /* 0x000e220000000a00 */
[----:B------:R-:W-:Y:S01]  /*6b50*/  SHF.R.U64 R20, R5, 0x3, RZ ;  /* 0x0000000305147819 */ /* 0x000fe200000012ff */
[----:B------:R-:W-:Y:S01]  /*6b60*/  ULDC.64 UR8, c[0x0][0xae8] ;  /* 0x0002ba0000087ab9 */ /* 0x000fe20000000a00 */
[----:B------:R-:W-:-:S02]  /*6b70*/  SHF.R.U64 R10, R10, 0x3, RZ ;  /* 0x000000030a0a7819 */ /* 0x000fc400000012ff */
[----:B------:R-:W-:Y:S02]  /*6b80*/  LOP3.LUT R20, R20, R111, RZ, 0x3c, !PT ;  /* 0x0000006f14147212 */ /* 0x000fe400078e3cff */
[----:B------:R-:W-:Y:S02]  /*6b90*/  LOP3.LUT R40, R10, R27, RZ, 0x3c, !PT ;  /* 0x0000001b0a287212 */ /* 0x000fe400078e3cff */
[----:B------:R-:W-:Y:S02]  /*6ba0*/  LEA R111, R98, R162, 0x7 ;  /* 0x000000a2626f7211 */ /* 0x000fe400078e38ff */
[----:B------:R-:W-:Y:S02]  /*6bb0*/  LOP3.LUT R10, R25, 0x380, RZ, 0xc0, !PT ;  /* 0x00000380190a7812 */ /* 0x000fe400078ec0ff */
[----:B------:R-:W-:Y:S01]  /*6bc0*/  MOV R97, R44 ;  /* 0x0000002c00617202 */ /* 0x000fe20000000f00 */
[----:B-1----:R-:W-:Y:S01]  /*6bd0*/  @P1 IMAD.HI.U32 R44, R111, R112, RZ ;  /* 0x000000706f2c1227 */ /* 0x002fe200078e00ff */
[----:B------:R-:W-:-:S02]  /*6be0*/  SHF.R.U64 R10, R10, 0x3, RZ ;  /* 0x000000030a0a7819 */ /* 0x000fc400000012ff */
[----:B------:R-:W-:Y:S01]  /*6bf0*/  LOP3.LUT R12, R29, 0x380, RZ, 0xc0, !PT ;  /* 0x000003801d0c7812 */ /* 0x000fe200078ec0ff */
[----:B------:R-:W-:Y:S01]  /*6c00*/  IMAD.MOV.U32 R45, RZ, RZ, R111 ;  /* 0x000000ffff2d7224 */ /* 0x000fe200078e006f */
[----:B------:R-:W-:Y:S02]  /*6c10*/  LOP3.LUT R10, R10, R25, RZ, 0x3c, !PT ;  /* 0x000000190a0a7212 */ /* 0x000fe400078e3cff */
[----:B------:R-:W-:Y:S02]  /*6c20*/  SHF.R.U64 R12, R12, 0x3, RZ ;  /* 0x000000030c0c7819 */ /* 0x000fe400000012ff */
[----:B------:R-:W-:Y:S02]  /*6c30*/  IADD3 R25, P0, R36, 0x6000, RZ ;  /* 0x0000600024197810 */ /* 0x000fe40007f1e0ff */
[----:B--2---:R-:W-:Y:S02]  /*6c40*/  @P1 SHF.R.U32.HI R45, RZ, R113, R44 ;  /* 0x00000071ff2d1219 */ /* 0x004fe4000001162c */
[----:B------:R-:W-:-:S02]  /*6c50*/  F2FP.F16.F32.PACK_AB R6, R6, R7 ;  /* 0x000000070606723e */ /* 0x000fc400000000ff */
[----:B------:R-:W-:Y:S02]  /*6c60*/  F2FP.F16.F32.PACK_AB R5, R103, R104 ;  /* 0x000000686705723e */ /* 0x000fe400000000ff */
[----:B------:R-:W-:Y:S01]  /*6c70*/  F2FP.F16.F32.PACK_AB R7, R105, R106 ;  /* 0x0000006a6907723e */ /* 0x000fe200000000ff */
[----:B------:R-:W-:Y:S01]  /*6c80*/  BAR.SYNC.DEFER_BLOCKING 0x1, 0x100 ;  /* 0x0044000000007b1d */ /* 0x000fe20000010000 */
[----:B------:R-:W-:Y:S01]  /*6c90*/  LOP3.LUT R42, R12, R29, RZ, 0x3c, !PT ;  /* 0x0000001d0c2a7212 */ /* 0x000fe200078e3cff */
[----:B------:R-:W-:Y:S01]  /*6ca0*/  IMAD.U32 R12, RZ, RZ, UR6 ;  /* 0x00000006ff0c7e24 */ /* 0x000fe2000f8e00ff */
[----:B------:R-:W-:Y:S02]  /*6cb0*/  LOP3.LUT R24, R25, 0x380, RZ, 0xc0, !PT ;  /* 0x0000038019187812 */ /* 0x000fe400078ec0ff */
[----:B------:R-:W-:Y:S01]  /*6cc0*/  MOV R105, R38 ;  /* 0x0000002600697202 */ /* 0x000fe20000000f00 */
[----:B------:R-:W-:Y:S01]  /*6cd0*/  IMAD.MOV R38, RZ, RZ, -R45 ;  /* 0x000000ffff267224 */ /* 0x000fe200078e0a2d */
[----:B------:R-:W-:Y:S01]  /*6ce0*/  SHF.R.U64 R24, R24, 0x3, RZ ;  /* 0x0000000318187819 */ /* 0x000fe200000012ff */
[----:B0-----:R-:W-:Y:S01]  /*6cf0*/  IMAD.WIDE.U32 R12, R100, UR60, R12 ;  /* 0x0000003c640c7c25 */ /* 0x001fe2000f8e000c */
[----:B------:R-:W-:Y:S01]  /*6d00*/  MOV R106, R10 ;  /* 0x0000000a006a7202 */ /* 0x000fe20000000f00 */
[----:B------:R-:W-:Y:S01]  /*6d10*/  ULDC.64 UR6, c[0x0][0xb88] ;  /* 0x0002e20000067ab9 */ /* 0x000fe20000000a00 */
[----:B------:R-:W-:Y:S01]  /*6d20*/  LOP3.LUT R24, R24, R25, RZ, 0x3c, !PT ;  /* 0x0000001918187212 */ /* 0x000fe200078e3cff */
[----:B------:R-:W-:Y:S01]  /*6d30*/  IMAD R11, R23, R38, R111 ;  /* 0x00000026170b7224 */ /* 0x000fe200078e026f */
[----:B------:R-:W-:-:S02]  /*6d40*/  IADD3.X R25, RZ, R37, RZ, P0, !PT ;  /* 0x00000025ff197210 */ /* 0x000fc400007fe4ff */
[C---:B------:R-:W-:Y:S02]  /*6d50*/  IADD3 R29, P3, R36.reuse, 0x4000, RZ ;  /* 0x00004000241d7810 */ /* 0x040fe40007f7e0ff */
[----:B------:R-:W-:Y:S02]  /*6d60*/  SHF.R.S32.HI R39, RZ, 0x1f, R45 ;  /* 0x0000001fff277819 */ /* 0x000fe4000001142d */
[----:B------:R-:W-:Y:S02]  /*6d70*/  SHF.R.S32.HI R10, RZ, 0x1f, R11 ;  /* 0x0000001fff0a7819 */ /* 0x000fe4000001140b */
[----:B------:R-:W-:Y:S02]  /*6d80*/  IADD3 R12, P0, R45, R12, RZ ;  /* 0x0000000c2d0c7210 */ /* 0x000fe40007f1e0ff */
[----:B------:R-:W-:Y:S01]  /*6d90*/  LOP3.LUT R8, R21, 0x380, RZ, 0xc0, !PT ;  /* 0x0000038015087812 */ /* 0x000fe200078ec0ff */
[----:B------:R0:W-:Y:S01]  /*6da0*/  STSM.16.M88.4 [R110], R4 ;  /* 0x000000046e007844 */ /* 0x0001e20000000200 */
[----:B------:R-:W-:Y:S01]  /*6db0*/  IADD3 R27, P2, R36, 0x5000, RZ ;  /* 0x00005000241b7810 */ /* 0x000fe20007f5e0ff */
[----:B------:R-:W-:Y:S01]  /*6dc0*/  IMAD R10, R10, UR6, RZ ;  /* 0x000000060a0a7c24 */ /* 0x000fe2000f8e02ff */
[----:B------:R-:W-:-:S02]  /*6dd0*/  LOP3.LUT R28, R29, 0x380, RZ, 0xc0, !PT ;  /* 0x000003801d1c7812 */ /* 0x000fc400078ec0ff */
[----:B------:R-:W-:Y:S02]  /*6de0*/  SHF.R.U64 R8, R8, 0x3, RZ ;  /* 0x0000000308087819 */ /* 0x000fe400000012ff */
[----:B------:R-:W-:Y:S02]  /*6df0*/  LOP3.LUT R26, R27, 0x380, RZ, 0xc0, !PT ;  /* 0x000003801b1a7812 */ /* 0x000fe400078ec0ff */
[----:B------:R-:W-:Y:S02]  /*6e00*/  MOV R104, R40 ;  /* 0x0000002800687202 */ /* 0x000fe40000000f00 */
[----:B------:R-:W-:Y:S02]  /*6e10*/  MOV R15, R14 ;  /* 0x0000000e000f7202 */ /* 0x000fe40000000f00 */
[----:B------:R-:W-:Y:S02]  /*6e20*/  SHF.R.U64 R28, R28, 0x3, RZ ;  /* 0x000000031c1c7819 */ /* 0x000fe400000012ff */
[----:B------:R-:W-:Y:S01]  /*6e30*/  LEA R41, R98, R161, 0x7 ;  /* 0x000000a162297211 */ /* 0x000fe200078e38ff */
[----:B0-----:R-:W-:Y:S01]  /*6e40*/  IMAD R4, R100, UR10, RZ ;  /* 0x0000000a64047c24 */ /* 0x001fe2000f8e02ff */
[----:B------:R-:W-:-:S02]  /*6e50*/  F2FP.F16.F32.PACK_AB R5, R107, R108 ;  /* 0x0000006c6b05723e */ /* 0x000fc400000000ff */
[----:B------:R-:W-:Y:S01]  /*6e60*/  F2FP.F16.F32.PACK_AB R6, R92, R93 ;  /* 0x0000005d5c06723e */ /* 0x000fe200000000ff */
[----:B------:R-:W-:Y:S01]  /*6e70*/  IMAD R101, R101, UR60, R4 ;  /* 0x0000003c65657c24 */ /* 0x000fe2000f8e0204 */
[----:B------:R-:W-:Y:S02]  /*6e80*/  F2FP.F16.F32.PACK_AB R4, R94, R95 ;  /* 0x0000005f5e04723e */ /* 0x000fe400000000ff */
[----:B------:R-:W-:Y:S02]  /*6e90*/  F2FP.F16.F32.PACK_AB R7, R102, R109 ;  /* 0x0000006d6607723e */ /* 0x000fe400000000ff */
[----:B------:R-:W-:Y:S01]  /*6ea0*/  IADD3.X R13, R39, R13, R101, P0, !PT ;  /* 0x0000000d270d7210 */ /* 0x000fe200007fe465 */
[C---:B------:R-:W-:Y:S01]  /*6eb0*/  IMAD R39, R11.reuse, UR7, R10 ;  /* 0x000000070b277c24 */ /* 0x040fe2000f8e020a */
[----:B------:R-:W-:Y:S01]  /*6ec0*/  LOP3.LUT R8, R8, R21, RZ, 0x3c, !PT ;  /* 0x0000001508087212 */ /* 0x000fe200078e3cff */
[----:B------:R0:W-:Y:S01]  /*6ed0*/  STSM.16.M88.4 [R15], R4 ;  /* 0x000000040f007844 */ /* 0x0001e20000000200 */
[----:B------:R-:W-:Y:S01]  /*6ee0*/  SHF.R.U64 R26, R26, 0x3, RZ ;  /* 0x000000031a1a7819 */ /* 0x000fe200000012ff */
[----:B------:R-:W-:Y:S01]  /*6ef0*/  IMAD.WIDE.U32 R12, R11, UR6, R12 ;  /* 0x000000060b0c7c25 */ /* 0x000fe2000f8e000c */
[----:B------:R-:W-:Y:S01]  /*6f00*/  F2FP.F16.F32.PACK_AB R10, R89, R90 ;  /* 0x0000005a590a723e */ /* 0x000fe200000000ff */
[----:B------:R-:W-:Y:S01]  /*6f10*/  ULDC.64 UR6, c[0x0][0xb50] ;  /* 0x0002d40000067ab9 */ /* 0x000fe20000000a00 */
[----:B------:R-:W-:Y:S01]  /*6f20*/  LOP3.LUT R28, R28, R29, RZ, 0x3c, !PT ;  /* 0x0000001d1c1c7212 */ /* 0x000fe200078e3cff */
[----:B------:R-:W-:Y:S01]  /*6f30*/  IMAD R90, R23, UR5, RZ ;  /* 0x00000005175a7c24 */ /* 0x000fe2000f8e02ff */
[----:B------:R-:W-:Y:S01]  /*6f40*/  MOV R14, R8 ;  /* 0x00000008000e7202 */ /* 0x000fe20000000f00 */
[----:B------:R-:W-:Y:S01]  /*6f50*/  IMAD.X R29, RZ, RZ, R37, P3 ;  /* 0x000000ffff1d7224 */ /* 0x000fe200018e0625 */
[----:B------:R-:W-:-:S02]  /*6f60*/  LOP3.LUT P0, RZ, R22, 0x3, RZ, 0xc0, !PT ;  /* 0x0000000316ff7812 */ /* 0x000fc4000780c0ff */
[----:B------:R-:W-:Y:S02]  /*6f70*/  F2FP.F16.F32.PACK_AB R8, R88, R91 ;  /* 0x0000005b5808723e */ /* 0x000fe400000000ff */
[----:B------:R-:W-:Y:S02]  /*6f80*/  F2FP.F16.F32.PACK_AB R9, R96, R99 ;  /* 0x000000636009723e */ /* 0x000fe400000000ff */
[----:B------:R-:W-:Y:S01]  /*6f90*/  F2FP.F16.F32.PACK_AB R11, R47, R46 ;  /* 0x0000002e2f0b723e */ /* 0x000fe200000000ff */
[----:B0-----:R-:W-:Y:S01]  /*6fa0*/  VIADD R5, R41, 0x8 ;  /* 0x0000000829057836 */ /* 0x001fe20000000000 */
[----:B------:R-:W-:Y:S01]  /*6fb0*/  LEA R38, P3, R12, UR6, 0x2 ;  /* 0x000000060c267c11 */ /* 0x000fe2000f8610ff */
[----:B------:R-:W-:Y:S01]  /*6fc0*/  IMAD.IADD R7, R13, 0x1, R39 ;  /* 0x000000010d077824 */ /* 0x000fe200078e0227 */
[----:B------:R-:W-:Y:S01]  /*6fd0*/  LOP3.LUT R26, R26, R27, RZ, 0x3c, !PT ;  /* 0x0000001b1a1a7212 */ /* 0x000fe200078e3cff */
[----:B------:R-:W-:Y:S01]  /*6fe0*/  IMAD.X R27, RZ, RZ, R37, P2 ;  /* 0x000000ffff1b7224 */ /* 0x000fe200010e0625 */
[-C--:B------:R-:W-:Y:S01]  /*6ff0*/  ISETP.GE.OR P2, PT, R41, R90.reuse, P0 ;  /* 0x0000005a2900720c */ /* 0x080fe20000746670 */
[----:B------:R0:W-:Y:S01]  /*7000*/  STSM.16.M88.4 [R14], R8 ;  /* 0x000000080e007844 */ /* 0x0001e20000000200 */
[----:B------:R-:W-:-:S02]  /*7010*/  ISETP.GE.OR P0, PT, R5, R90, P0 ;  /* 0x0000005a0500720c */ /* 0x000fc40000706670 */
[----:B------:R-:W-:Y:S01]  /*7020*/  LEA.HI.X R39, R12, UR7, R7, 0x2, P3 ;  /* 0x000000070c277c11 */ /* 0x000fe200098f1407 */
[----:B------:R-:W-:Y:S01]  /*7030*/  SHFL.IDX PT, R88, R38, RZ, 0x1c1f ;  /* 0x001c1fff26587589 */ /* 0x000fe200000e0000 */
[----:B------:R-:W-:Y:S02]  /*7040*/  F2FP.F16.F32.PACK_AB R4, R49, R48 ;  /* 0x000000303104723e */ /* 0x000fe400000000ff */
[----:B------:R-:W-:Y:S01]  /*7050*/  F2FP.F16.F32.PACK_AB R5, R51, R50 ;  /* 0x000000323305723e */ /* 0x000fe200000000ff */
[----:B------:R-:W1:Y:S01]  /*7060*/  SHFL.IDX PT, R89, R39, RZ, 0x1c1f ;  /* 0x001c1fff27597589 */ /* 0x000e6200000e0000 */
[----:B------:R-:W-:Y:S02]  /*7070*/  F2FP.F16.F32.PACK_AB R6, R53, R52 ;  /* 0x000000343506723e */ /* 0x000fe400000000ff */
[----:B------:R-:W-:Y:S02]  /*7080*/  F2FP.F16.F32.PACK_AB R7, R55, R54 ;  /* 0x000000363707723e */ /* 0x000fe400000000ff */
[----:B------:R-:W-:-:S02]  /*7090*/  F2FP.F16.F32.PACK_AB R12, R57, R56 ;  /* 0x00000038390c723e */ /* 0x000fc400000000ff */
[----:B------:R-:W-:Y:S01]  /*70a0*/  F2FP.F16.F32.PACK_AB R13, R59, R58 ;  /* 0x0000003a3b0d723e */ /* 0x000fe200000000ff */
[----:B------:R-:W-:Y:S01]  /*70b0*/  STSM.16.M88.4 [R106], R4 ;  /* 0x000000046a007844 */ /* 0x000fe20000000200 */
[----:B0-----:R-:W-:Y:S01]  /*70c0*/  F2FP.F16.F32.PACK_AB R14, R61, R60 ;  /* 0x0000003c3d0e723e */ /* 0x001fe200000000ff */
[----:B------:R-:W0:Y:S01]  /*70d0*/  @P1 LDC R59, c[0x0][0xbec] ;  /* 0x0002fb00ff3b1b82 */ /* 0x000e220000000800 */
[----:B------:R-:W-:Y:S01]  /*70e0*/  F2FP.F16.F32.PACK_AB R15, R63, R62 ;  /* 0x0000003e3f0f723e */ /* 0x000fe200000000ff */
[----:B------:R-:W-:Y:S01]  /*70f0*/  SHFL.IDX PT, R56, R38, 0x1, 0x1c1f ;  /* 0x003c1f0026387f89 */ /* 0x000fe200000e0000 */
[----:B------:R-:W-:Y:S02]  /*7100*/  F2FP.F16.F32.PACK_AB R72, R73, R72 ;  /* 0x000000484948723e */ /* 0x000fe400000000ff */
[----:B------:R-:W-:Y:S01]  /*7110*/  F2FP.F16.F32.PACK_AB R8, R65, R64 ;  /* 0x000000404108723e */ /* 0x000fe200000000ff */
[----:B------:R-:W-:Y:S01]  /*7120*/  STSM.16.M88.4 [R105], R12 ;  /* 0x0000000c69007844 */ /* 0x000fe20000000200 */
[----:B------:R-:W-:Y:S01]  /*7130*/  F2FP.F16.F32.PACK_AB R9, R67, R66 ;  /* 0x000000424309723e */ /* 0x000fe200000000ff */
[----:B------:R-:W2:Y:S01]  /*7140*/  @P1 LDC R61, c[0x0][0xbf0] ;  /* 0x0002fc00ff3d1b82 */ /* 0x000ea20000000800 */
[----:B------:R-:W-:Y:S01]  /*7150*/  F2FP.F16.F32.PACK_AB R10, R69, R68 ;  /* 0x00000044450a723e */ /* 0x000fe200000000ff */
[----:B------:R-:W3:Y:S01]  /*7160*/  SHFL.IDX PT, R57, R39, 0x1, 0x1c1f ;  /* 0x003c1f0027397f89 */ /* 0x000ee200000e0000 */
[----:B------:R-:W-:-:S02]  /*7170*/  F2FP.F16.F32.PACK_AB R11, R71, R70 ;  /* 0x00000046470b723e */ /* 0x000fc400000000ff */
[----:B------:R-:W-:Y:S02]  /*7180*/  F2FP.F16.F32.PACK_AB R73, R75, R74 ;  /* 0x0000004a4b49723e */ /* 0x000fe400000000ff */
[----:B------:R-:W-:Y:S01]  /*7190*/  F2FP.F16.F32.PACK_AB R80, R81, R80 ;  /* 0x000000505150723e */ /* 0x000fe200000000ff */
[----:B------:R-:W-:Y:S01]  /*71a0*/  STSM.16.M88.4 [R104], R8 ;  /* 0x0000000868007844 */ /* 0x000fe20000000200 */
[----:B------:R-:W-:Y:S02]  /*71b0*/  MOV R103, R42 ;  /* 0x0000002a00677202 */ /* 0x000fe40000000f00 */
[----:B------:R-:W-:Y:S02]  /*71c0*/  F2FP.F16.F32.PACK_AB R74, R77, R76 ;  /* 0x0000004c4d4a723e */ /* 0x000fe400000000ff */
[----:B------:R-:W-:Y:S02]  /*71d0*/  F2FP.F16.F32.PACK_AB R75, R79, R78 ;  /* 0x0000004e4f4b723e */ /* 0x000fe400000000ff */
[----:B------:R-:W-:-:S02]  /*71e0*/  F2FP.F16.F32.PACK_AB R81, R83, R82 ;  /* 0x000000525351723e */ /* 0x000fc400000000ff */
[----:B------:R-:W-:Y:S01]  /*71f0*/  F2FP.F16.F32.PACK_AB R82, R85, R84 ;  /* 0x000000545552723e */ /* 0x000fe200000000ff */
[----:B------:R-:W-:Y:S01]  /*7200*/  STSM.16.M88.4 [R103], R72 ;  /* 0x0000004867007844 */ /* 0x000fe20000000200 */
[----:B------:R-:W-:Y:S02]  /*7210*/  F2FP.F16.F32.PACK_AB R83, R87, R86 ;  /* 0x000000565753723e */ /* 0x000fe400000000ff */
[C---:B------:R-:W-:Y:S02]  /*7220*/  LOP3.LUT R21, R36.reuse, 0x380, RZ, 0xc0, !PT ;  /* 0x0000038024157812 */ /* 0x040fe400078ec0ff */
[C---:B------:R-:W-:Y:S01]  /*7230*/  IADD3 R33, P5, R36.reuse, 0x2000, RZ ;  /* 0x0000200024217810 */ /* 0x040fe20007fbe0ff */
[----:B------:R-:W-:Y:S01]  /*7240*/  STSM.16.M88.4 [R97], R80 ;  /* 0x0000005061007844 */ /* 0x000fe20000000200 */
[----:B------:R-:W-:Y:S01]  /*7250*/  SHF.R.U64 R21, R21, 0x3, RZ ;  /* 0x0000000315157819 */ /* 0x000fe200000012ff */
[----:B------:R-:W-:Y:S01]  /*7260*/  UIMAD UR5, UR12, UR8, URZ ;  /* 0x000000080c0572a4 */ /* 0x000fe2000f8e023f */
[----:B------:R-:W-:Y:S01]  /*7270*/  BAR.SYNC.DEFER_BLOCKING 0x1, 0x100 ;  /* 0x0044000000007b1d */ /* 0x000fe20000010000 */
[----:B------:R-:W-:-:S02]  /*7280*/  IADD3 R31, P4, R36, 0x3000, RZ ;  /* 0x00003000241f7810 */ /* 0x000fc40007f9e0ff */
[----:B------:R-:W-:Y:S01]  /*7290*/  LOP3.LUT R36, R21, R36, RZ, 0x3c, !PT ;  /* 0x0000002415247212 */ /* 0x000fe200078e3cff */
[----:B------:R-:W-:Y:S01]  /*72a0*/  IMAD.X R21, RZ, RZ, R37, P6 ;  /* 0x000000ffff157224 */ /* 0x000fe200030e0625 */
[----:B------:R-:W-:Y:S01]  /*72b0*/  UIMAD.WIDE.U32 UR6, UR11, UR8, URZ ;  /* 0x000000080b0672a5 */ /* 0x000fe2000f8e003f */
[----:B------:R-:W-:Y:S01]  /*72c0*/  LOP3.LUT R32, R33, 0x380, RZ, 0xc0, !PT ;  /* 0x0000038021207812 */ /* 0x000fe200078ec0ff */
[----:B------:R-:W-:Y:S01]  /*72d0*/  UIMAD UR5, UR11, UR9, UR5 ;  /* 0x000000090b0572a4 */ /* 0x000fe2000f8e0205 */
[----:B------:R-:W-:Y:S02]  /*72e0*/  LOP3.LUT R30, R31, 0x380, RZ, 0xc0, !PT ;  /* 0x000003801f1e7812 */ /* 0x000fe400078ec0ff */
[----:B------:R-:W-:Y:S01]  /*72f0*/  ULDC.64 UR8, c[0x0][0xaf0] ;  /* 0x0002bc0000087ab9 */ /* 0x000fe20000000a00 */
[----:B-1----:R1:W-:Y:S01]  /*7300*/  @!P2 ST.E desc[UR36][R88.64], R3 ;  /* 0x000000035800a985 */ /* 0x0023e2000c101924 */
[----:B------:R-:W-:Y:S01]  /*7310*/  UIADD3 UR7, UR7, UR5, URZ ;  /* 0x0000000507077290 */ /* 0x000fe2000fffe03f */
[----:B------:R-:W-:-:S02]  /*7320*/  SHF.R.U64 R32, R32, 0x3, RZ ;  /* 0x0000000320207819 */ /* 0x000fc400000012ff */
[----:B---3--:R0:W-:Y:S01]  /*7330*/  @!P0 ST.E desc[UR36][R56.64], R0 ;  /* 0x0000000038008985 */ /* 0x0081e2000c101924 */
[----:B------:R-:W-:Y:S02]  /*7340*/  SHF.R.U64 R30, R30, 0x3, RZ ;  /* 0x000000031e1e7819 */ /* 0x000fe400000012ff */
[----:B-1----:R-:W-:Y:S01]  /*7350*/  LEA R3, R17, R19, 0x5 ;  /* 0x0000001311037211 */ /* 0x002fe200078e28ff */
[----:B------:R1:W5:Y:S01]  /*7360*/  LD.E.128 R44, desc[UR36][R34.64] ;  /* 0x00000024222c7980 */ /* 0x000362000c101d00 */
[----:B------:R-:W-:Y:S01]  /*7370*/  UIMAD UR5, UR10, UR8, URZ ;  /* 0x000000080a0572a4 */ /* 0x000fe2000f8e023f */
[----:B------:R-:W-:Y:S01]  /*7380*/  LOP3.LUT R32, R32, R33, RZ, 0x3c, !PT ;  /* 0x0000002120207212 */ /* 0x000fe200078e3cff */
[----:B------:R-:W-:Y:S01]  /*7390*/  UIMAD.WIDE.U32 UR6, UR60, UR8, UR6 ;  /* 0x000000083c0672a5 */ /* 0x000fe2000f8e0006 */
[----:B------:R3:W5:Y:S01]  /*73a0*/  LD.E.128 R52, desc[UR36][R28.64] ;  /* 0x000000241c347980 */ /* 0x000762000c101d00 */
[----:B------:R-:W-:-:S03]  /*73b0*/  LOP3.LUT R30, R30, R31, RZ, 0x3c, !PT ;  /* 0x0000001f1e1e7212 */ /* 0x000fc600078e3cff */
[----:B------:R4:W5:Y:S01]  /*73c0*/  LD.E.128 R8, desc[UR36][R20.64] ;  /* 0x0000002414087980 */ /* 0x000962000c101d00 */
[----:B-1----:R-:W1:Y:S01]  /*73d0*/  LDC.64 R34, c[0x0][0xae0] ;  /* 0x0002b800ff227b82 */ /* 0x002e620000000a00 */
[----:B------:R-:W-:Y:S01]  /*73e0*/  UIMAD UR5, UR60, UR9, UR5 ;  /* 0x000000093c0572a4 */ /* 0x000fe2000f8e0205 */
[----:B------:R-:W-:Y:S01]  /*73f0*/  IMAD.X R33, RZ, RZ, R37, P5 ;  /* 0x000000ffff217224 */ /* 0x000fe200028e0625 */
[----:B------:R-:W-:Y:S01]  /*7400*/  IADD3.X R31, RZ, R37, RZ, P4, !PT ;  /* 0x00000025ff1f7210 */ /* 0x000fe200027fe4ff */
[----:B---3--:R-:W-:Y:S01]  /*7410*/  IMAD R28, R98, 0x80, R3 ;  /* 0x00000080621c7824 */ /* 0x008fe200078e0203 */
[----:B------:R-:W-:Y:S01]  /*7420*/  UIADD3 UR7, UR7, UR5, URZ ;  /* 0x0000000507077290 */ /* 0x000fe2000fffe03f */
[----:B------:R-:W5:Y:S02]  /*7430*/  LD.E.128 R36, desc[UR36][R36.64] ;  /* 0x0000002424247980 */ /* 0x000f64000c101d00 */
[----:B0-----:R-:W-:Y:S02]  /*7440*/  @P1 IMAD.HI.U32 R0, R28, R59, RZ ;  /* 0x0000003b1c001227 */ /* 0x001fe400078e00ff */
[----:B------:R-:W5:Y:S02]  /*7450*/  LD.E.128 R40, desc[UR36][R32.64] ;  /* 0x0000002420287980 */ /* 0x000f64000c101d00 */
[----:B----4-:R-:W-:Y:S01]  /*7460*/  IMAD.MOV.U32 R20, RZ, RZ, R28 ;  /* 0x000000ffff147224 */ /* 0x010fe200078e001c */
[----:B--2---:R-:W-:Y:S01]  /*7470*/  @P1 SHF.R.U32.HI R20, RZ, R61, R0 ;  /* 0x0000003dff141219 */ /* 0x004fe20000011600 */
[----:B------:R-:W5:Y:S03]  /*7480*/  LD.E.128 R4, desc[UR36][R30.64] ;  /* 0x000000241e047980 */ /* 0x000f66000c101d00 */
[----:B------:R-:W-:Y:S01]  /*7490*/  IADD3 R0, -R20, RZ, RZ ;  /* 0x000000ff14007210 */ /* 0x000fe20007ffe1ff */
[----:B------:R-:W5:Y:S01]  /*74a0*/  LD.E.128 R48, desc[UR36][R26.64] ;  /* 0x000000241a307980 */ /* 0x000f62000c101d00 */
[----:B------:R-:W-:-:S03]  /*74b0*/  SHF.R.S32.HI R3, RZ, 0x1f, R20 ;  /* 0x0000001fff037819 */ /* 0x000fc60000011414 */
[----:B------:R-:W-:Y:S01]  /*74c0*/  IMAD R23, R23, R0, R28 ;  /* 0x0000000017177224 */ /* 0x000fe200078e021c */
[----:B------:R0:W5:Y:S01]  /*74d0*/  LD.E.128 R12, desc[UR36][R24.64] ;  /* 0x00000024180c7980 */ /* 0x000162000c101d00 */
[-C--:B-1----:R-:W-:Y:S01]  /*74e0*/  IMAD R3, R3, R34.reuse, RZ ;  /* 0x0000002203037224 */ /* 0x082fe200078e02ff */
[----:B------:R-:W-:Y:S01]  /*74f0*/  @!PT LDS RZ, [RZ] ;  /* 0x00000000fffff984 */ /* 0x000fe20000000800 */
[----:B------:R-:W-:Y:S01]  /*7500*/  @!PT LDS RZ, [RZ] ;  /* 0x00000000fffff984 */ /* 0x000fe20000000800 */
[----:B------:R-:W-:Y:S01]  /*7510*/  @!PT LDS RZ, [RZ] ;  /* 0x00000000fffff984 */ /* 0x000fe20000000800 */
[----:B------:R-:W-:Y:S01]  /*7520*/  @!PT LDS RZ, [RZ] ;  /* 0x00000000fffff984 */ /* 0x000fe20000000800 */
[----:B------:R1:W-:Y:S06]  /*7530*/  MEMBAR.ALL.CTA ;  /* 0x0000000000007992 */ /* 0x0003ec0000008000 */
[----:B-1----:R-:W1:Y:S01]  /*7540*/  FENCE.VIEW.ASYNC.S ;  /* 0x00000000000073c6 */ /* 0x002e620000000000 */
[C---:B------:R-:W-:Y:S01]  /*7550*/  IMAD R3, R20.reuse, R35, R3 ;  /* 0x0000002314037224 */ /* 0x040fe200078e0203 */
[----:B------:R-:W-:Y:S01]  /*7560*/  SHF.R.S32.HI R0, RZ, 0x1f, R23 ;  /* 0x0000001fff007819 */ /* 0x000fe20000011417 */
[----:B------:R-:W-:Y:S01]  /*7570*/  IMAD.WIDE.U32 R20, R20, R34, UR6 ;  /* 0x0000000614147e25 */ /* 0x000fe2000f8e0022 */
[----:B------:R-:W-:-:S03]  /*7580*/  ULDC.64 UR6, c[0x0][0xad8] ;  /* 0x0002b60000067ab9 */ /* 0x000fc60000000a00 */
[----:B------:R-:W-:Y:S02]  /*7590*/  IMAD.IADD R21, R21, 0x1, R3 ;  /* 0x0000000115157824 */ /* 0x000fe400078e0203 */
[----:B------:R-:W-:Y:S02]  /*75a0*/  IMAD R0, R0, UR6, RZ ;  /* 0x0000000600007c24 */ /* 0x000fe4000f8e02ff */
[----:B------:R-:W-:Y:S01]  /*75b0*/  IMAD R29, R98, 0x80, R19 ;  /* 0x00000080621d7824 */ /* 0x000fe200078e0213 */
[----:B------:R-:W-:Y:S01]  /*75c0*/  UIADD3 UR4, UR4, 0x2a820, URZ ;  /* 0x0002a82004047890 */ /* 0x000fe2000fffe03f */
[C---:B0-----:R-:W-:Y:S02]  /*75d0*/  IMAD R25, R23.reuse, UR7, R0 ;  /* 0x0000000717197c24 */ /* 0x041fe4000f8e0200 */
[----:B------:R-:W-:Y:S01]  /*75e0*/  IMAD.WIDE.U32 R20, R23, UR6, R20 ;  /* 0x0000000617147c25 */ /* 0x000fe2000f8e0014 */
[----:B------:R-:W-:Y:S01]  /*75f0*/  UIADD3 UR38, UR38, 0x1, URZ ;  /* 0x0000000126267890 */ /* 0x000fe2000fffe03f */
[----:B------:R-:W-:Y:S01]  /*7600*/  ISETP.GE.AND P1, PT, R29, R90, PT ;  /* 0x0000005a1d00720c */ /* 0x000fe20003f26270 */
[----:B------:R-:W-:Y:S01]  /*7610*/  ULDC.64 UR6, c[0x0][0xa80] ;  /* 0x0002a00000067ab9 */ /* 0x000fe20000000a00 */
[----:B------:R-:W-:Y:S01]  /*7620*/  IMAD.IADD R21, R21, 0x1, R25 ;  /* 0x0000000115157824 */ /* 0x000fe200078e0219 */
[----:B------:R-:W-:Y:S01]  /*7630*/  UPRMT UR4, URZ, 0x654, UR4 ;  /* 0x000006543f047896 */ /* 0x000fe20008000004 */
[----:B------:R-:W-:Y:S01]  /*7640*/  LEA R0, P2, R20, UR6, 0x1 ;  /* 0x0000000614007c11 */ /* 0x000fe2000f8408ff */
[----:B------:R-:W-:Y:S01]  /*7650*/  UISETP.NE.AND UP0, UPT, UR38, 0x2, UPT ;  /* 0x000000022600788c */ /* 0x000fe2000bf05270 */
[----:B------:R-:W-:-:S02]  /*7660*/  IADD3 R3, R29, 0x20, RZ ;  /* 0x000000201d037810 */ /* 0x000fc40007ffe0ff */
[----:B------:R-:W-:Y:S01]  /*7670*/  LEA.HI.X R23, R20, UR7, R21, 0x1, P2 ;  /* 0x0000000714177c11 */ /* 0x000fe200090f0c15 */
[----:B------:R-:W-:Y:S01]  /*7680*/  USEL UR6, URZ, 0x1, UP0 ;  /* 0x000000013f067887 */ /* 0x000fe20008000000 */
[-C--:B------:R-:W-:Y:S01]  /*7690*/  ISETP.GE.AND P3, PT, R3, R90.reuse, PT ;  /* 0x0000005a0300720c */ /* 0x080fe20003f66270 */
[----:B------:R-:W-:Y:S01]  /*76a0*/  ULDC UR5, c[0x0][0xc] ;  /* 0x0000030000057ab9 */ /* 0x000fe20000000800 */
[----:B------:R-:W-:Y:S01]  /*76b0*/  VIADD R3, R29, 0x40 ;  /* 0x000000401d037836 */ /* 0x000fe20000000000 */
[----:B------:R-:W-:Y:S01]  /*76c0*/  UIADD3 UR61, UR5, UR61, URZ ;  /* 0x0000003d053d7290 */ /* 0x000fe2000fffe03f */
[----:B-1----:R0:W1:Y:S01]  /*76d0*/  SHFL.IDX PT, R26, R0, RZ, 0x181f ;  /* 0x00181fff001a7589 */ /* 0x00206200000e0000 */
[----:B------:R-:W-:Y:S01]  /*76e0*/  USEL UR38, UR38, URZ, UP0 ;  /* 0x0000003f26267287 */ /* 0x000fe20008000000 */
[----:B------:R-:W-:Y:S01]  /*76f0*/  SYNCS.ARRIVE.TRANS64.RED.A1T0 RZ, [UR4], RZ ;  /* 0x000000ffffff79a7 */ /* 0x000fe20008100404 */
[----:B------:R-:W-:Y:S01]  /*7700*/  ULOP3.LUT UR39, UR39, UR6, URZ, 0x3c, !UPT ;  /* 0x0000000627277292 */ /* 0x000fe2000f8e3c3f */
[----:B------:R0:W2:Y:S01]  /*7710*/  SHFL.IDX PT, R27, R23, RZ, 0x181f ;  /* 0x00181fff171b7589 */ /* 0x0000a200000e0000 */
[----:B------:R-:W-:Y:S01]  /*7720*/  BSSY B0, `(.L_x_31) ;  /* 0x000000b000007945 */ /* 0x000fe20003800000 */
[----:B------:R-:W-:-:S03]  /*7730*/  ISETP.GE.AND P0, PT, R3, R90, PT ;  /* 0x0000005a0300720c */ /* 0x000fc60003f06270 */
[----:B------:R-:W-:Y:S10]  /*7740*/  @P1 BRA `(.L_x_32) ;  /* 0x0000000000201947 */ /* 0x000ff40003800000 */
[----:B------:R-:W-:Y:S02]  /*7750*/  ULDC UR4, c[0x0][0xac8] ;  /* 0x0002b20000047ab9 */ /* 0x000fe40000000800 */
[----:B------:R-:W-:Y:S02]  /*7760*/  ISETP.GE.AND P2, PT, R16, UR4, PT ;  /* 0x0000000410007c0c */ /* 0x000fe4000bf46270 */
[----:B------:R-:W-:-:S11]  /*7770*/  ISETP.GE.AND P1, PT, R2, UR4, PT ;  /* 0x0000000402007c0c */ /* 0x000fd6000bf26270 */
[----:B-1----:R-:W-:Y:S02]  /*7780*/  @!P2 LEA R24, P4, R16, R26, 0x1 ;  /* 0x0000001a1018a211 */ /* 0x002fe400078808ff */
[----:B--2---:R-:W-:Y:S02]  /*7790*/  @!P1 IMAD.WIDE R20, R2, 0x2, R26 ;  /* 0x0000000202149825 */ /* 0x004fe400078e021a */
[----:B------:R-:W-:-:S03]  /*77a0*/  @!P2 LEA.HI.X R25, R16, R27, R166, 0x1, P4 ;  /* 0x0000001b1019a211 */ /* 0x000fc600020f0ca6 */
[----:B-----5:R3:W-:Y:S04]  /*77b0*/  @!P1 ST.E.128 desc[UR36][R20.64], R36 ;  /* 0x0000002414009985 */ /* 0x0207e8000c101d24 */
[----:B------:R3:W-:Y:S02]  /*77c0*/  @!P2 ST.E.128 desc[UR36][R24.64], R52 ;  /* 0x000000341800a985 */ /* 0x0007e4000c101d24 */
.L_x_32:
[----:B------:R-:W-:Y:S05]  /*77d0*/  BSYNC B0 ;  /* 0x0000000000007941 */ /* 0x000fea0003800000 */
.L_x_31:
[----:B--2---:R2:W4:Y:S01]  /*77e0*/  SHFL.IDX PT, R27, R23, 0x1, 0x181f ;  /* 0x00381f00171b7f89 */ /* 0x00452200000e0000 */
[----:B------:R-:W-:Y:S03]  /*77f0*/  BSSY B0, `(.L_x_33) ;  /* 0x000000b000007945 */ /* 0x000fe60003800000 */
[----:B-1----:R2:W1:Y:S01]  /*7800*/  SHFL.IDX PT, R26, R0, 0x1, 0x181f ;  /* 0x00381f00001a7f89 */ /* 0x00246200000e0000 */
[----:B------:R-:W-:Y:S05]  /*7810*/  @P3 BRA `(.L_x_34) ;  /* 0x0000000000203947 */ /* 0x000fea0003800000 */
[----:B------:R-:W-:Y:S02]  /*7820*/  ULDC UR4, c[0x0][0xac8] ;  /* 0x0002b20000047ab9 */ /* 0x000fe40000000800 */
[----:B------:R-:W-:Y:S02]  /*7830*/  ISETP.GE.AND P3, PT, R16, UR4, PT ;  /* 0x0000000410007c0c */ /* 0x000fe4000bf66270 */
[----:B------:R-:W-:-:S11]  /*7840*/  ISETP.GE.AND P2, PT, R2, UR4, PT ;  /* 0x0000000402007c0c */ /* 0x000fd6000bf46270 */
[----:B-1-3--:R-:W-:Y:S02]  /*7850*/  @!P3 LEA R24, P1, R16, R26, 0x1 ;  /* 0x0000001a1018b211 */ /* 0x00afe400078208ff */
[----:B----4-:R-:W-:Y:S02]  /*7860*/  @!P2 IMAD.WIDE R20, R2, 0x2, R26 ;  /* 0x000000020214a825 */ /* 0x010fe400078e021a */
[----:B------:R-:W-:-:S03]  /*7870*/  @!P3 LEA.HI.X R25, R16, R27, R166, 0x1, P1 ;  /* 0x0000001b1019b211 */ /* 0x000fc600008f0ca6 */
[----:B-----5:R1:W-:Y:S04]  /*7880*/  @!P2 ST.E.128 desc[UR36][R20.64], R44 ;  /* 0x0000002c1400a985 */ /* 0x0203e8000c101d24 */
[----:B------:R1:W-:Y:S02]  /*7890*/  @!P3 ST.E.128 desc[UR36][R24.64], R48 ;  /* 0x000000301800b985 */ /* 0x0003e4000c101d24 */
.L_x_34:
[----:B------:R-:W-:Y:S05]  /*78a0*/  BSYNC B0 ;  /* 0x0000000000007941 */ /* 0x000fea0003800000 */
.L_x_33:
[----:B----4-:R4:W0:Y:S01]  /*78b0*/  SHFL.IDX PT, R27, R23, 0x2, 0x181f ;  /* 0x00581f00171b7f89 */ /* 0x01082200000e0000 */
[----:B------:R-:W-:Y:S03]  /*78c0*/  BSSY B0, `(.L_x_35) ;  /* 0x000000b000007945 */ /* 0x000fe60003800000 */
[----:B-1----:R4:W1:Y:S01]  /*78d0*/  SHFL.IDX PT, R26, R0, 0x2, 0x181f ;  /* 0x00581f00001a7f89 */ /* 0x00286200000e0000 */
[----:B------:R-:W-:Y:S05]  /*78e0*/  @P0 BRA `(.L_x_36) ;  /* 0x0000000000200947 */ /* 0x000fea0003800000 */
[----:B------:R-:W-:Y:S02]  /*78f0*/  ULDC UR4, c[0x0][0xac8] ;  /* 0x0002b20000047ab9 */ /* 0x000fe40000000800 */
[----:B------:R-:W-:Y:S02]  /*7900*/  ISETP.GE.AND P2, PT, R16, UR4, PT ;  /* 0x0000000410007c0c */ /* 0x000fe4000bf46270 */
[----:B------:R-:W-:-:S11]  /*7910*/  ISETP.GE.AND P1, PT, R2, UR4, PT ;  /* 0x0000000402007c0c */ /* 0x000fd6000bf26270 */
[----:B-1-3--:R-:W-:Y:S02]  /*7920*/  @!P2 LEA R24, P0, R16, R26, 0x1 ;  /* 0x0000001a1018a211 */ /* 0x00afe400078008ff */
[----:B0-----:R-:W-:Y:S02]  /*7930*/  @!P1 IMAD.WIDE R20, R2, 0x2, R26 ;  /* 0x0000000202149825 */ /* 0x001fe400078e021a */
[----:B------:R-:W-:-:S03]  /*7940*/  @!P2 LEA.HI.X R25, R16, R27, R166, 0x1, P0 ;  /* 0x0000001b1019a211 */ /* 0x000fc600000f0ca6 */
[----:B-----5:R0:W-:Y:S04]  /*7950*/  @!P1 ST.E.128 desc[UR36][R20.64], R40 ;  /* 0x0000002814009985 */ /* 0x0201e8000c101d24 */
[----:B------:R0:W-:Y:S02]  /*7960*/  @!P2 ST.E.128 desc[UR36][R24.64], R12 ;  /* 0x0000000c1800a985 */ /* 0x0001e4000c101d24 */
.L_x_36:
[----:B------:R-:W-:Y:S05]  /*7970*/  BSYNC B0 ;  /* 0x0000000000007941 */ /* 0x000fea0003800000 */
.L_x_35:
[----:B------:R-:W-:Y:S01]  /*7980*/  IADD3 R3, R29, 0x60, RZ ;  /* 0x000000601d037810 */ /* 0x000fe20007ffe0ff */
[----:B0--3--:R0:W3:Y:S01]  /*7990*/  SHFL.IDX PT, R21, R23, 0x3, 0x181f ;  /* 0x00781f0017157f89 */ /* 0x0090e200000e0000 */
[----:B------:R-:W-:Y:S01]  /*79a0*/  BSSY B0, `(.L_x_37) ;  /* 0x000000d000007945 */ /* 0x000fe20003800000 */
[----:B------:R-:W-:Y:S01]  /*79b0*/  VIADD R18, R18, 0x1 ;  /* 0x0000000112127836 */ /* 0x000fe20000000000 */
[----:B------:R-:W-:Y:S01]  /*79c0*/  ISETP.GE.AND P0, PT, R3, R90, PT ;  /* 0x0000005a0300720c */ /* 0x000fe20003f06270 */
[----:B------:R0:W0:-:S12]  /*79d0*/  SHFL.IDX PT, R20, R0, 0x3, 0x181f ;  /* 0x00781f0000147f89 */ /* 0x00001800000e0000 */
[----:B------:R-:W-:Y:S05]  /*79e0*/  @P0 BRA `(.L_x_38) ;  /* 0x0000000000200947 */ /* 0x000fea0003800000 */
[----:B------:R-:W-:Y:S02]  /*79f0*/  ULDC UR4, c[0x0][0xac8] ;  /* 0x0002b20000047ab9 */ /* 0x000fe40000000800 */
[----:B------:R-:W-:Y:S02]  /*7a00*/  ISETP.GE.AND P2, PT, R16, UR4, PT ;  /* 0x0000000410007c0c */ /* 0x000fe4000bf46270 */
[----:B------:R-:W-:-:S11]  /*7a10*/  ISETP.GE.AND P1, PT, R2, UR4, PT ;  /* 0x0000000402007c0c */ /* 0x000fd6000bf26270 */
[----:B0----5:R-:W-:Y:S02]  /*7a20*/  @!P2 LEA R14, P0, R16, R20, 0x1 ;  /* 0x00000014100ea211 */ /* 0x021fe400078008ff */
[----:B---3--:R-:W-:Y:S02]  /*7a30*/  @!P1 IMAD.WIDE R12, R2, 0x2, R20 ;  /* 0x00000002020c9825 */ /* 0x008fe400078e0214 */
[----:B------:R-:W-:-:S03]  /*7a40*/  @!P2 LEA.HI.X R15, R16, R21, R166, 0x1, P0 ;  /* 0x00000015100fa211 */ /* 0x000fc600000f0ca6 */
[----:B------:R0:W-:Y:S04]  /*7a50*/  @!P1 ST.E.128 desc[UR36][R12.64], R4 ;  /* 0x000000040c009985 */ /* 0x0001e8000c101d24 */
[----:B------:R0:W-:Y:S02]  /*7a60*/  @!P2 ST.E.128 desc[UR36][R14.64], R8 ;  /* 0x000000080e00a985 */ /* 0x0001e4000c101d24 */
.L_x_38:
[----:B------:R-:W-:Y:S05]  /*7a70*/  BSYNC B0 ;  /* 0x0000000000007941 */ /* 0x000fea0003800000 */
.L_x_37:
[----:B0-2-4-:R-:W0:Y:S02]  /*7a80*/  LDC R0, c[0x0][0xc34] ;  /* 0x00030d00ff007b82 */ /* 0x015e240000000800 */
[----:B0-----:R-:W-:-:S13]  /*7a90*/  ISETP.LE.AND P0, PT, R0, UR61, PT ;  /* 0x0000003d00007c0c */ /* 0x001fda000bf03270 */
[----:B------:R-:W-:Y:S05]  /*7aa0*/  @!P0 BRA `(.L_x_39) ;  /* 0xffffff90008c8947 */ /* 0x000fea000383ffff */
[----:B------:R-:W-:Y:S05]  /*7ab0*/  EXIT ;  /* 0x000000000000794d */ /* 0x000fea0003800000 */
.L_x_5:
[----:B------:R-:W-:-:S08]  /*7ac0*/  NOP ;  /* 0x0000000000007918 */ /* 0x000fd00000000000 */
[----:B0-----:R-:W0:-:S00]  /*7ad0*/  USETMAXREG.DEALLOC.CTAPOOL 0x28 ;  /* 0x00000028000079c8 */ /* 0x001e0000080e0500 */
[----:B------:R-:W1:Y:S01]  /*7ae0*/  S2UR UR9, SR_CTAID.X ;  /* 0x00000000000979c3 */ /* 0x000e620000002500 */
[----:B0-----:R-:W-:Y:S01]  /*7af0*/  IMAD.MOV.U32 R0, RZ, RZ, 0x1 ;  /* 0x00000001ff007424 */ /* 0x001fe200078e00ff */
[----:B------:R-:W-:Y:S01]  /*7b00*/  MOV R22, RZ ;  /* 0x000000ff00167202 */ /* 0x000fe20000000f00 */
[----:B------:R-:W-:-:S05]  /*7b10*/  IMAD.MOV.U32 R25, RZ, RZ, 0x1 ;  /* 0x00000001ff197424 */ /* 0x000fca00078e00ff */
[----:B------:R-:W1:Y:S02]  /*7b20*/  LDC R2, c[0x0][0xc34] ;  /* 0x00030d00ff027b82 */ /* 0x000e640000000800 */
[----:B-1----:R-:W-:-:S13]  /*7b30*/  ISETP.LE.AND P0, PT, R2, UR9, PT ;  /* 0x0000000902007c0c */ /* 0x002fda000bf03270 */
[----:B------:R-:W-:Y:S05]  /*7b40*/  @P0 BRA `(.L_x_40) ;  /* 0x0000003000fc0947 */ /* 0x000fea0003800000 */
[----:B------:R-:W2:Y:S01]  /*7b50*/  LDL R4, [R1+0x4] ;  /* 0x0000040001047983 */ /* 0x000ea20000100800 */
[----:B------:R-:W-:Y:S01]  /*7b60*/  IMAD.SHL.U32 R27, R3, 0x8, RZ ;  /* 0x00000008031b7824 */ /* 0x000fe200078e00ff */
[----:B------:R-:W-:Y:S01]  /*7b70*/  ULDC.64 UR38, c[0x0][0x2f0] ;  /* 0x0000bc0000267ab9 */ /* 0x000fe20000000a00 */
[----:B------:R-:W-:Y:S01]  /*7b80*/  ULDC.64 UR4, c[0x0][0x418] ;  /* 0x0001060000047ab9 */ /* 0x000fe20000000a00 */
[----:B------:R-:W-:Y:S01]  /*7b90*/  ULDC UR7, c[0x0][0x320] ;  /* 0x0000c80000077ab9 */ /* 0x000fe20000000800 */
[----:B------:R-:W-:Y:S01]  /*7ba0*/  UISETP.NE.U32.AND UP0, UPT, UR4, URZ, UPT ;  /* 0x0000003f0400728c */ /* 0x000fe2000bf05070 */
[C---:B------:R-:W-:Y:S01]  /*7bb0*/  LOP3.LUT R0, R27.reuse, 0x1f8, RZ, 0xc0, !PT ;  /* 0x000001f81b007812 */ /* 0x040fe200078ec0ff */
[----:B------:R-:W-:Y:S01]  /*7bc0*/  ULDC UR8, c[0x0][0x2b8] ;  /* 0x0000ae0000087ab9 */ /* 0x000fe20000000800 */
[----:B------:R-:W-:Y:S01]  /*7bd0*/  LOP3.LUT R37, R27, 0x38, RZ, 0xc0, !PT ;  /* 0x000000381b257812 */ /* 0x000fe200078ec0ff */
[----:B------:R-:W-:Y:S01]  /*7be0*/  UISETP.NE.AND.EX UP0, UPT, UR5, URZ, UPT, UP0 ;  /* 0x0000003f0500728c */ /* 0x000fe2000bf05300 */
[----:B------:R-:W-:Y:S01]  /*7bf0*/  LOP3.LUT R0, R0, 0x38, R3, 0x78, !PT ;  /* 0x0000003800007812 */ /* 0x000fe200078e7803 */
[----:B------:R-:W-:Y:S01]  /*7c00*/  ULDC UR4, c[0x0][0x424] ;  /* 0x0001090000047ab9 */ /* 0x000fe20000000800 */
[----:B------:R-:W-:Y:S01]  /*7c10*/  LOP3.LUT R16, R16, 0xfffffffe, RZ, 0xc0, !PT ;  /* 0xfffffffe10107812 */ /* 0x000fe200078ec0ff */
[----:B------:R-:W-:Y:S01]  /*7c20*/  USEL UR4, UR4, 0x1, UP0 ;  /* 0x0000000104047887 */ /* 0x000fe20008000000 */
[----:B------:R-:W-:Y:S01]  /*7c30*/  LOP3.LUT R27, R0, 0x200, R27, 0xf8, !PT ;  /* 0x00000200001b7812 */ /* 0x000fe200078ef81b */
[----:B------:R-:W0:Y:S01]  /*7c40*/  S2UR UR6, SR_CgaCtaId ;  /* 0x00000000000679c3 */ /* 0x000e220000008800 */
[C---:B------:R-:W-:Y:S01]  /*7c50*/  LOP3.LUT R0, R37.reuse, 0x40, RZ, 0xfc, !PT ;  /* 0x0000004025007812 */ /* 0x040fe200078efcff */
[----:B------:R-:W-:Y:S01]  /*7c60*/  UIMAD UR38, UR4, UR38, URZ ;  /* 0x00000026042672a4 */ /* 0x000fe2000f8e023f */
[----:B------:R-:W-:Y:S01]  /*7c70*/  LOP3.LUT R16, R16, 0xfffffff7, RZ, 0xc0, !PT ;  /* 0xfffffff710107812 */ /* 0x000fe200078ec0ff */
[----:B------:R1:W-:Y:S01]  /*7c80*/  STL [R1], RZ ;  /* 0x000000ff01007387 */ /* 0x0003e20000100800 */
[C---:B------:R-:W-:Y:S01]  /*7c90*/  ISETP.GE.AND P0, PT, R0.reuse, UR39, PT ;  /* 0x0000002700007c0c */ /* 0x040fe2000bf06270 */
[----:B------:R-:W-:Y:S01]  /*7ca0*/  UIADD3 UR4, UR38, 0x5f, URZ ;  /* 0x0000005f26047890 */ /* 0x000fe2000fffe03f */
[----:B------:R-:W-:Y:S01]  /*7cb0*/  ISETP.GE.AND P1, PT, R0, UR7, PT ;  /* 0x0000000700007c0c */ /* 0x000fe2000bf26270 */
[----:B------:R-:W-:Y:S01]  /*7cc0*/  IMAD.U32 R36, RZ, RZ, UR9 ;  /* 0x00000009ff247e24 */ /* 0x000fe2000f8e00ff */
[----:B------:R-:W-:Y:S01]  /*7cd0*/  LOP3.LUT R2, R37, 0x80, RZ, 0xfc, !PT ;  /* 0x0000008025027812 */ /* 0x000fe200078efcff */
[----:B------:R-:W-:Y:S01]  /*7ce0*/  UIMAD.WIDE UR4, UR4, 0x2aaaaaab, URZ ;  /* 0x2aaaaaab040478a5 */ /* 0x000fe2000f8e023f */
[----:B------:R-:W-:Y:S01]  /*7cf0*/  SHF.R.U32.HI R34, RZ, 0x3, R3 ;  /* 0x00000003ff227819 */ /* 0x000fe20000011603 */
[----:B------:R-:W-:Y:S01]  /*7d00*/  IMAD.MOV.U32 R22, RZ, RZ, RZ ;  /* 0x000000ffff167224 */ /* 0x000fe200078e00ff */
[----:B------:R-:W-:Y:S01]  /*7d10*/  ISETP.GE.AND P2, PT, R2, UR39, PT ;  /* 0x0000002702007c0c */ /* 0x000fe2000bf46270 */
[----:B------:R-:W-:Y:S01]  /*7d20*/  USHF.R.U32.HI UR4, URZ, 0x1f, UR5 ;  /* 0x0000001f3f047899 */ /* 0x000fe20008011605 */
[----:B------:R-:W-:Y:S01]  /*7d30*/  SHF.L.U32 R3, R3, 0x4, RZ ;  /* 0x0000000403037819 */ /* 0x000fe200000006ff */
[----:B------:R-:W-:Y:S01]  /*7d40*/  ULDC UR40, c[0x0][0x448] ;  /* 0x0001120000287ab9 */ /* 0x000fe20000000800 */
[----:B------:R-:W-:Y:S01]  /*7d50*/  LOP3.LUT R34, R34, 0xf, RZ, 0xc0, !PT ;  /* 0x0000000f22227812 */ /* 0x000fe200078ec0ff */
[----:B------:R-:W-:Y:S01]  /*7d60*/  ULEA.HI.SX32 UR5, UR5, UR4, 0x1c ;  /* 0x0000000405057291 */ /* 0x000fe2000f8fe23f */
[----:B------:R-:W-:Y:S01]  /*7d70*/  @P0 LOP3.LUT R16, R16, 0x8, RZ, 0xfc, !PT ;  /* 0x0000000810100812 */ /* 0x000fe200078efcff */
[----:B------:R-:W-:Y:S01]  /*7d80*/  ULDC UR44, c[0x0][0xc] ;  /* 0x00000300002c7ab9 */ /* 0x000fe20000000800 */
[----:B------:R-:W-:Y:S01]  /*7d90*/  ISETP.GE.AND P0, PT, R0, UR8, PT ;  /* 0x0000000800007c0c */ /* 0x000fe2000bf06270 */
[----:B------:R-:W-:Y:S01]  /*7da0*/  UIADD3 UR43, UR5, -0x1, URZ ;  /* 0xffffffff052b7890 */ /* 0x000fe2000fffe03f */
[----:B------:R-:W-:Y:S01]  /*7db0*/  @P1 LOP3.LUT R16, R16, 0x1, RZ, 0xfc, !PT ;  /* 0x0000000110101812 */ /* 0x000fe200078efcff */
[----:B------:R-:W-:Y:S01]  /*7dc0*/  ULDC UR4, c[0x0][0x288] ;  /* 0x0000a20000047ab9 */ /* 0x000fe20000000800 */
[----:B------:R-:W-:Y:S01]  /*7dd0*/  ISETP.GE.AND P1, PT, R2, UR8, PT ;  /* 0x0000000802007c0c */ /* 0x000fe2000bf26270 */
[----:B------:R-:W-:Y:S01]  /*7de0*/  UIMAD UR40, UR40, UR4, URZ ;  /* 0x00000004282872a4 */ /* 0x000fe2000f8e023f */
[----:B------:R-:W-:Y:S01]  /*7df0*/  LOP3.LUT R16, R16, 0xfffffdff, RZ, 0xc0, !PT ;  /* 0xfffffdff10107812 */ /* 0x000fe200078ec0ff */
[----:B------:R-:W-:Y:S01]  /*7e00*/  UIADD3 UR41, UR5, -0x2, URZ ;  /* 0xfffffffe05297890 */ /* 0x000fe2000fffe03f */
[----:B------:R-:W-:Y:S01]  /*7e10*/  LOP3.LUT R26, R34, 0x70, R3, 0xf8, !PT ;  /* 0x00000070221a7812 */ /* 0x000fe200078ef803 */
[----:B------:R-:W-:Y:S01]  /*7e20*/  IMAD.U32 R3, RZ, RZ, UR43 ;  /* 0x0000002bff037e24 */ /* 0x000fe2000f8e00ff */
[----:B------:R-:W-:-:S03]  /*7e30*/  MOV R25, 0x1 ;  /* 0x0000000100197802 */ /* 0x000fc60000000f00 */
[----:B------:R-:W-:Y:S02]  /*7e40*/  @P0 LOP3.LUT R16, R16, 0x200, RZ, 0xfc, !PT ;  /* 0x0000020010100812 */ /* 0x000fe400078efcff */
[----:B------:R-:W-:Y:S01]  /*7e50*/  ISETP.GE.AND P0, PT, R37, UR39, PT ;  /* 0x0000002725007c0c */ /* 0x000fe2000bf06270 */
[----:B------:R-:W-:Y:S01]  /*7e60*/  UMOV UR39, 0x400 ;  /* 0x0000040000277882 */ /* 0x000fe20000000000 */
[----:B------:R-:W-:Y:S01]  /*7e70*/  LOP3.LUT R16, R16, 0xfffffffb, RZ, 0xc0, !PT ;  /* 0xfffffffb10107812 */ /* 0x000fe200078ec0ff */
[----:B0-----:R-:W-:Y:S02]  /*7e80*/  ULEA UR39, UR6, UR39, 0x18 ;  /* 0x0000002706277291 */ /* 0x001fe4000f8ec03f */
[----:B------:R-:W-:Y:S01]  /*7e90*/  UIMAD UR6, UR43, -0x60, UR38 ;  /* 0xffffffa02b0678a4 */ /* 0x000fe2000f8e0226 */
[----:B------:R-:W-:-:S03]  /*7ea0*/  @P2 LOP3.LUT R16, R16, 0x4, RZ, 0xfc, !PT ;  /* 0x0000000410102812 */ /* 0x000fc600078efcff */
[----:B------:R-:W-:Y:S02]  /*7eb0*/  LEA R0, R27, UR39, 0x1 ;  /* 0x000000271b007c11 */ /* 0x000fe4000f8e08ff */
[----:B------:R-:W-:Y:S02]  /*7ec0*/  LOP3.LUT R16, R16, 0xfffffeff, RZ, 0xc0, !PT ;  /* 0xfffffeff10107812 */ /* 0x000fe400078ec0ff */
[----:B------:R-:W-:Y:S02]  /*7ed0*/  IADD3 R33, -R34, UR6, RZ ;  /* 0x0000000622217c10 */ /* 0x000fe4000fffe1ff */
[----:B------:R-:W-:Y:S02]  /*7ee0*/  @P1 LOP3.LUT R16, R16, 0x100, RZ, 0xfc, !PT ;  /* 0x0000010010101812 */ /* 0x000fe400078efcff */
[----:B------:R-:W-:Y:S02]  /*7ef0*/  ISETP.GE.AND P1, PT, R37, UR7, PT ;  /* 0x0000000725007c0c */ /* 0x000fe4000bf26270 */
[----:B------:R-:W-:-:S04]  /*7f00*/  LOP3.LUT R16, R16, 0xffffffef, RZ, 0xc0, !PT ;  /* 0xffffffef10107812 */ /* 0x000fc800078ec0ff */
[----:B------:R-:W-:-:S04]  /*7f10*/  @P0 LOP3.LUT R16, R16, 0x10, RZ, 0xfc, !PT ;  /* 0x0000001010100812 */ /* 0x000fc800078efcff */
[----:B------:R-:W-:Y:S02]  /*7f20*/  LOP3.LUT R16, R16, 0xffffff7f, RZ, 0xc0, !PT ;  /* 0xffffff7f10107812 */ /* 0x000fe400078ec0ff */
[----:B--2---:R-:W-:Y:S01]  /*7f30*/  R2UR UR10, R4 ;  /* 0x00000000040a72ca */ /* 0x004fe200000e0000 */
[----:B------:R-:W-:-:S05]  /*7f40*/  IMAD R4, R3, 0x60, R26 ;  /* 0x0000006003047824 */ /* 0x000fca00078e021a */
[----:B------:R-:W-:-:S04]  /*7f50*/  ISETP.GE.AND P0, PT, R4, UR38, PT ;  /* 0x0000002604007c0c */ /* 0x000fc8000bf06270 */
[----:B------:R-:W-:Y:S02]  /*7f60*/  ISETP.LT.U32.AND P2, PT, R26, 0x60, !P0 ;  /* 0x000000601a00780c */ /* 0x000fe40004741070 */
[----:B------:R-:W-:Y:S01]  /*7f70*/  ISETP.GE.AND P0, PT, R37, UR8, PT ;  /* 0x0000000825007c0c */ /* 0x000fe2000bf06270 */
[----:B------:R-:W-:-:S10]  /*7f80*/  ULOP3.LUT UR42, UR10, 0x2, URZ, 0xfc, !UPT ;  /* 0x000000020a2a7892 */ /* 0x000fd4000f8efc3f */
[----:B------:R-:W-:-:S04]  /*7f90*/  @P2 LOP3.LUT R16, R16, 0x80, RZ, 0xfc, !PT ;  /* 0x0000008010102812 */ /* 0x000fc800078efcff */
[----:B------:R-:W-:-:S04]  /*7fa0*/  LOP3.LUT R16, R16, 0xfffffbff, RZ, 0xc0, !PT ;  /* 0xfffffbff10107812 */ /* 0x000fc800078ec0ff */
[----:B------:R-:W-:-:S04]  /*7fb0*/  LOP3.LUT R16, R16, 0xfffffffd, RZ, 0xc0, !PT ;  /* 0xfffffffd10107812 */ /* 0x000fc800078ec0ff */
[----:B------:R-:W-:-:S04]  /*7fc0*/  @P1 LOP3.LUT R16, R16, 0x2, RZ, 0xfc, !PT ;  /* 0x0000000210101812 */ /* 0x000fc800078efcff */
[----:B-1----:R-:W-:-:S07]  /*7fd0*/  @P0 LOP3.LUT R16, R16, 0x400, RZ, 0xfc, !PT ;  /* 0x0000040010100812 */ /* 0x002fce00078efcff */
.L_x_75:
[----:B0-----:R-:W0:Y:S01]  /*7fe0*/  LDC R0, c[0x0][0xc38] ;  /* 0x00030e00ff007b82 */ /* 0x001e220000000800 */
[----:B------:R-:W-:Y:S01]  /*7ff0*/  IMAD.MOV.U32 R24, RZ, RZ, R36 ;  /* 0x000000ffff187224 */ /* 0x000fe200078e0024 */
[----:B------:R-:W-:Y:S05]  /*8000*/  YIELD ;  /* 0x0000000000007946 */ /* 0x000fea0003800000 */
[----:B------:R-:W-:Y:S01]  /*8010*/  ULDC.64 UR4, c[0x0][0xa28] ;  /* 0x00028a0000047ab9 */ /* 0x000fe20000000a00 */
[----:B------:R-:W-:Y:S01]  /*8020*/  IMAD.MOV.U32 R31, RZ, RZ, RZ ;  /* 0x000000ffff1f7224 */ /* 0x000fe200078e00ff */
[----:B0-----:R-:W-:-:S13]  /*8030*/  ISETP.NE.AND P0, PT, R0, 0x1, PT ;  /* 0x000000010000780c */ /* 0x001fda0003f05270 */
[----:B------:R-:W0:Y:S08]  /*8040*/  @P0 LDC R3, c[0x0][0xc3c] ;  /* 0x00030f00ff030b82 */ /* 0x000e300000000800 */
[----:B------:R-:W1:Y:S01]  /*8050*/  @P0 LDC R5, c[0x0][0xc40] ;  /* 0x00031000ff050b82 */ /* 0x000e620000000800 */
[----:B0-----:R-:W-:-:S05]  /*8060*/  @P0 IMAD.HI.U32 R0, R36, R3, RZ ;  /* 0x0000000324000227 */ /* 0x001fca00078e00ff */
[----:B-1----:R-:W-:Y:S02]  /*8070*/  @P0 SHF.R.U32.HI R24, RZ, R5, R0 ;  /* 0x00000005ff180219 */ /* 0x002fe40000011600 */
[----:B------:R-:W0:Y:S02]  /*8080*/  LDC R0, c[0x0][0xc44] ;  /* 0x00031100ff007b82 */ /* 0x000e240000000800 */
[----:B------:R-:W-:Y:S02]  /*8090*/  MOV R23, R24 ;  /* 0x0000001800177202 */ /* 0x000fe40000000f00 */
[----:B0-----:R-:W-:-:S13]  /*80a0*/  ISETP.NE.AND P0, PT, R0, 0x1, PT ;  /* 0x000000010000780c */ /* 0x001fda0003f05270 */
[----:B------:R-:W0:Y:S02]  /*80b0*/  @P0 LDC.64 R2, c[0x0][0xc48] ;  /* 0x00031200ff020b82 */ /* 0x000e240000000a00 */
[----:B0-----:R-:W-:-:S05]  /*80c0*/  @P0 IMAD.HI.U32 R0, R24, R2, RZ ;  /* 0x0000000218000227 */ /* 0x001fca00078e00ff */
[----:B------:R-:W-:Y:S02]  /*80d0*/  @P0 SHF.R.U32.HI R23, RZ, R3, R0 ;  /* 0x00000003ff170219 */ /* 0x000fe40000011600 */
[----:B------:R-:W-:-:S04]  /*80e0*/  ISETP.NE.U32.AND P0, PT, RZ, UR4, PT ;  /* 0x00000004ff007c0c */ /* 0x000fc8000bf05070 */
[----:B------:R-:W-:-:S13]  /*80f0*/  ISETP.NE.AND.EX P0, PT, RZ, UR5, PT, P0 ;  /* 0x00000005ff007c0c */ /* 0x000fda000bf05300 */
[----:B------:R-:W0:Y:S01]  /*8100*/  @P0 LDC.64 R2, c[0x0][0xa28] ;  /* 0x00028a00ff020b82 */ /* 0x000e220000000a00 */
[----:B------:R-:W-:-:S04]  /*8110*/  UIADD3 UR4, UR39, 0x18400, URZ ;  /* 0x0001840027047890 */ /* 0x000fc8000fffe03f */
[----:B------:R-:W-:Y:S01]  /*8120*/  ULOP3.LUT UP0, URZ, UR4, 0x3ff, URZ, 0xc0, !UPT ;  /* 0x000003ff043f7892 */ /* 0x000fe2000f80c03f */
[----:B0-----:R-:W-:-:S05]  /*8130*/  @P0 IMAD.WIDE R2, R23, 0x4, R2 ;  /* 0x0000000417020825 */ /* 0x001fca00078e0202 */
[----:B------:R0:W5:Y:S01]  /*8140*/  @P0 LDG.E R31, desc[UR36][R2.64] ;  /* 0x00000024021f0981 */ /* 0x000162000c1e1900 */
[----:B------:R-:W-:-:S13]  /*8150*/  PLOP3.LUT P0, PT, PT, PT, UP0, 0x80, 0x0 ;  /* 0x000000000000781c */ /* 0x000fda0003f0f008 */
[----:B0-----:R-:W-:Y:S05]  /*8160*/  @!P0 BRA `(.L_x_41) ;  /* 0x0000000000408947 */ /* 0x001fea0003800000 */
[----:B------:R-:W-:Y:S01]  /*8170*/  MOV R2, 0x0 ;  /* 0x0000000000027802 */ /* 0x000fe20000000f00 */
[----:B------:R-:W-:Y:S01]  /*8180*/  ULDC.64 UR4, c[0x4][0x90] ;  /* 0x0100240000047ab9 */ /* 0x000fe20000000a00 */
[----:B------:R-:W-:Y:S01]  /*8190*/  ULDC.64 UR6, c[0x4][0x98] ;  /* 0x0100260000067ab9 */ /* 0x000fe20000000a00 */
[----:B------:R-:W-:Y:S01]  /*81a0*/  IMAD.U32 R4, RZ, RZ, UR4 ;  /* 0x00000004ff047e24 */ /* 0x000fe2000f8e00ff */
[----:B------:R-:W-:Y:S01]  /*81b0*/  MOV R5, UR5 ;  /* 0x0000000500057c02 */ /* 0x000fe20008000f00 */
[----:B------:R-:W-:Y:S01]  /*81c0*/  ULDC.64 UR4, c[0x4][0x8] ;  /* 0x0100020000047ab9 */ /* 0x000fe20000000a00 */
[----:B------:R-:W0:Y:S01]  /*81d0*/  LDC.64 R2, c[0x4][R2] ;  /* 0x0100000002027b82 */ /* 0x000e220000000a00 */
[----:B------:R-:W-:Y:S01]  /*81e0*/  IMAD.U32 R6, RZ, RZ, UR6 ;  /* 0x00000006ff067e24 */ /* 0x000fe2000f8e00ff */
[----:B------:R-:W-:Y:S01]  /*81f0*/  MOV R10, UR4 ;  /* 0x00000004000a7c02 */ /* 0x000fe20008000f00 */
[----:B------:R-:W-:Y:S01]  /*8200*/  IMAD.U32 R7, RZ, RZ, UR7 ;  /* 0x00000007ff077e24 */ /* 0x000fe2000f8e00ff */
[----:B------:R-:W-:Y:S01]  /*8210*/  MOV R12, 0x1 ;  /* 0x00000001000c7802 */ /* 0x000fe20000000f00 */
[----:B------:R-:W-:-:S02]  /*8220*/  IMAD.U32 R11, RZ, RZ, UR5 ;  /* 0x00000005ff0b7e24 */ /* 0x000fc4000f8e00ff */
[----:B------:R-:W-:Y:S02]  /*8230*/  IMAD.MOV.U32 R8, RZ, RZ, 0x70 ;  /* 0x00000070ff087424 */ /* 0x000fe400078e00ff */
[----:B------:R-:W-:-:S07]  /*8240*/  IMAD.MOV.U32 R13, RZ, RZ, RZ ;  /* 0x000000ffff0d7224 */ /* 0x000fce00078e00ff */
[----:B------:R-:W-:-:S07]  /*8250*/  LEPC R20, `(.L_x_41) ;  /* 0x000000001014794e */ /* 0x000fce0000000000 */
[----:B0----5:R-:W-:Y:S05]  /*8260*/  CALL.ABS.NOINC R2 ;  /* 0x0000000002007343 */ /* 0x021fea0003c00000 */
.L_x_41:
[----:B------:R-:W-:-:S04]  /*8270*/  UIADD3 UR4, UR39, 0x400, URZ ;  /* 0x0000040027047890 */ /* 0x000fc8000fffe03f */
[----:B------:R-:W-:-:S06]  /*8280*/  ULOP3.LUT UP0, URZ, UR4, 0x3ff, URZ, 0xc0, !UPT ;  /* 0x000003ff043f7892 */ /* 0x000fcc000f80c03f */
[----:B------:R-:W-:-:S13]  /*8290*/  PLOP3.LUT P0, PT, PT, PT, UP0, 0x80, 0x0 ;  /* 0x000000000000781c */ /* 0x000fda0003f0f008 */
[----:B------:R-:W-:Y:S05]  /*82a0*/  @!P0 BRA `(.L_x_42) ;  /* 0x00000000007c8947 */ /* 0x000fea0003800000 */
[----:B------:R-:W-:Y:S01]  /*82b0*/  MOV R17, 0x0 ;  /* 0x0000000000117802 */ /* 0x000fe20000000f00 */
[----:B------:R-:W-:Y:S01]  /*82c0*/  ULDC.64 UR6, c[0x4][0x90] ;  /* 0x0100240000067ab9 */ /* 0x000fe20000000a00 */
[----:B------:R-:W-:Y:S01]  /*82d0*/  ULDC.64 UR8, c[0x4][0x98] ;  /* 0x0100260000087ab9 */ /* 0x000fe20000000a00 */
[----:B------:R-:W-:Y:S01]  /*82e0*/  ULDC.64 UR4, c[0x4][0x10] ;  /* 0x0100040000047ab9 */ /* 0x000fe20000000a00 */
[----:B------:R0:W1:Y:S01]  /*82f0*/  LDC.64 R2, c[0x4][R17] ;  /* 0x0100000011027b82 */ /* 0x0000620000000a00 */
[----:B------:R-:W-:Y:S01]  /*8300*/  IMAD.U32 R4, RZ, RZ, UR6 ;  /* 0x00000006ff047e24 */ /* 0x000fe2000f8e00ff */
[----:B------:R-:W-:Y:S01]  /*8310*/  MOV R5, UR7 ;  /* 0x0000000700057c02 */ /* 0x000fe20008000f00 */
[----:B------:R-:W-:Y:S01]  /*8320*/  IMAD.U32 R6, RZ, RZ, UR8 ;  /* 0x00000008ff067e24 */ /* 0x000fe2000f8e00ff */
[----:B------:R-:W-:Y:S01]  /*8330*/  MOV R10, UR4 ;  /* 0x00000004000a7c02 */ /* 0x000fe20008000f00 */
[----:B------:R-:W-:Y:S01]  /*8340*/  IMAD.U32 R7, RZ, RZ, UR9 ;  /* 0x00000009ff077e24 */ /* 0x000fe2000f8e00ff */
[----:B------:R-:W-:Y:S01]  /*8350*/  MOV R12, 0x1 ;  /* 0x00000001000c7802 */ /* 0x000fe20000000f00 */
[----:B------:R-:W-:-:S02]  /*8360*/  IMAD.U32 R11, RZ, RZ, UR5 ;  /* 0x00000005ff0b7e24 */ /* 0x000fc4000f8e00ff */
[----:B------:R-:W-:Y:S02]  /*8370*/  IMAD.MOV.U32 R8, RZ, RZ, 0x70 ;  /* 0x00000070ff087424 */ /* 0x000fe400078e00ff */
[----:B0-----:R-:W-:-:S07]  /*8380*/  IMAD.MOV.U32 R13, RZ, RZ, RZ ;  /* 0x000000ffff0d7224 */ /* 0x001fce00078e00ff */
[----:B------:R-:W-:-:S07]  /*8390*/  LEPC R20, `(.L_x_43) ;  /* 0x000000001014794e */ /* 0x000fce0000000000 */
[----:B-1---5:R-:W-:Y:S05]  /*83a0*/  CALL.ABS.NOINC R2 ;  /* 0x0000000002007343 */ /* 0x022fea0003c00000 */
.L_x_43:
[----:B------:R0:W1:Y:S01]  /*83b0*/  LDC.64 R2, c[0x4][R17] ;  /* 0x0100000011027b82 */ /* 0x0000620000000a00 */
[----:B------:R-:W-:Y:S01]  /*83c0*/  ULDC.64 UR4, c[0x4][0x90] ;  /* 0x0100240000047ab9 */ /* 0x000fe20000000a00 */
[----:B------:R-:W-:Y:S01]  /*83d0*/  ULDC.64 UR6, c[0x4][0x98] ;  /* 0x0100260000067ab9 */ /* 0x000fe20000000a00 */
[----:B------:R-:W-:Y:S01]  /*83e0*/  IMAD.U32 R4, RZ, RZ, UR4 ;  /* 0x00000004ff047e24 */ /* 0x000fe2000f8e00ff */
[----:B------:R-:W-:Y:S01]  /*83f0*/  MOV R5, UR5 ;  /* 0x0000000500057c02 */ /* 0x000fe20008000f00 */
[----:B------:R-:W-:Y:S01]  /*8400*/  ULDC.64 UR4, c[0x4][0x18] ;  /* 0x0100060000047ab9 */ /* 0x000fe20000000a00 */
        /* <DEDUP_REMOVED lines=8> */
[----:B-1----:R-:W-:Y:S05]  /*8490*/  CALL.ABS.NOINC R2 ;  /* 0x0000000002007343 */ /* 0x002fea0003c00000 */
.L_x_42:
[----:B------:R-:W-:Y:S01]  /*84a0*/  ULDC.64 UR4, c[0x0][0x9f8] ;  /* 0x00027e0000047ab9 */ /* 0x000fe20000000a00 */
[----:B------:R-:W-:Y:S01]  /*84b0*/  IMAD.MOV.U32 R30, RZ, RZ, R23 ;  /* 0x000000ffff1e7224 */ /* 0x000fe200078e0017 */
[----:B------:R-:W-:Y:S01]  /*84c0*/  ISETP.NE.U32.AND P0, PT, RZ, UR4, PT ;  /* 0x00000004ff007c0c */ /* 0x000fe2000bf05070 */
[----:B------:R-:W0:Y:S01]  /*84d0*/  LDC R8, c[0x0][0x430] ;  /* 0x00010c00ff087b82 */ /* 0x000e220000000800 */
[----:B------:R-:W-:Y:S01]  /*84e0*/  IADD3 R19, -R23, RZ, RZ ;  /* 0x000000ff17137210 */ /* 0x000fe20007ffe1ff */
[----:B------:R-:W-:Y:S01]  /*84f0*/  ULDC UR4, c[0x0][0xc44] ;  /* 0x0003110000047ab9 */ /* 0x000fe20000000800 */
[----:B------:R-:W-:-:S13]  /*8500*/  ISETP.NE.AND.EX P0, PT, RZ, UR5, PT, P0 ;  /* 0x00000005ff007c0c */ /* 0x000fda000bf05300 */
[----:B------:R-:W1:Y:S02]  /*8510*/  @P0 LDC.64 R2, c[0x0][0x9f8] ;  /* 0x00027e00ff020b82 */ /* 0x000e640000000a00 */
[----:B-1----:R-:W-:-:S05]  /*8520*/  @P0 IMAD.WIDE R2, R23, 0x4, R2 ;  /* 0x0000000417020825 */ /* 0x002fca00078e0202 */
[----:B------:R1:W5:Y:S01]  /*8530*/  @P0 LDG.E R30, desc[UR36][R2.64] ;  /* 0x00000024021e0981 */ /* 0x000362000c1e1900 */
[----:B------:R-:W-:Y:S01]  /*8540*/  UMOV UR5, 0xffffffff ;  /* 0xffffffff00057882 */ /* 0x000fe20000000000 */
[----:B------:R-:W-:Y:S02]  /*8550*/  IMAD R19, R19, UR4, R24 ;  /* 0x0000000413137c24 */ /* 0x000fe4000f8e0218 */
[----:B0-----:R-:W-:Y:S05]  /*8560*/  BRA.DIV UR5, `(.L_x_44) ;  /* 0x0000002e05c47947 */ /* 0x001fea000b800000 */
.L_x_92:
[----:B------:R-:W-:Y:S01]  /*8570*/  ISETP.NE.AND P0, PT, R8, 0x1, PT ;  /* 0x000000010800780c */ /* 0x000fe20003f05270 */
[----:B------:R-:W-:Y:S01]  /*8580*/  IMAD.U32 R0, RZ, RZ, UR43 ;  /* 0x0000002bff007e24 */ /* 0x000fe2000f8e00ff */
[----:B------:R-:W-:Y:S02]  /*8590*/  LOP3.LUT P1, RZ, R16, 0x80, RZ, 0xc0, !PT ;  /* 0x0000008010ff7812 */ /* 0x000fe4000782c0ff */
[----:B-----5:R-:W-:Y:S01]  /*85a0*/  SHF.R.S32.HI R32, RZ, 0x1f, R30 ;  /* 0x0000001fff207819 */ /* 0x020fe2000001141e */
[----:B------:R-:W-:Y:S01]  /*85b0*/  IMAD R0, R0, 0x60, R26 ;  /* 0x0000006000007824 */ /* 0x000fe200078e021a */
[----:B------:R-:W-:-:S03]  /*85c0*/  LOP3.LUT R16, R16, 0xffffffbf, RZ, 0xc0, !PT ;  /* 0xffffffbf10107812 */ /* 0x000fc600078ec0ff */
[----:B------:R-:W-:-:S04]  /*85d0*/  IMAD.IADD R0, R0, 0x1, R31 ;  /* 0x0000000100007824 */ /* 0x000fc800078e021f */
[----:B-1----:R-:W0:Y:S01]  /*85e0*/  @P0 LDC R3, c[0x0][0x434] ;  /* 0x00010d00ff030b82 */ /* 0x002e220000000800 */
[----:B------:R-:W-:Y:S02]  /*85f0*/  MOV R9, R0 ;  /* 0x0000000000097202 */ /* 0x000fe40000000f00 */
[----:B------:R-:W-:-:S05]  /*8600*/  @P0 LOP3.LUT R16, R16, 0x40, RZ, 0xfc, !PT ;  /* 0x0000004010100812 */ /* 0x000fca00078efcff */
[----:B------:R-:W1:Y:S08]  /*8610*/  @P0 LDC R5, c[0x0][0x438] ;  /* 0x00010e00ff050b82 */ /* 0x000e700000000800 */
[----:B------:R-:W2:Y:S01]  /*8620*/  @P1 LDC.64 R6, c[0x0][0x428] ;  /* 0x00010a00ff061b82 */ /* 0x000ea20000000a00 */
[----:B0-----:R-:W-:-:S05]  /*8630*/  @P0 IMAD.HI.U32 R2, R0, R3, RZ ;  /* 0x0000000300020227 */ /* 0x001fca00078e00ff */
[----:B-1----:R-:W-:Y:S02]  /*8640*/  @P0 SHF.R.U32.HI R9, RZ, R5, R2 ;  /* 0x00000005ff090219 */ /* 0x002fe40000011602 */
[----:B------:R-:W0:Y:S02]  /*8650*/  @P1 LDC.64 R4, c[0x0][0x418] ;  /* 0x00010600ff041b82 */ /* 0x000e240000000a00 */
[----:B------:R-:W-:Y:S01]  /*8660*/  @P1 SHF.R.S32.HI R3, RZ, 0x1f, R9 ;  /* 0x0000001fff031819 */ /* 0x000fe20000011409 */
[----:B--2---:R-:W-:-:S04]  /*8670*/  @P1 IMAD R2, R32, R6, RZ ;  /* 0x0000000620021224 */ /* 0x004fc800078e02ff */
[----:B------:R-:W-:Y:S02]  /*8680*/  @P1 IMAD R7, R30, R7, R2 ;  /* 0x000000071e071224 */ /* 0x000fe400078e0202 */
[----:B------:R-:W-:-:S04]  /*8690*/  @P1 IMAD.MOV.U32 R2, RZ, RZ, R9 ;  /* 0x000000ffff021224 */ /* 0x000fc800078e0009 */
[----:B------:R-:W-:Y:S01]  /*86a0*/  @P1 IMAD.WIDE.U32 R2, R30, R6, R2 ;  /* 0x000000061e021225 */ /* 0x000fe200078e0002 */
[----:B------:R-:W-:-:S03]  /*86b0*/  MOV R6, RZ ;  /* 0x000000ff00067202 */ /* 0x000fc60000000f00 */
[----:B------:R-:W-:Y:S01]  /*86c0*/  @P1 IMAD.IADD R3, R3, 0x1, R7 ;  /* 0x0000000103031824 */ /* 0x000fe200078e0207 */
[----:B0-----:R-:W-:-:S04]  /*86d0*/  @P1 LEA R4, P0, R2, R4, 0x2 ;  /* 0x0000000402041211 */ /* 0x001fc800078010ff */
[----:B------:R-:W-:Y:S01]  /*86e0*/  @P1 LEA.HI.X R5, R2, R5, R3, 0x2, P0 ;  /* 0x0000000502051211 */ /* 0x000fe200000f1403 */
[----:B------:R-:W-:-:S04]  /*86f0*/  IMAD.MOV R3, RZ, RZ, -R9 ;  /* 0x000000ffff037224 */ /* 0x000fc800078e0a09 */
[----:B------:R0:W5:Y:S01]  /*8700*/  @P1 LDG.E R6, desc[UR36][R4.64] ;  /* 0x0000002404061981 */ /* 0x000162000c1e1900 */
[----:B------:R-:W-:Y:S02]  /*8710*/  LOP3.LUT R16, R16, 0xffffffdf, RZ, 0xc0, !PT ;  /* 0xffffffdf10107812 */ /* 0x000fe400078ec0ff */
[----:B------:R-:W-:Y:S01]  /*8720*/  SHF.R.S32.HI R29, RZ, 0x1f, R19 ;  /* 0x0000001fff1d7819 */ /* 0x000fe20000011413 */
[----:B0-----:R-:W-:Y:S02]  /*8730*/  IMAD R5, R8, R3, R0 ;  /* 0x0000000308057224 */ /* 0x001fe400078e0200 */
[----:B------:R-:W-:-:S05]  /*8740*/  IMAD.U32 R0, RZ, RZ, UR42 ;  /* 0x0000002aff007e24 */ /* 0x000fca000f8e00ff */
[----:B------:R-:W-:-:S13]  /*8750*/  ISETP.NE.AND P0, PT, R0, 0x3, PT ;  /* 0x000000030000780c */ /* 0x000fda0003f05270 */
[----:B------:R-:W-:Y:S01]  /*8760*/  @P0 LOP3.LUT R16, R16, 0x20, RZ, 0xfc, !PT ;  /* 0x0000002010100812 */ /* 0x000fe200078efcff */
[----:B------:R-:W-:Y:S06]  /*8770*/  @!P0 BRA `(.L_x_45) ;  /* 0x0000000000048947 */ /* 0x000fec0003800000 */
[----:B------:R-:W-:Y:S01]  /*8780*/  BPT.TRAP 0x1 ;  /* 0x000000040000795c */ /* 0x000fe20000300000 */
.L_x_45:
[----:B------:R-:W-:Y:S01]  /*8790*/  SHF.R.S32.HI R7, RZ, 0x1f, R5 ;  /* 0x0000001fff077819 */ /* 0x000fe20000011405 */
[----:B------:R-:W-:Y:S01]  /*87a0*/  ULDC.64 UR4, c[0x0][0x328] ;  /* 0x0000ca0000047ab9 */ /* 0x000fe20000000a00 */
[----:B-----5:R-:W-:Y:S01]  /*87b0*/  SHF.R.S32.HI R4, RZ, 0x1f, R6 ;  /* 0x0000001fff047819 */ /* 0x020fe20000011406 */
[----:B------:R-:W-:Y:S01]  /*87c0*/  IMAD.WIDE.U32 R2, R5, UR4, RZ ;  /* 0x0000000405027c25 */ /* 0x000fe2000f8e00ff */
[----:B------:R-:W-:Y:S03]  /*87d0*/  BSSY B0, `(.L_x_46) ;  /* 0x0000015000007945 */ /* 0x000fe60003800000 */
[----:B------:R-:W-:-:S04]  /*87e0*/  IMAD R0, R7, UR4, RZ ;  /* 0x0000000407007c24 */ /* 0x000fc8000f8e02ff */
[----:B------:R-:W-:Y:S01]  /*87f0*/  IMAD R9, R5, UR5, R0 ;  /* 0x0000000505097c24 */ /* 0x000fe2000f8e0200 */
[----:B------:R-:W-:-:S04]  /*8800*/  ULDC.64 UR4, c[0x0][0x338] ;  /* 0x0000ce0000047ab9 */ /* 0x000fc80000000a00 */
[----:B------:R-:W-:Y:S01]  /*8810*/  IADD3 R3, R3, R9, RZ ;  /* 0x0000000903037210 */ /* 0x000fe20007ffe0ff */
[----:B------:R-:W-:-:S04]  /*8820*/  IMAD R9, R4, UR4, RZ ;  /* 0x0000000404097c24 */ /* 0x000fc8000f8e02ff */
[C---:B------:R-:W-:Y:S02]  /*8830*/  IMAD R9, R6.reuse, UR5, R9 ;  /* 0x0000000506097c24 */ /* 0x040fe4000f8e0209 */
[----:B------:R-:W-:Y:S01]  /*8840*/  IMAD.WIDE.U32 R2, R6, UR4, R2 ;  /* 0x0000000406027c25 */ /* 0x000fe2000f8e0002 */
[----:B------:R-:W-:-:S03]  /*8850*/  ULDC.64 UR4, c[0x0][0x330] ;  /* 0x0000cc0000047ab9 */ /* 0x000fc60000000a00 */
[----:B------:R-:W-:Y:S02]  /*8860*/  IMAD.IADD R3, R3, 0x1, R9 ;  /* 0x0000000103037824 */ /* 0x000fe400078e0209 */
[----:B------:R-:W-:Y:S02]  /*8870*/  IMAD R0, R29, UR4, RZ ;  /* 0x000000041d007c24 */ /* 0x000fe4000f8e02ff */
[----:B------:R-:W-:-:S04]  /*8880*/  IMAD.WIDE.U32 R2, R19, UR4, R2 ;  /* 0x0000000413027c25 */ /* 0x000fc8000f8e0002 */
[----:B------:R-:W-:Y:S01]  /*8890*/  IMAD R9, R19, UR5, R0 ;  /* 0x0000000513097c24 */ /* 0x000fe2000f8e0200 */
[----:B------:R-:W-:Y:S01]  /*88a0*/  ULDC.64 UR4, c[0x0][0x318] ;  /* 0x0000c60000047ab9 */ /* 0x000fe20000000a00 */
[----:B------:R-:W-:Y:S02]  /*88b0*/  LEA R0, R22, UR39, 0x3 ;  /* 0x0000002716007c11 */ /* 0x000fe4000f8e18ff */
[----:B------:R-:W-:Y:S01]  /*88c0*/  LEA R17, P0, R2, UR4, 0x1 ;  /* 0x0000000402117c11 */ /* 0x000fe2000f8008ff */
[----:B------:R-:W-:-:S05]  /*88d0*/  IMAD.IADD R3, R3, 0x1, R9 ;  /* 0x0000000103037824 */ /* 0x000fca00078e0209 */
[----:B------:R-:W-:Y:S02]  /*88e0*/  LEA.HI.X R18, R2, UR5, R3, 0x1, P0 ;  /* 0x0000000502127c11 */ /* 0x000fe400080f0c03 */
[----:B------:R-:W-:-:S04]  /*88f0*/  SHF.L.U32 R3, R25, 0x1f, RZ ;  /* 0x0000001f19037819 */ /* 0x000fc800000006ff */
[----:B------:R-:W0:Y:S02]  /*8900*/  SYNCS.PHASECHK.TRANS64.TRYWAIT P0, [R0+URZ+0x2a840], R3 ;  /* 0x02a84003000075a7 */ /* 0x000e24000800017f */
[----:B0-----:R-:W-:Y:S05]  /*8910*/  @!P0 BRA `(.L_x_47) ;  /* 0x0000002c000c8947 */ /* 0x001fea0003800000 */
.L_x_93:
[----:B------:R-:W-:Y:S05]  /*8920*/  BSYNC B0 ;  /* 0x0000000000007941 */ /* 0x000fea0003800000 */
.L_x_46:
[----:B------:R-:W-:Y:S01]  /*8930*/  ULDC.64 UR4, c[0x0][0x300] ;  /* 0x0000c00000047ab9 */ /* 0x000fe20000000a00 */
[C---:B------:R-:W-:Y:S01]  /*8940*/  LOP3.LUT P4, RZ, R16.reuse, 0x10, RZ, 0xc0, !PT ;  /* 0x0000001010ff7812 */ /* 0x040fe2000788c0ff */
[----:B------:R-:W-:Y:S01]  /*8950*/  IMAD R2, R7, UR4, RZ ;  /* 0x0000000407027c24 */ /* 0x000fe2000f8e02ff */
[C---:B------:R-:W-:Y:S02]  /*8960*/  LOP3.LUT P3, RZ, R16.reuse, 0x8, RZ, 0xc0, !PT ;  /* 0x0000000810ff7812 */ /* 0x040fe4000786c0ff */
[----:B------:R-:W-:Y:S01]  /*8970*/  LOP3.LUT P2, RZ, R16, 0x4, RZ, 0xc0, !PT ;  /* 0x0000000410ff7812 */ /* 0x000fe2000784c0ff */
[C---:B------:R-:W-:Y:S02]  /*8980*/  IMAD R7, R5.reuse, UR5, R2 ;  /* 0x0000000505077c24 */ /* 0x040fe4000f8e0202 */
[----:B0-----:R-:W-:Y:S01]  /*8990*/  IMAD.WIDE.U32 R2, R5, UR4, RZ ;  /* 0x0000000405027c25 */ /* 0x001fe2000f8e00ff */
[----:B------:R-:W-:-:S03]  /*89a0*/  ULDC.64 UR4, c[0x0][0x310] ;  /* 0x0000c40000047ab9 */ /* 0x000fc60000000a00 */
[----:B------:R-:W-:Y:S01]  /*89b0*/  IMAD R5, R4, UR4, RZ ;  /* 0x0000000404057c24 */ /* 0x000fe2000f8e02ff */
[----:B------:R-:W-:-:S03]  /*89c0*/  IADD3 R3, R3, R7, RZ ;  /* 0x0000000703037210 */ /* 0x000fc60007ffe0ff */
[C---:B------:R-:W-:Y:S02]  /*89d0*/  IMAD R5, R6.reuse, UR5, R5 ;  /* 0x0000000506057c24 */ /* 0x040fe4000f8e0205 */
[----:B------:R-:W-:Y:S01]  /*89e0*/  IMAD.WIDE.U32 R2, R6, UR4, R2 ;  /* 0x0000000406027c25 */ /* 0x000fe2000f8e0002 */
[----:B------:R-:W-:-:S03]  /*89f0*/  ULDC.64 UR4, c[0x0][0x308] ;  /* 0x0000c20000047ab9 */ /* 0x000fc60000000a00 */
[----:B------:R-:W-:Y:S02]  /*8a00*/  IMAD.IADD R3, R3, 0x1, R5 ;  /* 0x0000000103037824 */ /* 0x000fe400078e0205 */
[----:B------:R-:W-:Y:S02]  /*8a10*/  IMAD R4, R29, UR4, RZ ;  /* 0x000000041d047c24 */ /* 0x000fe4000f8e02ff */
[----:B------:R-:W-:-:S04]  /*8a20*/  IMAD.WIDE.U32 R2, R19, UR4, R2 ;  /* 0x0000000413027c25 */ /* 0x000fc8000f8e0002 */
[----:B------:R-:W-:Y:S01]  /*8a30*/  IMAD R5, R19, UR5, R4 ;  /* 0x0000000513057c24 */ /* 0x000fe2000f8e0204 */
[----:B------:R-:W-:Y:S02]  /*8a40*/  ULDC.64 UR4, c[0x0][0x2e8] ;  /* 0x0000ba0000047ab9 */ /* 0x000fe40000000a00 */
[----:B------:R-:W-:Y:S01]  /*8a50*/  LEA R4, P0, R2, UR4, 0x1 ;  /* 0x0000000402047c11 */ /* 0x000fe2000f8008ff */
[----:B------:R-:W-:Y:S01]  /*8a60*/  IMAD.IADD R3, R3, 0x1, R5 ;  /* 0x0000000103037824 */ /* 0x000fe200078e0205 */
[----:B------:R-:W-:Y:S01]  /*8a70*/  UMOV UR4, 0xffffffff ;  /* 0xffffffff00047882 */ /* 0x000fe20000000000 */
[----:B------:R-:W-:-:S03]  /*8a80*/  IMAD R5, R22, 0x4800, R27 ;  /* 0x0000480016057824 */ /* 0x000fc600078e021b */
[----:B------:R-:W-:Y:S01]  /*8a90*/  LEA.HI.X R6, R2, UR5, R3, 0x1, P0 ;  /* 0x0000000502067c11 */ /* 0x000fe200080f0c03 */
[----:B------:R-:W-:Y:S06]  /*8aa0*/  BRA.DIV UR4, `(.L_x_48) ;  /* 0x0000002a04bc7947 */ /* 0x000fec000b800000 */
[----:B------:R-:W0:Y:S01]  /*8ab0*/  SHFL.IDX PT, R14, R4, RZ, 0x181f ;  /* 0x00181fff040e7589 */ /* 0x000e2200000e0000 */
[----:B------:R-:W-:-:S03]  /*8ac0*/  ISETP.GE.AND P0, PT, R33, 0x1, PT ;  /* 0x000000012100780c */ /* 0x000fc60003f06270 */
[----:B------:R-:W1:Y:S04]  /*8ad0*/  SHFL.IDX PT, R2, R6, RZ, 0x181f ;  /* 0x00181fff06027589 */ /* 0x000e6800000e0000 */
[----:B------:R-:W-:Y:S06]  /*8ae0*/  SHFL.IDX PT, R8, R6, 0x1, 0x181f ;  /* 0x00381f0006087f89 */ /* 0x000fec00000e0000 */
[----:B------:R-:W-:-:S02]  /*8af0*/  @P0 LEA R7, R5, UR39, 0x1 ;  /* 0x0000002705070c11 */ /* 0x000fc4000f8e08ff */
[----:B0-----:R-:W-:-:S04]  /*8b00*/  @P0 LEA R14, P1, R37, R14, 0x1 ;  /* 0x0000000e250e0211 */ /* 0x001fc800078208ff */
[----:B-1----:R-:W-:Y:S01]  /*8b10*/  @P0 IADD3.X R3, RZ, R2, RZ, P1, !PT ;  /* 0x00000002ff030210 */ /* 0x002fe20000ffe4ff */
[----:B------:R-:W-:Y:S02]  /*8b20*/  @P0 IMAD.MOV.U32 R2, RZ, RZ, R14 ;  /* 0x000000ffff020224 */ /* 0x000fe400078e000e */
[----:B------:R-:W0:Y:S04]  /*8b30*/  SHFL.IDX PT, R14, R4, 0x1, 0x181f ;  /* 0x00381f00040e7f89 */ /* 0x000e2800000e0000 */
[----:B------:R-:W-:Y:S04]  /*8b40*/  @P0 LDGSTS.E.BYPASS.LTC128B.128 [R7+0x18400], desc[UR36][R2.64], !P4 ;  /* 0x1840000002070fae */ /* 0x000fe8000e101d64 */
[----:B------:R-:W-:Y:S04]  /*8b50*/  @P0 LDGSTS.E.BYPASS.LTC128B.128 [R7+0x1b400], desc[UR36][R2.64+0x80], !P3 ;  /* 0x1b40008002070fae */ /* 0x000fe8000d901d64 */
[----:B------:R1:W-:Y:S01]  /*8b60*/  @P0 LDGSTS.E.BYPASS.LTC128B.128 [R7+0x1e400], desc[UR36][R2.64+0x100], !P2 ;  /* 0x1e40010002070fae */ /* 0x0003e2000d101d64 */
[----:B------:R-:W-:-:S03]  /*8b70*/  ISETP.GE.AND P0, PT, R33, 0x11, PT ;  /* 0x000000112100780c */ /* 0x000fc60003f06270 */
[----:B-1----:R-:W-:Y:S10]  /*8b80*/  SHFL.IDX PT, R7, R6, 0x2, 0x181f ;  /* 0x00581f0006077f89 */ /* 0x002ff400000e0000 */
[----:B0-----:R-:W-:-:S02]  /*8b90*/  @P0 LEA R14, P1, R37, R14, 0x1 ;  /* 0x0000000e250e0211 */ /* 0x001fc400078208ff */
[----:B------:R-:W-:Y:S02]  /*8ba0*/  @P0 LEA R21, R5, UR39, 0x1 ;  /* 0x0000002705150c11 */ /* 0x000fe4000f8e08ff */
[----:B------:R-:W-:Y:S01]  /*8bb0*/  @P0 MOV R2, R14 ;  /* 0x0000000e00020202 */ /* 0x000fe20000000f00 */
[----:B------:R-:W-:Y:S01]  /*8bc0*/  @P0 IMAD.X R9, RZ, RZ, R8, P1 ;  /* 0x000000ffff090224 */ /* 0x000fe200008e0608 */
[----:B------:R-:W0:Y:S03]  /*8bd0*/  SHFL.IDX PT, R14, R4, 0x2, 0x181f ;  /* 0x00581f00040e7f89 */ /* 0x000e2600000e0000 */
[----:B------:R-:W-:-:S05]  /*8be0*/  @P0 IMAD.MOV.U32 R3, RZ, RZ, R9 ;  /* 0x000000ffff030224 */ /* 0x000fca00078e0009 */
[----:B------:R-:W-:Y:S04]  /*8bf0*/  @P0 LDGSTS.E.BYPASS.LTC128B.128 [R21+0x18c00], desc[UR36][R2.64], !P4 ;  /* 0x18c0000002150fae */ /* 0x000fe8000e101d64 */
[----:B------:R-:W-:Y:S04]  /*8c00*/  @P0 LDGSTS.E.BYPASS.LTC128B.128 [R21+0x1bc00], desc[UR36][R2.64+0x80], !P3 ;  /* 0x1bc0008002150fae */ /* 0x000fe8000d901d64 */
[----:B------:R1:W-:Y:S01]  /*8c10*/  @P0 LDGSTS.E.BYPASS.LTC128B.128 [R21+0x1ec00], desc[UR36][R2.64+0x100], !P2 ;  /* 0x1ec0010002150fae */ /* 0x0003e2000d101d64 */
[----:B------:R-:W-:-:S13]  /*8c20*/  ISETP.GE.AND P0, PT, R33, 0x21, PT ;  /* 0x000000212100780c */ /* 0x000fda0003f06270 */
[----:B0-----:R-:W-:Y:S02]  /*8c30*/  @P0 LEA R14, P1, R37, R14, 0x1 ;  /* 0x0000000e250e0211 */ /* 0x001fe400078208ff */
[----:B------:R-:W-:Y:S02]  /*8c40*/  @P0 LEA R9, R5, UR39, 0x1 ;  /* 0x0000002705090c11 */ /* 0x000fe4000f8e08ff */
[----:B-1----:R-:W-:Y:S01]  /*8c50*/  @P0 MOV R2, R14 ;  /* 0x0000000e00020202 */ /* 0x002fe20000000f00 */
[----:B------:R-:W-:Y:S01]  /*8c60*/  @P0 IMAD.X R7, RZ, RZ, R7, P1 ;  /* 0x000000ffff070224 */ /* 0x000fe200008e0607 */
[----:B------:R-:W0:Y:S03]  /*8c70*/  SHFL.IDX PT, R14, R4, 0x3, 0x181f ;  /* 0x00781f00040e7f89 */ /* 0x000e2600000e0000 */
[----:B------:R-:W-:Y:S02]  /*8c80*/  @P0 IMAD.MOV.U32 R3, RZ, RZ, R7 ;  /* 0x000000ffff030224 */ /* 0x000fe400078e0007 */
[----:B------:R-:W1:Y:S04]  /*8c90*/  SHFL.IDX PT, R7, R6, 0x3, 0x181f ;  /* 0x00781f0006077f89 */ /* 0x000e6800000e0000 */
[----:B------:R-:W-:Y:S04]  /*8ca0*/  @P0 LDGSTS.E.BYPASS.LTC128B.128 [R9+0x19400], desc[UR36][R2.64], !P4 ;  /* 0x1940000002090fae */ /* 0x000fe8000e101d64 */
[----:B------:R-:W-:Y:S04]  /*8cb0*/  @P0 LDGSTS.E.BYPASS.LTC128B.128 [R9+0x1c400], desc[UR36][R2.64+0x80], !P3 ;  /* 0x1c40008002090fae */ /* 0x000fe8000d901d64 */
[----:B------:R2:W-:Y:S01]  /*8cc0*/  @P0 LDGSTS.E.BYPASS.LTC128B.128 [R9+0x1f400], desc[UR36][R2.64+0x100], !P2 ;  /* 0x1f40010002090fae */ /* 0x0005e2000d101d64 */
[----:B------:R-:W-:-:S13]  /*8cd0*/  ISETP.GE.AND P0, PT, R33, 0x31, PT ;  /* 0x000000312100780c */ /* 0x000fda0003f06270 */
[----:B0-----:R-:W-:Y:S02]  /*8ce0*/  @P0 LEA R14, P1, R37, R14, 0x1 ;  /* 0x0000000e250e0211 */ /* 0x001fe400078208ff */
[----:B------:R-:W-:Y:S02]  /*8cf0*/  @P0 LEA R21, R5, UR39, 0x1 ;  /* 0x0000002705150c11 */ /* 0x000fe4000f8e08ff */
[----:B--2---:R-:W-:Y:S01]  /*8d00*/  @P0 MOV R2, R14 ;  /* 0x0000000e00020202 */ /* 0x004fe20000000f00 */
[----:B-1----:R-:W-:Y:S01]  /*8d10*/  @P0 IMAD.X R7, RZ, RZ, R7, P1 ;  /* 0x000000ffff070224 */ /* 0x002fe200008e0607 */
        /* <DEDUP_REMOVED lines=11> */
[----:B------:R0:W1:Y:S03]  /*8dd0*/  SHFL.IDX PT, R14, R4, 0x5, 0x181f ;  /* 0x00b81f00040e7f89 */ /* 0x00006600000e0000 */
[----:B------:R-:W-:Y:S02]  /*8de0*/  @P0 IMAD.MOV.U32 R3, RZ, RZ, R7 ;  /* 0x000000ffff030224 */ /* 0x000fe400078e0007 */
[----:B------:R0:W2:Y:S04]  /*8df0*/  SHFL.IDX PT, R7, R6, 0x5, 0x181f ;  /* 0x00b81f0006077f89 */ /* 0x0000a800000e0000 */
[----:B------:R0:W-:Y:S04]  /*8e00*/  @P0 LDGSTS.E.BYPASS.LTC128B.128 [R9+0x1a400], desc[UR36][R2.64], !P4 ;  /* 0x1a40000002090fae */ /* 0x0001e8000e101d64 */
[----:B------:R0:W-:Y:S04]  /*8e10*/  @P0 LDGSTS.E.BYPASS.LTC128B.128 [R9+0x1d400], desc[UR36][R2.64+0x80], !P3 ;  /* 0x1d40008002090fae */ /* 0x0001e8000d901d64 */
[----:B------:R0:W-:Y:S02]  /*8e20*/  @P0 LDGSTS.E.BYPASS.LTC128B.128 [R9+0x20400], desc[UR36][R2.64+0x100], !P2 ;  /* 0x2040010002090fae */ /* 0x0001e4000d101d64 */
.L_x_107:
[----:B------:R-:W-:-:S13]  /*8e30*/  ISETP.GE.AND P0, PT, R33, 0x51, PT ;  /* 0x000000512100780c */ /* 0x000fda0003f06270 */
[----:B01----:R-:W-:Y:S02]  /*8e40*/  @P0 LEA R2, P1, R37, R14, 0x1 ;  /* 0x0000000e25020211 */ /* 0x003fe400078208ff */
[----:B------:R-:W-:-:S03]  /*8e50*/  @P0 LEA R5, R5, UR39, 0x1 ;  /* 0x0000002705050c11 */ /* 0x000fc6000f8e08ff */
[----:B--2---:R-:W-:-:S05]  /*8e60*/  @P0 IMAD.X R3, RZ, RZ, R7, P1 ;  /* 0x000000ffff030224 */ /* 0x004fca00008e0607 */
[----:B------:R-:W-:Y:S01]  /*8e70*/  @!PT LDS RZ, [RZ] ;  /* 0x00000000fffff984 */ /* 0x000fe20000000800 */
[----:B------:R-:W-:Y:S01]  /*8e80*/  @!PT LDS RZ, [RZ] ;  /* 0x00000000fffff984 */ /* 0x000fe20000000800 */
[----:B------:R-:W-:Y:S01]  /*8e90*/  @!PT LDS RZ, [RZ] ;  /* 0x00000000fffff984 */ /* 0x000fe20000000800 */
[----:B------:R0:W-:Y:S04]  /*8ea0*/  @P0 LDGSTS.E.BYPASS.LTC128B.128 [R5+0x1ac00], desc[UR36][R2.64], !P4 ;  /* 0x1ac0000002050fae */ /* 0x0001e8000e101d64 */
[----:B------:R0:W-:Y:S04]  /*8eb0*/  @P0 LDGSTS.E.BYPASS.LTC128B.128 [R5+0x1dc00], desc[UR36][R2.64+0x80], !P3 ;  /* 0x1dc0008002050fae */ /* 0x0001e8000d901d64 */
[----:B------:R0:W-:Y:S01]  /*8ec0*/  @P0 LDGSTS.E.BYPASS.LTC128B.128 [R5+0x20c00], desc[UR36][R2.64+0x100], !P2 ;  /* 0x20c0010002050fae */ /* 0x0001e2000d101d64 */
[----:B------:R-:W-:Y:S01]  /*8ed0*/  PLOP3.LUT P0, PT, PT, PT, PT, 0x80, 0x0 ;  /* 0x000000000000781c */ /* 0x000fe20003f0f070 */
[----:B------:R-:W-:-:S12]  /*8ee0*/  NOP ;  /* 0x0000000000007918 */ /* 0x000fd80000000000 */
.L_x_49:
[----:B------:R-:W-:Y:S02]  /*8ef0*/  PLOP3.LUT P1, PT, P1, P0, PT, 0xa2, 0x0 ;  /* 0x000000000000781c */ /* 0x000fe40000f21472 */
[----:B------:R-:W-:-:S08]  /*8f00*/  @P0 R2UR P1, UR4, R0 ;  /* 0x00000000000402ca */ /* 0x000fd00000020000 */
[----:B------:R-:W-:-:S05]  /*8f10*/  @P0 PLOP3.LUT P0, PT, P1, PT, PT, 0x80, 0x0 ;  /* 0x000000000000081c */ /* 0x000fca0000f0f070 */
[----:B------:R-:W-:Y:S01]  /*8f20*/  @!P1 SYNCS.ARRIVE.TRANS64.RED.A0T1 RZ, [UR4+0x2a830], RZ ;  /* 0x02a830ffffff99a7 */ /* 0x000fe20008200404 */
[----:B------:R-:W-:Y:S07]  /*8f30*/  @!P1 ARRIVES.LDGSTSBAR.64.TRANSCNT [UR4+0x2a830] ;  /* 0x02a83000ff0099b0 */ /* 0x000fee0008000a84 */
[----:B------:R-:W-:Y:S05]  /*8f40*/  @P0 BRA.U.ANY `(.L_x_49) ;  /* 0xfffffffd00e80947 */ /* 0x000fea000393ffff */
[----:B------:R-:W-:Y:S01]  /*8f50*/  NOP ;  /* 0x0000000000007918 */ /* 0x000fe20000000000 */
[----:B------:R-:W-:-:S13]  /*8f60*/  LOP3.LUT P2, RZ, R16, 0x20, RZ, 0xc0, !PT ;  /* 0x0000002010ff7812 */ /* 0x000fda000784c0ff */
[----:B------:R-:W-:Y:S05]  /*8f70*/  @!P2 BRA `(.L_x_50) ;  /* 0x000000000004a947 */ /* 0x000fea0003800000 */
[----:B------:R-:W-:Y:S01]  /*8f80*/  BPT.TRAP 0x1 ;  /* 0x000000040000795c */ /* 0x000fe20000300000 */
.L_x_50:
[----:B------:R1:W-:Y:S02]  /*8f90*/  SYNCS.ARRIVE.TRANS64.A1T0 RZ, [R0+URZ+0x2a830], RZ ;  /* 0x02a830ff00ff79a7 */ /* 0x0003e4000810003f */
[----:B------:R-:W-:Y:S05]  /*8fa0*/  WARPSYNC.ALL ;  /* 0x0000000000007948 */ /* 0x000fea0003800000 */
[----:B------:R-:W-:-:S04]  /*8fb0*/  UIADD3 UR4, UR39, 0xc400, URZ ;  /* 0x0000c40027047890 */ /* 0x000fc8000fffe03f */
[----:B------:R-:W-:Y:S01]  /*8fc0*/  ULOP3.LUT UP0, URZ, UR4, 0x3ff, URZ, 0xc0, !UPT ;  /* 0x000003ff043f7892 */ /* 0x000fe2000f80c03f */
[----:B------:R-:W-:Y:S05]  /*8fd0*/  BAR.SYNC.DEFER_BLOCKING 0x8, 0x180 ;  /* 0x0206000000007b1d */ /* 0x000fea0000010000 */
[----:B------:R-:W-:-:S13]  /*8fe0*/  PLOP3.LUT P0, PT, PT, PT, UP0, 0x80, 0x0 ;  /* 0x000000000000781c */ /* 0x000fda0003f0f008 */
[----:B------:R-:W-:Y:S05]  /*8ff0*/  @!P0 BRA `(.L_x_51) ;  /* 0x0000000000408947 */ /* 0x000fea0003800000 */
[----:B0-----:R-:W-:Y:S01]  /*9000*/  MOV R2, 0x0 ;  /* 0x0000000000027802 */ /* 0x001fe20000000f00 */
[----:B------:R-:W-:Y:S01]  /*9010*/  ULDC.64 UR6, c[0x4][0x90] ;  /* 0x0100240000067ab9 */ /* 0x000fe20000000a00 */
[----:B------:R-:W-:Y:S01]  /*9020*/  ULDC.64 UR8, c[0x4][0x98] ;  /* 0x0100260000087ab9 */ /* 0x000fe20000000a00 */
[----:B------:R-:W-:Y:S01]  /*9030*/  ULDC.64 UR4, c[0x4][0x20] ;  /* 0x0100080000047ab9 */ /* 0x000fe20000000a00 */
[----:B------:R-:W-:Y:S01]  /*9040*/  MOV R4, UR6 ;  /* 0x0000000600047c02 */ /* 0x000fe20008000f00 */
[----:B------:R-:W-:Y:S01]  /*9050*/  IMAD.U32 R5, RZ, RZ, UR7 ;  /* 0x00000007ff057e24 */ /* 0x000fe2000f8e00ff */
        /* <DEDUP_REMOVED lines=9> */
[----:B01----:R-:W-:Y:S05]  /*90f0*/  CALL.ABS.NOINC R2 ;  /* 0x0000000002007343 */ /* 0x003fea0003c00000 */
.L_x_51:
[----:B-1----:R-:W1:Y:S01]  /*9100*/  LDC R0, c[0x0][0x448] ;  /* 0x00011200ff007b82 */ /* 0x002e620000000800 */
[----:B0-----:R-:W-:Y:S01]  /*9110*/  IADD3 R3, -R24, RZ, RZ ;  /* 0x000000ff18037210 */ /* 0x001fe20007ffe1ff */
[----:B------:R-:W-:Y:S01]  /*9120*/  ULDC UR4, c[0x0][0xc38] ;  /* 0x00030e0000047ab9 */ /* 0x000fe20000000800 */
[----:B------:R-:W-:Y:S02]  /*9130*/  SHF.R.S32.HI R6, RZ, 0x1f, R23 ;  /* 0x0000001fff067819 */ /* 0x000fe40000011417 */
[C---:B------:R-:W-:Y:S01]  /*9140*/  LOP3.LUT P3, RZ, R16.reuse, 0x400, RZ, 0xc0, !PT ;  /* 0x0000040010ff7812 */ /* 0x040fe2000786c0ff */
[----:B------:R-:W-:Y:S01]  /*9150*/  IMAD R4, R3, UR4, R36 ;  /* 0x0000000403047c24 */ /* 0x000fe2000f8e0224 */
[----:B------:R-:W-:Y:S01]  /*9160*/  ULDC.64 UR4, c[0x0][0x2d8] ;  /* 0x0000b60000047ab9 */ /* 0x000fe20000000a00 */
[----:B------:R-:W-:Y:S02]  /*9170*/  LOP3.LUT P4, RZ, R16, 0x200, RZ, 0xc0, !PT ;  /* 0x0000020010ff7812 */ /* 0x000fe4000788c0ff */
[----:B------:R-:W-:Y:S01]  /*9180*/  IMAD.SHL.U32 R4, R4, 0x80, RZ ;  /* 0x0000008004047824 */ /* 0x000fe200078e00ff */
[----:B------:R-:W-:-:S02]  /*9190*/  LOP3.LUT P5, RZ, R16, 0x100, RZ, 0xc0, !PT ;  /* 0x0000010010ff7812 */ /* 0x000fc400078ac0ff */
[----:B------:R-:W-:Y:S02]  /*91a0*/  LEA R20, R27, UR39, 0x1 ;  /* 0x000000271b147c11 */ /* 0x000fe4000f8e08ff */
[----:B------:R-:W-:-:S05]  /*91b0*/  LOP3.LUT R7, R26, R4, RZ, 0xfc, !PT ;  /* 0x000000041a077212 */ /* 0x000fca00078efcff */
[----:B------:R-:W-:Y:S01]  /*91c0*/  IMAD.MOV.U32 R5, RZ, RZ, R7 ;  /* 0x000000ffff057224 */ /* 0x000fe200078e0007 */
[----:B-1----:R-:W-:-:S13]  /*91d0*/  ISETP.NE.AND P0, PT, R0, 0x1, PT ;  /* 0x000000010000780c */ /* 0x002fda0003f05270 */
[----:B------:R-:W0:Y:S08]  /*91e0*/  @P0 LDC R2, c[0x0][0x44c] ;  /* 0x00011300ff020b82 */ /* 0x000e300000000800 */
[----:B------:R-:W1:Y:S01]  /*91f0*/  @P0 LDC R9, c[0x0][0x450] ;  /* 0x00011400ff090b82 */ /* 0x000e620000000800 */
[----:B0-----:R-:W-:-:S05]  /*9200*/  @P0 IMAD.HI.U32 R2, R7, R2, RZ ;  /* 0x0000000207020227 */ /* 0x001fca00078e00ff */
[----:B-1----:R-:W-:Y:S01]  /*9210*/  @P0 SHF.R.U32.HI R5, RZ, R9, R2 ;  /* 0x00000009ff050219 */ /* 0x002fe20000011602 */
[----:B------:R-:W-:-:S04]  /*9220*/  IMAD R2, R29, UR4, RZ ;  /* 0x000000041d027c24 */ /* 0x000fc8000f8e02ff */
[C---:B------:R-:W-:Y:S02]  /*9230*/  IMAD R9, R19.reuse, UR5, R2 ;  /* 0x0000000513097c24 */ /* 0x040fe4000f8e0202 */
[----:B------:R-:W-:Y:S01]  /*9240*/  IMAD.WIDE.U32 R2, R19, UR4, RZ ;  /* 0x0000000413027c25 */ /* 0x000fe2000f8e00ff */
[----:B------:R-:W-:-:S03]  /*9250*/  ULDC.64 UR4, c[0x0][0x2e0] ;  /* 0x0000b80000047ab9 */ /* 0x000fc60000000a00 */
[----:B------:R-:W-:Y:S01]  /*9260*/  IMAD R6, R6, UR4, RZ ;  /* 0x0000000406067c24 */ /* 0x000fe2000f8e02ff */
[----:B------:R-:W-:-:S03]  /*9270*/  IADD3 R3, R3, R9, RZ ;  /* 0x0000000903037210 */ /* 0x000fc60007ffe0ff */
[C---:B------:R-:W-:Y:S02]  /*9280*/  IMAD R9, R23.reuse, UR5, R6 ;  /* 0x0000000517097c24 */ /* 0x040fe4000f8e0206 */
[----:B------:R-:W-:Y:S02]  /*9290*/  IMAD.MOV R6, RZ, RZ, -R5 ;  /* 0x000000ffff067224 */ /* 0x000fe400078e0a05 */
[----:B------:R-:W-:Y:S01]  /*92a0*/  IMAD.WIDE.U32 R2, R23, UR4, R2 ;  /* 0x0000000417027c25 */ /* 0x000fe2000f8e0002 */
[----:B------:R-:W-:-:S03]  /*92b0*/  ULDC.64 UR4, c[0x0][0x2d0] ;  /* 0x0000b40000047ab9 */ /* 0x000fc60000000a00 */
[----:B------:R-:W-:Y:S01]  /*92c0*/  IMAD R7, R0, R6, R7 ;  /* 0x0000000600077224 */ /* 0x000fe200078e0207 */
[----:B------:R-:W-:Y:S01]  /*92d0*/  SHF.R.S32.HI R0, RZ, 0x1f, R5 ;  /* 0x0000001fff007819 */ /* 0x000fe20000011405 */
[----:B------:R-:W-:-:S04]  /*92e0*/  IMAD.IADD R3, R3, 0x1, R9 ;  /* 0x0000000103037824 */ /* 0x000fc800078e0209 */
[----:B------:R-:W-:Y:S02]  /*92f0*/  IMAD R0, R0, UR4, RZ ;  /* 0x0000000400007c24 */ /* 0x000fe4000f8e02ff */
[----:B------:R-:W-:-:S04]  /*9300*/  IMAD.WIDE.U32 R2, R5, UR4, R2 ;  /* 0x0000000405027c25 */ /* 0x000fc8000f8e0002 */
[----:B------:R-:W-:Y:S01]  /*9310*/  IMAD R5, R5, UR5, R0 ;  /* 0x0000000505057c24 */ /* 0x000fe2000f8e0200 */
[----:B------:R-:W-:Y:S01]  /*9320*/  SHF.R.S32.HI R0, RZ, 0x1f, R7 ;  /* 0x0000001fff007819 */ /* 0x000fe20000011407 */
[----:B------:R-:W-:-:S03]  /*9330*/  ULDC.64 UR4, c[0x0][0x2c8] ;  /* 0x0000b20000047ab9 */ /* 0x000fc60000000a00 */
[----:B------:R-:W-:Y:S01]  /*9340*/  IADD3 R3, R3, R5, RZ ;  /* 0x0000000503037210 */ /* 0x000fe20007ffe0ff */
[----:B------:R-:W-:-:S04]  /*9350*/  IMAD R0, R0, UR4, RZ ;  /* 0x0000000400007c24 */ /* 0x000fc8000f8e02ff */
[C---:B------:R-:W-:Y:S02]  /*9360*/  IMAD R5, R7.reuse, UR5, R0 ;  /* 0x0000000507057c24 */ /* 0x040fe4000f8e0200 */
[----:B------:R-:W-:Y:S01]  /*9370*/  IMAD.WIDE.U32 R2, R7, UR4, R2 ;  /* 0x0000000407027c25 */ /* 0x000fe2000f8e0002 */
[----:B------:R-:W-:-:S03]  /*9380*/  ULDC.64 UR4, c[0x0][0x280] ;  /* 0x0000a00000047ab9 */ /* 0x000fc60000000a00 */
[----:B------:R-:W-:Y:S01]  /*9390*/  IMAD.IADD R5, R3, 0x1, R5 ;  /* 0x0000000103057824 */ /* 0x000fe200078e0205 */
[----:B------:R-:W-:Y:S01]  /*93a0*/  LEA R0, P0, R2, UR4, 0x1 ;  /* 0x0000000402007c11 */ /* 0x000fe2000f8008ff */
[----:B------:R-:W-:-:S03]  /*93b0*/  UMOV UR4, 0xffffffff ;  /* 0xffffffff00047882 */ /* 0x000fc60000000000 */
[----:B------:R-:W-:Y:S01]  /*93c0*/  LEA.HI.X R5, R2, UR5, R5, 0x1, P0 ;  /* 0x0000000502057c11 */ /* 0x000fe200080f0c05 */
[----:B------:R-:W-:Y:S08]  /*93d0*/  BRA.DIV UR4, `(.L_x_52) ;  /* 0x0000002a046c7947 */ /* 0x000ff0000b800000 */
[----:B------:R-:W0:Y:S01]  /*93e0*/  SHFL.IDX PT, R14, R0, RZ, 0x181f ;  /* 0x00181fff000e7589 */ /* 0x000e2200000e0000 */
[----:B------:R-:W-:-:S03]  /*93f0*/  IMAD.IADD R4, R34, 0x1, R4 ;  /* 0x0000000122047824 */ /* 0x000fc600078e0204 */
[----:B------:R-:W1:Y:S01]  /*9400*/  SHFL.IDX PT, R2, R5, RZ, 0x181f ;  /* 0x00181fff05027589 */ /* 0x000e6200000e0000 */
[C---:B------:R-:W-:Y:S01]  /*9410*/  VIADD R7, R4.reuse, 0x10 ;  /* 0x0000001004077836 */ /* 0x040fe20000000000 */
[----:B------:R-:W-:Y:S02]  /*9420*/  ISETP.GE.AND P0, PT, R4, UR40, PT ;  /* 0x0000002804007c0c */ /* 0x000fe4000bf06270 */
[----:B------:R-:W-:Y:S11]  /*9430*/  SHFL.IDX PT, R6, R5, 0x1, 0x181f ;  /* 0x00381f0005067f89 */ /* 0x000ff600000e0000 */
[----:B0-----:R-:W-:-:S04]  /*9440*/  @!P0 LEA R14, P1, R37, R14, 0x1 ;  /* 0x0000000e250e8211 */ /* 0x001fc800078208ff */
[----:B-1----:R-:W-:Y:S01]  /*9450*/  @!P0 IADD3.X R3, RZ, R2, RZ, P1, !PT ;  /* 0x00000002ff038210 */ /* 0x002fe20000ffe4ff */
[----:B------:R-:W-:Y:S02]  /*9460*/  @!P0 IMAD.MOV.U32 R2, RZ, RZ, R14 ;  /* 0x000000ffff028224 */ /* 0x000fe400078e000e */
[----:B------:R-:W0:Y:S04]  /*9470*/  SHFL.IDX PT, R14, R0, 0x1, 0x181f ;  /* 0x00381f00000e7f89 */ /* 0x000e2800000e0000 */
[----:B------:R-:W-:Y:S04]  /*9480*/  @!P0 LDGSTS.E.BYPASS.LTC128B.128 [R20+0xc400], desc[UR36][R2.64], !P3 ;  /* 0x0c40000002148fae */ /* 0x000fe8000d901d64 */
[----:B------:R-:W-:Y:S04]  /*9490*/  @!P0 LDGSTS.E.BYPASS.LTC128B.128 [R20+0x10400], desc[UR36][R2.64+0x80], !P4 ;  /* 0x1040008002148fae */ /* 0x000fe8000e101d64 */
[----:B------:R1:W-:Y:S01]  /*94a0*/  @!P0 LDGSTS.E.BYPASS.LTC128B.128 [R20+0x14400], desc[UR36][R2.64+0x100], !P5 ;  /* 0x1440010002148fae */ /* 0x0003e2000e901d64 */
[----:B------:R-:W-:-:S13]  /*94b0*/  ISETP.GE.AND P0, PT, R7, UR40, PT ;  /* 0x0000002807007c0c */ /* 0x000fda000bf06270 */
[----:B0-----:R-:W-:-:S04]  /*94c0*/  @!P0 LEA R14, P1, R37, R14, 0x1 ;  /* 0x0000000e250e8211 */ /* 0x001fc800078208ff */
[----:B------:R-:W-:Y:S01]  /*94d0*/  @!P0 IADD3.X R7, RZ, R6, RZ, P1, !PT ;  /* 0x00000006ff078210 */ /* 0x000fe20000ffe4ff */
[----:B-1----:R-:W-:Y:S01]  /*94e0*/  @!P0 IMAD.MOV.U32 R2, RZ, RZ, R14 ;  /* 0x000000ffff028224 */ /* 0x002fe200078e000e */
[----:B------:R-:W-:Y:S03]  /*94f0*/  SHFL.IDX PT, R6, R5, 0x2, 0x181f ;  /* 0x00581f0005067f89 */ /* 0x000fe600000e0000 */
[----:B------:R-:W-:Y:S01]  /*9500*/  @!P0 IMAD.MOV.U32 R3, RZ, RZ, R7 ;  /* 0x000000ffff038224 */ /* 0x000fe200078e0007 */
[----:B------:R-:W0:Y:S01]  /*9510*/  SHFL.IDX PT, R14, R0, 0x2, 0x181f ;  /* 0x00581f00000e7f89 */ /* 0x000e2200000e0000 */
[----:B------:R-:W-:-:S03]  /*9520*/  IADD3 R7, R4, 0x20, RZ ;  /* 0x0000002004077810 */ /* 0x000fc60007ffe0ff */
[----:B------:R-:W-:Y:S04]  /*9530*/  @!P0 LDGSTS.E.BYPASS.LTC128B.128 [R20+0xcc00], desc[UR36][R2.64], !P3 ;  /* 0x0cc0000002148fae */ /* 0x000fe8000d901d64 */
[----:B------:R-:W-:Y:S04]  /*9540*/  @!P0 LDGSTS.E.BYPASS.LTC128B.128 [R20+0x10c00], desc[UR36][R2.64+0x80], !P4 ;  /* 0x10c0008002148fae */ /* 0x000fe8000e101d64 */
[----:B------:R1:W-:Y:S01]  /*9550*/  @!P0 LDGSTS.E.BYPASS.LTC128B.128 [R20+0x14c00], desc[UR36][R2.64+0x100], !P5 ;  /* 0x14c0010002148fae */ /* 0x0003e2000e901d64 */
[----:B------:R-:W-:-:S13]  /*9560*/  ISETP.GE.AND P0, PT, R7, UR40, PT ;  /* 0x0000002807007c0c */ /* 0x000fda000bf06270 */
[----:B0-----:R-:W-:-:S05]  /*9570*/  @!P0 LEA R14, P1, R37, R14, 0x1 ;  /* 0x0000000e250e8211 */ /* 0x001fca00078208ff */
[----:B------:R-:W-:Y:S02]  /*9580*/  @!P0 IMAD.X R7, RZ, RZ, R6, P1 ;  /* 0x000000ffff078224 */ /* 0x000fe400008e0606 */
[----:B-1----:R-:W-:Y:S01]  /*9590*/  @!P0 IMAD.MOV.U32 R2, RZ, RZ, R14 ;  /* 0x000000ffff028224 */ /* 0x002fe200078e000e */
[----:B------:R-:W-:Y:S02]  /*95a0*/  SHFL.IDX PT, R6, R5, 0x3, 0x181f ;  /* 0x00781f0005067f89 */ /* 0x000fe400000e0000 */
[----:B------:R-:W-:Y:S01]  /*95b0*/  @!P0 MOV R3, R7 ;  /* 0x0000000700038202 */ /* 0x000fe20000000f00 */
[----:B------:R-:W-:Y:S01]  /*95c0*/  VIADD R7, R4, 0x30 ;  /* 0x0000003004077836 */ /* 0x000fe20000000000 */
[----:B------:R-:W0:Y:S04]  /*95d0*/  SHFL.IDX PT, R14, R0, 0x3, 0x181f ;  /* 0x00781f00000e7f89 */ /* 0x000e2800000e0000 */
[----:B------:R-:W-:Y:S04]  /*95e0*/  @!P0 LDGSTS.E.BYPASS.LTC128B.128 [R20+0xd400], desc[UR36][R2.64], !P3 ;  /* 0x0d40000002148fae */ /* 0x000fe8000d901d64 */
[----:B------:R-:W-:Y:S04]  /*95f0*/  @!P0 LDGSTS.E.BYPASS.LTC128B.128 [R20+0x11400], desc[UR36][R2.64+0x80], !P4 ;  /* 0x1140008002148fae */ /* 0x000fe8000e101d64 */
[----:B------:R1:W-:Y:S01]  /*9600*/  @!P0 LDGSTS.E.BYPASS.LTC128B.128 [R20+0x15400], desc[UR36][R2.64+0x100], !P5 ;  /* 0x1540010002148fae */ /* 0x0003e2000e901d64 */
[----:B------:R-:W-:-:S13]  /*9610*/  ISETP.GE.AND P0, PT, R7, UR40, PT ;  /* 0x0000002807007c0c */ /* 0x000fda000bf06270 */
[----:B0-----:R-:W-:-:S04]  /*9620*/  @!P0 LEA R14, P1, R37, R14, 0x1 ;  /* 0x0000000e250e8211 */ /* 0x001fc800078208ff */
[----:B-1----:R-:W-:Y:S01]  /*9630*/  @!P0 MOV R2, R14 ;  /* 0x0000000e00028202 */ /* 0x002fe20000000f00 */
[----:B------:R-:W-:Y:S01]  /*9640*/  @!P0 IMAD.X R7, RZ, RZ, R6, P1 ;  /* 0x000000ffff078224 */ /* 0x000fe200008e0606 */
[----:B------:R-:W0:Y:S03]  /*9650*/  SHFL.IDX PT, R14, R0, 0x4, 0x181f ;  /* 0x00981f00000e7f89 */ /* 0x000e2600000e0000 */
[----:B------:R-:W-:Y:S01]  /*9660*/  @!P0 IMAD.MOV.U32 R3, RZ, RZ, R7 ;  /* 0x000000ffff038224 */ /* 0x000fe200078e0007 */
[----:B------:R-:W1:Y:S01]  /*9670*/  SHFL.IDX PT, R6, R5, 0x4, 0x181f ;  /* 0x00981f0005067f89 */ /* 0x000e6200000e0000 */
[----:B------:R-:W-:-:S03]  /*9680*/  VIADD R7, R4, 0x40 ;  /* 0x0000004004077836 */ /* 0x000fc60000000000 */
[----:B------:R-:W-:Y:S04]  /*9690*/  @!P0 LDGSTS.E.BYPASS.LTC128B.128 [R20+0xdc00], desc[UR36][R2.64], !P3 ;  /* 0x0dc0000002148fae */ /* 0x000fe8000d901d64 */
[----:B------:R-:W-:Y:S04]  /*96a0*/  @!P0 LDGSTS.E.BYPASS.LTC128B.128 [R20+0x11c00], desc[UR36][R2.64+0x80], !P4 ;  /* 0x11c0008002148fae */ /* 0x000fe8000e101d64 */
[----:B------:R2:W-:Y:S01]  /*96b0*/  @!P0 LDGSTS.E.BYPASS.LTC128B.128 [R20+0x15c00], desc[UR36][R2.64+0x100], !P5 ;  /* 0x15c0010002148fae */ /* 0x0005e2000e901d64 */
[----:B------:R-:W-:-:S13]  /*96c0*/  ISETP.GE.AND P0, PT, R7, UR40, PT ;  /* 0x0000002807007c0c */ /* 0x000fda000bf06270 */
[----:B0-----:R-:W-:-:S04]  /*96d0*/  @!P0 LEA R14, P1, R37, R14, 0x1 ;  /* 0x0000000e250e8211 */ /* 0x001fc800078208ff */
[----:B-1----:R-:W-:Y:S01]  /*96e0*/  @!P0 IADD3.X R7, RZ, R6, RZ, P1, !PT ;  /* 0x00000006ff078210 */ /* 0x002fe20000ffe4ff */
[----:B--2---:R-:W-:Y:S01]  /*96f0*/  @!P0 IMAD.MOV.U32 R2, RZ, RZ, R14 ;  /* 0x000000ffff028224 */ /* 0x004fe200078e000e */
        /* <DEDUP_REMOVED lines=22> */
[----:B------:R0:W1:Y:S03]  /*9860*/  SHFL.IDX PT, R14, R0, 0x7, 0x181f ;  /* 0x00f81f00000e7f89 */ /* 0x00006600000e0000 */
[----:B------:R-:W-:Y:S01]  /*9870*/  @!P0 IMAD.MOV.U32 R3, RZ, RZ, R7 ;  /* 0x000000ffff038224 */ /* 0x000fe200078e0007 */
[----:B------:R0:W2:Y:S04]  /*9880*/  SHFL.IDX PT, R6, R5, 0x7, 0x181f ;  /* 0x00f81f0005067f89 */ /* 0x0000a800000e0000 */
[----:B------:R0:W-:Y:S04]  /*9890*/  @!P0 LDGSTS.E.BYPASS.LTC128B.128 [R20+0xf400], desc[UR36][R2.64], !P3 ;  /* 0x0f40000002148fae */ /* 0x0001e8000d901d64 */
[----:B------:R0:W-:Y:S04]  /*98a0*/  @!P0 LDGSTS.E.BYPASS.LTC128B.128 [R20+0x13400], desc[UR36][R2.64+0x80], !P4 ;  /* 0x1340008002148fae */ /* 0x0001e8000e101d64 */
[----:B------:R0:W-:Y:S02]  /*98b0*/  @!P0 LDGSTS.E.BYPASS.LTC128B.128 [R20+0x17400], desc[UR36][R2.64+0x100], !P5 ;  /* 0x1740010002148fae */ /* 0x0001e4000e901d64 */
.L_x_124:
[----:B0-----:R-:W3:Y:S01]  /*98c0*/  LDL R0, [R1] ;  /* 0x0000000001007983 */ /* 0x001ee20000100800 */
[----:B------:R-:W-:-:S05]  /*98d0*/  VIADD R4, R4, 0x70 ;  /* 0x0000007004047836 */ /* 0x000fca0000000000 */
[----:B------:R-:W-:-:S13]  /*98e0*/  ISETP.GE.AND P0, PT, R4, UR40, PT ;  /* 0x0000002804007c0c */ /* 0x000fda000bf06270 */
[----:B-1----:R-:W-:-:S04]  /*98f0*/  @!P0 LEA R2, P1, R37, R14, 0x1 ;  /* 0x0000000e25028211 */ /* 0x002fc800078208ff */
[----:B--2---:R-:W-:-:S05]  /*9900*/  @!P0 IADD3.X R3, RZ, R6, RZ, P1, !PT ;  /* 0x00000006ff038210 */ /* 0x004fca0000ffe4ff */
[----:B------:R-:W-:Y:S01]  /*9910*/  @!PT LDS RZ, [RZ] ;  /* 0x00000000fffff984 */ /* 0x000fe20000000800 */
[----:B------:R-:W-:Y:S01]  /*9920*/  @!PT LDS RZ, [RZ] ;  /* 0x00000000fffff984 */ /* 0x000fe20000000800 */
[----:B------:R-:W-:Y:S01]  /*9930*/  @!PT LDS RZ, [RZ] ;  /* 0x00000000fffff984 */ /* 0x000fe20000000800 */
[----:B------:R0:W-:Y:S04]  /*9940*/  @!P0 LDGSTS.E.BYPASS.LTC128B.128 [R20+0xfc00], desc[UR36][R2.64], !P3 ;  /* 0x0fc0000002148fae */ /* 0x0001e8000d901d64 */
[----:B------:R0:W-:Y:S04]  /*9950*/  @!P0 LDGSTS.E.BYPASS.LTC128B.128 [R20+0x13c00], desc[UR36][R2.64+0x80], !P4 ;  /* 0x13c0008002148fae */ /* 0x0001e8000e101d64 */
[----:B------:R0:W-:Y:S01]  /*9960*/  @!P0 LDGSTS.E.BYPASS.LTC128B.128 [R20+0x17c00], desc[UR36][R2.64+0x100], !P5 ;  /* 0x17c0010002148fae */ /* 0x0001e2000e901d64 */
[----:B------:R-:W-:Y:S01]  /*9970*/  NOP ;  /* 0x0000000000007918 */ /* 0x000fe20000000000 */
[----:B------:R-:W-:Y:S02]  /*9980*/  SYNCS.ARRIVE.TRANS64.RED.A0T1 RZ, [UR39+0x2a800], RZ ;  /* 0x02a800ffffff79a7 */ /* 0x000fe40008200427 */
[----:B------:R-:W-:Y:S01]  /*9990*/  ARRIVES.LDGSTSBAR.64.TRANSCNT [UR39+0x2a800] ;  /* 0x02a80000ff0079b0 */ /* 0x000fe20008000aa7 */
[----:B---3--:R-:W-:-:S04]  /*99a0*/  LOP3.LUT R0, R0, 0x1, RZ, 0xc, !PT ;  /* 0x0000000100007812 */ /* 0x008fc800078e0cff */
[----:B------:R-:W-:Y:S01]  /*99b0*/  SHF.L.U32 R0, R0, 0x1f, RZ ;  /* 0x0000001f00007819 */ /* 0x000fe200000006ff */
[----:B------:R-:W-:Y:S01]  /*99c0*/  NOP ;  /* 0x0000000000007918 */ /* 0x000fe20000000000 */
[----:B------:R-:W-:Y:S01]  /*99d0*/  SYNCS.ARRIVE.TRANS64.A1T0 RZ, [UR39+0x2a800], RZ ;  /* 0x02a800ffffff79a7 */ /* 0x000fe20008100027 */
[----:B------:R-:W-:Y:S01]  /*99e0*/  BSSY B0, `(.L_x_53) ;  /* 0x0000003000007945 */ /* 0x000fe20003800000 */
[----:B------:R-:W1:Y:S03]  /*99f0*/  SYNCS.PHASECHK.TRANS64.TRYWAIT P0, [UR39+0x2a820], R0 ;  /* 0x02a82000ff0075a7 */ /* 0x000e660008000167 */
[----:B01----:R-:W-:Y:S05]  /*9a00*/  @!P0 BRA `(.L_x_54) ;  /* 0x0000002c00788947 */ /* 0x003fea0003800000 */
.L_x_125:
[----:B------:R-:W-:Y:S05]  /*9a10*/  BSYNC B0 ;  /* 0x0000000000007941 */ /* 0x000fea0003800000 */
.L_x_53:
[----:B------:R-:W-:Y:S01]  /*9a20*/  UISETP.GE.AND UP0, UPT, UR38, 0x61, UPT ;  /* 0x000000612600788c */ /* 0x000fe2000bf06270 */
[----:B------:R-:W-:-:S05]  /*9a30*/  IMAD.U32 R20, RZ, RZ, UR43 ;  /* 0x0000002bff147e24 */ /* 0x000fca000f8e00ff */
[----:B------:R-:W-:-:S13]  /*9a40*/  PLOP3.LUT P0, PT, PT, PT, UP0, 0x40, 0x0 ;  /* 0x000000000000781c */ /* 0x000fda0003f0e808 */
[----:B------:R-:W-:Y:S05]  /*9a50*/  @P0 BRA `(.L_x_55) ;  /* 0x0000000c00b80947 */ /* 0x000fea0003800000 */
[----:B------:R-:W-:Y:S01]  /*9a60*/  BSSY B0, `(.L_x_55) ;  /* 0x00000ed000007945 */ /* 0x000fe20003800000 */
[----:B------:R-:W-:Y:S01]  /*9a70*/  IMAD.MOV.U32 R21, RZ, RZ, R25 ;  /* 0x000000ffff157224 */ /* 0x000fe200078e0019 */
[----:B------:R-:W-:Y:S01]  /*9a80*/  MOV R7, R22 ;  /* 0x0000001600077202 */ /* 0x000fe20000000f00 */
[----:B------:R-:W-:Y:S02]  /*9a90*/  IMAD.U32 R6, RZ, RZ, UR41 ;  /* 0x00000029ff067e24 */ /* 0x000fe4000f8e00ff */
[----:B------:R-:W-:-:S07]  /*9aa0*/  IMAD.U32 R28, RZ, RZ, UR43 ;  /* 0x0000002bff1c7e24 */ /* 0x000fce000f8e00ff */
.L_x_68:
[----:B0-----:R-:W0:Y:S01]  /*9ab0*/  LDC R0, c[0x0][0x430] ;  /* 0x00010c00ff007b82 */ /* 0x001e220000000800 */
[----:B------:R-:W-:Y:S01]  /*9ac0*/  ISETP.GT.U32.AND P0, PT, R26, 0x5f, PT ;  /* 0x0000005f1a00780c */ /* 0x000fe20003f04070 */
[----:B------:R-:W-:Y:S01]  /*9ad0*/  IMAD R3, R6, 0x60, R31 ;  /* 0x0000006006037824 */ /* 0x000fe200078e021f */
[----:B------:R-:W-:Y:S01]  /*9ae0*/  LOP3.LUT P2, RZ, R16, 0x20, RZ, 0xc0, !PT ;  /* 0x0000002010ff7812 */ /* 0x000fe2000784c0ff */
[----:B------:R-:W-:Y:S01]  /*9af0*/  VIADD R22, R7, 0x1 ;  /* 0x0000000107167836 */ /* 0x000fe20000000000 */
[----:B------:R-:W-:Y:S02]  /*9b00*/  ULDC UR4, c[0x0][0x430] ;  /* 0x00010c0000047ab9 */ /* 0x000fe40000000800 */
[----:B------:R-:W-:-:S05]  /*9b10*/  IADD3 R10, R26, R3, RZ ;  /* 0x000000031a0a7210 */ /* 0x000fca0007ffe0ff */
[----:B------:R-:W-:Y:S02]  /*9b20*/  IMAD.MOV.U32 R11, RZ, RZ, R10 ;  /* 0x000000ffff0b7224 */ /* 0x000fe400078e000a */
[----:B------:R-:W1:Y:S01]  /*9b30*/  @!P0 LDC.64 R8, c[0x0][0x428] ;  /* 0x00010a00ff088b82 */ /* 0x000e620000000a00 */
[----:B0-----:R-:W-:-:S13]  /*9b40*/  ISETP.NE.AND P1, PT, R0, 0x1, PT ;  /* 0x000000010000780c */ /* 0x001fda0003f25270 */
[----:B------:R-:W0:Y:S08]  /*9b50*/  @P1 LDC R5, c[0x0][0x434] ;  /* 0x00010d00ff051b82 */ /* 0x000e300000000800 */
[----:B------:R-:W2:Y:S01]  /*9b60*/  @P1 LDC R3, c[0x0][0x438] ;  /* 0x00010e00ff031b82 */ /* 0x000ea20000000800 */
[----:B0-----:R-:W-:-:S07]  /*9b70*/  @P1 IMAD.HI.U32 R0, R10, R5, RZ ;  /* 0x000000050a001227 */ /* 0x001fce00078e00ff */
[----:B------:R-:W0:Y:S01]  /*9b80*/  @!P0 LDC.64 R4, c[0x0][0x418] ;  /* 0x00010600ff048b82 */ /* 0x000e220000000a00 */
[----:B--2---:R-:W-:Y:S01]  /*9b90*/  @P1 SHF.R.U32.HI R11, RZ, R3, R0 ;  /* 0x00000003ff0b1219 */ /* 0x004fe20000011600 */
[----:B-1----:R-:W-:-:S03]  /*9ba0*/  @!P0 IMAD R0, R32, R8, RZ ;  /* 0x0000000820008224 */ /* 0x002fc600078e02ff */
[--C-:B------:R-:W-:Y:S01]  /*9bb0*/  @!P0 SHF.R.S32.HI R3, RZ, 0x1f, R11.reuse ;  /* 0x0000001fff038819 */ /* 0x100fe2000001140b */
[----:B------:R-:W-:Y:S02]  /*9bc0*/  @!P0 IMAD.MOV.U32 R2, RZ, RZ, R11 ;  /* 0x000000ffff028224 */ /* 0x000fe400078e000b */
[C---:B------:R-:W-:Y:S02]  /*9bd0*/  @!P0 IMAD R9, R30.reuse, R9, R0 ;  /* 0x000000091e098224 */ /* 0x040fe400078e0200 */
[----:B------:R-:W-:-:S05]  /*9be0*/  @!P0 IMAD.WIDE.U32 R2, R30, R8, R2 ;  /* 0x000000081e028225 */ /* 0x000fca00078e0002 */
[----:B------:R-:W-:Y:S02]  /*9bf0*/  @!P0 IADD3 R0, R9, R3, RZ ;  /* 0x0000000309008210 */ /* 0x000fe40007ffe0ff */
[----:B0-----:R-:W-:-:S04]  /*9c00*/  @!P0 LEA R4, P1, R2, R4, 0x2 ;  /* 0x0000000402048211 */ /* 0x001fc800078210ff */
[----:B------:R-:W-:Y:S01]  /*9c10*/  @!P0 LEA.HI.X R5, R2, R5, R0, 0x2, P1 ;  /* 0x0000000502058211 */ /* 0x000fe200008f1400 */
[----:B------:R-:W-:Y:S01]  /*9c20*/  IMAD.MOV.U32 R0, RZ, RZ, RZ ;  /* 0x000000ffff007224 */ /* 0x000fe200078e00ff */
[----:B------:R-:W-:-:S05]  /*9c30*/  IADD3 R3, -R11, RZ, RZ ;  /* 0x000000ff0b037210 */ /* 0x000fca0007ffe1ff */
[----:B------:R0:W5:Y:S01]  /*9c40*/  @!P0 LDG.E R0, desc[UR36][R4.64] ;  /* 0x0000002404008981 */ /* 0x000162000c1e1900 */
[----:B------:R-:W-:Y:S01]  /*9c50*/  ISETP.NE.AND P0, PT, R22, 0x2, PT ;  /* 0x000000021600780c */ /* 0x000fe20003f05270 */
[----:B------:R-:W-:-:S03]  /*9c60*/  IMAD.MOV.U32 R20, RZ, RZ, R6 ;  /* 0x000000ffff147224 */ /* 0x000fc600078e0006 */
[----:B------:R-:W-:Y:S02]  /*9c70*/  SEL R2, RZ, 0x1, P0 ;  /* 0x00000001ff027807 */ /* 0x000fe40000000000 */
[----:B------:R-:W-:Y:S02]  /*9c80*/  SEL R22, R22, RZ, P0 ;  /* 0x000000ff16167207 */ /* 0x000fe40000000000 */
[----:B------:R-:W-:Y:S01]  /*9c90*/  LOP3.LUT R25, R21, R2, RZ, 0x3c, !PT ;  /* 0x0000000215197212 */ /* 0x000fe200078e3cff */
[----:B0-----:R-:W-:Y:S01]  /*9ca0*/  IMAD R4, R3, UR4, R10 ;  /* 0x0000000403047c24 */ /* 0x001fe2000f8e020a */
[----:B------:R-:W-:Y:S06]  /*9cb0*/  @!P2 BRA `(.L_x_56) ;  /* 0x000000000004a947 */ /* 0x000fec0003800000 */
[----:B------:R-:W-:Y:S01]  /*9cc0*/  BPT.TRAP 0x1 ;  /* 0x000000040000795c */ /* 0x000fe20000300000 */
.L_x_56:
[----:B------:R-:W-:Y:S01]  /*9cd0*/  LEA R6, R22, UR39, 0x3 ;  /* 0x0000002716067c11 */ /* 0x000fe2000f8e18ff */
[----:B------:R-:W-:Y:S01]  /*9ce0*/  BSSY B1, `(.L_x_57) ;  /* 0x0000004000017945 */ /* 0x000fe20003800000 */
[----:B------:R-:W-:-:S04]  /*9cf0*/  SHF.L.U32 R3, R25, 0x1f, RZ ;  /* 0x0000001f19037819 */ /* 0x000fc800000006ff */
[----:B------:R-:W0:Y:S02]  /*9d00*/  SYNCS.PHASECHK.TRANS64.TRYWAIT P0, [R6+URZ+0x2a840], R3 ;  /* 0x02a84003060075a7 */ /* 0x000e24000800017f */
[----:B0-----:R-:W-:Y:S05]  /*9d10*/  @!P0 BRA `(.L_x_58) ;  /* 0x0000002800cc8947 */ /* 0x001fea0003800000 */
.L_x_126:
[----:B------:R-:W-:Y:S05]  /*9d20*/  BSYNC B1 ;  /* 0x0000000000017941 */ /* 0x000fea0003800000 */
.L_x_57:
[----:B------:R-:W-:Y:S01]  /*9d30*/  SHF.R.S32.HI R23, RZ, 0x1f, R4 ;  /* 0x0000001fff177819 */ /* 0x000fe20000011404 */
[----:B------:R-:W-:Y:S01]  /*9d40*/  ULDC.64 UR4, c[0x0][0x300] ;  /* 0x0000c00000047ab9 */ /* 0x000fe20000000a00 */
[----:B-----5:R-:W-:Y:S01]  /*9d50*/  SHF.R.S32.HI R24, RZ, 0x1f, R0 ;  /* 0x0000001fff187819 */ /* 0x020fe20000011400 */
[----:B------:R-:W-:Y:S01]  /*9d60*/  IMAD R9, R22, 0x4800, R27 ;  /* 0x0000480016097824 */ /* 0x000fe200078e021b */
[C---:B------:R-:W-:Y:S01]  /*9d70*/  LOP3.LUT P3, RZ, R16.reuse, 0x10, RZ, 0xc0, !PT ;  /* 0x0000001010ff7812 */ /* 0x040fe2000786c0ff */
[----:B0-----:R-:W-:Y:S01]  /*9d80*/  IMAD R3, R23, UR4, RZ ;  /* 0x0000000417037c24 */ /* 0x001fe2000f8e02ff */
[C---:B------:R-:W-:Y:S02]  /*9d90*/  LOP3.LUT P2, RZ, R16.reuse, 0x8, RZ, 0xc0, !PT ;  /* 0x0000000810ff7812 */ /* 0x040fe4000784c0ff */
[----:B------:R-:W-:Y:S01]  /*9da0*/  LOP3.LUT P1, RZ, R16, 0x4, RZ, 0xc0, !PT ;  /* 0x0000000410ff7812 */ /* 0x000fe2000782c0ff */
[C---:B------:R-:W-:Y:S02]  /*9db0*/  IMAD R5, R4.reuse, UR5, R3 ;  /* 0x0000000504057c24 */ /* 0x040fe4000f8e0203 */
[----:B------:R-:W-:Y:S01]  /*9dc0*/  IMAD.WIDE.U32 R2, R4, UR4, RZ ;  /* 0x0000000404027c25 */ /* 0x000fe2000f8e00ff */
[----:B------:R-:W-:-:S03]  /*9dd0*/  ULDC.64 UR4, c[0x0][0x310] ;  /* 0x0000c40000047ab9 */ /* 0x000fc60000000a00 */
[----:B------:R-:W-:Y:S02]  /*9de0*/  IMAD.IADD R3, R3, 0x1, R5 ;  /* 0x0000000103037824 */ /* 0x000fe400078e0205 */
[----:B------:R-:W-:Y:S02]  /*9df0*/  IMAD R5, R24, UR4, RZ ;  /* 0x0000000418057c24 */ /* 0x000fe4000f8e02ff */
[----:B------:R-:W-:-:S04]  /*9e00*/  IMAD.WIDE.U32 R2, R0, UR4, R2 ;  /* 0x0000000400027c25 */ /* 0x000fc8000f8e0002 */
[----:B------:R-:W-:Y:S01]  /*9e10*/  IMAD R5, R0, UR5, R5 ;  /* 0x0000000500057c24 */ /* 0x000fe2000f8e0205 */
[----:B------:R-:W-:Y:S02]  /*9e20*/  ULDC.64 UR4, c[0x0][0x308] ;  /* 0x0000c20000047ab9 */ /* 0x000fe40000000a00 */
[----:B------:R-:W-:Y:S02]  /*9e30*/  IMAD R8, R29, UR4, RZ ;  /* 0x000000041d087c24 */ /* 0x000fe4000f8e02ff */
[----:B------:R-:W-:Y:S02]  /*9e40*/  IADD3 R3, R3, R5, RZ ;  /* 0x0000000503037210 */ /* 0x000fe40007ffe0ff */
        /* <DEDUP_REMOVED lines=9> */
[----:B------:R-:W-:Y:S01]  /*9ee0*/  IMAD.SHL.U32 R5, R37, 0x2, RZ ;  /* 0x0000000225057824 */ /* 0x000fe200078e00ff */
[----:B------:R-:W-:Y:S02]  /*9ef0*/  LEA R9, R9, UR39, 0x1 ;  /* 0x0000002709097c11 */ /* 0x000fe4000f8e08ff */
[----:B------:R-:W1:Y:S04]  /*9f00*/  SHFL.IDX PT, R3, R10, RZ, 0x181f ;  /* 0x00181fff0a037589 */ /* 0x000e6800000e0000 */
[----:B------:R-:W-:Y:S01]  /*9f10*/  SHFL.IDX PT, R35, R10, 0x2, 0x181f ;  /* 0x00581f000a237f89 */ /* 0x000fe200000e0000 */
[----:B0-----:R-:W-:-:S03]  /*9f20*/  IADD3 R2, P0, R14, R5, RZ ;  /* 0x000000050e027210 */ /* 0x001fc60007f1e0ff */
[----:B------:R-:W0:Y:S01]  /*9f30*/  SHFL.IDX PT, R14, R8, 0x1, 0x181f ;  /* 0x00381f00080e7f89 */ /* 0x000e2200000e0000 */
[----:B-1----:R-:W-:-:S05]  /*9f40*/  IADD3.X R3, RZ, R3, RZ, P0, !PT ;  /* 0x00000003ff037210 */ /* 0x002fca00007fe4ff */
[----:B------:R-:W-:Y:S04]  /*9f50*/  LDGSTS.E.BYPASS.LTC128B.128 [R9+0x18400], desc[UR36][R2.64], !P3 ;  /* 0x1840000002097fae */ /* 0x000fe8000d901d64 */
[----:B------:R-:W-:Y:S04]  /*9f60*/  LDGSTS.E.BYPASS.LTC128B.128 [R9+0x1b400], desc[UR36][R2.64+0x80], !P2 ;  /* 0x1b40008002097fae */ /* 0x000fe8000d101d64 */
[----:B------:R1:W-:Y:S04]  /*9f70*/  LDGSTS.E.BYPASS.LTC128B.128 [R9+0x1e400], desc[UR36][R2.64+0x100], !P1 ;  /* 0x1e40010002097fae */ /* 0x0003e8000c901d64 */
[----:B-1----:R-:W1:Y:S01]  /*9f80*/  SHFL.IDX PT, R3, R10, 0x1, 0x181f ;  /* 0x00381f000a037f89 */ /* 0x002e6200000e0000 */
[----:B0-----:R-:W-:-:S03]  /*9f90*/  IADD3 R2, P0, R14, R5, RZ ;  /* 0x000000050e027210 */ /* 0x001fc60007f1e0ff */
[----:B------:R-:W0:Y:S02]  /*9fa0*/  SHFL.IDX PT, R14, R8, 0x2, 0x181f ;  /* 0x00581f00080e7f89 */ /* 0x000e2400000e0000 */
[----:B-1----:R-:W-:-:S05]  /*9fb0*/  IMAD.X R3, RZ, RZ, R3, P0 ;  /* 0x000000ffff037224 */ /* 0x002fca00000e0603 */
[----:B------:R-:W-:Y:S04]  /*9fc0*/  LDGSTS.E.BYPASS.LTC128B.128 [R9+0x18c00], desc[UR36][R2.64], !P3 ;  /* 0x18c0000002097fae */ /* 0x000fe8000d901d64 */
[----:B------:R-:W-:Y:S04]  /*9fd0*/  LDGSTS.E.BYPASS.LTC128B.128 [R9+0x1bc00], desc[UR36][R2.64+0x80], !P2 ;  /* 0x1bc0008002097fae */ /* 0x000fe8000d101d64 */
[----:B------:R0:W-:Y:S02]  /*9fe0*/  LDGSTS.E.BYPASS.LTC128B.128 [R9+0x1ec00], desc[UR36][R2.64+0x100], !P1 ;  /* 0x1ec0010002097fae */ /* 0x0001e4000c901d64 */
[----:B0-----:R-:W-:-:S02]  /*9ff0*/  IADD3 R2, P0, R14, R5, RZ ;  /* 0x000000050e027210 */ /* 0x001fc40007f1e0ff */
[----:B------:R-:W0:Y:S03]  /*a000*/  SHFL.IDX PT, R14, R8, 0x3, 0x181f ;  /* 0x00781f00080e7f89 */ /* 0x000e2600000e0000 */
[----:B------:R-:W-:Y:S02]  /*a010*/  IMAD.X R3, RZ, RZ, R35, P0 ;  /* 0x000000ffff037224 */ /* 0x000fe400000e0623 */
[----:B------:R-:W1:Y:S04]  /*a020*/  SHFL.IDX PT, R35, R10, 0x3, 0x181f ;  /* 0x00781f000a237f89 */ /* 0x000e6800000e0000 */
[----:B------:R-:W-:Y:S04]  /*a030*/  LDGSTS.E.BYPASS.LTC128B.128 [R9+0x19400], desc[UR36][R2.64], !P3 ;  /* 0x1940000002097fae */ /* 0x000fe8000d901d64 */
[----:B------:R-:W-:Y:S04]  /*a040*/  LDGSTS.E.BYPASS.LTC128B.128 [R9+0x1c400], desc[UR36][R2.64+0x80], !P2 ;  /* 0x1c40008002097fae */ /* 0x000fe8000d101d64 */
[----:B------:R0:W-:Y:S02]  /*a050*/  LDGSTS.E.BYPASS.LTC128B.128 [R9+0x1f400], desc[UR36][R2.64+0x100], !P1 ;  /* 0x1f40010002097fae */ /* 0x0001e4000c901d64 */
[----:B0-----:R-:W-:-:S02]  /*a060*/  IADD3 R2, P0, R14, R5, RZ ;  /* 0x000000050e027210 */ /* 0x001fc40007f1e0ff */
[----:B------:R-:W0:Y:S02]  /*a070*/  SHFL.IDX PT, R14, R8, 0x4, 0x181f ;  /* 0x00981f00080e7f89 */ /* 0x000e2400000e0000 */
[----:B-1----:R-:W-:Y:S02]  /*a080*/  IADD3.X R3, RZ, R35, RZ, P0, !PT ;  /* 0x00000023ff037210 */ /* 0x002fe400007fe4ff */
[----:B------:R-:W1:Y:S04]  /*a090*/  SHFL.IDX PT, R35, R10, 0x4, 0x181f ;  /* 0x00981f000a237f89 */ /* 0x000e6800000e0000 */
[----:B------:R-:W-:Y:S04]  /*a0a0*/  LDGSTS.E.BYPASS.LTC128B.128 [R9+0x19c00], desc[UR36][R2.64], !P3 ;  /* 0x19c0000002097fae */ /* 0x000fe8000d901d64 */
[----:B------:R-:W-:Y:S04]  /*a0b0*/  LDGSTS.E.BYPASS.LTC128B.128 [R9+0x1cc00], desc[UR36][R2.64+0x80], !P2 ;  /* 0x1cc0008002097fae */ /* 0x000fe8000d101d64 */
[----:B------:R0:W-:Y:S02]  /*a0c0*/  LDGSTS.E.BYPASS.LTC128B.128 [R9+0x1fc00], desc[UR36][R2.64+0x100], !P1 ;  /* 0x1fc0010002097fae */ /* 0x0001e4000c901d64 */
[----:B0-----:R-:W-:-:S02]  /*a0d0*/  IADD3 R2, P0, R14, R5, RZ ;  /* 0x000000050e027210 */ /* 0x001fc40007f1e0ff */
[----:B------:R0:W2:Y:S03]  /*a0e0*/  SHFL.IDX PT, R14, R8, 0x5, 0x181f ;  /* 0x00b81f00080e7f89 */ /* 0x0000a600000e0000 */
[----:B-1----:R-:W-:Y:S02]  /*a0f0*/  IMAD.X R3, RZ, RZ, R35, P0 ;  /* 0x000000ffff037224 */ /* 0x002fe400000e0623 */
[----:B------:R0:W1:Y:S04]  /*a100*/  SHFL.IDX PT, R35, R10, 0x5, 0x181f ;  /* 0x00b81f000a237f89 */ /* 0x00006800000e0000 */
[----:B------:R0:W-:Y:S04]  /*a110*/  LDGSTS.E.BYPASS.LTC128B.128 [R9+0x1a400], desc[UR36][R2.64], !P3 ;  /* 0x1a40000002097fae */ /* 0x0001e8000d901d64 */
[----:B------:R0:W-:Y:S04]  /*a120*/  LDGSTS.E.BYPASS.LTC128B.128 [R9+0x1d400], desc[UR36][R2.64+0x80], !P2 ;  /* 0x1d40008002097fae */ /* 0x0001e8000d101d64 */
[----:B------:R0:W-:Y:S02]  /*a130*/  LDGSTS.E.BYPASS.LTC128B.128 [R9+0x20400], desc[UR36][R2.64+0x100], !P1 ;  /* 0x2040010002097fae */ /* 0x0001e4000c901d64 */
.L_x_140:
[----:B0-2---:R-:W-:-:S05]  /*a140*/  IADD3 R2, P0, R14, R5, RZ ;  /* 0x000000050e027210 */ /* 0x005fca0007f1e0ff */
[----:B-1----:R-:W-:Y:S01]  /*a150*/  IMAD.X R3, RZ, RZ, R35, P0 ;  /* 0x000000ffff037224 */ /* 0x002fe200000e0623 */
[----:B------:R-:W-:-:S04]  /*a160*/  PLOP3.LUT P0, PT, PT, PT, PT, 0x80, 0x0 ;  /* 0x000000000000781c */ /* 0x000fc80003f0f070 */
[----:B------:R-:W-:Y:S01]  /*a170*/  @!PT LDS RZ, [RZ] ;  /* 0x00000000fffff984 */ /* 0x000fe20000000800 */
[----:B------:R-:W-:Y:S01]  /*a180*/  @!PT LDS RZ, [RZ] ;  /* 0x00000000fffff984 */ /* 0x000fe20000000800 */
[----:B------:R-:W-:Y:S01]  /*a190*/  @!PT LDS RZ, [RZ] ;  /* 0x00000000fffff984 */ /* 0x000fe20000000800 */
[----:B------:R0:W-:Y:S04]  /*a1a0*/  LDGSTS.E.BYPASS.LTC128B.128 [R9+0x1ac00], desc[UR36][R2.64], !P3 ;  /* 0x1ac0000002097fae */ /* 0x0001e8000d901d64 */
[----:B------:R0:W-:Y:S04]  /*a1b0*/  LDGSTS.E.BYPASS.LTC128B.128 [R9+0x1dc00], desc[UR36][R2.64+0x80], !P2 ;  /* 0x1dc0008002097fae */ /* 0x0001e8000d101d64 */
[----:B------:R0:W-:Y:S01]  /*a1c0*/  LDGSTS.E.BYPASS.LTC128B.128 [R9+0x20c00], desc[UR36][R2.64+0x100], !P1 ;  /* 0x20c0010002097fae */ /* 0x0001e2000c901d64 */
[----:B------:R-:W-:Y:S01]  /*a1d0*/  NOP ;  /* 0x0000000000007918 */ /* 0x000fe20000000000 */
.L_x_60:
        /* <DEDUP_REMOVED lines=10> */
.L_x_61:
[----:B------:R1:W-:Y:S01]  /*a280*/  SYNCS.ARRIVE.TRANS64.A1T0 RZ, [R6+URZ+0x2a830], RZ ;  /* 0x02a830ff06ff79a7 */ /* 0x0003e2000810003f */
[----:B------:R-:W-:Y:S05]  /*a290*/  @!P2 BRA `(.L_x_62) ;  /* 0x000000000004a947 */ /* 0x000fea0003800000 */
[----:B------:R-:W-:Y:S01]  /*a2a0*/  BPT.TRAP 0x1 ;  /* 0x000000040000795c */ /* 0x000fe20000300000 */
.L_x_62:
[----:B0-----:R-:W-:Y:S01]  /*a2b0*/  SHF.L.U32 R9, R21, 0x1f, RZ ;  /* 0x0000001f15097819 */ /* 0x001fe200000006ff */
[----:B------:R-:W-:Y:S01]  /*a2c0*/  BSSY B1, `(.L_x_63) ;  /* 0x0000006000017945 */ /* 0x000fe20003800000 */
[----:B-1----:R-:W-:Y:S02]  /*a2d0*/  LEA R6, R7, UR39, 0x3 ;  /* 0x0000002707067c11 */ /* 0x002fe4000f8e18ff */
[----:B------:R-:W-:Y:S02]  /*a2e0*/  MOV R3, 0xffffffa0 ;  /* 0xffffffa000037802 */ /* 0x000fe40000000f00 */
[----:B------:R-:W0:Y:S03]  /*a2f0*/  SYNCS.PHASECHK.TRANS64.TRYWAIT P0, [R6+URZ+0x2a860], R9 ;  /* 0x02a86009060075a7 */ /* 0x000e26000800017f */
[----:B------:R-:W-:Y:S01]  /*a300*/  IMAD R3, R28, R3, UR38 ;  /* 0x000000261c037e24 */ /* 0x000fe2000f8e0203 */
[----:B0-----:R-:W-:Y:S06]  /*a310*/  @!P0 BRA `(.L_x_64) ;  /* 0x0000002c00188947 */ /* 0x001fec0003800000 */
.L_x_141:
[----:B------:R-:W-:Y:S05]  /*a320*/  BSYNC B1 ;  /* 0x0000000000017941 */ /* 0x000fea0003800000 */
.L_x_63:
[----:B------:R-:W-:Y:S01]  /*a330*/  UMOV UR4, 0xffffffff ;  /* 0xffffffff00047882 */ /* 0x000fe20000000000 */
[C---:B------:R-:W-:Y:S01]  /*a340*/  LOP3.LUT P2, RZ, R16.reuse, 0x2, RZ, 0xc0, !PT ;  /* 0x0000000210ff7812 */ /* 0x040fe2000784c0ff */
[----:B------:R-:W-:Y:S01]  /*a350*/  IMAD R7, R7, 0x3000, R27 ;  /* 0x0000300007077824 */ /* 0x000fe200078e021b */
[----:B------:R-:W-:Y:S01]  /*a360*/  LOP3.LUT P1, RZ, R16, 0x1, RZ, 0xc0, !PT ;  /* 0x0000000110ff7812 */ /* 0x000fe2000782c0ff */
[----:B------:R-:W-:Y:S01]  /*a370*/  IMAD.IADD R8, R3, 0x1, -R34 ;  /* 0x0000000103087824 */ /* 0x000fe200078e0a22 */
[----:B------:R-:W-:Y:S11]  /*a380*/  BRA.DIV UR4, `(.L_x_65) ;  /* 0x0000002e04107947 */ /* 0x000ff6000b800000 */
[----:B------:R-:W1:Y:S01]  /*a390*/  SHFL.IDX PT, R14, R17, RZ, 0x181f ;  /* 0x00181fff110e7589 */ /* 0x000e6200000e0000 */
[----:B------:R-:W-:-:S03]  /*a3a0*/  LEA R7, R7, UR39, 0x1 ;  /* 0x0000002707077c11 */ /* 0x000fc6000f8e08ff */
[----:B------:R-:W2:Y:S01]  /*a3b0*/  SHFL.IDX PT, R3, R18, RZ, 0x181f ;  /* 0x00181fff12037589 */ /* 0x000ea200000e0000 */
[----:B-1----:R-:W-:-:S03]  /*a3c0*/  IADD3 R2, P0, R14, R5, RZ ;  /* 0x000000050e027210 */ /* 0x002fc60007f1e0ff */
[----:B------:R-:W1:Y:S02]  /*a3d0*/  SHFL.IDX PT, R14, R17, 0x1, 0x181f ;  /* 0x00381f00110e7f89 */ /* 0x000e6400000e0000 */
[----:B--2---:R-:W-:Y:S01]  /*a3e0*/  IMAD.X R3, RZ, RZ, R3, P0 ;  /* 0x000000ffff037224 */ /* 0x004fe200000e0603 */
[----:B------:R-:W-:-:S13]  /*a3f0*/  ISETP.LT.OR P0, PT, R8, 0x1, P2 ;  /* 0x000000010800780c */ /* 0x000fda0001701670 */
[----:B------:R-:W-:Y:S01]  /*a400*/  LDGSTS.E.BYPASS.LTC128B.128 [R7+0x400], desc[UR36][R2.64], !P0 ;  /* 0x0040000002077fae */ /* 0x000fe2000c101d64 */
[----:B------:R-:W-:-:S13]  /*a410*/  ISETP.LT.OR P0, PT, R8, 0x1, P1 ;  /* 0x000000010800780c */ /* 0x000fda0000f01670 */
[----:B------:R2:W-:Y:S04]  /*a420*/  LDGSTS.E.BYPASS.LTC128B.128 [R7+0x3400], desc[UR36][R2.64+0x80], !P0 ;  /* 0x0340008002077fae */ /* 0x0005e8000c101d64 */
[----:B--2---:R-:W2:Y:S01]  /*a430*/  SHFL.IDX PT, R3, R18, 0x1, 0x181f ;  /* 0x00381f0012037f89 */ /* 0x004ea200000e0000 */
[----:B-1----:R-:W-:-:S03]  /*a440*/  IADD3 R2, P0, R14, R5, RZ ;  /* 0x000000050e027210 */ /* 0x002fc60007f1e0ff */
[----:B------:R-:W1:Y:S01]  /*a450*/  SHFL.IDX PT, R14, R17, 0x2, 0x181f ;  /* 0x00581f00110e7f89 */ /* 0x000e6200000e0000 */
[----:B--2---:R-:W-:Y:S02]  /*a460*/  IADD3.X R3, RZ, R3, RZ, P0, !PT ;  /* 0x00000003ff037210 */ /* 0x004fe400007fe4ff */
[----:B------:R-:W-:-:S13]  /*a470*/  ISETP.LT.OR P0, PT, R8, 0x11, P2 ;  /* 0x000000110800780c */ /* 0x000fda0001701670 */
[----:B------:R-:W-:Y:S01]  /*a480*/  LDGSTS.E.BYPASS.LTC128B.128 [R7+0xc00], desc[UR36][R2.64], !P0 ;  /* 0x00c0000002077fae */ /* 0x000fe2000c101d64 */
[----:B------:R-:W-:-:S13]  /*a490*/  ISETP.LT.OR P0, PT, R8, 0x11, P1 ;  /* 0x000000110800780c */ /* 0x000fda0000f01670 */
[----:B------:R2:W-:Y:S04]  /*a4a0*/  LDGSTS.E.BYPASS.LTC128B.128 [R7+0x3c00], desc[UR36][R2.64+0x80], !P0 ;  /* 0x03c0008002077fae */ /* 0x0005e8000c101d64 */
[----:B--2---:R-:W2:Y:S01]  /*a4b0*/  SHFL.IDX PT, R3, R18, 0x2, 0x181f ;  /* 0x00581f0012037f89 */ /* 0x004ea200000e0000 */
        /* <DEDUP_REMOVED lines=17> */
[----:B------:R-:W1:Y:S04]  /*a5d0*/  SHFL.IDX PT, R18, R18, 0x5, 0x181f ;  /* 0x00b81f0012127f89 */ /* 0x000e6800000e0000 */
[----:B------:R3:W4:Y:S01]  /*a5e0*/  SHFL.IDX PT, R14, R17, 0x5, 0x181f ;  /* 0x00b81f00110e7f89 */ /* 0x00072200000e0000 */
[----:B--2---:R-:W-:Y:S02]  /*a5f0*/  IADD3.X R3, RZ, R3, RZ, P0, !PT ;  /* 0x00000003ff037210 */ /* 0x004fe400007fe4ff */
[----:B------:R-:W-:-:S13]  /*a600*/  ISETP.LT.OR P0, PT, R8, 0x41, P2 ;  /* 0x000000410800780c */ /* 0x000fda0001701670 */
[----:B------:R3:W-:Y:S01]  /*a610*/  LDGSTS.E.BYPASS.LTC128B.128 [R7+0x2400], desc[UR36][R2.64], !P0 ;  /* 0x0240000002077fae */ /* 0x0007e2000c101d64 */
[----:B------:R-:W-:-:S13]  /*a620*/  ISETP.LT.OR P0, PT, R8, 0x41, P1 ;  /* 0x000000410800780c */ /* 0x000fda0000f01670 */
[----:B-1--4-:R3:W-:Y:S02]  /*a630*/  LDGSTS.E.BYPASS.LTC128B.128 [R7+0x5400], desc[UR36][R2.64+0x80], !P0 ;  /* 0x0540008002077fae */ /* 0x0127e4000c101d64 */
.L_x_155:
[----:B0--3--:R-:W-:Y:S01]  /*a640*/  IADD3 R2, P0, R14, R5, RZ ;  /* 0x000000050e027210 */ /* 0x009fe20007f1e0ff */
[----:B------:R-:W-:Y:S02]  /*a650*/  ULDC.64 UR4, c[0x0][0x328] ;  /* 0x0000ca0000047ab9 */ /* 0x000fe40000000a00 */
[----:B------:R-:W-:Y:S02]  /*a660*/  IMAD R23, R23, UR4, RZ ;  /* 0x0000000417177c24 */ /* 0x000fe4000f8e02ff */
[----:B------:R-:W-:Y:S01]  /*a670*/  IMAD.X R3, RZ, RZ, R18, P0 ;  /* 0x000000ffff037224 */ /* 0x000fe200000e0612 */
[----:B------:R-:W-:Y:S01]  /*a680*/  ISETP.LT.OR P0, PT, R8, 0x51, P2 ;  /* 0x000000510800780c */ /* 0x000fe20001701670 */
[----:B------:R-:W-:-:S12]  /*a690*/  IMAD R23, R4, UR5, R23 ;  /* 0x0000000504177c24 */ /* 0x000fd8000f8e0217 */
[----:B------:R-:W-:Y:S01]  /*a6a0*/  @!PT LDS RZ, [RZ] ;  /* 0x00000000fffff984 */ /* 0x000fe20000000800 */
[----:B------:R-:W-:Y:S01]  /*a6b0*/  @!PT LDS RZ, [RZ] ;  /* 0x00000000fffff984 */ /* 0x000fe20000000800 */
[----:B------:R-:W-:Y:S01]  /*a6c0*/  @!PT LDS RZ, [RZ] ;  /* 0x00000000fffff984 */ /* 0x000fe20000000800 */
[----:B------:R-:W-:Y:S01]  /*a6d0*/  LDGSTS.E.BYPASS.LTC128B.128 [R7+0x2c00], desc[UR36][R2.64], !P0 ;  /* 0x02c0000002077fae */ /* 0x000fe2000c101d64 */
[----:B------:R-:W-:-:S13]  /*a6e0*/  ISETP.LT.OR P0, PT, R8, 0x51, P1 ;  /* 0x000000510800780c */ /* 0x000fda0000f01670 */
[----:B------:R0:W-:Y:S01]  /*a6f0*/  LDGSTS.E.BYPASS.LTC128B.128 [R7+0x5c00], desc[UR36][R2.64+0x80], !P0 ;  /* 0x05c0008002077fae */ /* 0x0001e2000c101d64 */
[----:B------:R-:W-:Y:S01]  /*a700*/  PLOP3.LUT P0, PT, PT, PT, PT, 0x80, 0x0 ;  /* 0x000000000000781c */ /* 0x000fe20003f0f070 */
[----:B------:R-:W-:Y:S01]  /*a710*/  NOP ;  /* 0x0000000000007918 */ /* 0x000fe20000000000 */
[----:B0-----:R-:W-:Y:S01]  /*a720*/  IMAD.WIDE.U32 R2, R4, UR4, RZ ;  /* 0x0000000404027c25 */ /* 0x001fe2000f8e00ff */
[----:B------:R-:W-:-:S03]  /*a730*/  ULDC.64 UR4, c[0x0][0x338] ;  /* 0x0000ce0000047ab9 */ /* 0x000fc60000000a00 */
[----:B------:R-:W-:Y:S02]  /*a740*/  IMAD.IADD R3, R3, 0x1, R23 ;  /* 0x0000000103037824 */ /* 0x000fe400078e0217 */
[----:B------:R-:W-:Y:S02]  /*a750*/  IMAD R5, R24, UR4, RZ ;  /* 0x0000000418057c24 */ /* 0x000fe4000f8e02ff */
[----:B------:R-:W-:-:S04]  /*a760*/  IMAD.WIDE.U32 R2, R0, UR4, R2 ;  /* 0x0000000400027c25 */ /* 0x000fc8000f8e0002 */
[----:B------:R-:W-:-:S05]  /*a770*/  IMAD R5, R0, UR5, R5 ;  /* 0x0000000500057c24 */ /* 0x000fca000f8e0205 */
[----:B------:R-:W-:-:S07]  /*a780*/  IADD3 R5, R3, R5, RZ ;  /* 0x0000000503057210 */ /* 0x000fce0007ffe0ff */
.L_x_66:
        /* <DEDUP_REMOVED lines=10> */
.L_x_67:
[----:B------:R-:W-:Y:S01]  /*a830*/  ULDC.64 UR4, c[0x0][0x330] ;  /* 0x0000cc0000047ab9 */ /* 0x000fe20000000a00 */
[----:B------:R-:W-:Y:S01]  /*a840*/  IMAD.MOV.U32 R3, RZ, RZ, R5 ;  /* 0x000000ffff037224 */ /* 0x000fe200078e0005 */
[----:B------:R0:W-:Y:S01]  /*a850*/  SYNCS.ARRIVE.TRANS64.A1T0 RZ, [R6+URZ+0x2a850], RZ ;  /* 0x02a850ff06ff79a7 */ /* 0x0001e2000810003f */
[----:B------:R-:W-:Y:S01]  /*a860*/  IMAD R0, R29, UR4, RZ ;  /* 0x000000041d007c24 */ /* 0x000fe2000f8e02ff */
[----:B------:R-:W-:Y:S01]  /*a870*/  MOV R28, R20 ;  /* 0x00000014001c7202 */ /* 0x000fe20000000f00 */
[----:B------:R-:W-:-:S04]  /*a880*/  IMAD.WIDE.U32 R2, R19, UR4, R2 ;  /* 0x0000000413027c25 */ /* 0x000fc8000f8e0002 */
[----:B------:R-:W-:Y:S01]  /*a890*/  IMAD R5, R19, UR5, R0 ;  /* 0x0000000513057c24 */ /* 0x000fe2000f8e0200 */
[----:B------:R-:W-:Y:S01]  /*a8a0*/  ULDC.64 UR4, c[0x0][0x318] ;  /* 0x0000c60000047ab9 */ /* 0x000fe20000000a00 */
[----:B0-----:R-:W-:Y:S01]  /*a8b0*/  IADD3 R6, R20, -0x1, RZ ;  /* 0xffffffff14067810 */ /* 0x001fe20007ffe0ff */
[----:B------:R-:W-:Y:S01]  /*a8c0*/  IMAD.MOV.U32 R21, RZ, RZ, R25 ;  /* 0x000000ffff157224 */ /* 0x000fe200078e0019 */
[----:B------:R-:W-:Y:S01]  /*a8d0*/  LEA R17, P0, R2, UR4, 0x1 ;  /* 0x0000000402117c11 */ /* 0x000fe2000f8008ff */
[----:B------:R-:W-:Y:S02]  /*a8e0*/  IMAD.IADD R3, R5, 0x1, R3 ;  /* 0x0000000105037824 */ /* 0x000fe400078e0203 */
[----:B------:R-:W-:-:S03]  /*a8f0*/  IMAD.MOV.U32 R7, RZ, RZ, R22 ;  /* 0x000000ffff077224 */ /* 0x000fc600078e0016 */
[----:B------:R-:W-:Y:S02]  /*a900*/  LEA.HI.X R18, R2, UR5, R3, 0x1, P0 ;  /* 0x0000000502127c11 */ /* 0x000fe400080f0c03 */
[----:B------:R-:W-:-:S13]  /*a910*/  ISETP.GT.AND P0, PT, R20, RZ, PT ;  /* 0x000000ff1400720c */ /* 0x000fda0003f04270 */
[----:B------:R-:W-:Y:S05]  /*a920*/  @P0 BRA `(.L_x_68) ;  /* 0xfffffff000600947 */ /* 0x000fea000383ffff */
[----:B------:R-:W-:Y:S05]  /*a930*/  BSYNC B0 ;  /* 0x0000000000007941 */ /* 0x000fea0003800000 */
.L_x_55:
[----:B------:R-:W-:-:S13]  /*a940*/  LOP3.LUT P0, RZ, R16, 0x20, RZ, 0xc0, !PT ;  /* 0x0000002010ff7812 */ /* 0x000fda000780c0ff */
[----:B------:R-:W-:Y:S05]  /*a950*/  @!P0 BRA `(.L_x_69) ;  /* 0x0000000000048947 */ /* 0x000fea0003800000 */
[----:B------:R-:W-:Y:S01]  /*a960*/  BPT.TRAP 0x1 ;  /* 0x000000040000795c */ /* 0x000fe20000300000 */
.L_x_69:
[----:B------:R-:W-:Y:S01]  /*a970*/  LEA R4, R22, UR39, 0x3 ;  /* 0x0000002716047c11 */ /* 0x000fe2000f8e18ff */
[----:B------:R-:W-:Y:S01]  /*a980*/  IMAD.MOV.U32 R5, RZ, RZ, -0x60 ;  /* 0xffffffa0ff057424 */ /* 0x000fe200078e00ff */
[----:B0-----:R-:W-:Y:S01]  /*a990*/  SHF.L.U32 R3, R25, 0x1f, RZ ;  /* 0x0000001f19037819 */ /* 0x001fe200000006ff */
[----:B------:R-:W-:Y:S02]  /*a9a0*/  BSSY B0, `(.L_x_70) ;  /* 0x0000004000007945 */ /* 0x000fe40003800000 */
[----:B------:R-:W-:Y:S01]  /*a9b0*/  IMAD R5, R20, R5, UR38 ;  /* 0x0000002614057e24 */ /* 0x000fe2000f8e0205 */
[----:B------:R-:W0:Y:S02]  /*a9c0*/  SYNCS.PHASECHK.TRANS64.TRYWAIT P0, [R4+URZ+0x2a860], R3 ;  /* 0x02a86003040075a7 */ /* 0x000e24000800017f */
[----:B0-----:R-:W-:Y:S05]  /*a9d0*/  @!P0 BRA `(.L_x_71) ;  /* 0x0000002c00508947 */ /* 0x001fea0003800000 */
.L_x_156:
[----:B------:R-:W-:Y:S05]  /*a9e0*/  BSYNC B0 ;  /* 0x0000000000007941 */ /* 0x000fea0003800000 */
.L_x_70:
[----:B------:R-:W-:Y:S01]  /*a9f0*/  UMOV UR4, 0xffffffff ;  /* 0xffffffff00047882 */ /* 0x000fe20000000000 */
[----:B------:R-:W-:Y:S01]  /*aa00*/  LOP3.LUT P2, RZ, R16, 0x2, RZ, 0xc0, !PT ;  /* 0x0000000210ff7812 */ /* 0x000fe2000784c0ff */
[----:B------:R-:W-:Y:S01]  /*aa10*/  IMAD R7, R22, 0x3000, R27 ;  /* 0x0000300016077824 */ /* 0x000fe200078e021b */
[----:B------:R-:W-:Y:S01]  /*aa20*/  LOP3.LUT P1, RZ, R16, 0x1, RZ, 0xc0, !PT ;  /* 0x0000000110ff7812 */ /* 0x000fe2000782c0ff */
[----:B------:R-:W-:Y:S01]  /*aa30*/  IMAD.IADD R5, R5, 0x1, -R34 ;  /* 0x0000000105057824 */ /* 0x000fe200078e0a22 */
[----:B------:R-:W-:Y:S11]  /*aa40*/  BRA.DIV UR4, `(.L_x_72) ;  /* 0x0000002e04487947 */ /* 0x000ff6000b800000 */
[----:B------:R-:W1:Y:S01]  /*aa50*/  SHFL.IDX PT, R14, R17, RZ, 0x181f ;  /* 0x00181fff110e7589 */ /* 0x000e6200000e0000 */
[----:B------:R-:W-:-:S03]  /*aa60*/  SHF.L.U32 R6, R37, 0x1, RZ ;  /* 0x0000000125067819 */ /* 0x000fc600000006ff */
[----:B------:R-:W0:Y:S01]  /*aa70*/  SHFL.IDX PT, R0, R18, RZ, 0x181f ;  /* 0x00181fff12007589 */ /* 0x000e2200000e0000 */
[----:B-1----:R-:W-:-:S03]  /*aa80*/  IADD3 R2, P0, R14, R6, RZ ;  /* 0x000000060e027210 */ /* 0x002fc60007f1e0ff */
[----:B------:R-:W1:Y:S02]  /*aa90*/  SHFL.IDX PT, R14, R17, 0x1, 0x181f ;  /* 0x00381f00110e7f89 */ /* 0x000e6400000e0000 */
[----:B0-----:R-:W-:Y:S01]  /*aaa0*/  IMAD.X R3, RZ, RZ, R0, P0 ;  /* 0x000000ffff037224 */ /* 0x001fe200000e0600 */
[----:B------:R-:W-:Y:S02]  /*aab0*/  ISETP.LT.OR P0, PT, R5, 0x1, P2 ;  /* 0x000000010500780c */ /* 0x000fe40001701670 */
[----:B------:R-:W-:Y:S02]  /*aac0*/  LEA R0, R7, UR39, 0x1 ;  /* 0x0000002707007c11 */ /* 0x000fe4000f8e08ff */
[----:B------:R-:W0:Y:S09]  /*aad0*/  SHFL.IDX PT, R7, R18, 0x1, 0x181f ;  /* 0x00381f0012077f89 */ /* 0x000e3200000e0000 */
[----:B------:R-:W-:Y:S01]  /*aae0*/  LDGSTS.E.BYPASS.LTC128B.128 [R0+0x400], desc[UR36][R2.64], !P0 ;  /* 0x0040000002007fae */ /* 0x000fe2000c101d64 */
[----:B------:R-:W-:-:S13]  /*aaf0*/  ISETP.LT.OR P0, PT, R5, 0x1, P1 ;  /* 0x000000010500780c */ /* 0x000fda0000f01670 */
[----:B------:R1:W-:Y:S02]  /*ab00*/  LDGSTS.E.BYPASS.LTC128B.128 [R0+0x3400], desc[UR36][R2.64+0x80], !P0 ;  /* 0x0340008002007fae */ /* 0x0003e4000c101d64 */
[----:B-1----:R-:W-:Y:S02]  /*ab10*/  IADD3 R2, P0, R14, R6, RZ ;  /* 0x000000060e027210 */ /* 0x002fe40007f1e0ff */
[----:B------:R-:W1:Y:S03]  /*ab20*/  SHFL.IDX PT, R14, R17, 0x2, 0x181f ;  /* 0x00581f00110e7f89 */ /* 0x000e6600000e0000 */
[----:B0-----:R-:W-:Y:S01]  /*ab30*/  IMAD.X R3, RZ, RZ, R7, P0 ;  /* 0x000000ffff037224 */ /* 0x001fe200000e0607 */
[----:B------:R-:W-:Y:S01]  /*ab40*/  ISETP.LT.OR P0, PT, R5, 0x11, P2 ;  /* 0x000000110500780c */ /* 0x000fe20001701670 */
[----:B------:R-:W0:-:S12]  /*ab50*/  SHFL.IDX PT, R7, R18, 0x2, 0x181f ;  /* 0x00581f0012077f89 */ /* 0x000e1800000e0000 */
[----:B------:R-:W-:Y:S01]  /*ab60*/  LDGSTS.E.BYPASS.LTC128B.128 [R0+0xc00], desc[UR36][R2.64], !P0 ;  /* 0x00c0000002007fae */ /* 0x000fe2000c101d64 */
[----:B------:R-:W-:-:S13]  /*ab70*/  ISETP.LT.OR P0, PT, R5, 0x11, P1 ;  /* 0x000000110500780c */ /* 0x000fda0000f01670 */
[----:B------:R1:W-:Y:S02]  /*ab80*/  LDGSTS.E.BYPASS.LTC128B.128 [R0+0x3c00], desc[UR36][R2.64+0x80], !P0 ;  /* 0x03c0008002007fae */ /* 0x0003e4000c101d64 */
[----:B-1----:R-:W-:Y:S02]  /*ab90*/  IADD3 R2, P0, R14, R6, RZ ;  /* 0x000000060e027210 */ /* 0x002fe40007f1e0ff */
[----:B------:R-:W1:Y:S02]  /*aba0*/  SHFL.IDX PT, R14, R17, 0x3, 0x181f ;  /* 0x00781f00110e7f89 */ /* 0x000e6400000e0000 */
[----:B0-----:R-:W-:Y:S02]  /*abb0*/  IADD3.X R3, RZ, R7, RZ, P0, !PT ;  /* 0x00000007ff037210 */ /* 0x001fe400007fe4ff */
[----:B------:R-:W-:Y:S01]  /*abc0*/  ISETP.LT.OR P0, PT, R5, 0x21, P2 ;  /* 0x000000210500780c */ /* 0x000fe20001701670 */
[----:B------:R-:W0:-:S12]  /*abd0*/  SHFL.IDX PT, R7, R18, 0x3, 0x181f ;  /* 0x00781f0012077f89 */ /* 0x000e1800000e0000 */
        /* <DEDUP_REMOVED lines=12> */
[----:B------:R1:W2:Y:S03]  /*aca0*/  SHFL.IDX PT, R14, R17, 0x5, 0x181f ;  /* 0x00b81f00110e7f89 */ /* 0x0002a600000e0000 */
[----:B0-----:R-:W-:Y:S01]  /*acb0*/  IMAD.X R3, RZ, RZ, R7, P0 ;  /* 0x000000ffff037224 */ /* 0x001fe200000e0607 */
[----:B------:R-:W-:Y:S01]  /*acc0*/  ISETP.LT.OR P0, PT, R5, 0x41, P2 ;  /* 0x000000410500780c */ /* 0x000fe20001701670 */
[----:B------:R1:W3:-:S12]  /*acd0*/  SHFL.IDX PT, R7, R18, 0x5, 0x181f ;  /* 0x00b81f0012077f89 */ /* 0x0002d800000e0000 */
[----:B------:R1:W-:Y:S01]  /*ace0*/  LDGSTS.E.BYPASS.LTC128B.128 [R0+0x2400], desc[UR36][R2.64], !P0 ;  /* 0x0240000002007fae */ /* 0x0003e2000c101d64 */
[----:B------:R-:W-:-:S13]  /*acf0*/  ISETP.LT.OR P0, PT, R5, 0x41, P1 ;  /* 0x000000410500780c */ /* 0x000fda0000f01670 */
[----:B--23--:R1:W-:Y:S02]  /*ad00*/  LDGSTS.E.BYPASS.LTC128B.128 [R0+0x5400], desc[UR36][R2.64+0x80], !P0 ;  /* 0x0540008002007fae */ /* 0x00c3e4000c101d64 */
.L_x_170:
[----:B01----:R-:W-:-:S04]  /*ad10*/  IADD3 R2, P0, R14, R6, RZ ;  /* 0x000000060e027210 */ /* 0x003fc80007f1e0ff */
[----:B------:R-:W-:Y:S02]  /*ad20*/  IADD3.X R3, RZ, R7, RZ, P0, !PT ;  /* 0x00000007ff037210 */ /* 0x000fe400007fe4ff */
[----:B------:R-:W-:-:S13]  /*ad30*/  ISETP.LT.OR P0, PT, R5, 0x51, P2 ;  /* 0x000000510500780c */ /* 0x000fda0001701670 */
[----:B------:R-:W-:Y:S01]  /*ad40*/  @!PT LDS RZ, [RZ] ;  /* 0x00000000fffff984 */ /* 0x000fe20000000800 */
[----:B------:R-:W-:Y:S01]  /*ad50*/  @!PT LDS RZ, [RZ] ;  /* 0x00000000fffff984 */ /* 0x000fe20000000800 */
[----:B------:R-:W-:Y:S01]  /*ad60*/  @!PT LDS RZ, [RZ] ;  /* 0x00000000fffff984 */ /* 0x000fe20000000800 */
[----:B------:R0:W-:Y:S01]  /*ad70*/  LDGSTS.E.BYPASS.LTC128B.128 [R0+0x2c00], desc[UR36][R2.64], !P0 ;  /* 0x02c0000002007fae */ /* 0x0001e2000c101d64 */
[----:B------:R-:W-:-:S13]  /*ad80*/  ISETP.LT.OR P0, PT, R5, 0x51, P1 ;  /* 0x000000510500780c */ /* 0x000fda0000f01670 */
[----:B------:R0:W-:Y:S01]  /*ad90*/  LDGSTS.E.BYPASS.LTC128B.128 [R0+0x5c00], desc[UR36][R2.64+0x80], !P0 ;  /* 0x05c0008002007fae */ /* 0x0001e2000c101d64 */
[----:B------:R-:W-:Y:S01]  /*ada0*/  PLOP3.LUT P0, PT, PT, PT, PT, 0x80, 0x0 ;  /* 0x000000000000781c */ /* 0x000fe20003f0f070 */
[----:B------:R-:W-:-:S12]  /*adb0*/  NOP ;  /* 0x0000000000007918 */ /* 0x000fd80000000000 */
.L_x_73:
        /* <DEDUP_REMOVED lines=10> */
.L_x_74:
[----:B0-----:R-:W2:Y:S01]  /*ae60*/  LDL.LU R2, [R1] ;  /* 0x0000000001027983 */ /* 0x001ea20000300800 */
[----:B------:R-:W-:Y:S01]  /*ae70*/  VIADD R22, R22, 0x1 ;  /* 0x0000000116167836 */ /* 0x000fe20000000000 */
[----:B------:R-:W-:Y:S01]  /*ae80*/  ULDC UR4, c[0x0][0xc34] ;  /* 0x00030d0000047ab9 */ /* 0x000fe20000000800 */
[----:B------:R-:W-:Y:S01]  /*ae90*/  VIADD R36, R36, UR44 ;  /* 0x0000002c24247c36 */ /* 0x000fe20008000000 */
[----:B------:R0:W-:Y:S02]  /*aea0*/  SYNCS.ARRIVE.TRANS64.A1T0 RZ, [R4+URZ+0x2a850], RZ ;  /* 0x02a850ff04ff79a7 */ /* 0x0001e4000810003f */
[----:B------:R-:W-:-:S04]  /*aeb0*/  ISETP.NE.AND P0, PT, R22, 0x2, PT ;  /* 0x000000021600780c */ /* 0x000fc80003f05270 */
[----:B------:R-:W-:Y:S02]  /*aec0*/  SEL R22, R22, RZ, P0 ;  /* 0x000000ff16167207 */ /* 0x000fe40000000000 */
[----:B------:R-:W-:Y:S02]  /*aed0*/  SEL R0, RZ, 0x1, P0 ;  /* 0x00000001ff007807 */ /* 0x000fe40000000000 */
[----:B------:R-:W-:Y:S02]  /*aee0*/  ISETP.GE.AND P0, PT, R36, UR4, PT ;  /* 0x0000000424007c0c */ /* 0x000fe4000bf06270 */
[----:B------:R-:W-:Y:S02]  /*aef0*/  LOP3.LUT R25, R25, R0, RZ, 0x3c, !PT ;  /* 0x0000000019197212 */ /* 0x000fe400078e3cff */
[----:B--2---:R-:W-:-:S05]  /*af00*/  IADD3 R2, R2, 0x1, RZ ;  /* 0x0000000102027810 */ /* 0x004fca0007ffe0ff */
[----:B------:R0:W-:Y:S04]  /*af10*/  STL [R1], R2 ;  /* 0x0000000201007387 */ /* 0x0001e80000100800 */
[----:B------:R-:W-:Y:S05]  /*af20*/  @!P0 BRA `(.L_x_75) ;  /* 0xffffffd0002c8947 */ /* 0x000fea000383ffff */
[----:B------:R-:W-:-:S07]  /*af30*/  LOP3.LUT R0, R2, 0x1, RZ, 0xc, !PT ;  /* 0x0000000102007812 */ /* 0x000fce00078e0cff */
.L_x_40:
[----:B------:R-:W1:Y:S01]  /*af40*/  S2R R3, SR_CgaCtaId ;  /* 0x0000000000037919 */ /* 0x000e620000008800 */
[----:B0-----:R-:W-:Y:S01]  /*af50*/  MOV R2, 0x400 ;  /* 0x0000040000027802 */ /* 0x001fe20000000f00 */
[----:B------:R-:W-:Y:S01]  /*af60*/  BSSY B0, `(.L_x_76) ;  /* 0x0000005000007945 */ /* 0x000fe20003800000 */
[----:B------:R-:W-:Y:S02]  /*af70*/  SHF.L.U32 R0, R0, 0x1f, RZ ;  /* 0x0000001f00007819 */ /* 0x000fe400000006ff */
[----:B-1----:R-:W-:-:S04]  /*af80*/  LEA R5, R3, R2, 0x18 ;  /* 0x0000000203057211 */ /* 0x002fc800078ec0ff */
[----:B------:R-:W0:Y:S02]  /*af90*/  SYNCS.PHASECHK.TRANS64.TRYWAIT P0, [R5+URZ+0x2a820], R0 ;  /* 0x02a82000050075a7 */ /* 0x000e24000800017f */
[----:B0-----:R-:W-:Y:S05]  /*afa0*/  @!P0 BRA `(.L_x_77) ;  /* 0x0000002c00f88947 */ /* 0x001fea0003800000 */
.L_x_171:
[----:B------:R-:W-:Y:S05]  /*afb0*/  BSYNC B0 ;  /* 0x0000000000007941 */ /* 0x000fea0003800000 */
.L_x_76:
[----:B------:R-:W-:-:S03]  /*afc0*/  UMOV UR4, 0xffffffff ;  /* 0xffffffff00047882 */ /* 0x000fc60000000000 */
[----:B------:R-:W-:Y:S05]  /*afd0*/  BRA.DIV UR4, `(.L_x_78) ;  /* 0x0000003204007947 */ /* 0x000fea000b800000 */
[----:B0-----:R-:W0:Y:S02]  /*afe0*/  S2R R0, SR_TID.X ;  /* 0x0000000000007919 */ /* 0x001e240000002100 */
[----:B0-----:R-:W-:-:S04]  /*aff0*/  SHF.R.U32.HI R0, RZ, 0x5, R0 ;  /* 0x00000005ff007819 */ /* 0x001fc80000011600 */
[----:B------:R-:W-:-:S05]  /*b000*/  LOP3.LUT R0, R0, 0x3, RZ, 0xc0, !PT ;  /* 0x0000000300007812 */ /* 0x000fca00078ec0ff */
[----:B------:R0:W1:Y:S02]  /*b010*/  SHFL.IDX PT, R14, R0, RZ, 0x1f ;  /* 0x00001fff000e7589 */ /* 0x00006400000e0000 */
.L_x_174:
[----:B-1----:R-:W-:Y:S01]  /*b020*/  ISETP.NE.AND P0, PT, R14, RZ, PT ;  /* 0x000000ff0e00720c */ /* 0x002fe20003f05270 */
[----:B------:R-:W-:-:S12]  /*b030*/  BSSY B0, `(.L_x_79) ;  /* 0x0000026000007945 */ /* 0x000fd80003800000 */
[----:B------:R-:W-:Y:S05]  /*b040*/  @P0 BRA `(.L_x_80) ;  /* 0x0000000000900947 */ /* 0x000fea0003800000 */
[----:B------:R-:W-:-:S03]  /*b050*/  UMOV UR4, 0xffffffff ;  /* 0xffffffff00047882 */ /* 0x000fc60000000000 */
[----:B------:R-:W-:Y:S05]  /*b060*/  BRA.DIV UR4, `(.L_x_81) ;  /* 0x0000003204107947 */ /* 0x000fea000b800000 */
[----:B------:R-:W-:-:S13]  /*b070*/  ELECT P6, URZ, PT ;  /* 0x00000000003f782f */ /* 0x000fda00038c0000 */
.L_x_177:
[----:B------:R-:W-:Y:S05]  /*b080*/  @!P6 BRA `(.L_x_80) ;  /* 0x000000000080e947 */ /* 0x000fea0003800000 */
[----:B0-----:R-:W2:Y:S02]  /*b090*/  LDL R0, [R1+0x4] ;  /* 0x0000040001007983 */ /* 0x001ea40000100800 */
[----:B--2---:R-:W-:-:S13]  /*b0a0*/  R2UR UR4, R0 ;  /* 0x00000000000472ca */ /* 0x004fda00000e0000 */
[----:B------:R-:W-:-:S06]  /*b0b0*/  ULOP3.LUT UR4, UR4, 0x2, URZ, 0xfc, !UPT ;  /* 0x0000000204047892 */ /* 0x000fcc000f8efc3f */
[----:B------:R-:W-:-:S05]  /*b0c0*/  IMAD.U32 R0, RZ, RZ, UR4 ;  /* 0x00000004ff007e24 */ /* 0x000fca000f8e00ff */
[----:B------:R-:W-:-:S13]  /*b0d0*/  ISETP.NE.AND P0, PT, R0, 0x3, PT ;  /* 0x000000030000780c */ /* 0x000fda0003f05270 */
[----:B------:R-:W-:Y:S05]  /*b0e0*/  @!P0 BRA `(.L_x_82) ;  /* 0x0000000000048947 */ /* 0x000fea0003800000 */
[----:B------:R-:W-:Y:S01]  /*b0f0*/  BPT.TRAP 0x1 ;  /* 0x000000040000795c */ /* 0x000fe20000300000 */
.L_x_82:
[C---:B------:R-:W-:Y:S01]  /*b100*/  IMAD R3, R22.reuse, 0x8, R5 ;  /* 0x0000000816037824 */ /* 0x040fe200078e0205 */
[----:B------:R-:W-:Y:S02]  /*b110*/  SHF.L.U32 R2, R25, 0x1f, RZ ;  /* 0x0000001f19027819 */ /* 0x000fe400000006ff */
[----:B------:R-:W-:Y:S02]  /*b120*/  IADD3 R22, R22, 0x1, RZ ;  /* 0x0000000116167810 */ /* 0x000fe40007ffe0ff */
[----:B------:R-:W0:Y:S02]  /*b130*/  SYNCS.PHASECHK.TRANS64.TRYWAIT P1, [R3+URZ+0x2a840], R2 ;  /* 0x02a84002030075a7 */ /* 0x000e24000802017f */
[----:B------:R-:W-:-:S04]  /*b140*/  ISETP.NE.AND P2, PT, R22, 0x2, PT ;  /* 0x000000021600780c */ /* 0x000fc80003f45270 */
[----:B------:R-:W-:Y:S01]  /*b150*/  SEL R0, RZ, 0x1, P2 ;  /* 0x00000001ff007807 */ /* 0x000fe20001000000 */
[----:B0-----:R-:W-:Y:S08]  /*b160*/  @!P1 BRA `(.L_x_83) ;  /* 0x0000002c00f09947 */ /* 0x001ff00003800000 */
.L_x_178:
[----:B------:R-:W-:Y:S02]  /*b170*/  SEL R22, R22, RZ, P2 ;  /* 0x000000ff16167207 */ /* 0x000fe40001000000 */
[----:B------:R-:W-:Y:S01]  /*b180*/  LOP3.LUT R0, R25, R0, RZ, 0x3c, !PT ;  /* 0x0000000019007212 */ /* 0x000fe200078e3cff */
[----:B------:R-:W-:Y:S06]  /*b190*/  @!P0 BRA `(.L_x_84) ;  /* 0x0000000000048947 */ /* 0x000fec0003800000 */
[----:B------:R-:W-:Y:S01]  /*b1a0*/  BPT.TRAP 0x1 ;  /* 0x000000040000795c */ /* 0x000fe20000300000 */
.L_x_84:
[----:B------:R-:W-:Y:S01]  /*b1b0*/  IMAD R5, R22, 0x8, R5 ;  /* 0x0000000816057824 */ /* 0x000fe200078e0205 */
[----:B------:R-:W-:-:S04]  /*b1c0*/  SHF.L.U32 R0, R0, 0x1f, RZ ;  /* 0x0000001f00007819 */ /* 0x000fc800000006ff */
[----:B------:R-:W1:Y:S02]  /*b1d0*/  SYNCS.PHASECHK.TRANS64.TRYWAIT P1, [R5+URZ+0x2a840], R0 ;  /* 0x02a84000050075a7 */ /* 0x000e64000802017f */
[----:B-1----:R-:W-:Y:S05]  /*b1e0*/  @!P1 BRA `(.L_x_85) ;  /* 0x0000002c00e49947 */ /* 0x002fea0003800000 */
.L_x_179:
[----:B------:R-:W-:Y:S05]  /*b1f0*/  @!P0 BRA `(.L_x_86) ;  /* 0x0000000000048947 */ /* 0x000fea0003800000 */
[----:B------:R-:W-:Y:S01]  /*b200*/  BPT.TRAP 0x1 ;  /* 0x000000040000795c */ /* 0x000fe20000300000 */
.L_x_86:
[----:B------:R-:W2:Y:S02]  /*b210*/  SYNCS.PHASECHK.TRANS64.TRYWAIT P1, [R3+URZ+0x2a860], R2 ;  /* 0x02a86002030075a7 */ /* 0x000ea4000802017f */
[----:B--2---:R-:W-:Y:S05]  /*b220*/  @!P1 BRA `(.L_x_87) ;  /* 0x0000002c00e89947 */ /* 0x004fea0003800000 */
.L_x_180:
[----:B------:R-:W-:Y:S05]  /*b230*/  @!P0 BRA `(.L_x_88) ;  /* 0x0000000000048947 */ /* 0x000fea0003800000 */
[----:B------:R-:W-:Y:S01]  /*b240*/  BPT.TRAP 0x1 ;  /* 0x000000040000795c */ /* 0x000fe20000300000 */
.L_x_88:
[----:B---3--:R3:W4:Y:S02]  /*b250*/  SYNCS.PHASECHK.TRANS64.TRYWAIT P0, [R5+URZ+0x2a860], R0 ;  /* 0x02a86000050075a7 */ /* 0x008724000800017f */
[----:B----4-:R-:W-:Y:S05]  /*b260*/  @!P0 NANOSLEEP.SYNCS 0x989680 ;  /* 0x009896800000895d */ /* 0x010fea0003900000 */
[----:B------:R-:W4:Y:S02]  /*b270*/  @!P0 SYNCS.PHASECHK.TRANS64 P0, [R5+URZ+0x2a860], R0 ;  /* 0x02a86000050085a7 */ /* 0x000f24000800007f */
[----:B----4-:R-:W-:Y:S05]  /*b280*/  @!P0 BRA `(.L_x_88) ;  /* 0xfffffffc00f08947 */ /* 0x010fea000383ffff */
.L_x_80:
[----:B------:R-:W-:Y:S05]  /*b290*/  BSYNC B0 ;  /* 0x0000000000007941 */ /* 0x000fea0003800000 */
.L_x_79:
[----:B------:R-:W-:Y:S05]  /*b2a0*/  EXIT ;  /* 0x000000000000794d */ /* 0x000fea0003800000 */
.L_x_8:
[----:B0-----:R-:W-:-:S04]  /*b2b0*/  IMAD.U32 R3, RZ, RZ, UR41 ;  /* 0x00000029ff037e24 */ /* 0x001fc8000f8e00ff */
[----:B------:R0:W1:Y:S03]  /*b2c0*/  SYNCS.PHASECHK.TRANS64.TRYWAIT P1, [R3+URZ+0x2a800], R0 ;  /* 0x02a80000030075a7 */ /* 0x000066000802017f */
[----:B-1----:R-:W-:Y:S05]  /*b2d0*/  @!P1 NANOSLEEP.SYNCS 0x989680 ;  /* 0x009896800000995d */ /* 0x002fea0003900000 */
[----:B------:R-:W1:Y:S02]  /*b2e0*/  @!P1 SYNCS.PHASECHK.TRANS64 P1, [R3+URZ+0x2a800], R0 ;  /* 0x02a80000030095a7 */ /* 0x000e64000802007f */
[----:B-1----:R-:W-:Y:S05]  /*b2f0*/  @!P1 BRA `(.L_x_8) ;  /* 0xfffffffc00ec9947 */ /* 0x002fea000383ffff */
[----:B------:R-:W-:Y:S05]  /*b300*/  BRA `(.L_x_89) ;  /* 0xffffff5c00707947 */ /* 0x000fea000383ffff */
.L_x_12:
[----:B-1----:R1:W2:Y:S02]  /*b310*/  SYNCS.PHASECHK.TRANS64.TRYWAIT P1, [R0+URZ+0x2a830], R3 ;  /* 0x02a83003000075a7 */ /* 0x0022a4000802017f */
[----:B--2---:R-:W-:Y:S05]  /*b320*/  @!P1 NANOSLEEP.SYNCS 0x989680 ;  /* 0x009896800000995d */ /* 0x004fea0003900000 */
[----:B------:R-:W2:Y:S02]  /*b330*/  @!P1 SYNCS.PHASECHK.TRANS64 P1, [R0+URZ+0x2a830], R3 ;  /* 0x02a83003000095a7 */ /* 0x000ea4000802007f */
[----:B--2---:R-:W-:Y:S05]  /*b340*/  @!P1 BRA `(.L_x_12) ;  /* 0xfffffffc00f09947 */ /* 0x004fea000383ffff */
[----:B------:R-:W-:Y:S05]  /*b350*/  BRA `(.L_x_11) ;  /* 0xffffff5c00907947 */ /* 0x000fea000383ffff */
.L_x_18:
[----:B-1----:R-:W-:-:S04]  /*b360*/  MOV R7, UR8 ;  /* 0x0000000800077c02 */ /* 0x002fc80008000f00 */
[----:B------:R1:W2:Y:S03]  /*b370*/  SYNCS.PHASECHK.TRANS64.TRYWAIT P1, [R7+URZ+0x2a830], R6 ;  /* 0x02a83006070075a7 */ /* 0x0002a6000802017f */
[----:B--2---:R-:W-:Y:S05]  /*b380*/  @!P1 NANOSLEEP.SYNCS 0x989680 ;  /* 0x009896800000995d */ /* 0x004fea0003900000 */
[----:B------:R-:W2:Y:S02]  /*b390*/  @!P1 SYNCS.PHASECHK.TRANS64 P1, [R7+URZ+0x2a830], R6 ;  /* 0x02a83006070095a7 */ /* 0x000ea4000802007f */
[----:B--2---:R-:W-:Y:S05]  /*b3a0*/  @!P1 BRA `(.L_x_18) ;  /* 0xfffffffc00ec9947 */ /* 0x004fea000383ffff */
[----:B------:R-:W-:Y:S05]  /*b3b0*/  BRA `(.L_x_17) ;  /* 0xffffff8400507947 */ /* 0x000fea000383ffff */
.L_x_22:
[----:B---3--:R-:W-:-:S04]  /*b3c0*/  IMAD.U32 R5, RZ, RZ, UR9 ;  /* 0x00000009ff057e24 */ /* 0x008fc8000f8e00ff */
[----:B------:R3:W4:Y:S03]  /*b3d0*/  SYNCS.PHASECHK.TRANS64.TRYWAIT P1, [R5+URZ+0x2a850], R4 ;  /* 0x02a85004050075a7 */ /* 0x000726000802017f */
[----:B----4-:R-:W-:Y:S05]  /*b3e0*/  @!P1 NANOSLEEP.SYNCS 0x989680 ;  /* 0x009896800000995d */ /* 0x010fea0003900000 */
[----:B------:R-:W4:Y:S02]  /*b3f0*/  @!P1 SYNCS.PHASECHK.TRANS64 P1, [R5+URZ+0x2a850], R4 ;  /* 0x02a85004050095a7 */ /* 0x000f24000802007f */
[----:B----4-:R-:W-:Y:S05]  /*b400*/  @!P1 BRA `(.L_x_22) ;  /* 0xfffffffc00ec9947 */ /* 0x010fea000383ffff */
[----:B------:R-:W-:Y:S05]  /*b410*/  BRA `(.L_x_21) ;  /* 0xffffff8c00887947 */ /* 0x000fea000383ffff */
.L_x_29:
[----:B-1----:R-:W-:-:S04]  /*b420*/  IMAD.U32 R5, RZ, RZ, UR10 ;  /* 0x0000000aff057e24 */ /* 0x002fc8000f8e00ff */
[----:B------:R1:W2:Y:S03]  /*b430*/  SYNCS.PHASECHK.TRANS64.TRYWAIT P1, [R5+URZ+0x2a850], R4 ;  /* 0x02a85004050075a7 */ /* 0x0002a6000802017f */
[----:B--2---:R-:W-:Y:S05]  /*b440*/  @!P1 NANOSLEEP.SYNCS 0x989680 ;  /* 0x009896800000995d */ /* 0x004fea0003900000 */
[----:B------:R-:W2:Y:S02]  /*b450*/  @!P1 SYNCS.PHASECHK.TRANS64 P1, [R5+URZ+0x2a850], R4 ;  /* 0x02a85004050095a7 */ /* 0x000ea4000802007f */
[----:B--2---:R-:W-:Y:S05]  /*b460*/  @!P1 BRA `(.L_x_29) ;  /* 0xfffffffc00ec9947 */ /* 0x004fea000383ffff */
[----:B------:R-:W-:Y:S05]  /*b470*/  BRA `(.L_x_28) ;  /* 0xffffffa800a07947 */ /* 0x000fea000383ffff */
.L_x_44:
[----:B------:R-:W0:Y:S01]  /*b480*/  S2R R17, SR_TID.X ;  /* 0x0000000000117919 */ /* 0x000e220000002100 */
[----:B------:R-:W-:Y:S01]  /*b490*/  BSSY B0, `(.L_x_90) ;  /* 0x000000a000007945 */ /* 0x000fe20003800000 */
[----:B------:R-:W-:Y:S01]  /*b4a0*/  IMAD.MOV.U32 R12, RZ, RZ, RZ ;  /* 0x000000ffff0c7224 */ /* 0x000fe200078e00ff */
[----:B------:R-:W-:Y:S01]  /*b4b0*/  MOV R15, 0xffffffff ;  /* 0xffffffff000f7802 */ /* 0x000fe20000000f00 */
[----:B------:R-:W-:Y:S01]  /*b4c0*/  IMAD.MOV.U32 R11, RZ, RZ, 0x1f ;  /* 0x0000001fff0b7424 */ /* 0x000fe200078e00ff */
[----:B0-----:R-:W-:-:S04]  /*b4d0*/  SHF.R.U32.HI R17, RZ, 0x5, R17 ;  /* 0x00000005ff117819 */ /* 0x001fc80000011611 */
[----:B------:R-:W-:-:S04]  /*b4e0*/  LOP3.LUT R17, R17, 0x3, RZ, 0xc0, !PT ;  /* 0x0000000311117812 */ /* 0x000fc800078ec0ff */
[----:B------:R-:W-:-:S07]  /*b4f0*/  MOV R13, R17 ;  /* 0x00000011000d7202 */ /* 0x000fce0000000f00 */
[----:B-1---5:R-:W-:Y:S05]  /*b500*/  WARPSYNC.COLLECTIVE R15, `(.L_x_91) ;  /* 0x000000000f087348 */ /* 0x022fea0003c00000 */
[----:B------:R0:W2:Y:S02]  /*b510*/  SHFL.IDX P6, R14, R13, R12, R11 ;  /* 0x0000000c0d0e7389 */ /* 0x0000a400000c000b */
[----:B012--5:R-:W-:Y:S01]  /*b520*/  ENDCOLLECTIVE ;  /* 0x000000000000791b */ /* 0x027fe20003800000 */
.L_x_91:
[----:B------:R-:W-:Y:S05]  /*b530*/  BSYNC B0 ;  /* 0x0000000000007941 */ /* 0x000fea0003800000 */
.L_x_90:
[----:B------:R-:W-:Y:S05]  /*b540*/  BRA `(.L_x_92) ;  /* 0xffffffd000087947 */ /* 0x000fea000383ffff */
.L_x_47:
[----:B0-----:R0:W1:Y:S02]  /*b550*/  SYNCS.PHASECHK.TRANS64.TRYWAIT P0, [R0+URZ+0x2a840], R3 ;  /* 0x02a84003000075a7 */ /* 0x001064000800017f */
[----:B-1----:R-:W-:Y:S05]  /*b560*/  @!P0 NANOSLEEP.SYNCS 0x989680 ;  /* 0x009896800000895d */ /* 0x002fea0003900000 */
[----:B------:R-:W1:Y:S02]  /*b570*/  @!P0 SYNCS.PHASECHK.TRANS64 P0, [R0+URZ+0x2a840], R3 ;  /* 0x02a84003000085a7 */ /* 0x000e64000800007f */
[----:B-1----:R-:W-:Y:S05]  /*b580*/  @!P0 BRA `(.L_x_47) ;  /* 0xfffffffc00f08947 */ /* 0x002fea000383ffff */
[----:B------:R-:W-:Y:S05]  /*b590*/  BRA `(.L_x_93) ;  /* 0xffffffd000e07947 */ /* 0x000fea000383ffff */
.L_x_48:
[----:B------:R-:W-:Y:S01]  /*b5a0*/  BSSY B0, `(.L_x_94) ;  /* 0x0000008000007945 */ /* 0x000fe20003800000 */
[----:B------:R-:W-:Y:S01]  /*b5b0*/  IMAD.MOV.U32 R13, RZ, RZ, R6 ;  /* 0x000000ffff0d7224 */ /* 0x000fe200078e0006 */
[----:B------:R-:W-:Y:S01]  /*b5c0*/  MOV R11, 0x181f ;  /* 0x0000181f000b7802 */ /* 0x000fe20000000f00 */
[----:B------:R-:W-:Y:S02]  /*b5d0*/  IMAD.MOV.U32 R12, RZ, RZ, RZ ;  /* 0x000000ffff0c7224 */ /* 0x000fe400078e00ff */
[----:B------:R-:W-:-:S07]  /*b5e0*/  IMAD.MOV.U32 R15, RZ, RZ, -0x1 ;  /* 0xffffffffff0f7424 */ /* 0x000fce00078e00ff */
[----:B------:R-:W-:Y:S05]  /*b5f0*/  WARPSYNC.COLLECTIVE R15, `(.L_x_95) ;  /* 0x000000000f087348 */ /* 0x000fea0003c00000 */
[----:B------:R0:W1:Y:S02]  /*b600*/  SHFL.IDX P6, R14, R13, R12, R11 ;  /* 0x0000000c0d0e7389 */ /* 0x00006400000c000b */
[----:B01----:R-:W-:Y:S01]  /*b610*/  ENDCOLLECTIVE ;  /* 0x000000000000791b */ /* 0x003fe20003800000 */
.L_x_95:
[----:B------:R-:W-:Y:S05]  /*b620*/  BSYNC B0 ;  /* 0x0000000000007941 */ /* 0x000fea0003800000 */
.L_x_94:
[----:B------:R-:W-:Y:S01]  /*b630*/  MOV R13, R4 ;  /* 0x00000004000d7202 */ /* 0x000fe20000000f00 */
[----:B------:R-:W-:Y:S01]  /*b640*/  IMAD.MOV.U32 R12, RZ, RZ, RZ ;  /* 0x000000ffff0c7224 */ /* 0x000fe200078e00ff */
[----:B------:R-:W-:Y:S01]  /*b650*/  MOV R15, 0xffffffff ;  /* 0xffffffff000f7802 */ /* 0x000fe20000000f00 */
[----:B------:R-:W-:Y:S01]  /*b660*/  IMAD.MOV.U32 R11, RZ, RZ, 0x181f ;  /* 0x0000181fff0b7424 */ /* 0x000fe200078e00ff */
[----:B------:R-:W-:Y:S01]  /*b670*/  ISETP.GE.AND P0, PT, R33, 0x1, PT ;  /* 0x000000012100780c */ /* 0x000fe20003f06270 */
[----:B------:R-:W-:-:S12]  /*b680*/  IMAD.MOV.U32 R2, RZ, RZ, R14 ;  /* 0x000000ffff027224 */ /* 0x000fd800078e000e */
[----:B------:R-:W-:Y:S05]  /*b690*/  WARPSYNC.COLLECTIVE R15, `(.L_x_96) ;  /* 0x000000000f087348 */ /* 0x000fea0003c00000 */
[----:B------:R0:W1:Y:S02]  /*b6a0*/  SHFL.IDX P6, R14, R13, R12, R11 ;  /* 0x0000000c0d0e7389 */ /* 0x00006400000c000b */
[----:B01----:R-:W-:Y:S01]  /*b6b0*/  ENDCOLLECTIVE ;  /* 0x000000000000791b */ /* 0x003fe20003800000 */
.L_x_96:
[----:B------:R-:W-:Y:S02]  /*b6c0*/  @P0 LEA R7, R5, UR39, 0x1 ;  /* 0x0000002705070c11 */ /* 0x000fe4000f8e08ff */
[----:B------:R-:W-:Y:S01]  /*b6d0*/  MOV R13, R6 ;  /* 0x00000006000d7202 */ /* 0x000fe20000000f00 */
[----:B------:R-:W-:Y:S01]  /*b6e0*/  IMAD.MOV.U32 R12, RZ, RZ, 0x1 ;  /* 0x00000001ff0c7424 */ /* 0x000fe200078e00ff */
[----:B------:R-:W-:-:S05]  /*b6f0*/  @P0 LEA R14, P1, R37, R14, 0x1 ;  /* 0x0000000e250e0211 */ /* 0x000fca00078208ff */
[----:B------:R-:W-:Y:S02]  /*b700*/  @P0 IMAD.X R3, RZ, RZ, R2, P1 ;  /* 0x000000ffff030224 */ /* 0x000fe400008e0602 */
[----:B------:R-:W-:-:S07]  /*b710*/  @P0 IMAD.MOV.U32 R2, RZ, RZ, R14 ;  /* 0x000000ffff020224 */ /* 0x000fce00078e000e */
[----:B------:R-:W-:Y:S05]  /*b720*/  WARPSYNC.COLLECTIVE R15, `(.L_x_97) ;  /* 0x000000000f087348 */ /* 0x000fea0003c00000 */
[----:B------:R0:W1:Y:S02]  /*b730*/  SHFL.IDX P6, R14, R13, R12, R11 ;  /* 0x0000000c0d0e7389 */ /* 0x00006400000c000b */
[----:B01----:R-:W-:Y:S01]  /*b740*/  ENDCOLLECTIVE ;  /* 0x000000000000791b */ /* 0x003fe20003800000 */
.L_x_97:
[----:B------:R-:W-:Y:S01]  /*b750*/  @!PT LDS RZ, [RZ] ;  /* 0x00000000fffff984 */ /* 0x000fe20000000800 */
[----:B------:R-:W-:Y:S01]  /*b760*/  @!PT LDS RZ, [RZ] ;  /* 0x00000000fffff984 */ /* 0x000fe20000000800 */
[----:B------:R-:W-:Y:S01]  /*b770*/  @!PT LDS RZ, [RZ] ;  /* 0x00000000fffff984 */ /* 0x000fe20000000800 */
[----:B------:R0:W-:Y:S04]  /*b780*/  @P0 LDGSTS.E.BYPASS.LTC128B.128 [R7+0x18400], desc[UR36][R2.64], !P4 ;  /* 0x1840000002070fae */ /* 0x0001e8000e101d64 */
[----:B------:R0:W-:Y:S04]  /*b790*/  @P0 LDGSTS.E.BYPASS.LTC128B.128 [R7+0x1b400], desc[UR36][R2.64+0x80], !P3 ;  /* 0x1b40008002070fae */ /* 0x0001e8000d901d64 */
[----:B------:R0:W-:Y:S01]  /*b7a0*/  @P0 LDGSTS.E.BYPASS.LTC128B.128 [R7+0x1e400], desc[UR36][R2.64+0x100], !P2 ;  /* 0x1e40010002070fae */ /* 0x0001e2000d101d64 */
[----:B------:R-:W-:Y:S02]  /*b7b0*/  ISETP.GE.AND P0, PT, R33, 0x11, PT ;  /* 0x000000112100780c */ /* 0x000fe40003f06270 */
[----:B------:R-:W-:Y:S01]  /*b7c0*/  MOV R13, R4 ;  /* 0x00000004000d7202 */ /* 0x000fe20000000f00 */
[----:B------:R-:W-:-:S10]  /*b7d0*/  IMAD.MOV.U32 R8, RZ, RZ, R14 ;  /* 0x000000ffff087224 */ /* 0x000fd400078e000e */
[----:B0-----:R-:W-:Y:S05]  /*b7e0*/  WARPSYNC.COLLECTIVE R15, `(.L_x_98) ;  /* 0x000000000f087348 */ /* 0x001fea0003c00000 */
[----:B------:R1:W2:Y:S02]  /*b7f0*/  SHFL.IDX P6, R14, R13, R12, R11 ;  /* 0x0000000c0d0e7389 */ /* 0x0002a400000c000b */
[----:B012---:R-:W-:Y:S01]  /*b800*/  ENDCOLLECTIVE ;  /* 0x000000000000791b */ /* 0x007fe20003800000 */
.L_x_98:
[----:B------:R-:W-:Y:S01]  /*b810*/  @P0 LEA R21, R5, UR39, 0x1 ;  /* 0x0000002705150c11 */ /* 0x000fe2000f8e08ff */
[----:B------:R-:W-:Y:S02]  /*b820*/  IMAD.MOV.U32 R13, RZ, RZ, R6 ;  /* 0x000000ffff0d7224 */ /* 0x000fe400078e0006 */
[----:B------:R-:W-:Y:S01]  /*b830*/  IMAD.MOV.U32 R12, RZ, RZ, 0x2 ;  /* 0x00000002ff0c7424 */ /* 0x000fe200078e00ff */
[----:B------:R-:W-:-:S05]  /*b840*/  @P0 LEA R14, P1, R37, R14, 0x1 ;  /* 0x0000000e250e0211 */ /* 0x000fca00078208ff */
[----:B------:R-:W-:-:S08]  /*b850*/  @P0 IMAD.MOV.U32 R2, RZ, RZ, R14 ;  /* 0x000000ffff020224 */ /* 0x000fd000078e000e */
[----:B------:R-:W-:Y:S05]  /*b860*/  WARPSYNC.COLLECTIVE R15, `(.L_x_99) ;  /* 0x000000000f087348 */ /* 0x000fea0003c00000 */
[----:B------:R0:W1:Y:S02]  /*b870*/  SHFL.IDX P6, R14, R13, R12, R11 ;  /* 0x0000000c0d0e7389 */ /* 0x00006400000c000b */
[----:B01----:R-:W-:Y:S01]  /*b880*/  ENDCOLLECTIVE ;  /* 0x000000000000791b */ /* 0x003fe20003800000 */
.L_x_99:
[----:B------:R-:W-:-:S05]  /*b890*/  @P0 IMAD.X R9, RZ, RZ, R8, P1 ;  /* 0x000000ffff090224 */ /* 0x000fca00008e0608 */
[----:B------:R-:W-:-:S05]  /*b8a0*/  @P0 MOV R3, R9 ;  /* 0x0000000900030202 */ /* 0x000fca0000000f00 */
[----:B------:R-:W-:Y:S01]  /*b8b0*/  @!PT LDS RZ, [RZ] ;  /* 0x00000000fffff984 */ /* 0x000fe20000000800 */
[----:B------:R-:W-:Y:S01]  /*b8c0*/  @!PT LDS RZ, [RZ] ;  /* 0x00000000fffff984 */ /* 0x000fe20000000800 */
[----:B------:R-:W-:Y:S01]  /*b8d0*/  @!PT LDS RZ, [RZ] ;  /* 0x00000000fffff984 */ /* 0x000fe20000000800 */
[----:B------:R0:W-:Y:S01]  /*b8e0*/  @P0 LDGSTS.E.BYPASS.LTC128B.128 [R21+0x18c00], desc[UR36][R2.64], !P4 ;  /* 0x18c0000002150fae */ /* 0x0001e2000e101d64 */
[----:B------:R-:W-:-:S03]  /*b8f0*/  IMAD.MOV.U32 R13, RZ, RZ, R4 ;  /* 0x000000ffff0d7224 */ /* 0x000fc600078e0004 */
[----:B------:R0:W-:Y:S04]  /*b900*/  @P0 LDGSTS.E.BYPASS.LTC128B.128 [R21+0x1bc00], desc[UR36][R2.64+0x80], !P3 ;  /* 0x1bc0008002150fae */ /* 0x0001e8000d901d64 */
[----:B------:R0:W-:Y:S01]  /*b910*/  @P0 LDGSTS.E.BYPASS.LTC128B.128 [R21+0x1ec00], desc[UR36][R2.64+0x100], !P2 ;  /* 0x1ec0010002150fae */ /* 0x0001e2000d101d64 */
[----:B------:R-:W-:Y:S02]  /*b920*/  ISETP.GE.AND P0, PT, R33, 0x21, PT ;  /* 0x000000212100780c */ /* 0x000fe40003f06270 */
[----:B------:R-:W-:-:S11]  /*b930*/  MOV R7, R14 ;  /* 0x0000000e00077202 */ /* 0x000fd60000000f00 */
[----:B0-----:R-:W-:Y:S05]  /*b940*/  WARPSYNC.COLLECTIVE R15, `(.L_x_100) ;  /* 0x000000000f087348 */ /* 0x001fea0003c00000 */
[----:B------:R1:W2:Y:S02]  /*b950*/  SHFL.IDX P6, R14, R13, R12, R11 ;  /* 0x0000000c0d0e7389 */ /* 0x0002a400000c000b */
[----:B012---:R-:W-:Y:S01]  /*b960*/  ENDCOLLECTIVE ;  /* 0x000000000000791b */ /* 0x007fe20003800000 */
.L_x_100:
[----:B------:R-:W-:Y:S01]  /*b970*/  @P0 LEA R9, R5, UR39, 0x1 ;  /* 0x0000002705090c11 */ /* 0x000fe2000f8e08ff */
[----:B------:R-:W-:Y:S01]  /*b980*/  IMAD.MOV.U32 R13, RZ, RZ, R6 ;  /* 0x000000ffff0d7224 */ /* 0x000fe200078e0006 */
[----:B------:R-:W-:Y:S02]  /*b990*/  MOV R12, 0x3 ;  /* 0x00000003000c7802 */ /* 0x000fe40000000f00 */
[----:B------:R-:W-:-:S04]  /*b9a0*/  @P0 LEA R14, P1, R37, R14, 0x1 ;  /* 0x0000000e250e0211 */ /* 0x000fc800078208ff */
[----:B------:R-:W-:Y:S01]  /*b9b0*/  @P0 MOV R2, R14 ;  /* 0x0000000e00020202 */ /* 0x000fe20000000f00 */
[----:B------:R-:W-:-:S08]  /*b9c0*/  @P0 IMAD.X R7, RZ, RZ, R7, P1 ;  /* 0x000000ffff070224 */ /* 0x000fd000008e0607 */
[----:B------:R-:W-:Y:S05]  /*b9d0*/  WARPSYNC.COLLECTIVE R15, `(.L_x_101) ;  /* 0x000000000f087348 */ /* 0x000fea0003c00000 */
[----:B------:R0:W1:Y:S02]  /*b9e0*/  SHFL.IDX P6, R14, R13, R12, R11 ;  /* 0x0000000c0d0e7389 */ /* 0x00006400000c000b */
[----:B01----:R-:W-:Y:S01]  /*b9f0*/  ENDCOLLECTIVE ;  /* 0x000000000000791b */ /* 0x003fe20003800000 */
.L_x_101:
[----:B------:R-:W-:-:S05]  /*ba00*/  @P0 IMAD.MOV.U32 R3, RZ, RZ, R7 ;  /* 0x000000ffff030224 */ /* 0x000fca00078e0007 */
[----:B------:R-:W-:Y:S01]  /*ba10*/  @!PT LDS RZ, [RZ] ;  /* 0x00000000fffff984 */ /* 0x000fe20000000800 */
[----:B------:R-:W-:Y:S01]  /*ba20*/  @!PT LDS RZ, [RZ] ;  /* 0x00000000fffff984 */ /* 0x000fe20000000800 */
[----:B------:R-:W-:Y:S01]  /*ba30*/  @!PT LDS RZ, [RZ] ;  /* 0x00000000fffff984 */ /* 0x000fe20000000800 */
[----:B------:R0:W-:Y:S04]  /*ba40*/  @P0 LDGSTS.E.BYPASS.LTC128B.128 [R9+0x19400], desc[UR36][R2.64], !P4 ;  /* 0x1940000002090fae */ /* 0x0001e8000e101d64 */
[----:B------:R0:W-:Y:S01]  /*ba50*/  @P0 LDGSTS.E.BYPASS.LTC128B.128 [R9+0x1c400], desc[UR36][R2.64+0x80], !P3 ;  /* 0x1c40008002090fae */ /* 0x0001e2000d901d64 */
[----:B------:R-:W-:-:S03]  /*ba60*/  IMAD.MOV.U32 R13, RZ, RZ, R4 ;  /* 0x000000ffff0d7224 */ /* 0x000fc600078e0004 */
[----:B------:R0:W-:Y:S01]  /*ba70*/  @P0 LDGSTS.E.BYPASS.LTC128B.128 [R9+0x1f400], desc[UR36][R2.64+0x100], !P2 ;  /* 0x1f40010002090fae */ /* 0x0001e2000d101d64 */
[----:B------:R-:W-:Y:S01]  /*ba80*/  ISETP.GE.AND P0, PT, R33, 0x31, PT ;  /* 0x000000312100780c */ /* 0x000fe20003f06270 */
[----:B------:R-:W-:-:S12]  /*ba90*/  IMAD.MOV.U32 R7, RZ, RZ, R14 ;  /* 0x000000ffff077224 */ /* 0x000fd800078e000e */
[----:B0-----:R-:W-:Y:S05]  /*baa0*/  WARPSYNC.COLLECTIVE R15, `(.L_x_102) ;  /* 0x000000000f087348 */ /* 0x001fea0003c00000 */
[----:B------:R1:W2:Y:S02]  /*bab0*/  SHFL.IDX P6, R14, R13, R12, R11 ;  /* 0x0000000c0d0e7389 */ /* 0x0002a400000c000b */
[----:B012---:R-:W-:Y:S01]  /*bac0*/  ENDCOLLECTIVE ;  /* 0x000000000000791b */ /* 0x007fe20003800000 */
.L_x_102:
[----:B------:R-:W-:Y:S02]  /*bad0*/  @P0 LEA R21, R5, UR39, 0x1 ;  /* 0x0000002705150c11 */ /* 0x000fe4000f8e08ff */
[----:B------:R-:W-:Y:S01]  /*bae0*/  MOV R13, R6 ;  /* 0x00000006000d7202 */ /* 0x000fe20000000f00 */
[----:B------:R-:W-:Y:S01]  /*baf0*/  IMAD.MOV.U32 R12, RZ, RZ, 0x4 ;  /* 0x00000004ff0c7424 */ /* 0x000fe200078e00ff */
[----:B------:R-:W-:-:S04]  /*bb00*/  @P0 LEA R14, P1, R37, R14, 0x1 ;  /* 0x0000000e250e0211 */ /* 0x000fc800078208ff */
[----:B------:R-:W-:Y:S01]  /*bb10*/  @P0 IADD3.X R7, RZ, R7, RZ, P1, !PT ;  /* 0x00000007ff070210 */ /* 0x000fe20000ffe4ff */
[----:B------:R-:W-:-:S08]  /*bb20*/  @P0 IMAD.MOV.U32 R2, RZ, RZ, R14 ;  /* 0x000000ffff020224 */ /* 0x000fd000078e000e */
[----:B------:R-:W-:Y:S05]  /*bb30*/  WARPSYNC.COLLECTIVE R15, `(.L_x_103) ;  /* 0x000000000f087348 */ /* 0x000fea0003c00000 */
[----:B------:R0:W1:Y:S02]  /*bb40*/  SHFL.IDX P6, R14, R13, R12, R11 ;  /* 0x0000000c0d0e7389 */ /* 0x00006400000c000b */
[----:B01----:R-:W-:Y:S01]  /*bb50*/  ENDCOLLECTIVE ;  /* 0x000000000000791b */ /* 0x003fe20003800000 */
.L_x_103:
[----:B------:R-:W-:-:S05]  /*bb60*/  @P0 IMAD.MOV.U32 R3, RZ, RZ, R7 ;  /* 0x000000ffff030224 */ /* 0x000fca00078e0007 */
[----:B------:R-:W-:Y:S01]  /*bb70*/  @!PT LDS RZ, [RZ] ;  /* 0x00000000fffff984 */ /* 0x000fe20000000800 */
[----:B------:R-:W-:Y:S01]  /*bb80*/  @!PT LDS RZ, [RZ] ;  /* 0x00000000fffff984 */ /* 0x000fe20000000800 */
[----:B------:R-:W-:Y:S01]  /*bb90*/  @!PT LDS RZ, [RZ] ;  /* 0x00000000fffff984 */ /* 0x000fe20000000800 */
[----:B------:R0:W-:Y:S04]  /*bba0*/  @P0 LDGSTS.E.BYPASS.LTC128B.128 [R21+0x19c00], desc[UR36][R2.64], !P4 ;  /* 0x19c0000002150fae */ /* 0x0001e8000e101d64 */
[----:B------:R0:W-:Y:S01]  /*bbb0*/  @P0 LDGSTS.E.BYPASS.LTC128B.128 [R21+0x1cc00], desc[UR36][R2.64+0x80], !P3 ;  /* 0x1cc0008002150fae */ /* 0x0001e2000d901d64 */
[----:B------:R-:W-:-:S03]  /*bbc0*/  MOV R13, R4 ;  /* 0x00000004000d7202 */ /* 0x000fc60000000f00 */
[----:B------:R0:W-:Y:S01]  /*bbd0*/  @P0 LDGSTS.E.BYPASS.LTC128B.128 [R21+0x1fc00], desc[UR36][R2.64+0x100], !P2 ;  /* 0x1fc0010002150fae */ /* 0x0001e2000d101d64 */
[----:B------:R-:W-:Y:S01]  /*bbe0*/  ISETP.GE.AND P0, PT, R33, 0x41, PT ;  /* 0x000000412100780c */ /* 0x000fe20003f06270 */
[----:B------:R-:W-:-:S12]  /*bbf0*/  IMAD.MOV.U32 R7, RZ, RZ, R14 ;  /* 0x000000ffff077224 */ /* 0x000fd800078e000e */
[----:B0-----:R-:W-:Y:S05]  /*bc00*/  WARPSYNC.COLLECTIVE R15, `(.L_x_104) ;  /* 0x000000000f087348 */ /* 0x001fea0003c00000 */
[----:B------:R1:W2:Y:S02]  /*bc10*/  SHFL.IDX P6, R14, R13, R12, R11 ;  /* 0x0000000c0d0e7389 */ /* 0x0002a400000c000b */
[----:B012---:R-:W-:Y:S01]  /*bc20*/  ENDCOLLECTIVE ;  /* 0x000000000000791b */ /* 0x007fe20003800000 */
.L_x_104:
        /* <DEDUP_REMOVED lines=8> */
.L_x_105:
        /* <DEDUP_REMOVED lines=9> */
[----:B------:R-:W-:-:S07]  /*bd40*/  MOV R7, R14 ;  /* 0x0000000e00077202 */ /* 0x000fce0000000f00 */
[----:B0-----:R-:W-:Y:S05]  /*bd50*/  WARPSYNC.COLLECTIVE R15, `(.L_x_106) ;  /* 0x000000000f087348 */ /* 0x001fea0003c00000 */
[----:B------:R1:W2:Y:S02]  /*bd60*/  SHFL.IDX P6, R14, R13, R12, R11 ;  /* 0x0000000c0d0e7389 */ /* 0x0002a400000c000b */
[----:B012---:R-:W-:Y:S01]  /*bd70*/  ENDCOLLECTIVE ;  /* 0x000000000000791b */ /* 0x007fe20003800000 */
.L_x_106:
[----:B------:R-:W-:Y:S05]  /*bd80*/  BRA `(.L_x_107) ;  /* 0xffffffd000287947 */ /* 0x000fea000383ffff */
.L_x_52:
[----:B------:R-:W-:Y:S01]  /*bd90*/  IMAD.MOV.U32 R13, RZ, RZ, R5 ;  /* 0x000000ffff0d7224 */ /* 0x000fe200078e0005 */
[----:B------:R-:W-:Y:S01]  /*bda0*/  MOV R12, RZ ;  /* 0x000000ff000c7202 */ /* 0x000fe20000000f00 */
[----:B------:R-:W-:Y:S02]  /*bdb0*/  IMAD.MOV.U32 R11, RZ, RZ, 0x181f ;  /* 0x0000181fff0b7424 */ /* 0x000fe400078e00ff */
[----:B------:R-:W-:Y:S02]  /*bdc0*/  IMAD.MOV.U32 R15, RZ, RZ, -0x1 ;  /* 0xffffffffff0f7424 */ /* 0x000fe400078e00ff */
[----:B------:R-:W-:-:S07]  /*bdd0*/  IMAD.IADD R4, R34, 0x1, R4 ;  /* 0x0000000122047824 */ /* 0x000fce00078e0204 */
[----:B------:R-:W-:Y:S05]  /*bde0*/  WARPSYNC.COLLECTIVE R15, `(.L_x_108) ;  /* 0x000000000f087348 */ /* 0x000fea0003c00000 */
[----:B------:R0:W1:Y:S02]  /*bdf0*/  SHFL.IDX P6, R14, R13, R12, R11 ;  /* 0x0000000c0d0e7389 */ /* 0x00006400000c000b */
[----:B01----:R-:W-:Y:S01]  /*be00*/  ENDCOLLECTIVE ;  /* 0x000000000000791b */ /* 0x003fe20003800000 */
.L_x_108:
[C---:B------:R-:W-:Y:S01]  /*be10*/  VIADD R6, R4.reuse, 0x10 ;  /* 0x0000001004067836 */ /* 0x040fe20000000000 */
[----:B------:R-:W-:Y:S01]  /*be20*/  ISETP.GE.AND P0, PT, R4, UR40, PT ;  /* 0x0000002804007c0c */ /* 0x000fe2000bf06270 */
[----:B------:R-:W-:Y:S01]  /*be30*/  IMAD.MOV.U32 R13, RZ, RZ, R0 ;  /* 0x000000ffff0d7224 */ /* 0x000fe200078e0000 */
[----:B------:R-:W-:-:S11]  /*be40*/  MOV R2, R14 ;  /* 0x0000000e00027202 */ /* 0x000fd60000000f00 */
[----:B------:R-:W-:Y:S05]  /*be50*/  WARPSYNC.COLLECTIVE R15, `(.L_x_109) ;  /* 0x000000000f087348 */ /* 0x000fea0003c00000 */
[----:B------:R0:W1:Y:S02]  /*be60*/  SHFL.IDX P6, R14, R13, R12, R11 ;  /* 0x0000000c0d0e7389 */ /* 0x00006400000c000b */
[----:B01----:R-:W-:Y:S01]  /*be70*/  ENDCOLLECTIVE ;  /* 0x000000000000791b */ /* 0x003fe20003800000 */
.L_x_109:
[----:B------:R-:W-:Y:S01]  /*be80*/  MOV R13, R5 ;  /* 0x00000005000d7202 */ /* 0x000fe20000000f00 */
[----:B------:R-:W-:Y:S01]  /*be90*/  IMAD.MOV.U32 R12, RZ, RZ, 0x1 ;  /* 0x00000001ff0c7424 */ /* 0x000fe200078e00ff */
[----:B------:R-:W-:-:S04]  /*bea0*/  @!P0 LEA R14, P1, R37, R14, 0x1 ;  /* 0x0000000e250e8211 */ /* 0x000fc800078208ff */
[----:B------:R-:W-:Y:S01]  /*beb0*/  @!P0 IADD3.X R3, RZ, R2, RZ, P1, !PT ;  /* 0x00000002ff038210 */ /* 0x000fe20000ffe4ff */
[----:B------:R-:W-:-:S08]  /*bec0*/  @!P0 IMAD.MOV.U32 R2, RZ, RZ, R14 ;  /* 0x000000ffff028224 */ /* 0x000fd000078e000e */
[----:B------:R-:W-:Y:S05]  /*bed0*/  WARPSYNC.COLLECTIVE R15, `(.L_x_110) ;  /* 0x000000000f087348 */ /* 0x000fea0003c00000 */
[----:B------:R0:W1:Y:S02]  /*bee0*/  SHFL.IDX P6, R14, R13, R12, R11 ;  /* 0x0000000c0d0e7389 */ /* 0x00006400000c000b */
[----:B01----:R-:W-:Y:S01]  /*bef0*/  ENDCOLLECTIVE ;  /* 0x000000000000791b */ /* 0x003fe20003800000 */
.L_x_110:
[----:B------:R-:W-:Y:S01]  /*bf00*/  @!PT LDS RZ, [RZ] ;  /* 0x00000000fffff984 */ /* 0x000fe20000000800 */
[----:B------:R-:W-:Y:S01]  /*bf10*/  @!PT LDS RZ, [RZ] ;  /* 0x00000000fffff984 */ /* 0x000fe20000000800 */
[----:B------:R-:W-:Y:S01]  /*bf20*/  @!PT LDS RZ, [RZ] ;  /* 0x00000000fffff984 */ /* 0x000fe20000000800 */
[----:B------:R0:W-:Y:S04]  /*bf30*/  @!P0 LDGSTS.E.BYPASS.LTC128B.128 [R20+0xc400], desc[UR36][R2.64], !P3 ;  /* 0x0c40000002148fae */ /* 0x0001e8000d901d64 */
[----:B------:R0:W-:Y:S04]  /*bf40*/  @!P0 LDGSTS.E.BYPASS.LTC128B.128 [R20+0x10400], desc[UR36][R2.64+0x80], !P4 ;  /* 0x1040008002148fae */ /* 0x0001e8000e101d64 */
[----:B------:R0:W-:Y:S01]  /*bf50*/  @!P0 LDGSTS.E.BYPASS.LTC128B.128 [R20+0x14400], desc[UR36][R2.64+0x100], !P5 ;  /* 0x1440010002148fae */ /* 0x0001e2000e901d64 */
[----:B------:R-:W-:Y:S02]  /*bf60*/  ISETP.GE.AND P0, PT, R6, UR40, PT ;  /* 0x0000002806007c0c */ /* 0x000fe4000bf06270 */
[----:B------:R-:W-:Y:S01]  /*bf70*/  MOV R13, R0 ;  /* 0x00000000000d7202 */ /* 0x000fe20000000f00 */
[----:B------:R-:W-:-:S10]  /*bf80*/  IMAD.MOV.U32 R6, RZ, RZ, R14 ;  /* 0x000000ffff067224 */ /* 0x000fd400078e000e */
[----:B0-----:R-:W-:Y:S05]  /*bf90*/  WARPSYNC.COLLECTIVE R15, `(.L_x_111) ;  /* 0x000000000f087348 */ /* 0x001fea0003c00000 */
[----:B------:R1:W2:Y:S02]  /*bfa0*/  SHFL.IDX P6, R14, R13, R12, R11 ;  /* 0x0000000c0d0e7389 */ /* 0x0002a400000c000b */
[----:B012---:R-:W-:Y:S01]  /*bfb0*/  ENDCOLLECTIVE ;  /* 0x000000000000791b */ /* 0x007fe20003800000 */
.L_x_111:
[----:B------:R-:W-:Y:S01]  /*bfc0*/  IMAD.MOV.U32 R13, RZ, RZ, R5 ;  /* 0x000000ffff0d7224 */ /* 0x000fe200078e0005 */
[----:B------:R-:W-:Y:S02]  /*bfd0*/  MOV R12, 0x2 ;  /* 0x00000002000c7802 */ /* 0x000fe40000000f00 */
[----:B------:R-:W-:-:S05]  /*bfe0*/  @!P0 LEA R14, P1, R37, R14, 0x1 ;  /* 0x0000000e250e8211 */ /* 0x000fca00078208ff */
[----:B------:R-:W-:-:S08]  /*bff0*/  @!P0 IMAD.MOV.U32 R2, RZ, RZ, R14 ;  /* 0x000000ffff028224 */ /* 0x000fd000078e000e */
[----:B------:R-:W-:Y:S05]  /*c000*/  WARPSYNC.COLLECTIVE R15, `(.L_x_112) ;  /* 0x000000000f087348 */ /* 0x000fea0003c00000 */
[----:B------:R0:W1:Y:S02]  /*c010*/  SHFL.IDX P6, R14, R13, R12, R11 ;  /* 0x0000000c0d0e7389 */ /* 0x00006400000c000b */
[----:B01----:R-:W-:Y:S01]  /*c020*/  ENDCOLLECTIVE ;  /* 0x000000000000791b */ /* 0x003fe20003800000 */
.L_x_112:
[----:B------:R-:W-:Y:S02]  /*c030*/  @!P0 IMAD.X R7, RZ, RZ, R6, P1 ;  /* 0x000000ffff078224 */ /* 0x000fe400008e0606 */
[----:B------:R-:W-:-:S03]  /*c040*/  VIADD R6, R4, 0x20 ;  /* 0x0000002004067836 */ /* 0x000fc60000000000 */
[----:B------:R-:W-:-:S05]  /*c050*/  @!P0 MOV R3, R7 ;  /* 0x0000000700038202 */ /* 0x000fca0000000f00 */
[----:B------:R-:W-:Y:S01]  /*c060*/  @!PT LDS RZ, [RZ] ;  /* 0x00000000fffff984 */ /* 0x000fe20000000800 */
[----:B------:R-:W-:Y:S01]  /*c070*/  @!PT LDS RZ, [RZ] ;  /* 0x00000000fffff984 */ /* 0x000fe20000000800 */
[----:B------:R-:W-:Y:S01]  /*c080*/  @!PT LDS RZ, [RZ] ;  /* 0x00000000fffff984 */ /* 0x000fe20000000800 */
[----:B------:R0:W-:Y:S01]  /*c090*/  @!P0 LDGSTS.E.BYPASS.LTC128B.128 [R20+0xcc00], desc[UR36][R2.64], !P3 ;  /* 0x0cc0000002148fae */ /* 0x0001e2000d901d64 */
[----:B------:R-:W-:-:S03]  /*c0a0*/  IMAD.MOV.U32 R13, RZ, RZ, R0 ;  /* 0x000000ffff0d7224 */ /* 0x000fc600078e0000 */
[----:B------:R0:W-:Y:S04]  /*c0b0*/  @!P0 LDGSTS.E.BYPASS.LTC128B.128 [R20+0x10c00], desc[UR36][R2.64+0x80], !P4 ;  /* 0x10c0008002148fae */ /* 0x0001e8000e101d64 */
[----:B------:R0:W-:Y:S01]  /*c0c0*/  @!P0 LDGSTS.E.BYPASS.LTC128B.128 [R20+0x14c00], desc[UR36][R2.64+0x100], !P5 ;  /* 0x14c0010002148fae */ /* 0x0001e2000e901d64 */
[----:B------:R-:W-:Y:S01]  /*c0d0*/  ISETP.GE.AND P0, PT, R6, UR40, PT ;  /* 0x0000002806007c0c */ /* 0x000fe2000bf06270 */
[----:B------:R-:W-:-:S12]  /*c0e0*/  IMAD.MOV.U32 R6, RZ, RZ, R14 ;  /* 0x000000ffff067224 */ /* 0x000fd800078e000e */
[----:B0-----:R-:W-:Y:S05]  /*c0f0*/  WARPSYNC.COLLECTIVE R15, `(.L_x_113) ;  /* 0x000000000f087348 */ /* 0x001fea0003c00000 */
[----:B------:R1:W2:Y:S02]  /*c100*/  SHFL.IDX P6, R14, R13, R12, R11 ;  /* 0x0000000c0d0e7389 */ /* 0x0002a400000c000b */
[----:B012---:R-:W-:Y:S01]  /*c110*/  ENDCOLLECTIVE ;  /* 0x000000000000791b */ /* 0x007fe20003800000 */
.L_x_113:
[----:B------:R-:W-:Y:S02]  /*c120*/  IMAD.MOV.U32 R13, RZ, RZ, R5 ;  /* 0x000000ffff0d7224 */ /* 0x000fe400078e0005 */
[----:B------:R-:W-:Y:S01]  /*c130*/  IMAD.MOV.U32 R12, RZ, RZ, 0x3 ;  /* 0x00000003ff0c7424 */ /* 0x000fe200078e00ff */
[----:B------:R-:W-:-:S04]  /*c140*/  @!P0 LEA R14, P1, R37, R14, 0x1 ;  /* 0x0000000e250e8211 */ /* 0x000fc800078208ff */
[----:B------:R-:W-:Y:S01]  /*c150*/  @!P0 IADD3.X R7, RZ, R6, RZ, P1, !PT ;  /* 0x00000006ff078210 */ /* 0x000fe20000ffe4ff */
[----:B------:R-:W-:Y:S01]  /*c160*/  @!P0 IMAD.MOV.U32 R2, RZ, RZ, R14 ;  /* 0x000000ffff028224 */ /* 0x000fe200078e000e */
[----:B------:R-:W-:-:S07]  /*c170*/  IADD3 R6, R4, 0x30, RZ ;  /* 0x0000003004067810 */ /* 0x000fce0007ffe0ff */
[----:B------:R-:W-:Y:S05]  /*c180*/  WARPSYNC.COLLECTIVE R15, `(.L_x_114) ;  /* 0x000000000f087348 */ /* 0x000fea0003c00000 */
[----:B------:R0:W1:Y:S02]  /*c190*/  SHFL.IDX P6, R14, R13, R12, R11 ;  /* 0x0000000c0d0e7389 */ /* 0x00006400000c000b */
[----:B01----:R-:W-:Y:S01]  /*c1a0*/  ENDCOLLECTIVE ;  /* 0x000000000000791b */ /* 0x003fe20003800000 */
.L_x_114:
[----:B------:R-:W-:-:S05]  /*c1b0*/  @!P0 IMAD.MOV.U32 R3, RZ, RZ, R7 ;  /* 0x000000ffff038224 */ /* 0x000fca00078e0007 */
[----:B------:R-:W-:Y:S01]  /*c1c0*/  @!PT LDS RZ, [RZ] ;  /* 0x00000000fffff984 */ /* 0x000fe20000000800 */
[----:B------:R-:W-:Y:S01]  /*c1d0*/  @!PT LDS RZ, [RZ] ;  /* 0x00000000fffff984 */ /* 0x000fe20000000800 */
[----:B------:R-:W-:Y:S01]  /*c1e0*/  @!PT LDS RZ, [RZ] ;  /* 0x00000000fffff984 */ /* 0x000fe20000000800 */
[----:B------:R0:W-:Y:S04]  /*c1f0*/  @!P0 LDGSTS.E.BYPASS.LTC128B.128 [R20+0xd400], desc[UR36][R2.64], !P3 ;  /* 0x0d40000002148fae */ /* 0x0001e8000d901d64 */
[----:B------:R0:W-:Y:S01]  /*c200*/  @!P0 LDGSTS.E.BYPASS.LTC128B.128 [R20+0x11400], desc[UR36][R2.64+0x80], !P4 ;  /* 0x1140008002148fae */ /* 0x0001e2000e101d64 */
[----:B------:R-:W-:-:S03]  /*c210*/  IMAD.MOV.U32 R13, RZ, RZ, R0 ;  /* 0x000000ffff0d7224 */ /* 0x000fc600078e0000 */
[----:B------:R0:W-:Y:S01]  /*c220*/  @!P0 LDGSTS.E.BYPASS.LTC128B.128 [R20+0x15400], desc[UR36][R2.64+0x100], !P5 ;  /* 0x1540010002148fae */ /* 0x0001e2000e901d64 */
[----:B------:R-:W-:Y:S02]  /*c230*/  ISETP.GE.AND P0, PT, R6, UR40, PT ;  /* 0x0000002806007c0c */ /* 0x000fe4000bf06270 */
[----:B------:R-:W-:-:S11]  /*c240*/  MOV R6, R14 ;  /* 0x0000000e00067202 */ /* 0x000fd60000000f00 */
[----:B0-----:R-:W-:Y:S05]  /*c250*/  WARPSYNC.COLLECTIVE R15, `(.L_x_115) ;  /* 0x000000000f087348 */ /* 0x001fea0003c00000 */
[----:B------:R1:W2:Y:S02]  /*c260*/  SHFL.IDX P6, R14, R13, R12, R11 ;  /* 0x0000000c0d0e7389 */ /* 0x0002a400000c000b */
[----:B012---:R-:W-:Y:S01]  /*c270*/  ENDCOLLECTIVE ;  /* 0x000000000000791b */ /* 0x007fe20003800000 */
.L_x_115:
[----:B------:R-:W-:Y:S01]  /*c280*/  MOV R13, R5 ;  /* 0x00000005000d7202 */ /* 0x000fe20000000f00 */
[----:B------:R-:W-:Y:S01]  /*c290*/  IMAD.MOV.U32 R12, RZ, RZ, 0x4 ;  /* 0x00000004ff0c7424 */ /* 0x000fe200078e00ff */
[----:B------:R-:W-:-:S04]  /*c2a0*/  @!P0 LEA R14, P1, R37, R14, 0x1 ;  /* 0x0000000e250e8211 */ /* 0x000fc800078208ff */
[----:B------:R-:W-:Y:S01]  /*c2b0*/  @!P0 MOV R2, R14 ;  /* 0x0000000e00028202 */ /* 0x000fe20000000f00 */
[----:B------:R-:W-:-:S08]  /*c2c0*/  @!P0 IMAD.X R7, RZ, RZ, R6, P1 ;  /* 0x000000ffff078224 */ /* 0x000fd000008e0606 */
[----:B------:R-:W-:Y:S05]  /*c2d0*/  WARPSYNC.COLLECTIVE R15, `(.L_x_116) ;  /* 0x000000000f087348 */ /* 0x000fea0003c00000 */
[----:B------:R0:W1:Y:S02]  /*c2e0*/  SHFL.IDX P6, R14, R13, R12, R11 ;  /* 0x0000000c0d0e7389 */ /* 0x00006400000c000b */
[----:B01----:R-:W-:Y:S01]  /*c2f0*/  ENDCOLLECTIVE ;  /* 0x000000000000791b */ /* 0x003fe20003800000 */
.L_x_116:
[----:B------:R-:W-:Y:S02]  /*c300*/  VIADD R6, R4, 0x40 ;  /* 0x0000004004067836 */ /* 0x000fe40000000000 */
[----:B------:R-:W-:-:S05]  /*c310*/  @!P0 IMAD.MOV.U32 R3, RZ, RZ, R7 ;  /* 0x000000ffff038224 */ /* 0x000fca00078e0007 */
[----:B------:R-:W-:Y:S01]  /*c320*/  @!PT LDS RZ, [RZ] ;  /* 0x00000000fffff984 */ /* 0x000fe20000000800 */
[----:B------:R-:W-:Y:S01]  /*c330*/  @!PT LDS RZ, [RZ] ;  /* 0x00000000fffff984 */ /* 0x000fe20000000800 */
[----:B------:R-:W-:Y:S01]  /*c340*/  @!PT LDS RZ, [RZ] ;  /* 0x00000000fffff984 */ /* 0x000fe20000000800 */
[----:B------:R0:W-:Y:S04]  /*c350*/  @!P0 LDGSTS.E.BYPASS.LTC128B.128 [R20+0xdc00], desc[UR36][R2.64], !P3 ;  /* 0x0dc0000002148fae */ /* 0x0001e8000d901d64 */
[----:B------:R0:W-:Y:S01]  /*c360*/  @!P0 LDGSTS.E.BYPASS.LTC128B.128 [R20+0x11c00], desc[UR36][R2.64+0x80], !P4 ;  /* 0x11c0008002148fae */ /* 0x0001e2000e101d64 */
[----:B------:R-:W-:-:S03]  /*c370*/  MOV R13, R0 ;  /* 0x00000000000d7202 */ /* 0x000fc60000000f00 */
[----:B------:R0:W-:Y:S01]  /*c380*/  @!P0 LDGSTS.E.BYPASS.LTC128B.128 [R20+0x15c00], desc[UR36][R2.64+0x100], !P5 ;  /* 0x15c0010002148fae */ /* 0x0001e2000e901d64 */
[----:B------:R-:W-:Y:S01]  /*c390*/  ISETP.GE.AND P0, PT, R6, UR40, PT ;  /* 0x0000002806007c0c */ /* 0x000fe2000bf06270 */
[----:B------:R-:W-:-:S12]  /*c3a0*/  IMAD.MOV.U32 R6, RZ, RZ, R14 ;  /* 0x000000ffff067224 */ /* 0x000fd800078e000e */
[----:B0-----:R-:W-:Y:S05]  /*c3b0*/  WARPSYNC.COLLECTIVE R15, `(.L_x_117) ;  /* 0x000000000f087348 */ /* 0x001fea0003c00000 */
[----:B------:R1:W2:Y:S02]  /*c3c0*/  SHFL.IDX P6, R14, R13, R12, R11 ;  /* 0x0000000c0d0e7389 */ /* 0x0002a400000c000b */
[----:B012---:R-:W-:Y:S01]  /*c3d0*/  ENDCOLLECTIVE ;  /* 0x000000000000791b */ /* 0x007fe20003800000 */
.L_x_117:
[----:B------:R-:W-:Y:S01]  /*c3e0*/  IMAD.MOV.U32 R13, RZ, RZ, R5 ;  /* 0x000000ffff0d7224 */ /* 0x000fe200078e0005 */
[----:B------:R-:W-:Y:S02]  /*c3f0*/  MOV R12, 0x5 ;  /* 0x00000005000c7802 */ /* 0x000fe40000000f00 */
[----:B------:R-:W-:-:S05]  /*c400*/  @!P0 LEA R14, P1, R37, R14, 0x1 ;  /* 0x0000000e250e8211 */ /* 0x000fca00078208ff */
[----:B------:R-:W-:-:S08]  /*c410*/  @!P0 IMAD.MOV.U32 R2, RZ, RZ, R14 ;  /* 0x000000ffff028224 */ /* 0x000fd000078e000e */
[----:B------:R-:W-:Y:S05]  /*c420*/  WARPSYNC.COLLECTIVE R15, `(.L_x_118) ;  /* 0x000000000f087348 */ /* 0x000fea0003c00000 */
[----:B------:R0:W1:Y:S02]  /*c430*/  SHFL.IDX P6, R14, R13, R12, R11 ;  /* 0x0000000c0d0e7389 */ /* 0x00006400000c000b */
[----:B01----:R-:W-:Y:S01]  /*c440*/  ENDCOLLECTIVE ;  /* 0x000000000000791b */ /* 0x003fe20003800000 */
.L_x_118:
        /* <DEDUP_REMOVED lines=15> */
.L_x_119:
        /* <DEDUP_REMOVED lines=9> */
.L_x_120:
        /* <DEDUP_REMOVED lines=13> */
.L_x_121:
[----:B------:R-:W-:Y:S01]  /*c6a0*/  IMAD.MOV.U32 R13, RZ, RZ, R5 ;  /* 0x000000ffff0d7224 */ /* 0x000fe200078e0005 */
[----:B------:R-:W-:Y:S02]  /*c6b0*/  MOV R12, 0x7 ;  /* 0x00000007000c7802 */ /* 0x000fe40000000f00 */
[----:B------:R-:W-:-:S04]  /*c6c0*/  @!P0 LEA R14, P1, R37, R14, 0x1 ;  /* 0x0000000e250e8211 */ /* 0x000fc800078208ff */
[----:B------:R-:W-:Y:S01]  /*c6d0*/  @!P0 MOV R2, R14 ;  /* 0x0000000e00028202 */ /* 0x000fe20000000f00 */
[----:B------:R-:W-:-:S08]  /*c6e0*/  @!P0 IMAD.X R7, RZ, RZ, R6, P1 ;  /* 0x000000ffff078224 */ /* 0x000fd000008e0606 */
[----:B------:R-:W-:Y:S05]  /*c6f0*/  WARPSYNC.COLLECTIVE R15, `(.L_x_122) ;  /* 0x000000000f087348 */ /* 0x000fea0003c00000 */
[----:B------:R0:W1:Y:S02]  /*c700*/  SHFL.IDX P6, R14, R13, R12, R11 ;  /* 0x0000000c0d0e7389 */ /* 0x00006400000c000b */
[----:B01----:R-:W-:Y:S01]  /*c710*/  ENDCOLLECTIVE ;  /* 0x000000000000791b */ /* 0x003fe20003800000 */
.L_x_122:
        /* <DEDUP_REMOVED lines=8> */
[----:B------:R-:W-:-:S07]  /*c7a0*/  IMAD.MOV.U32 R6, RZ, RZ, R14 ;  /* 0x000000ffff067224 */ /* 0x000fce00078e000e */
[----:B0-----:R-:W-:Y:S05]  /*c7b0*/  WARPSYNC.COLLECTIVE R15, `(.L_x_123) ;  /* 0x000000000f087348 */ /* 0x001fea0003c00000 */
[----:B------:R1:W2:Y:S02]  /*c7c0*/  SHFL.IDX P6, R14, R13, R12, R11 ;  /* 0x0000000c0d0e7389 */ /* 0x0002a400000c000b */
[----:B012---:R-:W-:Y:S01]  /*c7d0*/  ENDCOLLECTIVE ;  /* 0x000000000000791b */ /* 0x007fe20003800000 */
.L_x_123:
[----:B------:R-:W-:Y:S05]  /*c7e0*/  BRA `(.L_x_124) ;  /* 0xffffffd000347947 */ /* 0x000fea000383ffff */
.L_x_54:
[----:B0-----:R-:W-:-:S04]  /*c7f0*/  MOV R3, UR39 ;  /* 0x0000002700037c02 */ /* 0x001fc80008000f00 */
[----:B------:R0:W1:Y:S03]  /*c800*/  SYNCS.PHASECHK.TRANS64.TRYWAIT P0, [R3+URZ+0x2a820], R0 ;  /* 0x02a82000030075a7 */ /* 0x000066000800017f */
[----:B-1----:R-:W-:Y:S05]  /*c810*/  @!P0 NANOSLEEP.SYNCS 0x989680 ;  /* 0x009896800000895d */ /* 0x002fea0003900000 */
[----:B------:R-:W1:Y:S02]  /*c820*/  @!P0 SYNCS.PHASECHK.TRANS64 P0, [R3+URZ+0x2a820], R0 ;  /* 0x02a82000030085a7 */ /* 0x000e64000800007f */
[----:B-1----:R-:W-:Y:S05]  /*c830*/  @!P0 BRA `(.L_x_54) ;  /* 0xfffffffc00ec8947 */ /* 0x002fea000383ffff */
[----:B------:R-:W-:Y:S05]  /*c840*/  BRA `(.L_x_125) ;  /* 0xffffffd000707947 */ /* 0x000fea000383ffff */
.L_x_58:
[----:B0-----:R0:W1:Y:S02]  /*c850*/  SYNCS.PHASECHK.TRANS64.TRYWAIT P0, [R6+URZ+0x2a840], R3 ;  /* 0x02a84003060075a7 */ /* 0x001064000800017f */
[----:B-1----:R-:W-:Y:S05]  /*c860*/  @!P0 NANOSLEEP.SYNCS 0x989680 ;  /* 0x009896800000895d */ /* 0x002fea0003900000 */
[----:B------:R-:W1:Y:S02]  /*c870*/  @!P0 SYNCS.PHASECHK.TRANS64 P0, [R6+URZ+0x2a840], R3 ;  /* 0x02a84003060085a7 */ /* 0x000e64000800007f */
[----:B-1----:R-:W-:Y:S05]  /*c880*/  @!P0 BRA `(.L_x_58) ;  /* 0xfffffffc00f08947 */ /* 0x002fea000383ffff */
[----:B------:R-:W-:Y:S05]  /*c890*/  BRA `(.L_x_126) ;  /* 0xffffffd400207947 */ /* 0x000fea000383ffff */
.L_x_59:
        /* <DEDUP_REMOVED lines=8> */
.L_x_128:
[----:B------:R-:W-:Y:S05]  /*c920*/  BSYNC B1 ;  /* 0x0000000000017941 */ /* 0x000fea0003800000 */
.L_x_127:
[----:B------:R-:W-:Y:S01]  /*c930*/  MOV R13, R8 ;  /* 0x00000008000d7202 */ /* 0x000fe20000000f00 */
[----:B------:R-:W-:Y:S01]  /*c940*/  IMAD.MOV.U32 R12, RZ, RZ, RZ ;  /* 0x000000ffff0c7224 */ /* 0x000fe200078e00ff */
[----:B------:R-:W-:Y:S01]  /*c950*/  MOV R15, 0xffffffff ;  /* 0xffffffff000f7802 */ /* 0x000fe20000000f00 */
[----:B------:R-:W-:Y:S01]  /*c960*/  IMAD.MOV.U32 R11, RZ, RZ, 0x181f ;  /* 0x0000181fff0b7424 */ /* 0x000fe200078e00ff */
[----:B------:R-:W-:Y:S01]  /*c970*/  LEA R9, R9, UR39, 0x1 ;  /* 0x0000002709097c11 */ /* 0x000fe2000f8e08ff */
[----:B------:R-:W-:Y:S02]  /*c980*/  IMAD.MOV.U32 R3, RZ, RZ, R14 ;  /* 0x000000ffff037224 */ /* 0x000fe400078e000e */
[----:B------:R-:W-:-:S07]  /*c990*/  IMAD.SHL.U32 R5, R37, 0x2, RZ ;  /* 0x0000000225057824 */ /* 0x000fce00078e00ff */
[----:B------:R-:W-:Y:S05]  /*c9a0*/  WARPSYNC.COLLECTIVE R15, `(.L_x_129) ;  /* 0x000000000f087348 */ /* 0x000fea0003c00000 */
[----:B------:R0:W1:Y:S02]  /*c9b0*/  SHFL.IDX P6, R14, R13, R12, R11 ;  /* 0x0000000c0d0e7389 */ /* 0x00006400000c000b */
[----:B01----:R-:W-:Y:S01]  /*c9c0*/  ENDCOLLECTIVE ;  /* 0x000000000000791b */ /* 0x003fe20003800000 */
.L_x_129:
[----:B------:R-:W-:Y:S01]  /*c9d0*/  MOV R13, R10 ;  /* 0x0000000a000d7202 */ /* 0x000fe20000000f00 */
[----:B------:R-:W-:Y:S01]  /*c9e0*/  IMAD.MOV.U32 R12, RZ, RZ, 0x1 ;  /* 0x00000001ff0c7424 */ /* 0x000fe200078e00ff */
[----:B------:R-:W-:-:S13]  /*c9f0*/  IADD3 R2, P0, R14, R5, RZ ;  /* 0x000000050e027210 */ /* 0x000fda0007f1e0ff */
[----:B------:R-:W-:Y:S05]  /*ca00*/  WARPSYNC.COLLECTIVE R15, `(.L_x_130) ;  /* 0x000000000f087348 */ /* 0x000fea0003c00000 */
[----:B------:R0:W1:Y:S02]  /*ca10*/  SHFL.IDX P6, R14, R13, R12, R11 ;  /* 0x0000000c0d0e7389 */ /* 0x00006400000c000b */
[----:B01----:R-:W-:Y:S01]  /*ca20*/  ENDCOLLECTIVE ;  /* 0x000000000000791b */ /* 0x003fe20003800000 */
.L_x_130:
[----:B------:R-:W-:-:S05]  /*ca30*/  IMAD.X R3, RZ, RZ, R3, P0 ;  /* 0x000000ffff037224 */ /* 0x000fca00000e0603 */
[----:B------:R-:W-:Y:S01]  /*ca40*/  @!PT LDS RZ, [RZ] ;  /* 0x00000000fffff984 */ /* 0x000fe20000000800 */
[----:B------:R-:W-:Y:S01]  /*ca50*/  @!PT LDS RZ, [RZ] ;  /* 0x00000000fffff984 */ /* 0x000fe20000000800 */
[----:B------:R-:W-:Y:S01]  /*ca60*/  @!PT LDS RZ, [RZ] ;  /* 0x00000000fffff984 */ /* 0x000fe20000000800 */
[----:B------:R-:W-:Y:S04]  /*ca70*/  LDGSTS.E.BYPASS.LTC128B.128 [R9+0x18400], desc[UR36][R2.64], !P3 ;  /* 0x1840000002097fae */ /* 0x000fe8000d901d64 */
[----:B------:R-:W-:Y:S01]  /*ca80*/  LDGSTS.E.BYPASS.LTC128B.128 [R9+0x1b400], desc[UR36][R2.64+0x80], !P2 ;  /* 0x1b40008002097fae */ /* 0x000fe2000d101d64 */
[----:B------:R-:W-:-:S03]  /*ca90*/  MOV R13, R8 ;  /* 0x00000008000d7202 */ /* 0x000fc60000000f00 */
[----:B------:R0:W-:Y:S02]  /*caa0*/  LDGSTS.E.BYPASS.LTC128B.128 [R9+0x1e400], desc[UR36][R2.64+0x100], !P1 ;  /* 0x1e40010002097fae */ /* 0x0001e4000c901d64 */
[----:B0-----:R-:W-:-:S07]  /*cab0*/  IMAD.MOV.U32 R3, RZ, RZ, R14 ;  /* 0x000000ffff037224 */ /* 0x001fce00078e000e */
[----:B------:R-:W-:Y:S05]  /*cac0*/  WARPSYNC.COLLECTIVE R15, `(.L_x_131) ;  /* 0x000000000f087348 */ /* 0x000fea0003c00000 */
[----:B------:R0:W1:Y:S02]  /*cad0*/  SHFL.IDX P6, R14, R13, R12, R11 ;  /* 0x0000000c0d0e7389 */ /* 0x00006400000c000b */
[----:B01----:R-:W-:Y:S01]  /*cae0*/  ENDCOLLECTIVE ;  /* 0x000000000000791b */ /* 0x003fe20003800000 */
.L_x_131:
[----:B------:R-:W-:Y:S01]  /*caf0*/  IMAD.MOV.U32 R13, RZ, RZ, R10 ;  /* 0x000000ffff0d7224 */ /* 0x000fe200078e000a */
[----:B------:R-:W-:Y:S02]  /*cb00*/  MOV R12, 0x2 ;  /* 0x00000002000c7802 */ /* 0x000fe40000000f00 */
[----:B------:R-:W-:-:S13]  /*cb10*/  IADD3 R2, P0, R14, R5, RZ ;  /* 0x000000050e027210 */ /* 0x000fda0007f1e0ff */
[----:B------:R-:W-:Y:S05]  /*cb20*/  WARPSYNC.COLLECTIVE R15, `(.L_x_132) ;  /* 0x000000000f087348 */ /* 0x000fea0003c00000 */
[----:B------:R0:W1:Y:S02]  /*cb30*/  SHFL.IDX P6, R14, R13, R12, R11 ;  /* 0x0000000c0d0e7389 */ /* 0x00006400000c000b */
[----:B01----:R-:W-:Y:S01]  /*cb40*/  ENDCOLLECTIVE ;  /* 0x000000000000791b */ /* 0x003fe20003800000 */
.L_x_132:
[----:B------:R-:W-:-:S05]  /*cb50*/  IMAD.X R3, RZ, RZ, R3, P0 ;  /* 0x000000ffff037224 */ /* 0x000fca00000e0603 */
[----:B------:R-:W-:Y:S01]  /*cb60*/  @!PT LDS RZ, [RZ] ;  /* 0x00000000fffff984 */ /* 0x000fe20000000800 */
[----:B------:R-:W-:Y:S01]  /*cb70*/  @!PT LDS RZ, [RZ] ;  /* 0x00000000fffff984 */ /* 0x000fe20000000800 */
[----:B------:R-:W-:Y:S01]  /*cb80*/  @!PT LDS RZ, [RZ] ;  /* 0x00000000fffff984 */ /* 0x000fe20000000800 */
[----:B------:R0:W-:Y:S04]  /*cb90*/  LDGSTS.E.BYPASS.LTC128B.128 [R9+0x18c00], desc[UR36][R2.64], !P3 ;  /* 0x18c0000002097fae */ /* 0x0001e8000d901d64 */
[----:B------:R0:W-:Y:S01]  /*cba0*/  LDGSTS.E.BYPASS.LTC128B.128 [R9+0x1bc00], desc[UR36][R2.64+0x80], !P2 ;  /* 0x1bc0008002097fae */ /* 0x0001e2000d101d64 */
[----:B------:R-:W-:-:S03]  /*cbb0*/  IMAD.MOV.U32 R13, RZ, RZ, R8 ;  /* 0x000000ffff0d7224 */ /* 0x000fc600078e0008 */
[----:B------:R0:W-:Y:S01]  /*cbc0*/  LDGSTS.E.BYPASS.LTC128B.128 [R9+0x1ec00], desc[UR36][R2.64+0x100], !P1 ;  /* 0x1ec0010002097fae */ /* 0x0001e2000c901d64 */
[----:B------:R-:W-:-:S07]  /*cbd0*/  IMAD.MOV.U32 R35, RZ, RZ, R14 ;  /* 0x000000ffff237224 */ /* 0x000fce00078e000e */
[----:B0-----:R-:W-:Y:S05]  /*cbe0*/  WARPSYNC.COLLECTIVE R15, `(.L_x_133) ;  /* 0x000000000f087348 */ /* 0x001fea0003c00000 */
[----:B------:R1:W2:Y:S02]  /*cbf0*/  SHFL.IDX P6, R14, R13, R12, R11 ;  /* 0x0000000c0d0e7389 */ /* 0x0002a400000c000b */
[----:B012---:R-:W-:Y:S01]  /*cc00*/  ENDCOLLECTIVE ;  /* 0x000000000000791b */ /* 0x007fe20003800000 */
.L_x_133:
[----:B------:R-:W-:Y:S02]  /*cc10*/  IMAD.MOV.U32 R13, RZ, RZ, R10 ;  /* 0x000000ffff0d7224 */ /* 0x000fe400078e000a */
[----:B------:R-:W-:Y:S01]  /*cc20*/  IMAD.MOV.U32 R12, RZ, RZ, 0x3 ;  /* 0x00000003ff0c7424 */ /* 0x000fe200078e00ff */
[----:B------:R-:W-:-:S13]  /*cc30*/  IADD3 R2, P0, R14, R5, RZ ;  /* 0x000000050e027210 */ /* 0x000fda0007f1e0ff */
[----:B------:R-:W-:Y:S05]  /*cc40*/  WARPSYNC.COLLECTIVE R15, `(.L_x_134) ;  /* 0x000000000f087348 */ /* 0x000fea0003c00000 */
[----:B------:R0:W1:Y:S02]  /*cc50*/  SHFL.IDX P6, R14, R13, R12, R11 ;  /* 0x0000000c0d0e7389 */ /* 0x00006400000c000b */
[----:B01----:R-:W-:Y:S01]  /*cc60*/  ENDCOLLECTIVE ;  /* 0x000000000000791b */ /* 0x003fe20003800000 */
.L_x_134:
[----:B------:R-:W-:-:S05]  /*cc70*/  IADD3.X R3, RZ, R35, RZ, P0, !PT ;  /* 0x00000023ff037210 */ /* 0x000fca00007fe4ff */
[----:B------:R-:W-:Y:S01]  /*cc80*/  @!PT LDS RZ, [RZ] ;  /* 0x00000000fffff984 */ /* 0x000fe20000000800 */
[----:B------:R-:W-:Y:S01]  /*cc90*/  @!PT LDS RZ, [RZ] ;  /* 0x00000000fffff984 */ /* 0x000fe20000000800 */
[----:B------:R-:W-:Y:S01]  /*cca0*/  @!PT LDS RZ, [RZ] ;  /* 0x00000000fffff984 */ /* 0x000fe20000000800 */
[----:B------:R0:W-:Y:S04]  /*ccb0*/  LDGSTS.E.BYPASS.LTC128B.128 [R9+0x19400], desc[UR36][R2.64], !P3 ;  /* 0x1940000002097fae */ /* 0x0001e8000d901d64 */
[----:B------:R0:W-:Y:S01]  /*ccc0*/  LDGSTS.E.BYPASS.LTC128B.128 [R9+0x1c400], desc[UR36][R2.64+0x80], !P2 ;  /* 0x1c40008002097fae */ /* 0x0001e2000d101d64 */
[----:B------:R-:W-:-:S03]  /*ccd0*/  IMAD.MOV.U32 R13, RZ, RZ, R8 ;  /* 0x000000ffff0d7224 */ /* 0x000fc600078e0008 */
[----:B------:R0:W-:Y:S01]  /*cce0*/  LDGSTS.E.BYPASS.LTC128B.128 [R9+0x1f400], desc[UR36][R2.64+0x100], !P1 ;  /* 0x1f40010002097fae */ /* 0x0001e2000c901d64 */
[----:B------:R-:W-:-:S07]  /*ccf0*/  MOV R35, R14 ;  /* 0x0000000e00237202 */ /* 0x000fce0000000f00 */
[----:B0-----:R-:W-:Y:S05]  /*cd00*/  WARPSYNC.COLLECTIVE R15, `(.L_x_135) ;  /* 0x000000000f087348 */ /* 0x001fea0003c00000 */
[----:B------:R1:W2:Y:S02]  /*cd10*/  SHFL.IDX P6, R14, R13, R12, R11 ;  /* 0x0000000c0d0e7389 */ /* 0x0002a400000c000b */
[----:B012---:R-:W-:Y:S01]  /*cd20*/  ENDCOLLECTIVE ;  /* 0x000000000000791b */ /* 0x007fe20003800000 */
.L_x_135:
[----:B------:R-:W-:Y:S01]  /*cd30*/  MOV R13, R10 ;  /* 0x0000000a000d7202 */ /* 0x000fe20000000f00 */
[----:B------:R-:W-:Y:S01]  /*cd40*/  IMAD.MOV.U32 R12, RZ, RZ, 0x4 ;  /* 0x00000004ff0c7424 */ /* 0x000fe200078e00ff */
[----:B------:R-:W-:-:S13]  /*cd50*/  IADD3 R2, P0, R14, R5, RZ ;  /* 0x000000050e027210 */ /* 0x000fda0007f1e0ff */
[----:B------:R-:W-:Y:S05]  /*cd60*/  WARPSYNC.COLLECTIVE R15, `(.L_x_136) ;  /* 0x000000000f087348 */ /* 0x000fea0003c00000 */
[----:B------:R0:W1:Y:S02]  /*cd70*/  SHFL.IDX P6, R14, R13, R12, R11 ;  /* 0x0000000c0d0e7389 */ /* 0x00006400000c000b */
[----:B01----:R-:W-:Y:S01]  /*cd80*/  ENDCOLLECTIVE ;  /* 0x000000000000791b */ /* 0x003fe20003800000 */
.L_x_136:
[----:B------:R-:W-:-:S05]  /*cd90*/  IMAD.X R3, RZ, RZ, R35, P0 ;  /* 0x000000ffff037224 */ /* 0x000fca00000e0623 */
[----:B------:R-:W-:Y:S01]  /*cda0*/  @!PT LDS RZ, [RZ] ;  /* 0x00000000fffff984 */ /* 0x000fe20000000800 */
[----:B------:R-:W-:Y:S01]  /*cdb0*/  @!PT LDS RZ, [RZ] ;  /* 0x00000000fffff984 */ /* 0x000fe20000000800 */
[----:B------:R-:W-:Y:S01]  /*cdc0*/  @!PT LDS RZ, [RZ] ;  /* 0x00000000fffff984 */ /* 0x000fe20000000800 */
[----:B------:R0:W-:Y:S04]  /*cdd0*/  LDGSTS.E.BYPASS.LTC128B.128 [R9+0x19c00], desc[UR36][R2.64], !P3 ;  /* 0x19c0000002097fae */ /* 0x0001e8000d901d64 */
[----:B------:R0:W-:Y:S01]  /*cde0*/  LDGSTS.E.BYPASS.LTC128B.128 [R9+0x1cc00], desc[UR36][R2.64+0x80], !P2 ;  /* 0x1cc0008002097fae */ /* 0x0001e2000d101d64 */
[----:B------:R-:W-:-:S03]  /*cdf0*/  MOV R13, R8 ;  /* 0x00000008000d7202 */ /* 0x000fc60000000f00 */
[----:B------:R0:W-:Y:S01]  /*ce00*/  LDGSTS.E.BYPASS.LTC128B.128 [R9+0x1fc00], desc[UR36][R2.64+0x100], !P1 ;  /* 0x1fc0010002097fae */ /* 0x0001e2000c901d64 */
[----:B------:R-:W-:-:S07]  /*ce10*/  IMAD.MOV.U32 R35, RZ, RZ, R14 ;  /* 0x000000ffff237224 */ /* 0x000fce00078e000e */
[----:B0-----:R-:W-:Y:S05]  /*ce20*/  WARPSYNC.COLLECTIVE R15, `(.L_x_137) ;  /* 0x000000000f087348 */ /* 0x001fea0003c00000 */
[----:B------:R1:W2:Y:S02]  /*ce30*/  SHFL.IDX P6, R14, R13, R12, R11 ;  /* 0x0000000c0d0e7389 */ /* 0x0002a400000c000b */
[----:B012---:R-:W-:Y:S01]  /*ce40*/  ENDCOLLECTIVE ;  /* 0x000000000000791b */ /* 0x007fe20003800000 */
.L_x_137:
[----:B------:R-:W-:Y:S01]  /*ce50*/  IMAD.MOV.U32 R13, RZ, RZ, R10 ;  /* 0x000000ffff0d7224 */ /* 0x000fe200078e000a */
[----:B------:R-:W-:Y:S02]  /*ce60*/  MOV R12, 0x5 ;  /* 0x00000005000c7802 */ /* 0x000fe40000000f00 */
[----:B------:R-:W-:-:S13]  /*ce70*/  IADD3 R2, P0, R14, R5, RZ ;  /* 0x000000050e027210 */ /* 0x000fda0007f1e0ff */
[----:B------:R-:W-:Y:S05]  /*ce80*/  WARPSYNC.COLLECTIVE R15, `(.L_x_138) ;  /* 0x000000000f087348 */ /* 0x000fea0003c00000 */
[----:B------:R0:W1:Y:S02]  /*ce90*/  SHFL.IDX P6, R14, R13, R12, R11 ;  /* 0x0000000c0d0e7389 */ /* 0x00006400000c000b */
[----:B01----:R-:W-:Y:S01]  /*cea0*/  ENDCOLLECTIVE ;  /* 0x000000000000791b */ /* 0x003fe20003800000 */
.L_x_138:
        /* <DEDUP_REMOVED lines=12> */
.L_x_139:
[----:B------:R-:W-:Y:S05]  /*cf70*/  BRA `(.L_x_140) ;  /* 0xffffffd000707947 */ /* 0x000fea000383ffff */
.L_x_64:
[----:B0-----:R0:W1:Y:S02]  /*cf80*/  SYNCS.PHASECHK.TRANS64.TRYWAIT P0, [R6+URZ+0x2a860], R9 ;  /* 0x02a86009060075a7 */ /* 0x001064000800017f */
[----:B-1----:R-:W-:Y:S05]  /*cf90*/  @!P0 NANOSLEEP.SYNCS 0x989680 ;  /* 0x009896800000895d */ /* 0x002fea0003900000 */
[----:B------:R-:W1:Y:S02]  /*cfa0*/  @!P0 SYNCS.PHASECHK.TRANS64 P0, [R6+URZ+0x2a860], R9 ;  /* 0x02a86009060085a7 */ /* 0x000e64000800007f */
[----:B-1----:R-:W-:Y:S05]  /*cfb0*/  @!P0 BRA `(.L_x_64) ;  /* 0xfffffffc00f08947 */ /* 0x002fea000383ffff */
[----:B------:R-:W-:Y:S05]  /*cfc0*/  BRA `(.L_x_141) ;  /* 0xffffffd000d47947 */ /* 0x000fea000383ffff */
.L_x_65:
[----:B------:R-:W-:Y:S01]  /*cfd0*/  BSSY B1, `(.L_x_142) ;  /* 0x0000008000017945 */ /* 0x000fe20003800000 */
[----:B------:R-:W-:Y:S01]  /*cfe0*/  MOV R13, R18 ;  /* 0x00000012000d7202 */ /* 0x000fe20000000f00 */
[----:B------:R-:W-:Y:S01]  /*cff0*/  IMAD.MOV.U32 R12, RZ, RZ, RZ ;  /* 0x000000ffff0c7224 */ /* 0x000fe200078e00ff */
[----:B------:R-:W-:Y:S01]  /*d000*/  MOV R15, 0xffffffff ;  /* 0xffffffff000f7802 */ /* 0x000fe20000000f00 */
[----:B------:R-:W-:-:S07]  /*d010*/  IMAD.MOV.U32 R11, RZ, RZ, 0x181f ;  /* 0x0000181fff0b7424 */ /* 0x000fce00078e00ff */
[----:B0-----:R-:W-:Y:S05]  /*d020*/  WARPSYNC.COLLECTIVE R15, `(.L_x_143) ;  /* 0x000000000f087348 */ /* 0x001fea0003c00000 */
[----:B------:R1:W2:Y:S02]  /*d030*/  SHFL.IDX P6, R14, R13, R12, R11 ;  /* 0x0000000c0d0e7389 */ /* 0x0002a400000c000b */
[----:B012---:R-:W-:Y:S01]  /*d040*/  ENDCOLLECTIVE ;  /* 0x000000000000791b */ /* 0x007fe20003800000 */
.L_x_143:
[----:B------:R-:W-:Y:S05]  /*d050*/  BSYNC B1 ;  /* 0x0000000000017941 */ /* 0x000fea0003800000 */
.L_x_142:
[----:B------:R-:W-:Y:S01]  /*d060*/  IMAD.MOV.U32 R13, RZ, RZ, R17 ;  /* 0x000000ffff0d7224 */ /* 0x000fe200078e0011 */
[----:B------:R-:W-:Y:S01]  /*d070*/  MOV R12, RZ ;  /* 0x000000ff000c7202 */ /* 0x000fe20000000f00 */
[----:B------:R-:W-:Y:S01]  /*d080*/  IMAD.MOV.U32 R11, RZ, RZ, 0x181f ;  /* 0x0000181fff0b7424 */ /* 0x000fe200078e00ff */
[----:B------:R-:W-:Y:S01]  /*d090*/  LEA R7, R7, UR39, 0x1 ;  /* 0x0000002707077c11 */ /* 0x000fe2000f8e08ff */
[----:B------:R-:W-:Y:S02]  /*d0a0*/  IMAD.MOV.U32 R15, RZ, RZ, -0x1 ;  /* 0xffffffffff0f7424 */ /* 0x000fe400078e00ff */
[----:B------:R-:W-:-:S07]  /*d0b0*/  IMAD.MOV.U32 R3, RZ, RZ, R14 ;  /* 0x000000ffff037224 */ /* 0x000fce00078e000e */
[----:B------:R-:W-:Y:S05]  /*d0c0*/  WARPSYNC.COLLECTIVE R15, `(.L_x_144) ;  /* 0x000000000f087348 */ /* 0x000fea0003c00000 */
[----:B------:R0:W1:Y:S02]  /*d0d0*/  SHFL.IDX P6, R14, R13, R12, R11 ;  /* 0x0000000c0d0e7389 */ /* 0x00006400000c000b */
[----:B01----:R-:W-:Y:S01]  /*d0e0*/  ENDCOLLECTIVE ;  /* 0x000000000000791b */ /* 0x003fe20003800000 */
.L_x_144:
[----:B------:R-:W-:Y:S02]  /*d0f0*/  IMAD.MOV.U32 R13, RZ, RZ, R18 ;  /* 0x000000ffff0d7224 */ /* 0x000fe400078e0012 */
[----:B------:R-:W-:Y:S01]  /*d100*/  IMAD.MOV.U32 R12, RZ, RZ, 0x1 ;  /* 0x00000001ff0c7424 */ /* 0x000fe200078e00ff */
[----:B------:R-:W-:-:S13]  /*d110*/  IADD3 R2, P0, R14, R5, RZ ;  /* 0x000000050e027210 */ /* 0x000fda0007f1e0ff */
[----:B------:R-:W-:Y:S05]  /*d120*/  WARPSYNC.COLLECTIVE R15, `(.L_x_145) ;  /* 0x000000000f087348 */ /* 0x000fea0003c00000 */
[----:B------:R0:W1:Y:S02]  /*d130*/  SHFL.IDX P6, R14, R13, R12, R11 ;  /* 0x0000000c0d0e7389 */ /* 0x00006400000c000b */
[----:B01----:R-:W-:Y:S01]  /*d140*/  ENDCOLLECTIVE ;  /* 0x000000000000791b */ /* 0x003fe20003800000 */
.L_x_145:
[----:B------:R-:W-:Y:S02]  /*d150*/  IADD3.X R3, RZ, R3, RZ, P0, !PT ;  /* 0x00000003ff037210 */ /* 0x000fe400007fe4ff */
[----:B------:R-:W-:Y:S01]  /*d160*/  ISETP.LT.OR P0, PT, R8, 0x1, P2 ;  /* 0x000000010800780c */ /* 0x000fe20001701670 */
[----:B------:R-:W-:-:S12]  /*d170*/  IMAD.MOV.U32 R13, RZ, RZ, R17 ;  /* 0x000000ffff0d7224 */ /* 0x000fd800078e0011 */
[----:B------:R-:W-:Y:S01]  /*d180*/  @!PT LDS RZ, [RZ] ;  /* 0x00000000fffff984 */ /* 0x000fe20000000800 */
[----:B------:R-:W-:Y:S01]  /*d190*/  @!PT LDS RZ, [RZ] ;  /* 0x00000000fffff984 */ /* 0x000fe20000000800 */
[----:B------:R-:W-:Y:S01]  /*d1a0*/  @!PT LDS RZ, [RZ] ;  /* 0x00000000fffff984 */ /* 0x000fe20000000800 */
[----:B------:R-:W-:Y:S01]  /*d1b0*/  LDGSTS.E.BYPASS.LTC128B.128 [R7+0x400], desc[UR36][R2.64], !P0 ;  /* 0x0040000002077fae */ /* 0x000fe2000c101d64 */
[----:B------:R-:W-:-:S13]  /*d1c0*/  ISETP.LT.OR P0, PT, R8, 0x1, P1 ;  /* 0x000000010800780c */ /* 0x000fda0000f01670 */
[----:B------:R0:W-:Y:S02]  /*d1d0*/  LDGSTS.E.BYPASS.LTC128B.128 [R7+0x3400], desc[UR36][R2.64+0x80], !P0 ;  /* 0x0340008002077fae */ /* 0x0001e4000c101d64 */
[----:B0-----:R-:W-:-:S07]  /*d1e0*/  MOV R3, R14 ;  /* 0x0000000e00037202 */ /* 0x001fce0000000f00 */
[----:B------:R-:W-:Y:S05]  /*d1f0*/  WARPSYNC.COLLECTIVE R15, `(.L_x_146) ;  /* 0x000000000f087348 */ /* 0x000fea0003c00000 */
[----:B------:R0:W1:Y:S02]  /*d200*/  SHFL.IDX P6, R14, R13, R12, R11 ;  /* 0x0000000c0d0e7389 */ /* 0x00006400000c000b */
[----:B01----:R-:W-:Y:S01]  /*d210*/  ENDCOLLECTIVE ;  /* 0x000000000000791b */ /* 0x003fe20003800000 */
.L_x_146:
[----:B------:R-:W-:Y:S01]  /*d220*/  MOV R13, R18 ;  /* 0x00000012000d7202 */ /* 0x000fe20000000f00 */
[----:B------:R-:W-:Y:S01]  /*d230*/  IMAD.MOV.U32 R12, RZ, RZ, 0x2 ;  /* 0x00000002ff0c7424 */ /* 0x000fe200078e00ff */
[----:B------:R-:W-:-:S13]  /*d240*/  IADD3 R2, P0, R14, R5, RZ ;  /* 0x000000050e027210 */ /* 0x000fda0007f1e0ff */
[----:B------:R-:W-:Y:S05]  /*d250*/  WARPSYNC.COLLECTIVE R15, `(.L_x_147) ;  /* 0x000000000f087348 */ /* 0x000fea0003c00000 */
[----:B------:R0:W1:Y:S02]  /*d260*/  SHFL.IDX P6, R14, R13, R12, R11 ;  /* 0x0000000c0d0e7389 */ /* 0x00006400000c000b */
[----:B01----:R-:W-:Y:S01]  /*d270*/  ENDCOLLECTIVE ;  /* 0x000000000000791b */ /* 0x003fe20003800000 */
.L_x_147:
[----:B------:R-:W-:Y:S01]  /*d280*/  IMAD.X R3, RZ, RZ, R3, P0 ;  /* 0x000000ffff037224 */ /* 0x000fe200000e0603 */
[----:B------:R-:W-:Y:S02]  /*d290*/  ISETP.LT.OR P0, PT, R8, 0x11, P2 ;  /* 0x000000110800780c */ /* 0x000fe40001701670 */
[----:B------:R-:W-:-:S11]  /*d2a0*/  MOV R13, R17 ;  /* 0x00000011000d7202 */ /* 0x000fd60000000f00 */
[----:B------:R-:W-:Y:S01]  /*d2b0*/  @!PT LDS RZ, [RZ] ;  /* 0x00000000fffff984 */ /* 0x000fe20000000800 */
[----:B------:R-:W-:Y:S01]  /*d2c0*/  @!PT LDS RZ, [RZ] ;  /* 0x00000000fffff984 */ /* 0x000fe20000000800 */
[----:B------:R-:W-:Y:S01]  /*d2d0*/  @!PT LDS RZ, [RZ] ;  /* 0x00000000fffff984 */ /* 0x000fe20000000800 */
[----:B------:R-:W-:Y:S01]  /*d2e0*/  LDGSTS.E.BYPASS.LTC128B.128 [R7+0xc00], desc[UR36][R2.64], !P0 ;  /* 0x00c0000002077fae */ /* 0x000fe2000c101d64 */
[----:B------:R-:W-:-:S13]  /*d2f0*/  ISETP.LT.OR P0, PT, R8, 0x11, P1 ;  /* 0x000000110800780c */ /* 0x000fda0000f01670 */
[----:B------:R0:W-:Y:S02]  /*d300*/  LDGSTS.E.BYPASS.LTC128B.128 [R7+0x3c00], desc[UR36][R2.64+0x80], !P0 ;  /* 0x03c0008002077fae */ /* 0x0001e4000c101d64 */
[----:B0-----:R-:W-:-:S07]  /*d310*/  IMAD.MOV.U32 R3, RZ, RZ, R14 ;  /* 0x000000ffff037224 */ /* 0x001fce00078e000e */
[----:B------:R-:W-:Y:S05]  /*d320*/  WARPSYNC.COLLECTIVE R15, `(.L_x_148) ;  /* 0x000000000f087348 */ /* 0x000fea0003c00000 */
[----:B------:R0:W1:Y:S02]  /*d330*/  SHFL.IDX P6, R14, R13, R12, R11 ;  /* 0x0000000c0d0e7389 */ /* 0x00006400000c000b */
[----:B01----:R-:W-:Y:S01]  /*d340*/  ENDCOLLECTIVE ;  /* 0x000000000000791b */ /* 0x003fe20003800000 */
.L_x_148:
[----:B------:R-:W-:Y:S01]  /*d350*/  IMAD.MOV.U32 R13, RZ, RZ, R18 ;  /* 0x000000ffff0d7224 */ /* 0x000fe200078e0012 */
[----:B------:R-:W-:Y:S02]  /*d360*/  MOV R12, 0x3 ;  /* 0x00000003000c7802 */ /* 0x000fe40000000f00 */
[----:B------:R-:W-:-:S13]  /*d370*/  IADD3 R2, P0, R14, R5, RZ ;  /* 0x000000050e027210 */ /* 0x000fda0007f1e0ff */
[----:B------:R-:W-:Y:S05]  /*d380*/  WARPSYNC.COLLECTIVE R15, `(.L_x_149) ;  /* 0x000000000f087348 */ /* 0x000fea0003c00000 */
[----:B------:R0:W1:Y:S02]  /*d390*/  SHFL.IDX P6, R14, R13, R12, R11 ;  /* 0x0000000c0d0e7389 */ /* 0x00006400000c000b */
[----:B01----:R-:W-:Y:S01]  /*d3a0*/  ENDCOLLECTIVE ;  /* 0x000000000000791b */ /* 0x003fe20003800000 */
.L_x_149:
[----:B------:R-:W-:Y:S01]  /*d3b0*/  IMAD.X R3, RZ, RZ, R3, P0 ;  /* 0x000000ffff037224 */ /* 0x000fe200000e0603 */
        /* <DEDUP_REMOVED lines=12> */
.L_x_150:
[----:B------:R-:W-:Y:S02]  /*d480*/  IMAD.MOV.U32 R13, RZ, RZ, R18 ;  /* 0x000000ffff0d7224 */ /* 0x000fe400078e0012 */
[----:B------:R-:W-:Y:S01]  /*d490*/  IMAD.MOV.U32 R12, RZ, RZ, 0x4 ;  /* 0x00000004ff0c7424 */ /* 0x000fe200078e00ff */
[----:B------:R-:W-:-:S13]  /*d4a0*/  IADD3 R2, P0, R14, R5, RZ ;  /* 0x000000050e027210 */ /* 0x000fda0007f1e0ff */
[----:B------:R-:W-:Y:S05]  /*d4b0*/  WARPSYNC.COLLECTIVE R15, `(.L_x_151) ;  /* 0x000000000f087348 */ /* 0x000fea0003c00000 */
[----:B------:R0:W1:Y:S02]  /*d4c0*/  SHFL.IDX P6, R14, R13, R12, R11 ;  /* 0x0000000c0d0e7389 */ /* 0x00006400000c000b */
[----:B01----:R-:W-:Y:S01]  /*d4d0*/  ENDCOLLECTIVE ;  /* 0x000000000000791b */ /* 0x003fe20003800000 */
.L_x_151:
        /* <DEDUP_REMOVED lines=13> */
.L_x_152:
[----:B------:R-:W-:Y:S01]  /*d5b0*/  MOV R13, R18 ;  /* 0x00000012000d7202 */ /* 0x000fe20000000f00 */
[----:B------:R-:W-:Y:S01]  /*d5c0*/  IMAD.MOV.U32 R12, RZ, RZ, 0x5 ;  /* 0x00000005ff0c7424 */ /* 0x000fe200078e00ff */
[----:B------:R-:W-:-:S13]  /*d5d0*/  IADD3 R2, P0, R14, R5, RZ ;  /* 0x000000050e027210 */ /* 0x000fda0007f1e0ff */
[----:B------:R-:W-:Y:S05]  /*d5e0*/  WARPSYNC.COLLECTIVE R15, `(.L_x_153) ;  /* 0x000000000f087348 */ /* 0x000fea0003c00000 */
[----:B------:R0:W1:Y:S02]  /*d5f0*/  SHFL.IDX P6, R14, R13, R12, R11 ;  /* 0x0000000c0d0e7389 */ /* 0x00006400000c000b */
[----:B01----:R-:W-:Y:S01]  /*d600*/  ENDCOLLECTIVE ;  /* 0x000000000000791b */ /* 0x003fe20003800000 */
.L_x_153:
[----:B------:R-:W-:Y:S01]  /*d610*/  IMAD.X R3, RZ, RZ, R3, P0 ;  /* 0x000000ffff037224 */ /* 0x000fe200000e0603 */
[----:B------:R-:W-:Y:S02]  /*d620*/  ISETP.LT.OR P0, PT, R8, 0x41, P2 ;  /* 0x000000410800780c */ /* 0x000fe40001701670 */
[----:B------:R-:W-:-:S11]  /*d630*/  MOV R13, R17 ;  /* 0x00000011000d7202 */ /* 0x000fd60000000f00 */
[----:B------:R-:W-:Y:S01]  /*d640*/  @!PT LDS RZ, [RZ] ;  /* 0x00000000fffff984 */ /* 0x000fe20000000800 */
[----:B------:R-:W-:Y:S01]  /*d650*/  @!PT LDS RZ, [RZ] ;  /* 0x00000000fffff984 */ /* 0x000fe20000000800 */
[----:B------:R-:W-:Y:S01]  /*d660*/  @!PT LDS RZ, [RZ] ;  /* 0x00000000fffff984 */ /* 0x000fe20000000800 */
[----:B------:R0:W-:Y:S01]  /*d670*/  LDGSTS.E.BYPASS.LTC128B.128 [R7+0x2400], desc[UR36][R2.64], !P0 ;  /* 0x0240000002077fae */ /* 0x0001e2000c101d64 */
[----:B------:R-:W-:Y:S01]  /*d680*/  ISETP.LT.OR P0, PT, R8, 0x41, P1 ;  /* 0x000000410800780c */ /* 0x000fe20000f01670 */
[----:B------:R-:W-:-:S12]  /*d690*/  IMAD.MOV.U32 R18, RZ, RZ, R14 ;  /* 0x000000ffff127224 */ /* 0x000fd800078e000e */
[----:B0-----:R-:W-:Y:S05]  /*d6a0*/  WARPSYNC.COLLECTIVE R15, `(.L_x_154) ;  /* 0x000000000f087348 */ /* 0x001fea0003c00000 */
[----:B------:R1:W2:Y:S02]  /*d6b0*/  SHFL.IDX P6, R14, R13, R12, R11 ;  /* 0x0000000c0d0e7389 */ /* 0x0002a400000c000b */
[----:B012---:R-:W-:Y:S01]  /*d6c0*/  ENDCOLLECTIVE ;  /* 0x000000000000791b */ /* 0x007fe20003800000 */
.L_x_154:
[----:B------:R-:W-:Y:S01]  /*d6d0*/  @!PT LDS RZ, [RZ] ;  /* 0x00000000fffff984 */ /* 0x000fe20000000800 */
[----:B------:R-:W-:Y:S01]  /*d6e0*/  @!PT LDS RZ, [RZ] ;  /* 0x00000000fffff984 */ /* 0x000fe20000000800 */
[----:B------:R-:W-:Y:S01]  /*d6f0*/  @!PT LDS RZ, [RZ] ;  /* 0x00000000fffff984 */ /* 0x000fe20000000800 */
[----:B------:R0:W-:Y:S01]  /*d700*/  LDGSTS.E.BYPASS.LTC128B.128 [R7+0x5400], desc[UR36][R2.64+0x80], !P0 ;  /* 0x0540008002077fae */ /* 0x0001e2000c101d64 */
[----:B------:R-:W-:Y:S05]  /*d710*/  BRA `(.L_x_155) ;  /* 0xffffffcc00c87947 */ /* 0x000fea000383ffff */
.L_x_71:
[----:B0-----:R0:W1:Y:S02]  /*d720*/  SYNCS.PHASECHK.TRANS64.TRYWAIT P0, [R4+URZ+0x2a860], R3 ;  /* 0x02a86003040075a7 */ /* 0x001064000800017f */
[----:B-1----:R-:W-:Y:S05]  /*d730*/  @!P0 NANOSLEEP.SYNCS 0x989680 ;  /* 0x009896800000895d */ /* 0x002fea0003900000 */
[----:B------:R-:W1:Y:S02]  /*d740*/  @!P0 SYNCS.PHASECHK.TRANS64 P0, [R4+URZ+0x2a860], R3 ;  /* 0x02a86003040085a7 */ /* 0x000e64000800007f */
[----:B-1----:R-:W-:Y:S05]  /*d750*/  @!P0 BRA `(.L_x_71) ;  /* 0xfffffffc00f08947 */ /* 0x002fea000383ffff */
[----:B------:R-:W-:Y:S05]  /*d760*/  BRA `(.L_x_156) ;  /* 0xffffffd0009c7947 */ /* 0x000fea000383ffff */
.L_x_72:
[----:B------:R-:W-:Y:S01]  /*d770*/  BSSY B0, `(.L_x_157) ;  /* 0x0000008000007945 */ /* 0x000fe20003800000 */
[----:B------:R-:W-:Y:S01]  /*d780*/  IMAD.MOV.U32 R13, RZ, RZ, R18 ;  /* 0x000000ffff0d7224 */ /* 0x000fe200078e0012 */
[----:B------:R-:W-:Y:S01]  /*d790*/  MOV R11, 0x181f ;  /* 0x0000181f000b7802 */ /* 0x000fe20000000f00 */
[----:B------:R-:W-:Y:S02]  /*d7a0*/  IMAD.MOV.U32 R12, RZ, RZ, RZ ;  /* 0x000000ffff0c7224 */ /* 0x000fe400078e00ff */
[----:B------:R-:W-:-:S07]  /*d7b0*/  IMAD.MOV.U32 R15, RZ, RZ, -0x1 ;  /* 0xffffffffff0f7424 */ /* 0x000fce00078e00ff */
[----:B0-----:R-:W-:Y:S05]  /*d7c0*/  WARPSYNC.COLLECTIVE R15, `(.L_x_158) ;  /* 0x000000000f087348 */ /* 0x001fea0003c00000 */
[----:B------:R1:W2:Y:S02]  /*d7d0*/  SHFL.IDX P6, R14, R13, R12, R11 ;  /* 0x0000000c0d0e7389 */ /* 0x0002a400000c000b */
[----:B012---:R-:W-:Y:S01]  /*d7e0*/  ENDCOLLECTIVE ;  /* 0x000000000000791b */ /* 0x007fe20003800000 */
.L_x_158:
[----:B------:R-:W-:Y:S05]  /*d7f0*/  BSYNC B0 ;  /* 0x0000000000007941 */ /* 0x000fea0003800000 */
.L_x_157:
[----:B------:R-:W-:Y:S01]  /*d800*/  MOV R13, R17 ;  /* 0x00000011000d7202 */ /* 0x000fe20000000f00 */
[----:B------:R-:W-:Y:S01]  /*d810*/  IMAD.MOV.U32 R12, RZ, RZ, RZ ;  /* 0x000000ffff0c7224 */ /* 0x000fe200078e00ff */
[----:B------:R-:W-:Y:S01]  /*d820*/  MOV R15, 0xffffffff ;  /* 0xffffffff000f7802 */ /* 0x000fe20000000f00 */
[----:B------:R-:W-:Y:S02]  /*d830*/  IMAD.MOV.U32 R11, RZ, RZ, 0x181f ;  /* 0x0000181fff0b7424 */ /* 0x000fe400078e00ff */
[----:B------:R-:W-:Y:S02]  /*d840*/  IMAD.MOV.U32 R0, RZ, RZ, R14 ;  /* 0x000000ffff007224 */ /* 0x000fe400078e000e */
[----:B------:R-:W-:-:S07]  /*d850*/  IMAD.SHL.U32 R6, R37, 0x2, RZ ;  /* 0x0000000225067824 */ /* 0x000fce00078e00ff */
[----:B------:R-:W-:Y:S05]  /*d860*/  WARPSYNC.COLLECTIVE R15, `(.L_x_159) ;  /* 0x000000000f087348 */ /* 0x000fea0003c00000 */
[----:B------:R0:W1:Y:S02]  /*d870*/  SHFL.IDX P6, R14, R13, R12, R11 ;  /* 0x0000000c0d0e7389 */ /* 0x00006400000c000b */
[----:B01----:R-:W-:Y:S01]  /*d880*/  ENDCOLLECTIVE ;  /* 0x000000000000791b */ /* 0x003fe20003800000 */
.L_x_159:
[----:B------:R-:W-:Y:S01]  /*d890*/  MOV R13, R18 ;  /* 0x00000012000d7202 */ /* 0x000fe20000000f00 */
[----:B------:R-:W-:Y:S01]  /*d8a0*/  IMAD.MOV.U32 R12, RZ, RZ, 0x1 ;  /* 0x00000001ff0c7424 */ /* 0x000fe200078e00ff */
[----:B------:R-:W-:-:S13]  /*d8b0*/  IADD3 R2, P0, R14, R6, RZ ;  /* 0x000000060e027210 */ /* 0x000fda0007f1e0ff */
[----:B------:R-:W-:Y:S05]  /*d8c0*/  WARPSYNC.COLLECTIVE R15, `(.L_x_160) ;  /* 0x000000000f087348 */ /* 0x000fea0003c00000 */
[----:B------:R0:W1:Y:S02]  /*d8d0*/  SHFL.IDX P6, R14, R13, R12, R11 ;  /* 0x0000000c0d0e7389 */ /* 0x00006400000c000b */
[----:B01----:R-:W-:Y:S01]  /*d8e0*/  ENDCOLLECTIVE ;  /* 0x000000000000791b */ /* 0x003fe20003800000 */
.L_x_160:
[----:B------:R-:W-:Y:S01]  /*d8f0*/  IMAD.X R3, RZ, RZ, R0, P0 ;  /* 0x000000ffff037224 */ /* 0x000fe200000e0600 */
[----:B------:R-:W-:Y:S02]  /*d900*/  ISETP.LT.OR P0, PT, R5, 0x1, P2 ;  /* 0x000000010500780c */ /* 0x000fe40001701670 */
[----:B------:R-:W-:Y:S02]  /*d910*/  LEA R0, R7, UR39, 0x1 ;  /* 0x0000002707007c11 */ /* 0x000fe4000f8e08ff */
[----:B------:R-:W-:-:S09]  /*d920*/  MOV R13, R17 ;  /* 0x00000011000d7202 */ /* 0x000fd20000000f00 */
        /* <DEDUP_REMOVED lines=9> */
.L_x_161:
[----:B------:R-:W-:Y:S01]  /*d9c0*/  @!PT LDS RZ, [RZ] ;  /* 0x00000000fffff984 */ /* 0x000fe20000000800 */
[----:B------:R-:W-:Y:S01]  /*d9d0*/  @!PT LDS RZ, [RZ] ;  /* 0x00000000fffff984 */ /* 0x000fe20000000800 */
[----:B------:R-:W-:Y:S01]  /*d9e0*/  @!PT LDS RZ, [RZ] ;  /* 0x00000000fffff984 */ /* 0x000fe20000000800 */
[----:B------:R0:W-:Y:S01]  /*d9f0*/  LDGSTS.E.BYPASS.LTC128B.128 [R0+0x3400], desc[UR36][R2.64+0x80], !P0 ;  /* 0x0340008002007fae */ /* 0x0001e2000c101d64 */
[----:B------:R-:W-:Y:S01]  /*da00*/  IMAD.MOV.U32 R13, RZ, RZ, R18 ;  /* 0x000000ffff0d7224 */ /* 0x000fe200078e0012 */
[----:B------:R-:W-:Y:S02]  /*da10*/  MOV R12, 0x2 ;  /* 0x00000002000c7802 */ /* 0x000fe40000000f00 */
[----:B0-----:R-:W-:-:S13]  /*da20*/  IADD3 R2, P0, R14, R6, RZ ;  /* 0x000000060e027210 */ /* 0x001fda0007f1e0ff */
[----:B------:R-:W-:Y:S05]  /*da30*/  WARPSYNC.COLLECTIVE R15, `(.L_x_162) ;  /* 0x000000000f087348 */ /* 0x000fea0003c00000 */
[----:B------:R0:W1:Y:S02]  /*da40*/  SHFL.IDX P6, R14, R13, R12, R11 ;  /* 0x0000000c0d0e7389 */ /* 0x00006400000c000b */
[----:B01----:R-:W-:Y:S01]  /*da50*/  ENDCOLLECTIVE ;  /* 0x000000000000791b */ /* 0x003fe20003800000 */
.L_x_162:
[----:B------:R-:W-:Y:S01]  /*da60*/  IMAD.X R3, RZ, RZ, R7, P0 ;  /* 0x000000ffff037224 */ /* 0x000fe200000e0607 */
[----:B------:R-:W-:Y:S01]  /*da70*/  ISETP.LT.OR P0, PT, R5, 0x11, P2 ;  /* 0x000000110500780c */ /* 0x000fe20001701670 */
[----:B------:R-:W-:-:S12]  /*da80*/  IMAD.MOV.U32 R13, RZ, RZ, R17 ;  /* 0x000000ffff0d7224 */ /* 0x000fd800078e0011 */
        /* <DEDUP_REMOVED lines=9> */
.L_x_163:
[----:B------:R-:W-:Y:S01]  /*db20*/  @!PT LDS RZ, [RZ] ;  /* 0x00000000fffff984 */ /* 0x000fe20000000800 */
[----:B------:R-:W-:Y:S01]  /*db30*/  @!PT LDS RZ, [RZ] ;  /* 0x00000000fffff984 */ /* 0x000fe20000000800 */
[----:B------:R-:W-:Y:S01]  /*db40*/  @!PT LDS RZ, [RZ] ;  /* 0x00000000fffff984 */ /* 0x000fe20000000800 */
[----:B------:R0:W-:Y:S01]  /*db50*/  LDGSTS.E.BYPASS.LTC128B.128 [R0+0x3c00], desc[UR36][R2.64+0x80], !P0 ;  /* 0x03c0008002007fae */ /* 0x0001e2000c101d64 */
[----:B------:R-:W-:Y:S02]  /*db60*/  IMAD.MOV.U32 R13, RZ, RZ, R18 ;  /* 0x000000ffff0d7224 */ /* 0x000fe400078e0012 */
[----:B------:R-:W-:Y:S01]  /*db70*/  IMAD.MOV.U32 R12, RZ, RZ, 0x3 ;  /* 0x00000003ff0c7424 */ /* 0x000fe200078e00ff */
[----:B0-----:R-:W-:-:S13]  /*db80*/  IADD3 R2, P0, R14, R6, RZ ;  /* 0x000000060e027210 */ /* 0x001fda0007f1e0ff */
[----:B------:R-:W-:Y:S05]  /*db90*/  WARPSYNC.COLLECTIVE R15, `(.L_x_164) ;  /* 0x000000000f087348 */ /* 0x000fea0003c00000 */
[----:B------:R0:W1:Y:S02]  /*dba0*/  SHFL.IDX P6, R14, R13, R12, R11 ;  /* 0x0000000c0d0e7389 */ /* 0x00006400000c000b */
[----:B01----:R-:W-:Y:S01]  /*dbb0*/  ENDCOLLECTIVE ;  /* 0x000000000000791b */ /* 0x003fe20003800000 */
.L_x_164:
[----:B------:R-:W-:Y:S02]  /*dbc0*/  IADD3.X R3, RZ, R7, RZ, P0, !PT ;  /* 0x00000007ff037210 */ /* 0x000fe400007fe4ff */
[----:B------:R-:W-:Y:S01]  /*dbd0*/  ISETP.LT.OR P0, PT, R5, 0x21, P2 ;  /* 0x000000210500780c */ /* 0x000fe20001701670 */
[----:B------:R-:W-:-:S12]  /*dbe0*/  IMAD.MOV.U32 R13, RZ, RZ, R17 ;  /* 0x000000ffff0d7224 */ /* 0x000fd800078e0011 */
[----:B------:R-:W-:Y:S01]  /*dbf0*/  @!PT LDS RZ, [RZ] ;  /* 0x00000000fffff984 */ /* 0x000fe20000000800 */
[----:B------:R-:W-:Y:S01]  /*dc00*/  @!PT LDS RZ, [RZ] ;  /* 0x00000000fffff984 */ /* 0x000fe20000000800 */
[----:B------:R-:W-:Y:S01]  /*dc10*/  @!PT LDS RZ, [RZ] ;  /* 0x00000000fffff984 */ /* 0x000fe20000000800 */
[----:B------:R0:W-:Y:S01]  /*dc20*/  LDGSTS.E.BYPASS.LTC128B.128 [R0+0x1400], desc[UR36][R2.64], !P0 ;  /* 0x0140000002007fae */ /* 0x0001e2000c101d64 */
[----:B------:R-:W-:Y:S02]  /*dc30*/  ISETP.LT.OR P0, PT, R5, 0x21, P1 ;  /* 0x000000210500780c */ /* 0x000fe40000f01670 */
[----:B------:R-:W-:-:S11]  /*dc40*/  MOV R7, R14 ;  /* 0x0000000e00077202 */ /* 0x000fd60000000f00 */
[----:B0-----:R-:W-:Y:S05]  /*dc50*/  WARPSYNC.COLLECTIVE R15, `(.L_x_165) ;  /* 0x000000000f087348 */ /* 0x001fea0003c00000 */
[----:B------:R1:W2:Y:S02]  /*dc60*/  SHFL.IDX P6, R14, R13, R12, R11 ;  /* 0x0000000c0d0e7389 */ /* 0x0002a400000c000b */
[----:B012---:R-:W-:Y:S01]  /*dc70*/  ENDCOLLECTIVE ;  /* 0x000000000000791b */ /* 0x007fe20003800000 */
.L_x_165:
[----:B------:R-:W-:Y:S01]  /*dc80*/  @!PT LDS RZ, [RZ] ;  /* 0x00000000fffff984 */ /* 0x000fe20000000800 */
[----:B------:R-:W-:Y:S01]  /*dc90*/  @!PT LDS RZ, [RZ] ;  /* 0x00000000fffff984 */ /* 0x000fe20000000800 */
[----:B------:R-:W-:Y:S01]  /*dca0*/  @!PT LDS RZ, [RZ] ;  /* 0x00000000fffff984 */ /* 0x000fe20000000800 */
[----:B------:R0:W-:Y:S01]  /*dcb0*/  LDGSTS.E.BYPASS.LTC128B.128 [R0+0x4400], desc[UR36][R2.64+0x80], !P0 ;  /* 0x0440008002007fae */ /* 0x0001e2000c101d64 */
[----:B------:R-:W-:Y:S01]  /*dcc0*/  MOV R13, R18 ;  /* 0x00000012000d7202 */ /* 0x000fe20000000f00 */
[----:B------:R-:W-:Y:S01]  /*dcd0*/  IMAD.MOV.U32 R12, RZ, RZ, 0x4 ;  /* 0x00000004ff0c7424 */ /* 0x000fe200078e00ff */
[----:B0-----:R-:W-:-:S13]  /*dce0*/  IADD3 R2, P0, R14, R6, RZ ;  /* 0x000000060e027210 */ /* 0x001fda0007f1e0ff */
[----:B------:R-:W-:Y:S05]  /*dcf0*/  WARPSYNC.COLLECTIVE R15, `(.L_x_166) ;  /* 0x000000000f087348 */ /* 0x000fea0003c00000 */
[----:B------:R0:W1:Y:S02]  /*dd00*/  SHFL.IDX P6, R14, R13, R12, R11 ;  /* 0x0000000c0d0e7389 */ /* 0x00006400000c000b */
[----:B01----:R-:W-:Y:S01]  /*dd10*/  ENDCOLLECTIVE ;  /* 0x000000000000791b */ /* 0x003fe20003800000 */
.L_x_166:
        /* <DEDUP_REMOVED lines=12> */
.L_x_167:
        /* <DEDUP_REMOVED lines=10> */
.L_x_168:
        /* <DEDUP_REMOVED lines=12> */
.L_x_169:
[----:B------:R-:W-:Y:S01]  /*df40*/  @!PT LDS RZ, [RZ] ;  /* 0x00000000fffff984 */ /* 0x000fe20000000800 */
[----:B------:R-:W-:Y:S01]  /*df50*/  @!PT LDS RZ, [RZ] ;  /* 0x00000000fffff984 */ /* 0x000fe20000000800 */
[----:B------:R-:W-:Y:S01]  /*df60*/  @!PT LDS RZ, [RZ] ;  /* 0x00000000fffff984 */ /* 0x000fe20000000800 */
[----:B------:R0:W-:Y:S01]  /*df70*/  LDGSTS.E.BYPASS.LTC128B.128 [R0+0x5400], desc[UR36][R2.64+0x80], !P0 ;  /* 0x0540008002007fae */ /* 0x0001e2000c101d64 */
[----:B------:R-:W-:Y:S05]  /*df80*/  BRA `(.L_x_170) ;  /* 0xffffffcc00607947 */ /* 0x000fea000383ffff */
.L_x_77:
[----:B0-----:R0:W1:Y:S02]  /*df90*/  SYNCS.PHASECHK.TRANS64.TRYWAIT P0, [R5+URZ+0x2a820], R0 ;  /* 0x02a82000050075a7 */ /* 0x001064000800017f */
[----:B-1----:R-:W-:Y:S05]  /*dfa0*/  @!P0 NANOSLEEP.SYNCS 0x989680 ;  /* 0x009896800000895d */ /* 0x002fea0003900000 */
[----:B------:R-:W1:Y:S02]  /*dfb0*/  @!P0 SYNCS.PHASECHK.TRANS64 P0, [R5+URZ+0x2a820], R0 ;  /* 0x02a82000050085a7 */ /* 0x000e64000800007f */
[----:B-1----:R-:W-:Y:S05]  /*dfc0*/  @!P0 BRA `(.L_x_77) ;  /* 0xfffffffc00f08947 */ /* 0x002fea000383ffff */
[----:B------:R-:W-:Y:S05]  /*dfd0*/  BRA `(.L_x_171) ;  /* 0xffffffcc00f47947 */ /* 0x000fea000383ffff */
.L_x_78:
[----:B------:R-:W1:Y:S01]  /*dfe0*/  S2R R2, SR_TID.X ;  /* 0x0000000000027919 */ /* 0x000e620000002100 */
[----:B------:R-:W-:Y:S01]  /*dff0*/  BSSY B0, `(.L_x_172) ;  /* 0x000000a000007945 */ /* 0x000fe20003800000 */
[----:B------:R-:W-:Y:S01]  /*e000*/  IMAD.MOV.U32 R12, RZ, RZ, RZ ;  /* 0x000000ffff0c7224 */ /* 0x000fe200078e00ff */
[----:B------:R-:W-:Y:S01]  /*e010*/  MOV R15, 0xffffffff ;  /* 0xffffffff000f7802 */ /* 0x000fe20000000f00 */
[----:B------:R-:W-:Y:S01]  /*e020*/  IMAD.MOV.U32 R11, RZ, RZ, 0x1f ;  /* 0x0000001fff0b7424 */ /* 0x000fe200078e00ff */
[----:B-1----:R-:W-:-:S04]  /*e030*/  SHF.R.U32.HI R2, RZ, 0x5, R2 ;  /* 0x00000005ff027819 */ /* 0x002fc80000011602 */
[----:B------:R-:W-:-:S04]  /*e040*/  LOP3.LUT R2, R2, 0x3, RZ, 0xc0, !PT ;  /* 0x0000000302027812 */ /* 0x000fc800078ec0ff */
[----:B------:R-:W-:-:S07]  /*e050*/  MOV R13, R2 ;  /* 0x00000002000d7202 */ /* 0x000fce0000000f00 */
[----:B0-----:R-:W-:Y:S05]  /*e060*/  WARPSYNC.COLLECTIVE R15, `(.L_x_173) ;  /* 0x000000000f087348 */ /* 0x001fea0003c00000 */
[----:B------:R1:W2:Y:S02]  /*e070*/  SHFL.IDX P6, R14, R13, R12, R11 ;  /* 0x0000000c0d0e7389 */ /* 0x0002a400000c000b */
[----:B012---:R-:W-:Y:S01]  /*e080*/  ENDCOLLECTIVE ;  /* 0x000000000000791b */ /* 0x007fe20003800000 */
.L_x_173:
[----:B------:R-:W-:Y:S05]  /*e090*/  BSYNC B0 ;  /* 0x0000000000007941 */ /* 0x000fea0003800000 */
.L_x_172:
[----:B------:R-:W-:Y:S05]  /*e0a0*/  BRA `(.L_x_174) ;  /* 0xffffffcc00dc7947 */ /* 0x000fea000383ffff */
.L_x_81:
[----:B------:R-:W-:Y:S01]  /*e0b0*/  BSSY B1, `(.L_x_175) ;  /* 0x0000006000017945 */ /* 0x000fe20003800000 */
[----:B------:R-:W-:-:S07]  /*e0c0*/  IMAD.MOV.U32 R15, RZ, RZ, -0x1 ;  /* 0xffffffffff0f7424 */ /* 0x000fce00078e00ff */
[----:B0-----:R-:W-:Y:S05]  /*e0d0*/  WARPSYNC.COLLECTIVE R15, `(.L_x_176) ;  /* 0x000000000f0c7348 */ /* 0x001fea0003c00000 */
[----:B------:R-:W-:Y:S02]  /*e0e0*/  ELECT P6, UR62, PT ;  /* 0x00000000003e782f */ /* 0x000fe400038c0000 */
[----:B------:R-:W-:Y:S01]  /*e0f0*/  MOV R14, UR62 ;  /* 0x0000003e000e7c02 */ /* 0x000fe20008000f00 */
[----:B0-----:R-:W-:Y:S10]  /*e100*/  ENDCOLLECTIVE ;  /* 0x000000000000791b */ /* 0x001ff40003800000 */
.L_x_176:
[----:B------:R-:W-:Y:S05]  /*e110*/  BSYNC B1 ;  /* 0x0000000000017941 */ /* 0x000fea0003800000 */
.L_x_175:
[----:B------:R-:W-:Y:S05]  /*e120*/  BRA `(.L_x_177) ;  /* 0xffffffcc00d47947 */ /* 0x000fea000383ffff */
.L_x_83:
[----:B0-----:R0:W1:Y:S02]  /*e130*/  SYNCS.PHASECHK.TRANS64.TRYWAIT P1, [R3+URZ+0x2a840], R2 ;  /* 0x02a84002030075a7 */ /* 0x001064000802017f */
[----:B-1----:R-:W-:Y:S05]  /*e140*/  @!P1 NANOSLEEP.SYNCS 0x989680 ;  /* 0x009896800000995d */ /* 0x002fea0003900000 */
[----:B------:R-:W1:Y:S02]  /*e150*/  @!P1 SYNCS.PHASECHK.TRANS64 P1, [R3+URZ+0x2a840], R2 ;  /* 0x02a84002030095a7 */ /* 0x000e64000802007f */
[----:B-1----:R-:W-:Y:S05]  /*e160*/  @!P1 BRA `(.L_x_83) ;  /* 0xfffffffc00f09947 */ /* 0x002fea000383ffff */
[----:B------:R-:W-:Y:S05]  /*e170*/  BRA `(.L_x_178) ;  /* 0xffffffcc00fc7947 */ /* 0x000fea000383ffff */
.L_x_85:
[----:B-1----:R1:W2:Y:S02]  /*e180*/  SYNCS.PHASECHK.TRANS64.TRYWAIT P1, [R5+URZ+0x2a840], R0 ;  /* 0x02a84000050075a7 */ /* 0x0022a4000802017f */
[----:B--2---:R-:W-:Y:S05]  /*e190*/  @!P1 NANOSLEEP.SYNCS 0x989680 ;  /* 0x009896800000995d */ /* 0x004fea0003900000 */
[----:B------:R-:W2:Y:S02]  /*e1a0*/  @!P1 SYNCS.PHASECHK.TRANS64 P1, [R5+URZ+0x2a840], R0 ;  /* 0x02a84000050095a7 */ /* 0x000ea4000802007f */
[----:B--2---:R-:W-:Y:S05]  /*e1b0*/  @!P1 BRA `(.L_x_85) ;  /* 0xfffffffc00f09947 */ /* 0x004fea000383ffff */
[----:B------:R-:W-:Y:S05]  /*e1c0*/  BRA `(.L_x_179) ;  /* 0xffffffd000087947 */ /* 0x000fea000383ffff */
.L_x_87:
[----:B--2---:R2:W3:Y:S02]  /*e1d0*/  SYNCS.PHASECHK.TRANS64.TRYWAIT P1, [R3+URZ+0x2a860], R2 ;  /* 0x02a86002030075a7 */ /* 0x0044e4000802017f */
[----:B---3--:R-:W-:Y:S05]  /*e1e0*/  @!P1 NANOSLEEP.SYNCS 0x989680 ;  /* 0x009896800000995d */ /* 0x008fea0003900000 */
[----:B------:R-:W3:Y:S02]  /*e1f0*/  @!P1 SYNCS.PHASECHK.TRANS64 P1, [R3+URZ+0x2a860], R2 ;  /* 0x02a86002030095a7 */ /* 0x000ee4000802007f */
[----:B---3--:R-:W-:Y:S05]  /*e200*/  @!P1 BRA `(.L_x_87) ;  /* 0xfffffffc00f09947 */ /* 0x008fea000383ffff */
[----:B------:R-:W-:Y:S05]  /*e210*/  BRA `(.L_x_180) ;  /* 0xffffffd000047947 */ /* 0x000fea000383ffff */
.L_x_181:
[----:B------:R-:W-:-:S00]  /*e220*/  BRA `(.L_x_181) ;  /* 0xfffffffc00fc7947 */ /* 0x000fc0000383ffff */
[----:B------:R-:W-:-:S00]  /*e230*/  NOP ;  /* 0x0000000000007918 */ /* 0x000fc00000000000 */
        /* <DEDUP_REMOVED lines=12> */
.L_x_3226:


//--------------------- .text._ZN7cutlass13device_kernelIN5flash11enable_sm90INS1_16FlashAttnFwdSm90INS1_25CollectiveMainloopFwdSm90ILi2EN4cute5tupleIJNS5_1CILi1EEES8_S8_EEENS6_IJNS7_ILi128EEENS7_ILi96EEENS7_ILi192EEEEEELi128ENS_6half_tEfNS_4arch4Sm90ELb0ELb0ELb1ELb1ELb1ELb0ELb0ELb1ELb1ELb1ELb0ELb0EEENS1_21CollectiveEpilogueFwdINS6_IJSA_SA_SB_EEES9_SE_SG_Li256ELb1ELb1ELb0ELb0EEENS1_36VarlenDynamicPersistentTileSchedulerILi128ELi96ELi256ELi128ELb0ELb1ELb1ELb0ELb1ELb1EEEEEEEEEvNT_6ParamsE --------------------------
	.section	.text._ZN7cutlass13device_kernelIN5flash11enable_sm90INS1_16FlashAttnFwdSm90INS1_25CollectiveMainloopFwdSm90ILi2EN4cute5tupleIJNS5_1CILi1EEES8_S8_EEENS6_IJNS7_ILi128EEENS7_ILi96EEENS7_ILi192EEEEEELi128ENS_6half_tEfNS_4arch4Sm90ELb0ELb0ELb1ELb1ELb1ELb0ELb0ELb1ELb1ELb1ELb0ELb0EEENS1_21CollectiveEpilogueFwdINS6_IJSA_SA_SB_EEES9_SE_SG_Li256ELb1ELb1ELb0ELb0EEENS1_36VarlenDynamicPersistentTileSchedulerILi128ELi96ELi256ELi128ELb0ELb1ELb1ELb0ELb1ELb1EEEEEEEEEvNT_6ParamsE,"ax",@progbits
	.align	128
.text._ZN7cutlass13device_kernelIN5flash11enable_sm90INS1_16FlashAttnFwdSm90INS1_25CollectiveMainloopFwdSm90ILi2EN4cute5tupleIJNS5_1CILi1EEES8_S8_EEENS6_IJNS7_ILi128EEENS7_ILi96EEENS7_ILi192EEEEEELi128ENS_6half_tEfNS_4arch4Sm90ELb0ELb0ELb1ELb1ELb1ELb0ELb0ELb1ELb1ELb1ELb0ELb0EEENS1_21CollectiveEpilogueFwdINS6_IJSA_SA_SB_EEES9_SE_SG_Li256ELb1ELb1ELb0ELb0EEENS1_36VarlenDynamicPersistentTileSchedulerILi128ELi96ELi256ELi128ELb0ELb1ELb1ELb0ELb1ELb1EEEEEEEEEvNT_6ParamsE:
        .type           _ZN7cutlass13device_kernelIN5flash11enable_sm90INS1_16FlashAttnFwdSm90INS1_25CollectiveMainloopFwdSm90ILi2EN4cute5tupleIJNS5_1CILi1EEES8_S8_EEENS6_IJNS7_ILi128EEENS7_ILi96EEENS7_ILi192EEEEEELi128ENS_6half_tEfNS_4arch4Sm90ELb0ELb0ELb1ELb1ELb1ELb0ELb0ELb1ELb1ELb1ELb0ELb0EEENS1_21CollectiveEpilogueFwdINS6_IJSA_SA_SB_EEES9_SE_SG_Li256ELb1ELb1ELb0ELb0EEENS1_36VarlenDynamicPersistentTileSchedulerILi128ELi96ELi256ELi128ELb0ELb1ELb1ELb0ELb1ELb1EEEEEEEEEvNT_6ParamsE,@function
        .size           _ZN7cutlass13device_kernelIN5flash11enable_sm90INS1_16FlashAttnFwdSm90INS1_25CollectiveMainloopFwdSm90ILi2EN4cute5tupleIJNS5_1CILi1EEES8_S8_EEENS6_IJNS7_ILi128EEENS7_ILi96EEENS7_ILi192EEEEEELi128ENS_6half_tEfNS_4arch4Sm90ELb0ELb0ELb1ELb1ELb1ELb0ELb0ELb1ELb1ELb1ELb0ELb0EEENS1_21CollectiveEpilogueFwdINS6_IJSA_SA_SB_EEES9_SE_SG_Li256ELb1ELb1ELb0ELb0EEENS1_36VarlenDynamicPersistentTileSchedulerILi128ELi96ELi256ELi128ELb0ELb1ELb1ELb0ELb1ELb1EEEEEEEEEvNT_6ParamsE,(.L_x_3227 - _ZN7cutlass13device_kernelIN5flash11enable_sm90INS1_16FlashAttnFwdSm90INS1_25CollectiveMainloopFwdSm90ILi2EN4cute5tupleIJNS5_1CILi1EEES8_S8_EEENS6_IJNS7_ILi128EEENS7_ILi96EEENS7_ILi192EEEEEELi128ENS_6half_tEfNS_4arch4Sm90ELb0ELb0ELb1ELb1ELb1ELb0ELb0ELb1ELb1ELb1ELb0ELb0EEENS1_21CollectiveEpilogueFwdINS6_IJSA_SA_SB_EEES9_SE_SG_Li256ELb1ELb1ELb0ELb0EEENS1_36VarlenDynamicPersistentTileSchedulerILi128ELi96ELi256ELi128ELb0ELb1ELb1ELb0ELb1ELb1EEEEEEEEEvNT_6ParamsE)
        .other          _ZN7cutlass13device_kernelIN5flash11enable_sm90INS1_16FlashAttnFwdSm90INS1_25CollectiveMainloopFwdSm90ILi2EN4cute5tupleIJNS5_1CILi1EEES8_S8_EEENS6_IJNS7_ILi128EEENS7_ILi96EEENS7_ILi192EEEEEELi128ENS_6half_tEfNS_4arch4Sm90ELb0ELb0ELb1ELb1ELb1ELb0ELb0ELb1ELb1ELb1ELb0ELb0EEENS1_21CollectiveEpilogueFwdINS6_IJSA_SA_SB_EEES9_SE_SG_Li256ELb1ELb1ELb0ELb0EEENS1_36VarlenDynamicPersistentTileSchedulerILi128ELi96ELi256ELi128ELb0ELb1ELb1ELb0ELb1ELb1EEEEEEEEEvNT_6ParamsE,@"STO_CUDA_ENTRY STV_DEFAULT"
_ZN7cutlass13device_kernelIN5flash11enable_sm90INS1_16FlashAttnFwdSm90INS1_25CollectiveMainloopFwdSm90ILi2EN4cute5tupleIJNS5_1CILi1EEES8_S8_EEENS6_IJNS7_ILi128EEENS7_ILi96EEENS7_ILi192EEEEEELi128ENS_6half_tEfNS_4arch4Sm90ELb0ELb0ELb1ELb1ELb1ELb0ELb0ELb1ELb1ELb1ELb0ELb0EEENS1_21CollectiveEpilogueFwdINS6_IJSA_SA_SB_EEES9_SE_SG_Li256ELb1ELb1ELb0ELb0EEENS1_36VarlenDynamicPersistentTileSchedulerILi128ELi96ELi256ELi128ELb0ELb1ELb1ELb0ELb1ELb1EEEEEEEEEvNT_6ParamsE:
        /* <DEDUP_REMOVED lines=45> */
.L_x_182:
        /* <DEDUP_REMOVED lines=22> */
.L_x_183:
        /* <DEDUP_REMOVED lines=18> */
.L_x_184:
        /* <DEDUP_REMOVED lines=22> */
.L_x_185:
        /* <DEDUP_REMOVED lines=22> */
.L_x_186:
[----:B------:R-:W-:Y:S01]  /*0810*/  ISETP.NE.AND P0, PT, R2, RZ, PT ;  /* 0x000000ff0200720c */ /* 0x000fe20003f05270 */
[----:B------:R-:W-:Y:S01]  /*0820*/  IMAD.MOV.U32 R2, RZ, RZ, 0x1 ;  /* 0x00000001ff027424 */ /* 0x000fe200078e00ff */
[----:B------:R-:W-:Y:S01]  /*0830*/  NOP ;  /* 0x0000000000007918 */ /* 0x000fe20000000000 */
[----:B------:R-:W-:-:S03]  /*0840*/  ULDC.64 UR36, c[0x0][0x208] ;  /* 0x0000820000247ab9 */ /* 0x000fc60000000a00 */
[----:B------:R-:W-:-:S05]  /*0850*/  SEL R2, R2, 0x2, !P0 ;  /* 0x0000000202027807 */ /* 0x000fca0004000000 */
[----:B------:R0:W-:Y:S02]  /*0860*/  STL [R1+0x4], R2 ;  /* 0x0000040201007387 */ /* 0x0001e40000100800 */
[----:B01234-:R-:W-:Y:S06]  /*0870*/  BAR.SYNC.DEFER_BLOCKING 0x0 ;  /* 0x0000000000007b1d */ /* 0x01ffec0000010000 */
[----:B------:R-:W-:Y:S05]  /*0880*/  @!P0 BRA `(.L_x_187) ;  /* 0x0000008000ac8947 */ /* 0x000fea0003800000 */
.L_x_188:
[----:B------:R-:W-:-:S08]  /*0890*/  NOP ;  /* 0x0000000000007918 */ /* 0x000fd00000000000 */
[----:B------:R-:W0:Y:S02]  /*08a0*/  USETMAXREG.TRY_ALLOC.CTAPOOL UP0, 0xe8 ;  /* 0x000000e8000079c8 */ /* 0x000e240008000600 */
[----:B0-----:R-:W-:-:S13]  /*08b0*/  PLOP3.LUT P0, PT, PT, PT, UP0, 0x80, 0x0 ;  /* 0x000000000000781c */ /* 0x001fda0003f0f008 */
[----:B------:R-:W-:Y:S05]  /*08c0*/  @!P0 BRA `(.L_x_188) ;  /* 0xfffffffc00f08947 */ /* 0x000fea000383ffff */
[----:B------:R-:W0:Y:S08]  /*08d0*/  S2UR UR5, SR_CgaCtaId ;  /* 0x00000000000579c3 */ /* 0x000e300000008800 */
[----:B------:R-:W-:Y:S06]  /*08e0*/  BAR.ARV 0x8, 0x180 ;  /* 0x0206000000007b1d */ /* 0x000fec0000002000 */
[----:B------:R-:W-:-:S02]  /*08f0*/  UMOV UR4, 0x400 ;  /* 0x0000040000047882 */ /* 0x000fc40000000000 */
[----:B------:R-:W-:Y:S01]  /*0900*/  BAR.SYNC.DEFER_BLOCKING 0x5, 0x180 ;  /* 0x0146000000007b1d */ /* 0x000fe20000010000 */
[----:B0-----:R-:W-:-:S09]  /*0910*/  ULEA UR4, UR5, UR4, 0x18 ;  /* 0x0000000405047291 */ /* 0x001fd2000f8ec03f */
[----:B------:R-:W0:Y:S01]  /*0920*/  LDS.128 R48, [UR4+0x2a8d0] ;  /* 0x02a8d004ff307984 */ /* 0x000e220008000c00 */
[----:B------:R-:W-:Y:S01]  /*0930*/  ULDC UR4, c[0x0][0xc3c] ;  /* 0x00030f0000047ab9 */ /* 0x000fe20000000800 */
[----:B------:R-:W-:Y:S06]  /*0940*/  BAR.ARV 0x4, 0x180 ;  /* 0x0106000000007b1d */ /* 0x000fec0000002000 */
[----:B0-----:R-:W-:-:S13]  /*0950*/  ISETP.GE.AND P0, PT, R51, UR4, PT ;  /* 0x0000000433007c0c */ /* 0x001fda000bf06270 */
[----:B------:R-:W-:Y:S05]  /*0960*/  @P0 EXIT ;  /* 0x000000000000094d */ /* 0x000fea0003800000 */
[----:B------:R-:W2:Y:S01]  /*0970*/  LDL.LU R10, [R1+0x4] ;  /* 0x00000400010a7983 */ /* 0x000ea20000300800 */
[----:B------:R-:W0:Y:S02]  /*0980*/  S2R R0, SR_TID.X ;  /* 0x0000000000007919 */ /* 0x000e240000002100 */
[----:B0-----:R-:W-:-:S05]  /*0990*/  VIADD R171, R0, 0xffffff80 ;  /* 0xffffff8000ab7836 */ /* 0x001fca0000000000 */
[----:B------:R-:W-:-:S04]  /*09a0*/  SHF.R.S32.HI R0, RZ, 0x1f, R171 ;  /* 0x0000001fff007819 */ /* 0x000fc800000114ab */
[----:B------:R-:W-:-:S04]  /*09b0*/  LEA.HI R3, R0, R171, RZ, 0x7 ;  /* 0x000000ab00037211 */ /* 0x000fc800078f38ff */
[----:B------:R-:W-:Y:S02]  /*09c0*/  LOP3.LUT R2, R3, 0xffffff80, RZ, 0xc0, !PT ;  /* 0xffffff8003027812 */ /* 0x000fe400078ec0ff */
[----:B------:R-:W-:-:S03]  /*09d0*/  LEA.HI R4, R0, R171, RZ, 0x5 ;  /* 0x000000ab00047211 */ /* 0x000fc600078f28ff */
[C---:B------:R-:W-:Y:S01]  /*09e0*/  IMAD.IADD R163, R171.reuse, 0x1, -R2 ;  /* 0x00000001aba37824 */ /* 0x040fe200078e0a02 */
[----:B------:R-:W-:Y:S02]  /*09f0*/  LEA.HI R2, R0, R171, RZ, 0x4 ;  /* 0x000000ab00027211 */ /* 0x000fe400078f20ff */
[----:B------:R-:W-:Y:S02]  /*0a00*/  SHF.L.U32 R6, R4, 0x5, RZ ;  /* 0x0000000504067819 */ /* 0x000fe400000006ff */
[----:B------:R-:W-:Y:S02]  /*0a10*/  LOP3.LUT R4, R2, 0x3fffff0, RZ, 0xc0, !PT ;  /* 0x03fffff002047812 */ /* 0x000fe400078ec0ff */
[----:B------:R-:W-:Y:S02]  /*0a20*/  SHF.R.S32.HI R5, RZ, 0x4, R2 ;  /* 0x00000004ff057819 */ /* 0x000fe40000011402 */
[----:B------:R-:W-:Y:S01]  /*0a30*/  SHF.R.S32.HI R8, RZ, 0x1f, R163 ;  /* 0x0000001fff087819 */ /* 0x000fe200000114a3 */
[----:B------:R-:W-:Y:S01]  /*0a40*/  IMAD.IADD R4, R171, 0x1, -R4 ;  /* 0x00000001ab047824 */ /* 0x000fe200078e0a04 */
[----:B------:R-:W-:-:S02]  /*0a50*/  LOP3.LUT R7, R6, 0xfffffc00, RZ, 0xc0, !PT ;  /* 0xfffffc0006077812 */ /* 0x000fc400078ec0ff */
[----:B------:R-:W-:Y:S02]  /*0a60*/  LEA.HI R2, R2, R5, RZ, 0x1 ;  /* 0x0000000502027211 */ /* 0x000fe400078f08ff */
[----:B------:R-:W-:Y:S01]  /*0a70*/  LEA.HI R9, R8, R163, RZ, 0x2 ;  /* 0x000000a308097211 */ /* 0x000fe200078f10ff */
[----:B------:R-:W-:Y:S01]  /*0a80*/  IMAD R7, R4, 0x40, R7 ;  /* 0x0000004004077824 */ /* 0x000fe200078e0207 */
[----:B------:R-:W-:Y:S02]  /*0a90*/  LOP3.LUT R2, R2, 0x1ffffffe, RZ, 0xc0, !PT ;  /* 0x1ffffffe02027812 */ /* 0x000fe400078ec0ff */
[----:B------:R-:W-:Y:S02]  /*0aa0*/  LEA.HI R4, R0, R171, RZ, 0x2 ;  /* 0x000000ab00047211 */ /* 0x000fe400078f10ff */
[--C-:B------:R-:W-:Y:S02]  /*0ab0*/  SHF.R.S32.HI R6, RZ, 0x2, R9.reuse ;  /* 0x00000002ff067819 */ /* 0x100fe40000011409 */
[----:B------:R-:W-:Y:S01]  /*0ac0*/  SHF.R.S32.HI R11, RZ, 0x1f, R9 ;  /* 0x0000001fff0b7819 */ /* 0x000fe20000011409 */
[----:B------:R-:W-:Y:S01]  /*0ad0*/  IMAD.IADD R2, R5, 0x1, -R2 ;  /* 0x0000000105027824 */ /* 0x000fe200078e0a02 */
[----:B------:R-:W-:-:S02]  /*0ae0*/  LOP3.LUT R4, R4, 0xfffffffc, RZ, 0xc0, !PT ;  /* 0xfffffffc04047812 */ /* 0x000fc400078ec0ff */
[----:B------:R-:W-:Y:S02]  /*0af0*/  LEA.HI R0, R0, R171, RZ, 0x3 ;  /* 0x000000ab00007211 */ /* 0x000fe400078f18ff */
[----:B------:R-:W-:Y:S02]  /*0b00*/  LEA.HI R11, R11, R6, RZ, 0x3 ;  /* 0x000000060b0b7211 */ /* 0x000fe400078f18ff */
[----:B------:R-:W-:Y:S01]  /*0b10*/  SHF.R.S32.HI R164, RZ, 0x7, R3 ;  /* 0x00000007ffa47819 */ /* 0x000fe20000011403 */
[----:B------:R-:W-:Y:S01]  /*0b20*/  IMAD R168, R2, 0x8, R7 ;  /* 0x0000000802a87824 */ /* 0x000fe200078e0207 */
[----:B------:R-:W-:Y:S01]  /*0b30*/  LOP3.LUT R2, R0, 0xfffffff8, RZ, 0xc0, !PT ;  /* 0xfffffff800027812 */ /* 0x000fe200078ec0ff */
[----:B------:R-:W-:Y:S01]  /*0b40*/  IMAD.IADD R4, R171, 0x1, -R4 ;  /* 0x00000001ab047824 */ /* 0x000fe200078e0a04 */
[----:B------:R-:W-:Y:S02]  /*0b50*/  LOP3.LUT R11, R11, 0xfffffff8, RZ, 0xc0, !PT ;  /* 0xfffffff80b0b7812 */ /* 0x000fe400078ec0ff */
[----:B------:R-:W-:-:S02]  /*0b60*/  LEA.HI R8, R8, R163, RZ, 0x5 ;  /* 0x000000a308087211 */ /* 0x000fc400078f28ff */
[----:B------:R-:W-:Y:S01]  /*0b70*/  LEA.HI R3, R3, R164, RZ, 0x1 ;  /* 0x000000a403037211 */ /* 0x000fe200078f08ff */
[----:B------:R-:W-:Y:S01]  /*0b80*/  IMAD.IADD R19, R171, 0x1, -R2 ;  /* 0x00000001ab137824 */ /* 0x000fe200078e0a02 */
[----:B------:R-:W-:Y:S02]  /*0b90*/  IADD3 R11, R6, -R11, RZ ;  /* 0x8000000b060b7210 */ /* 0x000fe40007ffe0ff */
[----:B------:R-:W-:Y:S02]  /*0ba0*/  LEA.HI R5, R4, R4, RZ, 0x1 ;  /* 0x0000000404057211 */ /* 0x000fe400078f08ff */
[----:B------:R-:W-:Y:S02]  /*0bb0*/  SHF.R.S32.HI R8, RZ, 0x5, R8 ;  /* 0x00000005ff087819 */ /* 0x000fe40000011408 */
[----:B------:R-:W-:Y:S01]  /*0bc0*/  LOP3.LUT R3, R3, 0x3fffffe, RZ, 0xc0, !PT ;  /* 0x03fffffe03037812 */ /* 0x000fe200078ec0ff */
[----:B------:R-:W-:Y:S01]  /*0bd0*/  IMAD.SHL.U32 R2, R19, 0x8, RZ ;  /* 0x0000000813027824 */ /* 0x000fe200078e00ff */
[----:B------:R-:W-:Y:S01]  /*0be0*/  LOP3.LUT R6, R9, 0x7ffffffc, RZ, 0xc0, !PT ;  /* 0x7ffffffc09067812 */ /* 0x000fe200078ec0ff */
[----:B------:R-:W-:Y:S01]  /*0bf0*/  IMAD R8, R8, 0x10, R11 ;  /* 0x0000001008087824 */ /* 0x000fe200078e020b */
[----:B------:R-:W-:-:S02]  /*0c00*/  LOP3.LUT R5, R5, 0x1ffffffe, RZ, 0xc0, !PT ;  /* 0x1ffffffe05057812 */ /* 0x000fc400078ec0ff */
[----:B------:R-:W-:Y:S01]  /*0c10*/  IADD3 R3, R164, -R3, RZ ;  /* 0x80000003a4037210 */ /* 0x000fe20007ffe0ff */
[----:B------:R-:W-:Y:S01]  /*0c20*/  IMAD.MOV.U32 R167, RZ, RZ, -0x2 ;  /* 0xfffffffeffa77424 */ /* 0x000fe200078e00ff */
[----:B------:R-:W-:Y:S01]  /*0c30*/  IADD3 R17, R2, 0x40, RZ ;  /* 0x0000004002117810 */ /* 0x000fe20007ffe0ff */
[----:B------:R-:W-:Y:S02]  /*0c40*/  IMAD.IADD R6, R163, 0x1, -R6 ;  /* 0x00000001a3067824 */ /* 0x000fe400078e0a06 */
[----:B------:R-:W-:Y:S02]  /*0c50*/  IMAD.IADD R166, R4, 0x1, -R5 ;  /* 0x0000000104a67824 */ /* 0x000fe400078e0a05 */
[----:B------:R-:W-:Y:S01]  /*0c60*/  IMAD R165, R3, 0x40, R8 ;  /* 0x0000004003a57824 */ /* 0x000fe200078e0208 */
[----:B------:R-:W-:Y:S01]  /*0c70*/  SHF.R.S32.HI R161, RZ, 0x3, R0 ;  /* 0x00000003ffa17819 */ /* 0x000fe20000011400 */
[----:B------:R-:W-:Y:S01]  /*0c80*/  IMAD R167, R6, R167, 0x60 ;  /* 0x0000006006a77424 */ /* 0x000fe200078e02a7 */
[----:B------:R-:W-:Y:S01]  /*0c90*/  SHF.R.S32.HI R170, RZ, 0x1f, R2 ;  /* 0x0000001fffaa7819 */ /* 0x000fe20000011402 */
[----:B------:R-:W-:Y:S01]  /*0ca0*/  IMAD.MOV.U32 R162, RZ, RZ, RZ ;  /* 0x000000ffffa27224 */ /* 0x000fe200078e00ff */
[----:B------:R-:W-:Y:S01]  /*0cb0*/  SHF.R.S32.HI R169, RZ, 0x1f, R17 ;  /* 0x0000001fffa97819 */ /* 0x000fe20000011411 */
[----:B------:R-:W-:Y:S01]  /*0cc0*/  IMAD R166, R166, 0x8, R165 ;  /* 0x00000008a6a67824 */ /* 0x000fe200078e02a5 */
[----:B------:R-:W-:Y:S01]  /*0cd0*/  UMOV UR39, URZ ;  /* 0x0000003f00277c82 */ /* 0x000fe20008000000 */
[----:B------:R-:W-:Y:S01]  /*0ce0*/  UMOV UR38, URZ ;  /* 0x0000003f00267c82 */ /* 0x000fe20008000000 */
[----:B--2---:R-:W-:-:S07]  /*0cf0*/  LOP3.LUT R16, R10, 0x1, RZ, 0xfc, !PT ;  /* 0x000000010a107812 */ /* 0x004fce00078efcff */
.L_x_234:
[----:B0-2-4-:R-:W0:Y:S01]  /*0d00*/  LDC.64 R4, c[0x0][0xc88] ;  /* 0x00032200ff047b82 */ /* 0x015e220000000a00 */
[----:B------:R-:W-:Y:S01]  /*0d10*/  ULDC.64 UR4, c[0x0][0xa28] ;  /* 0x00028a0000047ab9 */ /* 0x000fe20000000a00 */
[----:B------:R-:W-:Y:S01]  /*0d20*/  IMAD.MOV.U32 R3, RZ, RZ, RZ ;  /* 0x000000ffff037224 */ /* 0x000fe200078e00ff */
[----:B------:R-:W-:Y:S01]  /*0d30*/  ULDC.64 UR6, c[0x0][0xa20] ;  /* 0x0002880000067ab9 */ /* 0x000fe20000000a00 */
[----:B0-----:R-:W-:-:S05]  /*0d40*/  IMAD.WIDE R4, R51, 0x4, R4 ;  /* 0x0000000433047825 */ /* 0x001fca00078e0204 */
[----:B------:R-:W2:Y:S01]  /*0d50*/  LDG.E R18, desc[UR36][R4.64] ;  /* 0x0000002404127981 */ /* 0x000ea2000c1e1900 */
[----:B------:R-:W-:-:S04]  /*0d60*/  ISETP.NE.U32.AND P0, PT, RZ, UR4, PT ;  /* 0x00000004ff007c0c */ /* 0x000fc8000bf05070 */
[----:B------:R-:W-:Y:S02]  /*0d70*/  ISETP.NE.AND.EX P0, PT, RZ, UR5, PT, P0 ;  /* 0x00000005ff007c0c */ /* 0x000fe4000bf05300 */
[----:B--2---:R-:W-:-:S11]  /*0d80*/  SHF.R.S32.HI R160, RZ, 0x1f, R18 ;  /* 0x0000001fffa07819 */ /* 0x004fd60000011412 */
[----:B---3--:R-:W-:-:S04]  /*0d90*/  @P0 LEA R6, P1, R18, UR4, 0x2 ;  /* 0x0000000412060c11 */ /* 0x008fc8000f8210ff */
[----:B------:R-:W-:Y:S01]  /*0da0*/  @P0 LEA.HI.X R7, R18, UR5, R160, 0x2, P1 ;  /* 0x0000000512070c11 */ /* 0x000fe200088f14a0 */
[----:B------:R-:W-:-:S04]  /*0db0*/  ULDC.64 UR4, c[0x0][0x418] ;  /* 0x0001060000047ab9 */ /* 0x000fc80000000a00 */
[----:B------:R0:W5:Y:S01]  /*0dc0*/  @P0 LDG.E R3, desc[UR36][R6.64] ;  /* 0x0000002406030981 */ /* 0x000162000c1e1900 */
[----:B------:R-:W-:Y:S01]  /*0dd0*/  ISETP.NE.U32.AND P0, PT, RZ, UR6, PT ;  /* 0x00000006ff007c0c */ /* 0x000fe2000bf05070 */
[----:B------:R-:W-:-:S03]  /*0de0*/  UISETP.NE.U32.AND UP0, UPT, UR4, URZ, UPT ;  /* 0x0000003f0400728c */ /* 0x000fc6000bf05070 */
[----:B------:R-:W-:Y:S01]  /*0df0*/  ISETP.NE.AND.EX P0, PT, RZ, UR7, PT, P0 ;  /* 0x00000007ff007c0c */ /* 0x000fe2000bf05300 */
[----:B------:R-:W-:Y:S01]  /*0e00*/  UISETP.NE.AND.EX UP0, UPT, UR5, URZ, UPT, UP0 ;  /* 0x0000003f0500728c */ /* 0x000fe2000bf05300 */
[----:B------:R-:W-:Y:S02]  /*0e10*/  ULDC UR4, c[0x0][0x424] ;  /* 0x0001090000047ab9 */ /* 0x000fe40000000800 */
[----:B------:R-:W-:Y:S01]  /*0e20*/  ULDC UR5, c[0x0][0x2f0] ;  /* 0x0000bc0000057ab9 */ /* 0x000fe20000000800 */
[----:B------:R-:W-:-:S04]  /*0e30*/  USEL UR4, UR4, 0x1, UP0 ;  /* 0x0000000104047887 */ /* 0x000fc80008000000 */
[----:B------:R-:W-:-:S04]  /*0e40*/  UIMAD UR4, UR4, UR5, URZ ;  /* 0x00000005040472a4 */ /* 0x000fc8000f8e023f */
[C---:B------:R-:W-:Y:S02]  /*0e50*/  @P0 LEA R4, P1, R18.reuse, UR6, 0x2 ;  /* 0x0000000612040c11 */ /* 0x040fe4000f8210ff */
[----:B------:R-:W-:Y:S02]  /*0e60*/  IMAD.U32 R72, RZ, RZ, UR4 ;  /* 0x00000004ff487e24 */ /* 0x000fe4000f8e00ff */
[----:B------:R-:W-:-:S05]  /*0e70*/  @P0 LEA.HI.X R5, R18, UR7, R160, 0x2, P1 ;  /* 0x0000000712050c11 */ /* 0x000fca00088f14a0 */
[----:B------:R0:W5:Y:S01]  /*0e80*/  @P0 LDG.E R72, desc[UR36][R4.64] ;  /* 0x0000002404480981 */ /* 0x000162000c1e1900 */
[----:B------:R-:W-:Y:S05]  /*0e90*/  @P0 BRA `(.L_x_189) ;  /* 0x0000000000240947 */ /* 0x000fea0003800000 */
[----:B------:R-:W-:Y:S02]  /*0ea0*/  ULDC.64 UR4, c[0x0][0xa08] ;  /* 0x0002820000047ab9 */ /* 0x000fe40000000a00 */
[----:B------:R-:W-:-:S04]  /*0eb0*/  ISETP.NE.U32.AND P0, PT, RZ, UR4, PT ;  /* 0x00000004ff007c0c */ /* 0x000fc8000bf05070 */
[----:B------:R-:W-:-:S13]  /*0ec0*/  ISETP.NE.AND.EX P0, PT, RZ, UR5, PT, P0 ;  /* 0x00000005ff007c0c */ /* 0x000fda000bf05300 */
[----:B------:R-:W-:Y:S05]  /*0ed0*/  @!P0 BRA `(.L_x_189) ;  /* 0x0000000000148947 */ /* 0x000fea0003800000 */
[----:B0-----:R-:W0:Y:S02]  /*0ee0*/  LDC.64 R4, c[0x0][0xa08] ;  /* 0x00028200ff047b82 */ /* 0x001e240000000a00 */
[----:B0-----:R-:W-:-:S05]  /*0ef0*/  IMAD.WIDE R4, R18, 0x4, R4 ;  /* 0x0000000412047825 */ /* 0x001fca00078e0204 */
[----:B-----5:R-:W2:Y:S04]  /*0f00*/  LDG.E R72, desc[UR36][R4.64] ;  /* 0x0000002404487981 */ /* 0x020ea8000c1e1900 */
[----:B------:R-:W2:Y:S02]  /*0f10*/  LDG.E R7, desc[UR36][R4.64+0x4] ;  /* 0x0000042404077981 */ /* 0x000ea4000c1e1900 */
[----:B--2---:R-:W-:-:S07]  /*0f20*/  IADD3 R72, -R72, R7, RZ ;  /* 0x0000000748487210 */ /* 0x004fce0007ffe1ff */
.L_x_189:
[----:B-----5:R-:W-:Y:S01]  /*0f30*/  IMAD.IADD R72, R72, 0x1, -R3 ;  /* 0x0000000148487824 */ /* 0x020fe200078e0a03 */
[----:B------:R-:W-:Y:S01]  /*0f40*/  PLOP3.LUT P0, PT, PT, PT, PT, 0x80, 0x0 ;  /* 0x000000000000781c */ /* 0x000fe20003f0f070 */
[----:B------:R-:W-:Y:S01]  /*0f50*/  IMAD.MOV.U32 R23, RZ, RZ, R49 ;  /* 0x000000ffff177224 */ /* 0x000fe200078e0031 */
[----:B------:R-:W-:Y:S01]  /*0f60*/  CS2R R86, SRZ ;  /* 0x0000000000567805 */ /* 0x000fe2000001ff00 */
[C---:B------:R-:W-:Y:S01]  /*0f70*/  VIADD R0, R72.reuse, 0x5f ;  /* 0x0000005f48007836 */ /* 0x040fe20000000000 */
[----:B------:R-:W-:Y:S01]  /*0f80*/  ISETP.GE.AND P1, PT, R72, 0x1, PT ;  /* 0x000000014800780c */ /* 0x000fe20003f26270 */
[----:B------:R-:W-:Y:S01]  /*0f90*/  IMAD.MOV.U32 R22, RZ, RZ, R50 ;  /* 0x000000ffff167224 */ /* 0x000fe200078e0032 */
[----:B------:R-:W-:Y:S01]  /*0fa0*/  CS2R R84, SRZ ;  /* 0x0000000000547805 */ /* 0x000fe2000001ff00 */
[----:B------:R-:W-:Y:S01]  /*0fb0*/  IMAD.HI R0, R0, 0x2aaaaaab, RZ ;  /* 0x2aaaaaab00007827 */ /* 0x000fe200078e02ff */
[----:B------:R-:W-:Y:S02]  /*0fc0*/  CS2R R82, SRZ ;  /* 0x0000000000527805 */ /* 0x000fe4000001ff00 */
[----:B------:R-:W-:-:S02]  /*0fd0*/  CS2R R80, SRZ ;  /* 0x0000000000507805 */ /* 0x000fc4000001ff00 */
[----:B------:R-:W-:Y:S02]  /*0fe0*/  CS2R R78, SRZ ;  /* 0x00000000004e7805 */ /* 0x000fe4000001ff00 */
[----:B------:R-:W-:Y:S02]  /*0ff0*/  CS2R R76, SRZ ;  /* 0x00000000004c7805 */ /* 0x000fe4000001ff00 */
[----:B------:R-:W-:Y:S02]  /*1000*/  SHF.R.U32.HI R3, RZ, 0x1f, R0 ;  /* 0x0000001fff037819 */ /* 0x000fe40000011600 */
[----:B------:R-:W-:Y:S01]  /*1010*/  CS2R R74, SRZ ;  /* 0x00000000004a7805 */ /* 0x000fe2000001ff00 */
[----:B------:R-:W-:Y:S01]  /*1020*/  IMAD.MOV.U32 R73, RZ, RZ, RZ ;  /* 0x000000ffff497224 */ /* 0x000fe200078e00ff */
[----:B------:R-:W-:Y:S02]  /*1030*/  CS2R R36, SRZ ;  /* 0x0000000000247805 */ /* 0x000fe4000001ff00 */
[----:B------:R-:W-:Y:S01]  /*1040*/  LEA.HI.SX32 R88, R0, R3, 0x1c ;  /* 0x0000000300587211 */ /* 0x000fe200078fe2ff */
[----:B------:R-:W-:Y:S01]  /*1050*/  IMAD.MOV.U32 R0, RZ, RZ, RZ ;  /* 0x000000ffff007224 */ /* 0x000fe200078e00ff */
[----:B------:R-:W-:-:S02]  /*1060*/  MOV R3, RZ ;  /* 0x000000ff00037202 */ /* 0x000fc40000000f00 */
[----:B------:R-:W-:Y:S01]  /*1070*/  CS2R R34, SRZ ;  /* 0x0000000000227805 */ /* 0x000fe2000001ff00 */
[----:B------:R-:W-:Y:S01]  /*1080*/  IMAD.MOV.U32 R70, RZ, RZ, RZ ;  /* 0x000000ffff467224 */ /* 0x000fe200078e00ff */
[----:B------:R-:W-:Y:S02]  /*1090*/  CS2R R68, SRZ ;  /* 0x0000000000447805 */ /* 0x000fe4000001ff00 */
[----:B------:R-:W-:Y:S01]  /*10a0*/  CS2R R32, SRZ ;  /* 0x0000000000207805 */ /* 0x000fe2000001ff00 */
[----:B------:R-:W-:Y:S01]  /*10b0*/  IMAD.MOV.U32 R66, RZ, RZ, RZ ;  /* 0x000000ffff427224 */ /* 0x000fe200078e00ff */
[----:B------:R-:W-:Y:S02]  /*10c0*/  MOV R29, RZ ;  /* 0x000000ff001d7202 */ /* 0x000fe40000000f00 */
        /* <DEDUP_REMOVED lines=9> */
[----:B------:R-:W-:Y:S01]  /*1160*/  CS2R R42, SRZ ;  /* 0x00000000002a7805 */ /* 0x000fe2000001ff00 */
[----:B------:R-:W-:Y:S01]  /*1170*/  IMAD.MOV.U32 R89, RZ, RZ, RZ ;  /* 0x000000ffff597224 */ /* 0x000fe200078e00ff */
[----:B------:R-:W-:Y:S02]  /*1180*/  CS2R R90, SRZ ;  /* 0x00000000005a7805 */ /* 0x000fe4000001ff00 */
[----:B------:R-:W-:Y:S02]  /*1190*/  CS2R R38, SRZ ;  /* 0x0000000000267805 */ /* 0x000fe4000001ff00 */
[----:B------:R-:W-:Y:S02]  /*11a0*/  CS2R R92, SRZ ;  /* 0x00000000005c7805 */ /* 0x000fe4000001ff00 */
[----:B------:R-:W-:-:S02]  /*11b0*/  CS2R R64, SRZ ;  /* 0x0000000000407805 */ /* 0x000fc4000001ff00 */
[----:B------:R-:W-:Y:S02]  /*11c0*/  CS2R R94, SRZ ;  /* 0x00000000005e7805 */ /* 0x000fe4000001ff00 */
[----:B0-----:R-:W-:Y:S01]  /*11d0*/  CS2R R6, SRZ ;  /* 0x0000000000067805 */ /* 0x001fe2000001ff00 */
[----:B------:R-:W-:Y:S01]  /*11e0*/  IMAD.MOV.U32 R30, RZ, RZ, RZ ;  /* 0x000000ffff1e7224 */ /* 0x000fe200078e00ff */
[----:B------:R-:W-:Y:S01]  /*11f0*/  MOV R10, RZ ;  /* 0x000000ff000a7202 */ /* 0x000fe20000000f00 */
[----:B------:R-:W-:Y:S02]  /*1200*/  IMAD.MOV.U32 R8, RZ, RZ, RZ ;  /* 0x000000ffff087224 */ /* 0x000fe400078e00ff */
[----:B------:R-:W-:Y:S02]  /*1210*/  IMAD.MOV.U32 R97, RZ, RZ, RZ ;  /* 0x000000ffff617224 */ /* 0x000fe400078e00ff */
[----:B------:R-:W-:Y:S01]  /*1220*/  IMAD.MOV.U32 R99, RZ, RZ, RZ ;  /* 0x000000ffff637224 */ /* 0x000fe200078e00ff */
[----:B------:R-:W-:Y:S06]  /*1230*/  @!P1 BRA `(.L_x_190) ;  /* 0x0000005800589947 */ /* 0x000fec0003800000 */
[----:B------:R-:W0:Y:S01]  /*1240*/  SHFL.IDX PT, R0, R164, RZ, 0x1f ;  /* 0x00001fffa4007589 */ /* 0x000e2200000e0000 */
[----:B------:R-:W1:Y:S01]  /*1250*/  S2UR UR40, SR_CgaCtaId ;  /* 0x00000000002879c3 */ /* 0x000e620000008800 */
[----:B------:R-:W-:Y:S01]  /*1260*/  UMOV UR6, 0x400 ;  /* 0x0000040000067882 */ /* 0x000fe20000000000 */
[----:B0-----:R-:W-:Y:S01]  /*1270*/  R2UR UR4, R0 ;  /* 0x00000000000472ca */ /* 0x001fe200000e0000 */
[----:B-1----:R-:W-:-:S04]  /*1280*/  ULEA UR42, UR40, UR6, 0x18 ;  /* 0x00000006282a7291 */ /* 0x002fc8000f8ec03f */
[----:B------:R-:W-:-:S04]  /*1290*/  UIADD3 UR6, UR42, 0xc400, URZ ;  /* 0x0000c4002a067890 */ /* 0x000fc8000fffe03f */
[----:B------:R-:W-:-:S04]  /*12a0*/  ULOP3.LUT UP0, URZ, UR6, 0x1bf, URZ, 0xc0, !UPT ;  /* 0x000001bf063f7892 */ /* 0x000fc8000f80c03f */
[----:B------:R-:W-:Y:S02]  /*12b0*/  ULEA.HI UR5, UR4, UR4, URZ, 0x1 ;  /* 0x0000000404057291 */ /* 0x000fe4000f8f083f */
[----:B------:R-:W-:Y:S02]  /*12c0*/  PLOP3.LUT P0, PT, PT, PT, UP0, 0x80, 0x0 ;  /* 0x000000000000781c */ /* 0x000fe40003f0f008 */
[----:B------:R-:W-:-:S04]  /*12d0*/  ULOP3.LUT UR5, UR5, 0x1e, URZ, 0xc0, !UPT ;  /* 0x0000001e05057892 */ /* 0x000fc8000f8ec03f */
[----:B------:R-:W-:-:S04]  /*12e0*/  UIADD3 UR5, UR4, -UR5, URZ ;  /* 0x8000000504057290 */ /* 0x000fc8000fffe03f */
[----:B------:R-:W-:-:S04]  /*12f0*/  ULEA UR5, UR5, UR6, 0xd ;  /* 0x0000000605057291 */ /* 0x000fc8000f8e683f */
[----:B------:R-:W-:-:S04]  /*1300*/  USHF.R.U32.HI UR5, URZ, 0x4, UR5 ;  /* 0x000000043f057899 */ /* 0x000fc80008011605 */
[----:B------:R-:W-:Y:S01]  /*1310*/  ULOP3.LUT UR41, UR5, 0x3fff, URZ, 0xc0, !UPT ;  /* 0x00003fff05297892 */ /* 0x000fe2000f8ec03f */
[----:B------:R-:W-:Y:S11]  /*1320*/  @!P0 BRA `(.L_x_191) ;  /* 0x0000000000408947 */ /* 0x000ff60003800000 */
        /* <DEDUP_REMOVED lines=10> */
[----:B------:R-:W-:Y:S01]  /*13d0*/  MOV R13, RZ ;  /* 0x000000ff000d7202 */ /* 0x000fe20000000f00 */
[----:B------:R-:W-:-:S02]  /*13e0*/  IMAD.U32 R11, RZ, RZ, UR7 ;  /* 0x00000007ff0b7e24 */ /* 0x000fc4000f8e00ff */
[----:B------:R-:W-:Y:S02]  /*13f0*/  IMAD.MOV.U32 R8, RZ, RZ, 0x70 ;  /* 0x00000070ff087424 */ /* 0x000fe400078e00ff */
[----:B0-----:R-:W-:-:S07]  /*1400*/  IMAD.MOV.U32 R12, RZ, RZ, 0x1 ;  /* 0x00000001ff0c7424 */ /* 0x001fce00078e00ff */
[----:B------:R-:W-:-:S07]  /*1410*/  LEPC R20, `(.L_x_191) ;  /* 0x000000001014794e */ /* 0x000fce0000000000 */
[----:B-1----:R-:W-:Y:S05]  /*1420*/  CALL.ABS.NOINC R14 ;  /* 0x000000000e007343 */ /* 0x002fea0003c00000 */
.L_x_191:
[----:B------:R-:W-:Y:S02]  /*1430*/  LEA.HI R0, R162, R162, RZ, 0x1 ;  /* 0x000000a2a2007211 */ /* 0x000fe400078f08ff */
[----:B------:R-:W-:Y:S02]  /*1440*/  ISETP.NE.AND P0, PT, R16, 0x3, PT ;  /* 0x000000031000780c */ /* 0x000fe40003f05270 */
[----:B------:R-:W-:-:S05]  /*1450*/  LOP3.LUT R3, R0, 0xfffffffe, RZ, 0xc0, !PT ;  /* 0xfffffffe00037812 */ /* 0x000fca00078ec0ff */
[----:B------:R-:W-:-:S05]  /*1460*/  IMAD.IADD R0, R162, 0x1, -R3 ;  /* 0x00000001a2007824 */ /* 0x000fca00078e0a03 */
[----:B------:R-:W-:-:S04]  /*1470*/  SHF.L.U32 R0, R0, 0x1f, RZ ;  /* 0x0000001f00007819 */ /* 0x000fc800000006ff */
[----:B------:R-:W0:Y:S02]  /*1480*/  SYNCS.PHASECHK.TRANS64.TRYWAIT P1, [UR42+0x2a800], R0 ;  /* 0x02a80000ff0075a7 */ /* 0x000e24000802016a */
[----:B0-----:R-:W-:Y:S05]  /*1490*/  @!P1 BRA `(.L_x_192) ;  /* 0x000000c8009c9947 */ /* 0x001fea0003800000 */
.L_x_321:
[----:B------:R-:W-:Y:S05]  /*14a0*/  @!P0 BRA `(.L_x_193) ;  /* 0x0000000000048947 */ /* 0x000fea0003800000 */
[----:B------:R-:W-:Y:S01]  /*14b0*/  BPT.TRAP 0x1 ;  /* 0x000000040000795c */ /* 0x000fe20000300000 */
.L_x_193:
[----:B0-----:R-:W-:Y:S02]  /*14c0*/  IMAD.U32 R0, RZ, RZ, UR38 ;  /* 0x00000026ff007e24 */ /* 0x001fe4000f8e00ff */
[----:B------:R-:W-:-:S03]  /*14d0*/  IMAD.U32 R3, RZ, RZ, UR39 ;  /* 0x00000027ff037e24 */ /* 0x000fc6000f8e00ff */
[----:B------:R-:W-:Y:S02]  /*14e0*/  LEA R0, R0, UR42, 0x3 ;  /* 0x0000002a00007c11 */ /* 0x000fe4000f8e18ff */
[----:B------:R-:W-:-:S04]  /*14f0*/  SHF.L.U32 R3, R3, 0x1f, RZ ;  /* 0x0000001f03037819 */ /* 0x000fc800000006ff */
[----:B------:R0:W1:Y:S01]  /*1500*/  SYNCS.PHASECHK.TRANS64.TRYWAIT P1, [R0+URZ+0x2a830], R3 ;  /* 0x02a83003000075a7 */ /* 0x000062000802017f */
[----:B------:R-:W-:Y:S05]  /*1510*/  @!P0 BRA `(.L_x_194) ;  /* 0x0000000000048947 */ /* 0x000fea0003800000 */
[----:B------:R-:W-:Y:S01]  /*1520*/  BPT.TRAP 0x1 ;  /* 0x000000040000795c */ /* 0x000fe20000300000 */
.L_x_194:
[----:B------:R-:W-:Y:S01]  /*1530*/  IMAD.MOV.U32 R87, RZ, RZ, RZ ;  /* 0x000000ffff577224 */ /* 0x000fe200078e00ff */
[----:B-1----:R-:W-:Y:S06]  /*1540*/  @P1 BRA `(.L_x_195) ;  /* 0x0000000000081947 */ /* 0x002fec0003800000 */
[----:B------:R-:W1:Y:S02]  /*1550*/  SYNCS.PHASECHK.TRANS64.TRYWAIT P1, [R0+URZ+0x2a830], R3 ;  /* 0x02a83003000075a7 */ /* 0x000e64000802017f */
[----:B-1----:R-:W-:Y:S05]  /*1560*/  @!P1 BRA `(.L_x_196) ;  /* 0x000000c800809947 */ /* 0x002fea0003800000 */
.L_x_195:
        /* <DEDUP_REMOVED lines=8> */
[----:B------:R-:W-:Y:S01]  /*15f0*/  IMAD.U32 R7, RZ, RZ, UR13 ;  /* 0x0000000dff077e24 */ /* 0x000fe2000f8e00ff */
[----:B------:R-:W-:Y:S01]  /*1600*/  UMOV UR12, UR5 ;  /* 0x00000005000c7c82 */ /* 0x000fe20008000000 */
[----:B------:R-:W-:Y:S01]  /*1610*/  UIADD3 UR6, UR5, 0x2, URZ ;  /* 0x0000000205067890 */ /* 0x000fe2000fffe03f */
[----:B------:R-:W-:Y:S01]  /*1620*/  MOV R6, UR12 ;  /* 0x0000000c00067c02 */ /* 0x000fe20008000f00 */
        /* <DEDUP_REMOVED lines=87> */
.L_x_197:
[----:B------:R-:W-:Y:S01]  /*1ba0*/  ULDC UR4, c[0x0][0x9d8] ;  /* 0x0002760000047ab9 */ /* 0x000fe20000000800 */
[----:B------:R-:W-:Y:S02]  /*1bb0*/  IMAD.IADD R9, R167, 0x1, R72 ;  /* 0x00000001a7097824 */ /* 0x000fe400078e0248 */
        /* <DEDUP_REMOVED lines=15> */
[C---:B------:R-:W-:Y:S01]  /*1cb0*/  ISETP.GT.AND P4, PT, R9.reuse, 0x8, PT ;  /* 0x000000080900780c */ /* 0x040fe20003f84270 */
[----:B------:R-:W-:Y:S01]  /*1cc0*/  FMUL.FTZ R30, R30, UR4 ;  /* 0x000000041e1e7c20 */ /* 0x000fe20008410000 */
[----:B------:R-:W-:Y:S01]  /*1cd0*/  ISETP.GT.AND P3, PT, R9, 0x9, PT ;  /* 0x000000090900780c */ /* 0x000fe20003f64270 */
[----:B------:R-:W-:Y:S01]  /*1ce0*/  FMUL.FTZ R40, R40, UR4 ;  /* 0x0000000428287c20 */ /* 0x000fe20008410000 */
[----:B------:R-:W-:Y:S01]  /*1cf0*/  FMUL.FTZ R31, R31, UR4 ;  /* 0x000000041f1f7c20 */ /* 0x000fe20008410000 */
[----:B------:R-:W-:Y:S01]  /*1d00*/  FMUL.FTZ R34, R34, UR4 ;  /* 0x0000000422227c20 */ /* 0x000fe20008410000 */
[----:B------:R-:W-:Y:S01]  /*1d10*/  ISETP.GT.AND P2, PT, R9, 0x10, PT ;  /* 0x000000100900780c */ /* 0x000fe20003f44270 */
[----:B------:R-:W4:Y:S01]  /*1d20*/  MUFU.TANH R28, R28 ;  /* 0x0000001c001c7308 */ /* 0x000f220000002400 */
[----:B--2---:R-:W-:Y:S01]  /*1d30*/  FSEL R12, R24, -INF , P6 ;  /* 0xff800000180c7808 */ /* 0x004fe20003000000 */
[----:B------:R-:W-:Y:S01]  /*1d40*/  FMUL.FTZ R41, R41, UR4 ;  /* 0x0000000429297c20 */ /* 0x000fe20008410000 */
[----:B------:R-:W-:Y:S01]  /*1d50*/  ISETP.GT.AND P1, PT, R9, 0x11, PT ;  /* 0x000000110900780c */ /* 0x000fe20003f24270 */
[----:B------:R-:W-:Y:S01]  /*1d60*/  FMUL.FTZ R44, R44, UR4 ;  /* 0x000000042c2c7c20 */ /* 0x000fe20008410000 */
        /* <DEDUP_REMOVED lines=42> */
[----:B------:R-:W-:Y:S01]  /*2010*/  ULDC UR5, c[0x0][0x988] ;  /* 0x0002620000057ab9 */ /* 0x000fe20000000800 */
[----:B------:R-:W1:Y:S01]  /*2020*/  MUFU.TANH R36, R36 ;  /* 0x0000002400247308 */ /* 0x000e620000002400 */
[----:B--2---:R-:W-:Y:S01]  /*2030*/  FSEL R80, R33, -INF , P1 ;  /* 0xff80000021507808 */ /* 0x004fe20000800000 */
[----:B------:R-:W-:Y:S01]  /*2040*/  FMUL.FTZ R63, R63, UR4 ;  /* 0x000000043f3f7c20 */ /* 0x000fe20008410000 */
[----:B------:R-:W-:Y:S01]  /*2050*/  FMUL.FTZ R66, R66, UR4 ;  /* 0x0000000442427c20 */ /* 0x000fe20008410000 */
[----:B------:R-:W-:Y:S01]  /*2060*/  P2R R13, PR, RZ, 0x1 ;  /* 0x00000001ff0d7803 */ /* 0x000fe20000000000 */
[----:B------:R-:W-:Y:S01]  /*2070*/  FMUL.FTZ R67, R67, UR4 ;  /* 0x0000000443437c20 */ /* 0x000fe20008410000 */
[----:B------:R-:W-:Y:S01]  /*2080*/  FMNMX.FTZ R11, R80, R11, !PT ;  /* 0x0000000b500b7209 */ /* 0x000fe20007810000 */
[----:B------:R-:W-:Y:S01]  /*2090*/  FMUL.FTZ R70, R70, UR4 ;  /* 0x0000000446467c20 */ /* 0x000fe20008410000 */
[----:B------:R-:W2:Y:S01]  /*20a0*/  MUFU.TANH R14, R30 ;  /* 0x0000001e000e7308 */ /* 0x000ea20000002400 */
[----:B0-----:R-:W-:Y:S01]  /*20b0*/  FSEL R3, R3, -INF , P5 ;  /* 0xff80000003037808 */ /* 0x001fe20002800000 */
[----:B------:R-:W-:Y:S01]  /*20c0*/  FMUL.FTZ R71, R71, UR4 ;  /* 0x0000000447477c20 */ /* 0x000fe20008410000 */
[----:B------:R-:W-:Y:S01]  /*20d0*/  ISETP.GT.AND P5, PT, R9, 0x19, PT ;  /* 0x000000190900780c */ /* 0x000fe20003fa4270 */
[--C-:B------:R-:W-:Y:S01]  /*20e0*/  IMAD.MOV.U32 R85, RZ, RZ, R87.reuse ;  /* 0x000000ffff557224 */ /* 0x100fe200078e0057 */
[----:B------:R-:W-:Y:S01]  /*20f0*/  R2UR UR4, R0 ;  /* 0x00000000000472ca */ /* 0x000fe200000e0000 */
[--C-:B------:R-:W-:Y:S01]  /*2100*/  IMAD.MOV.U32 R83, RZ, RZ, R87.reuse ;  /* 0x000000ffff537224 */ /* 0x100fe200078e0057 */
[----:B------:R-:W-:Y:S01]  /*2110*/  MOV R79, R87 ;  /* 0x00000057004f7202 */ /* 0x000fe20000000f00 */
[----:B------:R-:W0:Y:S01]  /*2120*/  MUFU.TANH R37, R37 ;  /* 0x0000002500257308 */ /* 0x000e220000002400 */
[----:B-1----:R-:W-:Y:S01]  /*2130*/  FSEL R36, R36, -INF , P6 ;  /* 0xff80000024247808 */ /* 0x002fe20003000000 */
[----:B------:R-:W-:-:S02]  /*2140*/  IMAD.MOV.U32 R81, RZ, RZ, R87 ;  /* 0x000000ffff517224 */ /* 0x000fc400078e0057 */
[--C-:B------:R-:W-:Y:S01]  /*2150*/  IMAD.MOV.U32 R77, RZ, RZ, R87.reuse ;  /* 0x000000ffff4d7224 */ /* 0x100fe200078e0057 */
[----:B------:R-:W-:Y:S01]  /*2160*/  FMNMX.FTZ R11, R36, R11, !PT ;  /* 0x0000000b240b7209 */ /* 0x000fe20007810000 */
[--C-:B------:R-:W-:Y:S02]  /*2170*/  IMAD.MOV.U32 R75, RZ, RZ, R87.reuse ;  /* 0x000000ffff4b7224 */ /* 0x100fe400078e0057 */
[----:B------:R-:W1:Y:S01]  /*2180*/  MUFU.TANH R20, R31 ;  /* 0x0000001f00147308 */ /* 0x000e620000002400 */
[----:B--2---:R-:W-:Y:S01]  /*2190*/  FSEL R14, R14, -INF , P4 ;  /* 0xff8000000e0e7808 */ /* 0x004fe20002000000 */
[----:B------:R-:W-:Y:S01]  /*21a0*/  UIADD3 UR4, UR4, 0x2a840, URZ ;  /* 0x0002a84004047890 */ /* 0x000fe2000fffe03f */
[----:B------:R-:W-:Y:S01]  /*21b0*/  ISETP.GT.AND P4, PT, R9, 0x20, PT ;  /* 0x000000200900780c */ /* 0x000fe20003f84270 */
[----:B------:R-:W-:Y:S02]  /*21c0*/  IMAD.MOV.U32 R73, RZ, RZ, R87 ;  /* 0x000000ffff497224 */ /* 0x000fe400078e0057 */
[----:B------:R-:W-:-:S02]  /*21d0*/  UPRMT UR4, UR40, 0x654, UR4 ;  /* 0x0000065428047896 */ /* 0x000fc40008000004 */
[----:B------:R-:W2:Y:S01]  /*21e0*/  MUFU.TANH R40, R40 ;  /* 0x0000002800287308 */ /* 0x000ea20000002400 */
[----:B0-----:R-:W-:-:S04]  /*21f0*/  FSEL R82, R37, -INF , P5 ;  /* 0xff80000025527808 */ /* 0x001fc80002800000 */
[----:B------:R-:W-:Y:S02]  /*2200*/  FMNMX.FTZ R11, R82, R11, !PT ;  /* 0x0000000b520b7209 */ /* 0x000fe40007810000 */
[----:B------:R-:W-:Y:S01]  /*2210*/  SYNCS.ARRIVE.TRANS64.RED.A1T0 RZ, [UR4], RZ ;  /* 0x000000ffffff79a7 */ /* 0x000fe20008100404 */
        /* <DEDUP_REMOVED lines=22> */
[----:B--2---:R-:W-:Y:S01]  /*2380*/  FSEL R86, R45, -INF , P1 ;  /* 0xff8000002d567808 */ /* 0x004fe20000800000 */
[----:B------:R-:W-:-:S03]  /*2390*/  IMAD.MOV.U32 R45, RZ, RZ, R87 ;  /* 0x000000ffff2d7224 */ /* 0x000fc600078e0057 */
        /* <DEDUP_REMOVED lines=11> */
[----:B0-----:R-:W-:Y:S02]  /*2450*/  FSEL R92, R49, -INF , P5 ;  /* 0xff800000315c7808 */ /* 0x001fe40002800000 */
[----:B------:R-:W-:Y:S02]  /*2460*/  MOV R49, R87 ;  /* 0x0000005700317202 */ /* 0x000fe40000000f00 */
        /* <DEDUP_REMOVED lines=29> */
[----:B0-----:R-:W-:Y:S01]  /*2640*/  FSEL R52, R51, -INF , P5 ;  /* 0xff80000033347808 */ /* 0x001fe20002800000 */
[----:B------:R-:W-:Y:S01]  /*2650*/  IMAD.MOV.U32 R51, RZ, RZ, R87 ;  /* 0x000000ffff337224 */ /* 0x000fe200078e0057 */
        /* <DEDUP_REMOVED lines=26> */
[----:B--2---:R-:W-:Y:S02]  /*2800*/  FSEL R32, R59, -INF , P1 ;  /* 0xff8000003b207808 */ /* 0x004fe40000800000 */
[----:B------:R-:W-:Y:S02]  /*2810*/  ISETP.GT.AND P1, PT, R9, 0x59, PT ;  /* 0x000000590900780c */ /* 0x000fe40003f24270 */
[----:B------:R-:W-:-:S03]  /*2820*/  MOV R59, R87 ;  /* 0x00000057003b7202 */ /* 0x000fc60000000f00 */
[----:B------:R-:W2:Y:S01]  /*2830*/  MUFU.TANH R62, R62 ;  /* 0x0000003e003e7308 */ /* 0x000ea20000002400 */
[----:B0-----:R-:W-:-:S04]  /*2840*/  FSEL R68, R68, -INF , P2 ;  /* 0xff80000044447808 */ /* 0x001fc80001000000 */
[----:B------:R-:W-:-:S03]  /*2850*/  FMNMX.FTZ R11, R68, R11, !PT ;  /* 0x0000000b440b7209 */ /* 0x000fc60007810000 */
[----:B------:R-:W-:Y:S01]  /*2860*/  MUFU.TANH R63, R63 ;  /* 0x0000003f003f7308 */ /* 0x000fe20000002400 */
[----:B-1----:R-:W-:Y:S02]  /*2870*/  FSEL R104, R69, -INF , P1 ;  /* 0xff80000045687808 */ /* 0x002fe40000800000 */
[----:B------:R-:W-:Y:S02]  /*2880*/  MOV R69, R87 ;  /* 0x0000005700457202 */ /* 0x000fe40000000f00 */
[----:B------:R-:W-:Y:S02]  /*2890*/  FMNMX.FTZ R9, R104, R11, !PT ;  /* 0x0000000b68097209 */ /* 0x000fe40007810000 */
[----:B------:R-:W-:Y:S01]  /*28a0*/  MOV R11, UR5 ;  /* 0x00000005000b7c02 */ /* 0x000fe20008000f00 */
        /* <DEDUP_REMOVED lines=28> */
[--C-:B------:R-:W-:Y:S01]  /*2a70*/  FFMA.FTZ R13, R40, R11, -R21.reuse ;  /* 0x0000000b280d7223 */ /* 0x100fe20000010815 */
[----:B------:R-:W-:Y:S01]  /*2a80*/  FSEL R40, R67, -INF , P3 ;  /* 0xff80000043287808 */ /* 0x000fe20001800000 */
        /* <DEDUP_REMOVED lines=10> */
[-CC-:B-1----:R-:W-:Y:S01]  /*2b30*/  FFMA.FTZ R12, R36, R11.reuse, -R21.reuse ;  /* 0x0000000b240c7223 */ /* 0x182fe20000010815 */
[----:B------:R-:W-:Y:S01]  /*2b40*/  FSEL R36, R63, -INF , P5 ;  /* 0xff8000003f247808 */ /* 0x000fe20002800000 */
        /* <DEDUP_REMOVED lines=28> */
[----:B------:R0:W-:Y:S01]  /*2d10*/  MUFU.EX2 R15, R76 ;  /* 0x0000004c000f7308 */ /* 0x0001e20000000800 */
[----:B------:R-:W-:Y:S01]  /*2d20*/  FMNMX.FTZ R9, R74, R9, !PT ;  /* 0x000000094a097209 */ /* 0x000fe20007810000 */
[----:B------:R-:W-:-:S02]  /*2d30*/  IMAD.MOV.U32 R67, RZ, RZ, R87 ;  /* 0x000000ffff437224 */ /* 0x000fc400078e0057 */
[--C-:B------:R-:W-:Y:S02]  /*2d40*/  IMAD.MOV.U32 R63, RZ, RZ, R87.reuse ;  /* 0x000000ffff3f7224 */ /* 0x100fe400078e0057 */
[----:B-1----:R-:W1:Y:S02]  /*2d50*/  SHFL.BFLY PT, R12, R9, 0x2, 0x1f ;  /* 0x0c401f00090c7f89 */ /* 0x002e6400000e0000 */
[----:B------:R-:W-:Y:S01]  /*2d60*/  MUFU.EX2 R78, R78 ;  /* 0x0000004e004e7308 */ /* 0x000fe20000000800 */
[----:B0-----:R-:W-:-:S07]  /*2d70*/  IMAD.MOV.U32 R76, RZ, RZ, R87 ;  /* 0x000000ffff4c7224 */ /* 0x001fce00078e0057 */
[----:B------:R0:W2:Y:S08]  /*2d80*/  MUFU.EX2 R27, R80 ;  /* 0x00000050001b7308 */ /* 0x0000b00000000800 */
[----:B------:R3:W-:Y:S01]  /*2d90*/  MUFU.EX2 R29, R82 ;  /* 0x00000052001d7308 */ /* 0x0007e20000000800 */
[----:B0-----:R-:W-:Y:S01]  /*2da0*/  IMAD.MOV.U32 R80, RZ, RZ, R87 ;  /* 0x000000ffff507224 */ /* 0x001fe200078e0057 */
[----:B-1----:R-:W-:-:S06]  /*2db0*/  FMNMX.FTZ R13, R9, R12, !PT ;  /* 0x0000000c090d7209 */ /* 0x002fcc0007810000 */
[----:B------:R0:W-:Y:S01]  /*2dc0*/  MUFU.EX2 R31, R84 ;  /* 0x00000054001f7308 */ /* 0x0001e20000000800 */
[----:B--2---:R-:W-:Y:S01]  /*2dd0*/  F2FP.F16.F32.PACK_AB R140, R27, R78 ;  /* 0x0000004e1b8c723e */ /* 0x004fe200000000ff */
[----:B---3--:R-:W-:Y:S01]  /*2de0*/  IMAD.MOV.U32 R82, RZ, RZ, R87 ;  /* 0x000000ffff527224 */ /* 0x008fe200078e0057 */
[----:B------:R-:W1:Y:S05]  /*2df0*/  SHFL.BFLY PT, R12, R13, 0x1, 0x1f ;  /* 0x0c201f000d0c7f89 */ /* 0x000e6a00000e0000 */
[----:B------:R-:W-:Y:S01]  /*2e00*/  MUFU.EX2 R44, R44 ;  /* 0x0000002c002c7308 */ /* 0x000fe20000000800 */
[----:B0-----:R-:W-:-:S07]  /*2e10*/  MOV R84, R87 ;  /* 0x0000005700547202 */ /* 0x001fce0000000f00 */
[----:B------:R0:W2:Y:S08]  /*2e20*/  MUFU.EX2 R33, R86 ;  /* 0x0000005600217308 */ /* 0x0000b00000000800 */
[----:B------:R-:W-:Y:S01]  /*2e30*/  MUFU.EX2 R90, R90 ;  /* 0x0000005a005a7308 */ /* 0x000fe20000000800 */
[----:B0-----:R-:W-:Y:S01]  /*2e40*/  IMAD.MOV.U32 R86, RZ, RZ, R87 ;  /* 0x000000ffff567224 */ /* 0x001fe200078e0057 */
[----:B-1----:R-:W-:-:S04]  /*2e50*/  FMNMX.FTZ R12, R13, R12, !PT ;  /* 0x0000000c0d0c7209 */ /* 0x002fc80007810000 */
[C---:B------:R-:W-:Y:S01]  /*2e60*/  FSETP.NEU.FTZ.AND P1, PT, R12.reuse, -INF , PT ;  /* 0xff8000000c00780b */ /* 0x040fe20003f3d000 */
[----:B------:R-:W-:Y:S01]  /*2e70*/  FMUL.FTZ R41, R12, R11 ;  /* 0x0000000b0c297220 */ /* 0x000fe20000410000 */
[----:B------:R-:W0:Y:S01]  /*2e80*/  MUFU.EX2 R35, R92 ;  /* 0x0000005c00237308 */ /* 0x000e220000000800 */
[----:B--2---:R-:W-:-:S03]  /*2e90*/  F2FP.F16.F32.PACK_AB R146, R33, R44 ;  /* 0x0000002c2192723e */ /* 0x004fc600000000ff */
        /* <DEDUP_REMOVED lines=33> */
[----:B------:R-:W-:Y:S01]  /*30b0*/  IMAD.MOV.U32 R25, RZ, RZ, R87 ;  /* 0x000000ffff197224 */ /* 0x000fe200078e0057 */
[----:B0-----:R-:W-:Y:S01]  /*30c0*/  F2FP.F16.F32.PACK_AB R148, R35, R90 ;  /* 0x0000005a2394723e */ /* 0x001fe200000000ff */
[----:B------:R0:W1:Y:S01]  /*30d0*/  MUFU.EX2 R139, R20 ;  /* 0x00000014008b7308 */ /* 0x0000620000000800 */
[----:B------:R-:W-:-:S07]  /*30e0*/  MOV R74, R87 ;  /* 0x00000057004a7202 */ /* 0x000fce0000000f00 */
        /* <DEDUP_REMOVED lines=8> */
[----:B------:R-:W-:Y:S02]  /*3170*/  IMAD.MOV.U32 R10, RZ, RZ, 0x3f800000 ;  /* 0x3f800000ff0a7424 */ /* 0x000fe400078e00ff */
[----:B------:R-:W-:Y:S01]  /*3180*/  FADD.FTZ R43, R27, R20 ;  /* 0x000000141b2b7221 */ /* 0x000fe20000010000 */
[----:B---3--:R-:W-:Y:S01]  /*3190*/  FADD.FTZ R20, R14, R3 ;  /* 0x000000030e147221 */ /* 0x008fe20000010000 */
[----:B------:R-:W-:Y:S01]  /*31a0*/  IMAD.MOV.U32 R78, RZ, RZ, R87 ;  /* 0x000000ffff4e7224 */ /* 0x000fe200078e0057 */
[----:B------:R-:W2:Y:S01]  /*31b0*/  MUFU.EX2 R28, R28 ;  /* 0x0000001c001c7308 */ /* 0x000ea20000000800 */
[----:B0-----:R-:W-:Y:S01]  /*31c0*/  FADD.FTZ R26, R142, R43 ;  /* 0x0000002b8e1a7221 */ /* 0x001fe20000010000 */
[----:B-1----:R-:W-:Y:S01]  /*31d0*/  FADD.FTZ R3, R139, R20 ;  /* 0x000000148b037221 */ /* 0x002fe20000010000 */
[----:B------:R-:W-:Y:S01]  /*31e0*/  F2FP.F16.F32.PACK_AB R142, R29, R142 ;  /* 0x0000008e1d8e723e */ /* 0x000fe200000000ff */
[----:B------:R-:W-:-:S02]  /*31f0*/  IMAD.MOV.U32 R27, RZ, RZ, R87 ;  /* 0x000000ffff1b7224 */ /* 0x000fc400078e0057 */
[----:B------:R-:W-:Y:S01]  /*3200*/  FADD.FTZ R43, R29, R26 ;  /* 0x0000001a1d2b7221 */ /* 0x000fe20000010000 */
[----:B----4-:R-:W-:Y:S01]  /*3210*/  FADD.FTZ R20, R24, R3 ;  /* 0x0000000318147221 */ /* 0x010fe20000010000 */
[----:B------:R-:W-:Y:S01]  /*3220*/  F2FP.F16.F32.PACK_AB R139, R139, R14 ;  /* 0x0000000e8b8b723e */ /* 0x000fe200000000ff */
[----:B------:R0:W1:Y:S01]  /*3230*/  MUFU.EX2 R143, R30 ;  /* 0x0000001e008f7308 */ /* 0x0000620000000800 */
[----:B------:R-:W-:Y:S01]  /*3240*/  FADD.FTZ R26, R144, R43 ;  /* 0x0000002b901a7221 */ /* 0x000fe20000010000 */
[----:B-----5:R-:W-:Y:S01]  /*3250*/  FADD.FTZ R3, R141, R20 ;  /* 0x000000148d037221 */ /* 0x020fe20000010000 */
[C---:B------:R-:W-:Y:S02]  /*3260*/  F2FP.F16.F32.PACK_AB R144, R31.reuse, R144 ;  /* 0x000000901f90723e */ /* 0x040fe400000000ff */
[----:B------:R-:W-:Y:S01]  /*3270*/  FADD.FTZ R43, R31, R26 ;  /* 0x0000001a1f2b7221 */ /* 0x000fe20000010000 */
[----:B------:R-:W-:Y:S01]  /*3280*/  F2FP.F16.F32.PACK_AB R141, R141, R24 ;  /* 0x000000188d8d723e */ /* 0x000fe200000000ff */
[----:B------:R-:W-:Y:S01]  /*3290*/  IMAD.MOV.U32 R31, RZ, RZ, R87 ;  /* 0x000000ffff1f7224 */ /* 0x000fe200078e0057 */
[----:B------:R-:W3:Y:S01]  /*32a0*/  MUFU.EX2 R42, R42 ;  /* 0x0000002a002a7308 */ /* 0x000ee20000000800 */
[----:B--2---:R-:W-:Y:S01]  /*32b0*/  FADD.FTZ R20, R28, R3 ;  /* 0x000000031c147221 */ /* 0x004fe20000010000 */
[----:B------:R-:W-:Y:S01]  /*32c0*/  FADD.FTZ R26, R44, R43 ;  /* 0x0000002b2c1a7221 */ /* 0x000fe20000010000 */
[-C--:B------:R-:W-:Y:S01]  /*32d0*/  MOV R44, R87.reuse ;  /* 0x00000057002c7202 */ /* 0x080fe20000000f00 */
[--C-:B0-----:R-:W-:Y:S01]  /*32e0*/  IMAD.MOV.U32 R30, RZ, RZ, R87.reuse ;  /* 0x000000ffff1e7224 */ /* 0x101fe200078e0057 */
[-C--:B------:R-:W-:Y:S01]  /*32f0*/  MOV R29, R87.reuse ;  /* 0x00000057001d7202 */ /* 0x080fe20000000f00 */
[----:B------:R-:W-:Y:S01]  /*3300*/  FADD.FTZ R43, R33, R26 ;  /* 0x0000001a212b7221 */ /* 0x000fe20000010000 */
[----:B------:R-:W-:Y:S01]  /*3310*/  IMAD.MOV.U32 R33, RZ, RZ, R87 ;  /* 0x000000ffff217224 */ /* 0x000fe200078e0057 */
[----:B------:R0:W2:Y:S01]  /*3320*/  MUFU.EX2 R145, R38 ;  /* 0x0000002600917308 */ /* 0x0000a20000000800 */
[C---:B-1----:R-:W-:Y:S01]  /*3330*/  FADD.FTZ R3, R143.reuse, R20 ;  /* 0x000000148f037221 */ /* 0x042fe20000010000 */
[----:B------:R-:W-:Y:S01]  /*3340*/  FADD.FTZ R20, R90, R43 ;  /* 0x0000002b5a147221 */ /* 0x000fe20000010000 */
[----:B------:R-:W-:Y:S01]  /*3350*/  F2FP.F16.F32.PACK_AB R143, R143, R28 ;  /* 0x0000001c8f8f723e */ /* 0x000fe200000000ff */
[--C-:B------:R-:W-:Y:S01]  /*3360*/  IMAD.MOV.U32 R28, RZ, RZ, R87.reuse ;  /* 0x000000ffff1c7224 */ /* 0x100fe200078e0057 */
[----:B------:R-:W-:Y:S01]  /*3370*/  MOV R24, R87 ;  /* 0x0000005700187202 */ /* 0x000fe20000000f00 */
[----:B------:R-:W-:Y:S01]  /*3380*/  FADD.FTZ R43, R35, R20 ;  /* 0x00000014232b7221 */ /* 0x000fe20000010000 */
[----:B------:R-:W-:Y:S01]  /*3390*/  IMAD.MOV.U32 R35, RZ, RZ, R87 ;  /* 0x000000ffff237224 */ /* 0x000fe200078e0057 */
[----:B------:R-:W1:Y:S01]  /*33a0*/  MUFU.EX2 R46, R46 ;  /* 0x0000002e002e7308 */ /* 0x000e620000000800 */
[----:B---3--:R-:W-:Y:S01]  /*33b0*/  FADD.FTZ R0, R42, R3 ;  /* 0x000000032a007221 */ /* 0x008fe20000010000 */
[----:B------:R-:W-:Y:S01]  /*33c0*/  FADD.FTZ R20, R94, R43 ;  /* 0x0000002b5e147221 */ /* 0x000fe20000010000 */
[----:B0-----:R-:W-:-:S02]  /*33d0*/  IMAD.MOV.U32 R38, RZ, RZ, R87 ;  /* 0x000000ffff267224 */ /* 0x001fc400078e0057 */
[----:B------:R-:W-:-:S03]  /*33e0*/  IMAD.MOV.U32 R26, RZ, RZ, R87 ;  /* 0x000000ffff1a7224 */ /* 0x000fc600078e0057 */
[----:B------:R0:W3:Y:S01]  /*33f0*/  MUFU.EX2 R147, R48 ;  /* 0x0000003000937308 */ /* 0x0000e20000000800 */
[C---:B--2---:R-:W-:Y:S01]  /*3400*/  FADD.FTZ R3, R145.reuse, R0 ;  /* 0x0000000091037221 */ /* 0x044fe20000010000 */
[----:B------:R-:W-:Y:S01]  /*3410*/  F2FP.F16.F32.PACK_AB R145, R145, R42 ;  /* 0x0000002a9191723e */ /* 0x000fe200000000ff */
[----:B------:R-:W-:-:S05]  /*3420*/  IMAD.MOV.U32 R42, RZ, RZ, R87 ;  /* 0x000000ffff2a7224 */ /* 0x000fca00078e0057 */
[----:B------:R-:W2:Y:S01]  /*3430*/  MUFU.EX2 R50, R50 ;  /* 0x0000003200327308 */ /* 0x000ea20000000800 */
[----:B-1----:R-:W-:Y:S01]  /*3440*/  FADD.FTZ R0, R46, R3 ;  /* 0x000000032e007221 */ /* 0x002fe20000010000 */
[----:B0-----:R-:W-:-:S06]  /*3450*/  IMAD.MOV.U32 R48, RZ, RZ, R87 ;  /* 0x000000ffff307224 */ /* 0x001fcc00078e0057 */
        /* <DEDUP_REMOVED lines=21> */
[----:B------:R-:W-:-:S05]  /*35b0*/  IMAD.MOV.U32 R37, RZ, RZ, R87 ;  /* 0x000000ffff257224 */ /* 0x000fca00078e0057 */
[----:B------:R1:W3:Y:S01]  /*35c0*/  MUFU.EX2 R153, R32 ;  /* 0x0000002000997308 */ /* 0x0002e20000000800 */
[----:B0-----:R-:W-:-:S07]  /*35d0*/  FADD.FTZ R0, R34, R3 ;  /* 0x0000000322007221 */ /* 0x001fce0000010000 */
[----:B------:R-:W0:Y:S01]  /*35e0*/  MUFU.EX2 R9, R100 ;  /* 0x0000006400097308 */ /* 0x000e220000000800 */
[----:B--2---:R-:W-:Y:S01]  /*35f0*/  FADD.FTZ R20, R98, R43 ;  /* 0x0000002b62147221 */ /* 0x004fe20000010000 */
[--C-:B------:R-:W-:Y:S02]  /*3600*/  IMAD.MOV.U32 R43, RZ, RZ, R87.reuse ;  /* 0x000000ffff2b7224 */ /* 0x100fe400078e0057 */
[----:B-1----:R-:W-:-:S04]  /*3610*/  IMAD.MOV.U32 R32, RZ, RZ, R87 ;  /* 0x000000ffff207224 */ /* 0x002fc800078e0057 */
[----:B------:R-:W1:Y:S01]  /*3620*/  MUFU.EX2 R62, R62 ;  /* 0x0000003e003e7308 */ /* 0x000e620000000800 */
[C---:B---3--:R-:W-:Y:S01]  /*3630*/  FADD.FTZ R3, R153.reuse, R0 ;  /* 0x0000000099037221 */ /* 0x048fe20000010000 */
[----:B------:R-:W-:Y:S02]  /*3640*/  F2FP.F16.F32.PACK_AB R153, R153, R34 ;  /* 0x000000229999723e */ /* 0x000fe400000000ff */
[----:B------:R-:W-:-:S04]  /*3650*/  MOV R34, R87 ;  /* 0x0000005700227202 */ /* 0x000fc80000000f00 */
[----:B------:R-:W2:Y:S01]  /*3660*/  MUFU.EX2 R60, R60 ;  /* 0x0000003c003c7308 */ /* 0x000ea20000000800 */
[C---:B0-----:R-:W-:Y:S01]  /*3670*/  FADD.FTZ R15, R9.reuse, R20 ;  /* 0x00000014090f7221 */ /* 0x041fe20000010000 */
[----:B------:R-:W-:-:S06]  /*3680*/  F2FP.F16.F32.PACK_AB R152, R9, R98 ;  /* 0x000000620998723e */ /* 0x000fcc00000000ff */
[----:B------:R0:W3:Y:S01]  /*3690*/  MUFU.EX2 R155, R36 ;  /* 0x00000024009b7308 */ /* 0x0000e20000000800 */
[----:B-1----:R-:W-:-:S07]  /*36a0*/  FADD.FTZ R0, R62, R3 ;  /* 0x000000033e007221 */ /* 0x002fce0000010000 */
[----:B------:R-:W1:Y:S01]  /*36b0*/  MUFU.EX2 R39, R102 ;  /* 0x0000006600277308 */ /* 0x000e620000000800 */
[----:B--2---:R-:W-:Y:S01]  /*36c0*/  FADD.FTZ R20, R60, R15 ;  /* 0x0000000f3c147221 */ /* 0x004fe20000010000 */
[----:B0-----:R-:W-:-:S06]  /*36d0*/  IMAD.MOV.U32 R36, RZ, RZ, R87 ;  /* 0x000000ffff247224 */ /* 0x001fcc00078e0057 */
[----:B------:R-:W0:Y:S01]  /*36e0*/  MUFU.EX2 R66, R66 ;  /* 0x0000004200427308 */ /* 0x000e220000000800 */
[C---:B---3--:R-:W-:Y:S01]  /*36f0*/  FADD.FTZ R9, R155.reuse, R0 ;  /* 0x000000009b097221 */ /* 0x048fe20000010000 */
[----:B------:R-:W-:Y:S01]  /*3700*/  F2FP.F16.F32.PACK_AB R155, R155, R62 ;  /* 0x0000003e9b9b723e */ /* 0x000fe200000000ff */
[----:B------:R-:W-:-:S05]  /*3710*/  IMAD.MOV.U32 R62, RZ, RZ, R87 ;  /* 0x000000ffff3e7224 */ /* 0x000fca00078e0057 */
[----:B------:R-:W2:Y:S01]  /*3720*/  MUFU.EX2 R64, R64 ;  /* 0x0000004000407308 */ /* 0x000ea20000000800 */
[C---:B-1----:R-:W-:Y:S01]  /*3730*/  FADD.FTZ R15, R39.reuse, R20 ;  /* 0x00000014270f7221 */ /* 0x042fe20000010000 */
[----:B------:R-:W-:Y:S01]  /*3740*/  F2FP.F16.F32.PACK_AB R154, R39, R60 ;  /* 0x0000003c279a723e */ /* 0x000fe200000000ff */
[----:B------:R-:W-:Y:S01]  /*3750*/  IMAD.MOV.U32 R60, RZ, RZ, R87 ;  /* 0x000000ffff3c7224 */ /* 0x000fe200078e0057 */
[----:B------:R-:W-:-:S04]  /*3760*/  MOV R39, R87 ;  /* 0x0000005700277202 */ /* 0x000fc80000000f00 */
[----:B------:R1:W3:Y:S01]  /*3770*/  MUFU.EX2 R157, R40 ;  /* 0x00000028009d7308 */ /* 0x0002e20000000800 */
[----:B0-----:R-:W-:-:S07]  /*3780*/  FADD.FTZ R0, R66, R9 ;  /* 0x0000000942007221 */ /* 0x001fce0000010000 */
[----:B------:R0:W4:Y:S01]  /*3790*/  MUFU.EX2 R13, R58 ;  /* 0x0000003a000d7308 */ /* 0x0001220000000800 */
[----:B--2---:R-:W-:Y:S01]  /*37a0*/  FADD.FTZ R20, R64, R15 ;  /* 0x0000000f40147221 */ /* 0x004fe20000010000 */
[----:B-1----:R-:W-:-:S06]  /*37b0*/  IMAD.MOV.U32 R40, RZ, RZ, R87 ;  /* 0x000000ffff287224 */ /* 0x002fcc00078e0057 */
[----:B------:R-:W1:Y:S01]  /*37c0*/  MUFU.EX2 R70, R70 ;  /* 0x0000004600467308 */ /* 0x000e620000000800 */
[C---:B---3--:R-:W-:Y:S01]  /*37d0*/  FADD.FTZ R9, R157.reuse, R0 ;  /* 0x000000009d097221 */ /* 0x048fe20000010000 */
[----:B------:R-:W-:Y:S01]  /*37e0*/  F2FP.F16.F32.PACK_AB R157, R157, R66 ;  /* 0x000000429d9d723e */ /* 0x000fe200000000ff */
[--C-:B------:R-:W-:Y:S02]  /*37f0*/  IMAD.MOV.U32 R66, RZ, RZ, R87.reuse ;  /* 0x000000ffff427224 */ /* 0x100fe400078e0057 */
[----:B0-----:R-:W-:-:S03]  /*3800*/  IMAD.MOV.U32 R58, RZ, RZ, R87 ;  /* 0x000000ffff3a7224 */ /* 0x001fc600078e0057 */
[----:B------:R-:W0:Y:S01]  /*3810*/  MUFU.EX2 R68, R68 ;  /* 0x0000004400447308 */ /* 0x000e220000000800 */
[C---:B----4-:R-:W-:Y:S01]  /*3820*/  FADD.FTZ R15, R13.reuse, R20 ;  /* 0x000000140d0f7221 */ /* 0x050fe20000010000 */
[----:B------:R-:W-:Y:S02]  /*3830*/  F2FP.F16.F32.PACK_AB R156, R13, R64 ;  /* 0x000000400d9c723e */ /* 0x000fe400000000ff */
[----:B------:R-:W-:-:S04]  /*3840*/  MOV R64, R87 ;  /* 0x0000005700407202 */ /* 0x000fc80000000f00 */
[----:B------:R-:W2:Y:S01]  /*3850*/  MUFU.EX2 R21, R21 ;  /* 0x0000001500157308 */ /* 0x000ea20000000800 */
[----:B-1----:R-:W-:Y:S01]  /*3860*/  FADD.FTZ R0, R70, R9 ;  /* 0x0000000946007221 */ /* 0x002fe20000010000 */
[----:B------:R-:W-:-:S06]  /*3870*/  IMAD.MOV.U32 R9, RZ, RZ, 0x3f800000 ;  /* 0x3f800000ff097424 */ /* 0x000fcc00078e00ff */
[----:B------:R-:W1:Y:S01]  /*3880*/  MUFU.EX2 R41, R41 ;  /* 0x0000002900297308 */ /* 0x000e620000000800 */
[----:B0-----:R-:W-:Y:S01]  /*3890*/  FADD.FTZ R20, R68, R15 ;  /* 0x0000000f44147221 */ /* 0x001fe20000010000 */
[----:B--2---:R-:W-:-:S03]  /*38a0*/  F2FP.F16.F32.PACK_AB R158, R21, R68 ;  /* 0x00000044159e723e */ /* 0x004fc600000000ff */
[----:B------:R-:W-:Y:S01]  /*38b0*/  FADD.FTZ R3, R21, R20 ;  /* 0x0000001415037221 */ /* 0x000fe20000010000 */
[--C-:B------:R-:W-:Y:S02]  /*38c0*/  IMAD.MOV.U32 R68, RZ, RZ, R87.reuse ;  /* 0x000000ffff447224 */ /* 0x100fe400078e0057 */
[C---:B-1----:R-:W-:Y:S01]  /*38d0*/  FADD.FTZ R0, R41.reuse, R0 ;  /* 0x0000000029007221 */ /* 0x042fe20000010000 */
[----:B------:R-:W-:Y:S01]  /*38e0*/  F2FP.F16.F32.PACK_AB R159, R41, R70 ;  /* 0x00000046299f723e */ /* 0x000fe200000000ff */
[--C-:B------:R-:W-:Y:S02]  /*38f0*/  IMAD.MOV.U32 R70, RZ, RZ, R87.reuse ;  /* 0x000000ffff467224 */ /* 0x100fe400078e0057 */
[----:B------:R-:W-:Y:S01]  /*3900*/  IMAD.MOV.U32 R41, RZ, RZ, R87 ;  /* 0x000000ffff297224 */ /* 0x000fe200078e0057 */
[----:B------:R-:W-:Y:S06]  /*3910*/  @!P1 BRA `(.L_x_198) ;  /* 0x0000002400349947 */ /* 0x000fec0003800000 */
[----:B------:R-:W-:Y:S01]  /*3920*/  VIADD R13, R88, 0xfffffffe ;  /* 0xfffffffe580d7836 */ /* 0x000fe20000000000 */
[----:B------:R-:W-:Y:S01]  /*3930*/  CS2R R86, SRZ ;  /* 0x0000000000567805 */ /* 0x000fe2000001ff00 */
[----:B------:R-:W-:Y:S01]  /*3940*/  IMAD.MOV.U32 R21, RZ, RZ, R12 ;  /* 0x000000ffff157224 */ /* 0x000fe200078e000c */
[----:B------:R-:W-:Y:S01]  /*3950*/  CS2R R82, SRZ ;  /* 0x0000000000527805 */ /* 0x000fe2000001ff00 */
[----:B------:R-:W-:Y:S01]  /*3960*/  IMAD.MOV.U32 R15, RZ, RZ, R8 ;  /* 0x000000ffff0f7224 */ /* 0x000fe200078e0008 */
[----:B------:R-:W-:Y:S01]  /*3970*/  CS2R R78, SRZ ;  /* 0x00000000004e7805 */ /* 0x000fe2000001ff00 */
[----:B------:R-:W-:Y:S01]  /*3980*/  IMAD.MOV.U32 R9, RZ, RZ, 0x3f800000 ;  /* 0x3f800000ff097424 */ /* 0x000fe200078e00ff */
        /* <DEDUP_REMOVED lines=29> */
[----:B------:R-:W-:Y:S01]  /*3b60*/  UMOV UR4, UR39 ;  /* 0x0000002700047c82 */ /* 0x000fe20008000000 */
[----:B------:R-:W-:Y:S01]  /*3b70*/  UMOV UR5, UR38 ;  /* 0x0000002600057c82 */ /* 0x000fe20008000000 */
[----:B------:R-:W-:-:S05]  /*3b80*/  ULDC UR6, c[0x0][0x9d8] ;  /* 0x0002760000067ab9 */ /* 0x000fca0000000800 */
.L_x_209:
[----:B------:R-:W-:-:S04]  /*3b90*/  UISETP.NE.AND UP0, UPT, UR5, 0x1, UPT ;  /* 0x000000010500788c */ /* 0x000fc8000bf05270 */
[----:B------:R-:W-:-:S04]  /*3ba0*/  USEL UR39, URZ, 0x1, UP0 ;  /* 0x000000013f277887 */ /* 0x000fc80008000000 */
[----:B------:R-:W-:Y:S01]  /*3bb0*/  ULOP3.LUT UR39, UR4, UR39, URZ, 0x3c, !UPT ;  /* 0x0000002704277292 */ /* 0x000fe2000f8e3c3f */
[----:B------:R-:W-:Y:S11]  /*3bc0*/  @!P0 BRA `(.L_x_199) ;  /* 0x0000000000048947 */ /* 0x000ff60003800000 */
[----:B------:R-:W-:Y:S01]  /*3bd0*/  BPT.TRAP 0x1 ;  /* 0x000000040000795c */ /* 0x000fe20000300000 */
.L_x_199:
[----:B------:R-:W0:Y:S01]  /*3be0*/  S2UR UR11, SR_CgaCtaId ;  /* 0x00000000000b79c3 */ /* 0x000e220000008800 */
[----:B------:R-:W-:Y:S01]  /*3bf0*/  UIADD3 UR38, UR5, 0x1, URZ ;  /* 0x0000000105267890 */ /* 0x000fe2000fffe03f */
[----:B------:R-:W-:Y:S01]  /*3c00*/  MOV R8, UR39 ;  /* 0x0000002700087c02 */ /* 0x000fe20008000f00 */
[----:B------:R-:W-:Y:S02]  /*3c10*/  UMOV UR7, 0x400 ;  /* 0x0000040000077882 */ /* 0x000fe40000000000 */
[----:B------:R-:W-:Y:S01]  /*3c20*/  UISETP.NE.AND UP0, UPT, UR38, 0x2, UPT ;  /* 0x000000022600788c */ /* 0x000fe2000bf05270 */
[----:B------:R-:W-:-:S03]  /*3c30*/  SHF.L.U32 R8, R8, 0x1f, RZ ;  /* 0x0000001f08087819 */ /* 0x000fc600000006ff */
[----:B------:R-:W-:Y:S02]  /*3c40*/  USEL UR38, UR38, URZ, UP0 ;  /* 0x0000003f26267287 */ /* 0x000fe40008000000 */
[----:B0-----:R-:W-:-:S04]  /*3c50*/  ULEA UR7, UR11, UR7, 0x18 ;  /* 0x000000070b077291 */ /* 0x001fc8000f8ec03f */
[----:B------:R-:W-:-:S09]  /*3c60*/  ULEA UR8, UR38, UR7, 0x3 ;  /* 0x0000000726087291 */ /* 0x000fd2000f8e183f */
[----:B------:R0:W1:Y:S01]  /*3c70*/  SYNCS.PHASECHK.TRANS64.TRYWAIT P1, [UR8+0x2a830], R8 ;  /* 0x02a83008ff0075a7 */ /* 0x0000620008020148 */
[----:B------:R-:W-:Y:S05]  /*3c80*/  @!P0 BRA `(.L_x_200) ;  /* 0x0000000000048947 */ /* 0x000fea0003800000 */
[----:B------:R-:W-:Y:S01]  /*3c90*/  BPT.TRAP 0x1 ;  /* 0x000000040000795c */ /* 0x000fe20000300000 */
.L_x_200:
[----:B-1----:R-:W-:Y:S05]  /*3ca0*/  @P1 BRA `(.L_x_201) ;  /* 0x0000000000081947 */ /* 0x002fea0003800000 */
[----:B------:R-:W1:Y:S02]  /*3cb0*/  SYNCS.PHASECHK.TRANS64.TRYWAIT P1, [UR8+0x2a830], R8 ;  /* 0x02a83008ff0075a7 */ /* 0x000e640008020148 */
[----:B-1----:R-:W-:Y:S05]  /*3cc0*/  @!P1 BRA `(.L_x_202) ;  /* 0x000000a000bc9947 */ /* 0x002fea0003800000 */
.L_x_201:
        /* <DEDUP_REMOVED lines=139> */
.L_x_203:
[----:B------:R-:W-:Y:S01]  /*4580*/  ULEA UR9, UR5, UR7, 0x3 ;  /* 0x0000000705097291 */ /* 0x000fe2000f8e183f */
[----:B01----:R-:W-:-:S05]  /*4590*/  IMAD.U32 R8, RZ, RZ, UR4 ;  /* 0x00000004ff087e24 */ /* 0x003fca000f8e00ff */
[----:B------:R-:W-:-:S04]  /*45a0*/  SHF.L.U32 R8, R8, 0x1f, RZ ;  /* 0x0000001f08087819 */ /* 0x000fc800000006ff */
[----:B------:R0:W1:Y:S01]  /*45b0*/  SYNCS.PHASECHK.TRANS64.TRYWAIT P1, [UR9+0x2a850], R8 ;  /* 0x02a85008ff0075a7 */ /* 0x0000620008020149 */
[----:B------:R-:W-:Y:S05]  /*45c0*/  @!P0 BRA `(.L_x_204) ;  /* 0x0000000000048947 */ /* 0x000fea0003800000 */
[----:B------:R-:W-:Y:S01]  /*45d0*/  BPT.TRAP 0x1 ;  /* 0x000000040000795c */ /* 0x000fe20000300000 */
.L_x_204:
[----:B-1----:R-:W-:Y:S05]  /*45e0*/  @P1 BRA `(.L_x_205) ;  /* 0x0000000000081947 */ /* 0x002fea0003800000 */
[----:B------:R-:W1:Y:S02]  /*45f0*/  SYNCS.PHASECHK.TRANS64.TRYWAIT P1, [UR9+0x2a850], R8 ;  /* 0x02a85008ff0075a7 */ /* 0x000e640008020149 */
[----:B-1----:R-:W-:Y:S05]  /*4600*/  @!P1 BRA `(.L_x_206) ;  /* 0x0000009800849947 */ /* 0x002fea0003800000 */
.L_x_205:
        /* <DEDUP_REMOVED lines=36> */
[----:B------:R-:W-:Y:S05]  /*4850*/  @!P0 BRA `(.L_x_207) ;  /* 0x0000000000048947 */ /* 0x000fea0003800000 */
[----:B------:R-:W-:Y:S01]  /*4860*/  BPT.TRAP 0x1 ;  /* 0x000000040000795c */ /* 0x000fe20000300000 */
.L_x_207:
        /* <DEDUP_REMOVED lines=14> */
[----:B------:R-:W2:Y:S01]  /*4950*/  MUFU.TANH R14, R14 ;  /* 0x0000000e000e7308 */ /* 0x000ea20000002400 */
[----:B------:R-:W-:Y:S01]  /*4960*/  FMUL.FTZ R96, R102, UR6 ;  /* 0x0000000666607c20 */ /* 0x000fe20008410000 */
        /* <DEDUP_REMOVED lines=15> */
[----:B--2---:R-:W-:Y:S01]  /*4a60*/  FMNMX.FTZ R11, R14, R21, !PT ;  /* 0x000000150e0b7209 */ /* 0x004fe20007810000 */
[----:B------:R-:W-:Y:S01]  /*4a70*/  FMUL.FTZ R174, R113, UR6 ;  /* 0x0000000671ae7c20 */ /* 0x000fe20008410000 */
[----:B------:R-:W-:Y:S01]  /*4a80*/  FMUL.FTZ R110, R115, UR6 ;  /* 0x00000006736e7c20 */ /* 0x000fe20008410000 */
[----:B------:R-:W-:Y:S01]  /*4a90*/  FMUL.FTZ R176, R116, UR6 ;  /* 0x0000000674b07c20 */ /* 0x000fe20008410000 */
[----:B------:R-:W-:Y:S01]  /*4aa0*/  FMUL.FTZ R112, R118, UR6 ;  /* 0x0000000676707c20 */ /* 0x000fe20008410000 */
[----:B------:R-:W-:Y:S01]  /*4ab0*/  FMUL.FTZ R178, R117, UR6 ;  /* 0x0000000675b27c20 */ /* 0x000fe20008410000 */
[----:B------:R-:W-:Y:S01]  /*4ac0*/  FMUL.FTZ R114, R119, UR6 ;  /* 0x0000000677727c20 */ /* 0x000fe20008410000 */
[----:B------:R-:W2:Y:S01]  /*4ad0*/  MUFU.TANH R140, R140 ;  /* 0x0000008c008c7308 */ /* 0x000ea20000002400 */
        /* <DEDUP_REMOVED lines=21> */
[----:B------:R-:W-:-:S02]  /*4c30*/  UIADD3 UR8, UR8, 0x2a840, URZ ;  /* 0x0002a84008087890 */ /* 0x000fc4000fffe03f */
[----:B------:R-:W2:Y:S01]  /*4c40*/  MUFU.TANH R90, R90 ;  /* 0x0000005a005a7308 */ /* 0x000ea20000002400 */
[----:B---3--:R-:W-:Y:S01]  /*4c50*/  FMNMX.FTZ R11, R88, R11, !PT ;  /* 0x0000000b580b7209 */ /* 0x008fe20007810000 */
[----:B------:R-:W-:-:S06]  /*4c60*/  UPRMT UR8, UR11, 0x654, UR8 ;  /* 0x000006540b087896 */ /* 0x000fcc0008000008 */
[----:B------:R-:W3:Y:S01]  /*4c70*/  MUFU.TANH R144, R144 ;  /* 0x0000009000907308 */ /* 0x000ee20000002400 */
[----:B-1----:R-:W-:Y:S02]  /*4c80*/  FMNMX.FTZ R9, R142, R9, !PT ;  /* 0x000000098e097209 */ /* 0x002fe40007810000 */
[----:B------:R-:W-:Y:S05]  /*4c90*/  SYNCS.ARRIVE.TRANS64.RED.A1T0 RZ, [UR8], RZ ;  /* 0x000000ffffff79a7 */ /* 0x000fea0008100408 */
        /* <DEDUP_REMOVED lines=77> */
[----:B-1----:R-:W-:Y:S02]  /*5170*/  FMNMX.FTZ R11, R134, R11, !PT ;  /* 0x0000000b860b7209 */ /* 0x002fe40007810000 */
[----:B--2---:R-:W-:-:S05]  /*5180*/  FMNMX.FTZ R9, R190, R9, !PT ;  /* 0x00000009be097209 */ /* 0x004fca0007810000 */
[----:B0-----:R-:W0:Y:S01]  /*5190*/  SHFL.BFLY PT, R8, R9, 0x2, 0x1f ;  /* 0x0c401f0009087f89 */ /* 0x001e2200000e0000 */
[----:B---3--:R-:W-:-:S05]  /*51a0*/  FMNMX.FTZ R10, R188, R11, !PT ;  /* 0x0000000bbc0a7209 */ /* 0x008fca0007810000 */
        /* <DEDUP_REMOVED lines=39> */
[----:B------:R-:W-:Y:S01]  /*5420*/  FFMA.FTZ R95, R158, R11, -R107 ;  /* 0x0000000b9e5f7223 */ /* 0x000fe2000001086b */
[----:B------:R-:W1:Y:S01]  /*5430*/  MUFU.EX2 R14, R14 ;  /* 0x0000000e000e7308 */ /* 0x000e620000000800 */
        /* <DEDUP_REMOVED lines=15> */
[----:B------:R-:W2:Y:S01]  /*5530*/  MUFU.EX2 R137, R137 ;  /* 0x0000008900897308 */ /* 0x000ea20000000800 */
        /* <DEDUP_REMOVED lines=8> */
[----:B0-----:R-:W-:Y:S01]  /*55c0*/  FADD.FTZ R3, R136, R3 ;  /* 0x0000000388037221 */ /* 0x001fe20000010000 */
[-C--:B------:R-:W-:Y:S01]  /*55d0*/  FFMA.FTZ R105, R186, R11.reuse, -R107 ;  /* 0x0000000bba697223 */ /* 0x080fe2000001086b */
[-C--:B------:R-:W-:Y:S01]  /*55e0*/  FFMA.FTZ R130, R130, R11.reuse, -R109 ;  /* 0x0000000b82827223 */ /* 0x080fe2000001086d */
[-C--:B------:R-:W-:Y:S01]  /*55f0*/  FFMA.FTZ R158, R132, R11.reuse, -R107 ;  /* 0x0000000b849e7223 */ /* 0x080fe2000001086b */
[-C--:B------:R-:W-:Y:S01]  /*5600*/  FFMA.FTZ R134, R134, R11.reuse, -R109 ;  /* 0x0000000b86867223 */ /* 0x080fe2000001086d */
[-C--:B------:R-:W-:Y:S01]  /*5610*/  FFMA.FTZ R107, R190, R11.reuse, -R107 ;  /* 0x0000000bbe6b7223 */ /* 0x080fe2000001086b */
[----:B------:R-:W-:Y:S01]  /*5620*/  FFMA.FTZ R109, R188, R11, -R109 ;  /* 0x0000000bbc6d7223 */ /* 0x000fe2000001086d */
[----:B------:R-:W0:Y:S01]  /*5630*/  MUFU.EX2 R139, R139 ;  /* 0x0000008b008b7308 */ /* 0x000e220000000800 */
[----:B--2---:R-:W-:-:S07]  /*5640*/  FADD.FTZ R0, R137, R0 ;  /* 0x0000000089007221 */ /* 0x004fce0000010000 */
[----:B------:R-:W2:Y:S01]  /*5650*/  MUFU.EX2 R21, R21 ;  /* 0x0000001500157308 */ /* 0x000ea20000000800 */
[----:B-1----:R-:W-:-:S07]  /*5660*/  FADD.FTZ R92, R138, R3 ;  /* 0x000000038a5c7221 */ /* 0x002fce0000010000 */
[----:B------:R-:W1:Y:S01]  /*5670*/  MUFU.EX2 R20, R20 ;  /* 0x0000001400147308 */ /* 0x000e620000000800 */
[----:B0-----:R-:W-:-:S07]  /*5680*/  FADD.FTZ R3, R139, R0 ;  /* 0x000000008b037221 */ /* 0x001fce0000010000 */
        /* <DEDUP_REMOVED lines=79> */
[----:B--2---:R-:W-:Y:S01]  /*5b80*/  FADD.FTZ R0, R159, R0 ;  /* 0x000000009f007221 */ /* 0x004fe20000010000 */
[----:B-1----:R-:W-:-:S03]  /*5b90*/  FADD.FTZ R3, R107, R92 ;  /* 0x0000005c6b037221 */ /* 0x002fc60000010000 */
[----:B0-----:R-:W-:Y:S01]  /*5ba0*/  FADD.FTZ R0, R109, R0 ;  /* 0x000000006d007221 */ /* 0x001fe20000010000 */
[----:B------:R-:W-:Y:S06]  /*5bb0*/  @!P0 BRA `(.L_x_208) ;  /* 0x0000000000048947 */ /* 0x000fec0003800000 */
[----:B------:R-:W-:Y:S01]  /*5bc0*/  BPT.TRAP 0x1 ;  /* 0x000000040000795c */ /* 0x000fe20000300000 */
.L_x_208:
        /* <DEDUP_REMOVED lines=9> */
[----:B------:R-:W-:Y:S01]  /*5c60*/  F2FP.F16.F32.PACK_AB R137, R137, R14 ;  /* 0x0000000e8989723e */ /* 0x000fe200000000ff */
[----:B------:R-:W-:Y:S01]  /*5c70*/  IMAD.MOV.U32 R15, RZ, RZ, R8 ;  /* 0x000000ffff0f7224 */ /* 0x000fe200078e0008 */
        /* <DEDUP_REMOVED lines=21> */
[----:B------:R-:W-:Y:S01]  /*5dd0*/  F2FP.F16.F32.PACK_AB R159, R109, R159 ;  /* 0x0000009f6d9f723e */ /* 0x000fe200000000ff */
[----:B------:R-:W-:Y:S06]  /*5de0*/  @P1 BRA `(.L_x_209) ;  /* 0xffffffdc00681947 */ /* 0x000fec000383ffff */
.L_x_198:
        /* <DEDUP_REMOVED lines=67> */
.L_x_210:
[----:B------:R-:W0:Y:S01]  /*6220*/  S2UR UR7, SR_CgaCtaId ;  /* 0x00000000000779c3 */ /* 0x000e220000008800 */
[----:B------:R-:W-:Y:S01]  /*6230*/  UMOV UR4, 0x400 ;  /* 0x0000040000047882 */ /* 0x000fe20000000000 */
[----:B------:R-:W-:-:S04]  /*6240*/  MOV R4, UR39 ;  /* 0x0000002700047c02 */ /* 0x000fc80008000f00 */
[----:B------:R-:W-:Y:S01]  /*6250*/  SHF.L.U32 R4, R4, 0x1f, RZ ;  /* 0x0000001f04047819 */ /* 0x000fe200000006ff */
[----:B0-----:R-:W-:-:S04]  /*6260*/  ULEA UR4, UR7, UR4, 0x18 ;  /* 0x0000000407047291 */ /* 0x001fc8000f8ec03f */
[----:B------:R-:W-:-:S09]  /*6270*/  ULEA UR5, UR38, UR4, 0x3 ;  /* 0x0000000426057291 */ /* 0x000fd2000f8e183f */
[----:B------:R0:W1:Y:S01]  /*6280*/  SYNCS.PHASECHK.TRANS64.TRYWAIT P1, [UR5+0x2a850], R4 ;  /* 0x02a85004ff0075a7 */ /* 0x0000620008020145 */
[----:B------:R-:W-:Y:S05]  /*6290*/  @!P0 BRA `(.L_x_211) ;  /* 0x0000000000048947 */ /* 0x000fea0003800000 */
[----:B------:R-:W-:Y:S01]  /*62a0*/  BPT.TRAP 0x1 ;  /* 0x000000040000795c */ /* 0x000fe20000300000 */
.L_x_211:
[----:B-1----:R-:W-:Y:S05]  /*62b0*/  @P1 BRA `(.L_x_212) ;  /* 0x0000000000081947 */ /* 0x002fea0003800000 */
[----:B------:R-:W1:Y:S02]  /*62c0*/  SYNCS.PHASECHK.TRANS64.TRYWAIT P1, [UR5+0x2a850], R4 ;  /* 0x02a85004ff0075a7 */ /* 0x000e640008020145 */
[----:B-1----:R-:W-:Y:S05]  /*62d0*/  @!P1 BRA `(.L_x_213) ;  /* 0x0000007c00689947 */ /* 0x002fea0003800000 */
.L_x_212:
[----:B------:R-:W-:Y:S01]  /*62e0*/  UIADD3 UR4, UR4, 0x400, URZ ;  /* 0x0000040004047890 */ /* 0x000fe2000fffe03f */
[----:B------:R-:W-:Y:S01]  /*62f0*/  WARPGROUP.ARRIVE ;  /* 0x00000000000079c5 */ /* 0x000fe20000000000 */
[----:B------:R-:W-:Y:S01]  /*6300*/  UMOV UR11, 0x40000040 ;  /* 0x40000040000b7882 */ /* 0x000fe20000000000 */
[----:B01----:R-:W0:Y:S01]  /*6310*/  SHFL.BFLY PT, R4, R3, 0x2, 0x1f ;  /* 0x0c401f0003047f89 */ /* 0x003e2200000e0000 */
[----:B------:R-:W-:Y:S01]  /*6320*/  USHF.R.U32.HI UR4, URZ, 0x4, UR4 ;  /* 0x000000043f047899 */ /* 0x000fe20008011604 */
[----:B------:R-:W-:Y:S02]  /*6330*/  IMAD.MOV.U32 R13, RZ, RZ, RZ ;  /* 0x000000ffff0d7224 */ /* 0x000fe400078e00ff */
[----:B------:R-:W1:Y:S01]  /*6340*/  SHFL.BFLY PT, R5, R0, 0x2, 0x1f ;  /* 0x0c401f0000057f89 */ /* 0x000e6200000e0000 */
[----:B------:R-:W-:-:S04]  /*6350*/  ULOP3.LUT UR4, UR4, 0x3fff, URZ, 0xc0, !UPT ;  /* 0x00003fff04047892 */ /* 0x000fc8000f8ec03f */
[----:B------:R-:W-:-:S04]  /*6360*/  ULOP3.LUT UR4, UR4, 0x3000000, URZ, 0xfc, !UPT ;  /* 0x0300000004047892 */ /* 0x000fc8000f8efc3f */
[----:B------:R-:W-:-:S04]  /*6370*/  UIMAD UR4, UR38, 0x600, UR4 ;  /* 0x00000600260478a4 */ /* 0x000fc8000f8e0204 */
[----:B------:R-:W-:-:S03]  /*6380*/  UIADD3 UR6, UR4, 0x80, URZ ;  /* 0x0000008004067890 */ /* 0x000fc6000fffe03f */
[----:B------:R-:W-:Y:S02]  /*6390*/  UMOV UR10, UR4 ;  /* 0x00000004000a7c82 */ /* 0x000fe40008000000 */
        /* <DEDUP_REMOVED lines=45> */
[----:B------:R-:W-:Y:S01]  /*6670*/  HGMMA.64x128x16.F32 R24, R152, gdesc[UR8].tnspB, R24, gsb0 ;  /* 0x41e0000898187df0 */ /* 0x000fe20008000818 */
[----:B------:R-:W-:Y:S01]  /*6680*/  UMOV UR10, UR4 ;  /* 0x00000004000a7c82 */ /* 0x000fe20008000000 */
[----:B------:R-:W-:Y:S01]  /*6690*/  UMOV UR11, 0x40000040 ;  /* 0x40000040000b7882 */ /* 0x000fe20000000000 */
[----:B------:R-:W-:Y:S02]  /*66a0*/  WARPGROUP.DEPBAR.LE gsb0, 0x0 ;  /* 0x00008000000079c5 */ /* 0x000fe40000010000 */
[----:B------:R-:W-:-:S07]  /*66b0*/  WARPGROUP.ARRIVE ;  /* 0x00000000000079c5 */ /* 0x000fce0000000000 */
[----:B------:R-:W-:Y:S03]  /*66c0*/  HGMMA.64x128x16.F32 R24, R156, gdesc[UR8].tnspB, R24, gsb0 ;  /* 0x41e000089c187df0 */ /* 0x000fe60008000818 */
[----:B------:R-:W-:Y:S02]  /*66d0*/  WARPGROUP.DEPBAR.LE gsb0, 0x0 ;  /* 0x00008000000079c5 */ /* 0x000fe40000010000 */
[----:B0-23--:R-:W-:Y:S05]  /*66e0*/  @!P0 BRA `(.L_x_214) ;  /* 0x0000000000048947 */ /* 0x00dfea0003800000 */
[----:B------:R-:W-:Y:S01]  /*66f0*/  BPT.TRAP 0x1 ;  /* 0x000000040000795c */ /* 0x000fe20000300000 */
.L_x_214:
[----:B------:R-:W-:Y:S01]  /*6700*/  UIADD3 UR4, UR5, 0x2a860, URZ ;  /* 0x0002a86005047890 */ /* 0x000fe2000fffe03f */
[-C--:B------:R-:W-:Y:S01]  /*6710*/  FMUL.FTZ R6, R29, R5.reuse ;  /* 0x000000051d067220 */ /* 0x080fe20000410000 */
[----:B------:R-:W-:Y:S01]  /*6720*/  UIADD3 UR38, UR38, 0x1, URZ ;  /* 0x0000000126267890 */ /* 0x000fe2000fffe03f */
[-C--:B------:R-:W-:Y:S01]  /*6730*/  FMUL.FTZ R94, R32, R5.reuse ;  /* 0x00000005205e7220 */ /* 0x080fe20000410000 */
[----:B------:R-:W-:Y:S01]  /*6740*/  UPRMT UR4, UR7, 0x654, UR4 ;  /* 0x0000065407047896 */ /* 0x000fe20008000004 */
[-C--:B------:R-:W-:Y:S01]  /*6750*/  FMUL.FTZ R29, R64, R5.reuse ;  /* 0x00000005401d7220 */ /* 0x080fe20000410000 */
[----:B------:R-:W-:Y:S01]  /*6760*/  UISETP.NE.AND UP0, UPT, UR38, 0x2, UPT ;  /* 0x000000022600788c */ /* 0x000fe2000bf05270 */
[-C--:B------:R-:W-:Y:S01]  /*6770*/  FMUL.FTZ R32, R65, R5.reuse ;  /* 0x0000000541207220 */ /* 0x080fe20000410000 */
[-C--:B------:R-:W-:Y:S01]  /*6780*/  FMUL.FTZ R93, R33, R5.reuse ;  /* 0x00000005215d7220 */ /* 0x080fe20000410000 */
[-C--:B------:R-:W-:Y:S01]  /*6790*/  FMUL.FTZ R92, R36, R5.reuse ;  /* 0x00000005245c7220 */ /* 0x080fe20000410000 */
[-C--:B------:R-:W-:Y:S01]  /*67a0*/  FMUL.FTZ R91, R37, R5.reuse ;  /* 0x00000005255b7220 */ /* 0x080fe20000410000 */
[-C--:B------:R-:W-:Y:S01]  /*67b0*/  FMUL.FTZ R90, R40, R5.reuse ;  /* 0x00000005285a7220 */ /* 0x080fe20000410000 */
[----:B------:R-:W-:Y:S01]  /*67c0*/  FMUL.FTZ R89, R41, R5 ;  /* 0x0000000529597220 */ /* 0x000fe20000410000 */
[----:B------:R-:W-:Y:S01]  /*67d0*/  SYNCS.ARRIVE.TRANS64.RED.A1T0 RZ, [UR4], RZ ;  /* 0x000000ffffff79a7 */ /* 0x000fe20008100404 */
[-C--:B------:R-:W-:Y:S01]  /*67e0*/  FMUL.FTZ R65, R34, R13.reuse ;  /* 0x0000000d22417220 */ /* 0x080fe20000410000 */
[----:B------:R-:W-:Y:S01]  /*67f0*/  FMUL.FTZ R64, R35, R13 ;  /* 0x0000000d23407220 */ /* 0x000fe20000410000 */
[----:B------:R-:W-:Y:S01]  /*6800*/  USEL UR4, URZ, 0x1, UP0 ;  /* 0x000000013f047887 */ /* 0x000fe20008000000 */
        /* <DEDUP_REMOVED lines=49> */
[----:B------:R-:W-:Y:S01]  /*6b20*/  PLOP3.LUT P0, PT, PT, PT, PT, 0x8, 0x0 ;  /* 0x000000000000781c */ /* 0x000fe20003f0e170 */
[-C--:B------:R-:W-:Y:S01]  /*6b30*/  FMUL.FTZ R82, R82, R13.reuse ;  /* 0x0000000d52527220 */ /* 0x080fe20000410000 */
[-C--:B------:R-:W-:Y:S01]  /*6b40*/  FMUL.FTZ R83, R83, R13.reuse ;  /* 0x0000000d53537220 */ /* 0x080fe20000410000 */
[-C--:B------:R-:W-:Y:S01]  /*6b50*/  FMUL.FTZ R86, R86, R13.reuse ;  /* 0x0000000d56567220 */ /* 0x080fe20000410000 */
[----:B------:R-:W-:Y:S01]  /*6b60*/  FMUL.FTZ R87, R87, R13 ;  /* 0x0000000d57577220 */ /* 0x000fe20000410000 */
[----:B------:R-:W-:Y:S01]  /*6b70*/  IADD3 R162, R162, 0x1, RZ ;  /* 0x00000001a2a27810 */ /* 0x000fe20007ffe0ff */
[----:B------:R-:W-:-:S02]  /*6b80*/  USEL UR38, UR38, URZ, UP0 ;  /* 0x0000003f26267287 */ /* 0x000fc40008000000 */
[----:B------:R-:W-:-:S12]  /*6b90*/  ULOP3.LUT UR39, UR39, UR4, URZ, 0x3c, !UPT ;  /* 0x0000000427277292 */ /* 0x000fd8000f8e3c3f */
.L_x_190:
[----:B------:R-:W0:Y:S01]  /*6ba0*/  S2R R5, SR_CgaCtaId ;  /* 0x0000000000057919 */ /* 0x000e220000008800 */
[----:B------:R-:W-:Y:S01]  /*6bb0*/  MOV R28, 0x400 ;  /* 0x00000400001c7802 */ /* 0x000fe20000000f00 */
[----:B------:R-:W-:Y:S01]  /*6bc0*/  BSSY B0, `(.L_x_215) ;  /* 0x00001f3000007945 */ /* 0x000fe20003800000 */
[----:B------:R-:W-:Y:S02]  /*6bd0*/  BAR.SYNC.DEFER_BLOCKING 0x5, 0x180 ;  /* 0x0146000000007b1d */ /* 0x000fe40000010000 */
[----:B0-----:R-:W-:-:S05]  /*6be0*/  LEA R28, R5, R28, 0x18 ;  /* 0x0000001c051c7211 */ /* 0x001fca00078ec0ff */
[----:B------:R0:W1:Y:S01]  /*6bf0*/  LDS.128 R48, [R28+0x2a8d0] ;  /* 0x02a8d0001c307984 */ /* 0x0000620000000c00 */
[----:B------:R-:W-:Y:S06]  /*6c00*/  BAR.ARV 0x4, 0x180 ;  /* 0x0106000000007b1d */ /* 0x000fec0000002000 */
[----:B------:R-:W-:Y:S05]  /*6c10*/  @P0 BRA `(.L_x_216) ;  /* 0x0000001400040947 */ /* 0x000fea0003800000 */
[----:B------:R-:W2:Y:S01]  /*6c20*/  S2R R5, SR_SWINHI ;  /* 0x0000000000057919 */ /* 0x000ea20000002f00 */
[----:B------:R-:W-:Y:S01]  /*6c30*/  F2FP.F16.F32.PACK_AB R6, R6, R95 ;  /* 0x0000005f0606723e */ /* 0x000fe200000000ff */
[----:B------:R-:W-:Y:S01]  /*6c40*/  ULDC.64 UR4, c[0x0][0xc08] ;  /* 0x0003020000047ab9 */ /* 0x000fe20000000a00 */
        /* <DEDUP_REMOVED lines=9> */
[----:B------:R-:W-:Y:S02]  /*6ce0*/  MOV R20, R28 ;  /* 0x0000001c00147202 */ /* 0x000fe40000000f00 */
[----:B--2---:R-:W-:-:S03]  /*6cf0*/  MOV R21, R5 ;  /* 0x0000000500157202 */ /* 0x004fc60000000f00 */
[----:B------:R-:W-:-:S03]  /*6d00*/  IMAD.WIDE R4, R168, 0x2, R20 ;  /* 0x00000002a8047825 */ /* 0x000fc600078e0214 */
[C---:B------:R-:W-:Y:S02]  /*6d10*/  LOP3.LUT R9, R4.reuse, 0x380, RZ, 0xc0, !PT ;  /* 0x0000038004097812 */ /* 0x040fe400078ec0ff */
[C---:B------:R-:W-:Y:S02]  /*6d20*/  IADD3 R67, P6, R4.reuse, 0x20, RZ ;  /* 0x0000002004437810 */ /* 0x040fe40007fde0ff */
[C---:B------:R-:W-:Y:S02]  /*6d30*/  IADD3 R101, P4, R4.reuse, 0x60, RZ ;  /* 0x0000006004657810 */ /* 0x040fe40007f9e0ff */
[----:B------:R-:W-:Y:S01]  /*6d40*/  SHF.R.U64 R9, R9, 0x3, RZ ;  /* 0x0000000309097819 */ /* 0x000fe200000012ff */
[--C-:B------:R-:W-:Y:S01]  /*6d50*/  IMAD.X R27, RZ, RZ, R5.reuse, P6 ;  /* 0x000000ffff1b7224 */ /* 0x100fe200030e0605 */
[----:B------:R-:W-:Y:S01]  /*6d60*/  LOP3.LUT R12, R67, 0x380, RZ, 0xc0, !PT ;  /* 0x00000380430c7812 */ /* 0x000fe200078ec0ff */
[----:B------:R-:W-:Y:S01]  /*6d70*/  IMAD.X R13, RZ, RZ, R5, P4 ;  /* 0x000000ffff0d7224 */ /* 0x000fe200020e0605 */
[----:B-1----:R-:W-:Y:S01]  /*6d80*/  LOP3.LUT R48, R101, 0x380, RZ, 0xc0, !PT ;  /* 0x0000038065307812 */ /* 0x002fe200078ec0ff */
[----:B------:R-:W-:Y:S01]  /*6d90*/  BAR.SYNC.DEFER_BLOCKING 0x1, 0x100 ;  /* 0x0044000000007b1d */ /* 0x000fe20000010000 */
[----:B------:R-:W-:-:S02]  /*6da0*/  IADD3 R71, P5, R4, 0x40, RZ ;  /* 0x0000004004477810 */ /* 0x000fc40007fbe0ff */
[C---:B------:R-:W-:Y:S02]  /*6db0*/  IADD3 R103, P3, R4.reuse, 0x4000, RZ ;  /* 0x0000400004677810 */ /* 0x040fe40007f7e0ff */
[C---:B------:R-:W-:Y:S01]  /*6dc0*/  IADD3 R105, P2, R4.reuse, 0x4020, RZ ;  /* 0x0000402004697810 */ /* 0x040fe20007f5e0ff */
[--C-:B------:R-:W-:Y:S01]  /*6dd0*/  IMAD.X R25, RZ, RZ, R5.reuse, P5 ;  /* 0x000000ffff197224 */ /* 0x100fe200028e0605 */
[C---:B------:R-:W-:Y:S01]  /*6de0*/  IADD3 R107, P1, R4.reuse, 0x4040, RZ ;  /* 0x00004040046b7810 */ /* 0x040fe20007f3e0ff */
[--C-:B------:R-:W-:Y:S01]  /*6df0*/  IMAD.X R15, RZ, RZ, R5.reuse, P3 ;  /* 0x000000ffff0f7224 */ /* 0x100fe200018e0605 */
[----:B------:R-:W-:Y:S02]  /*6e00*/  IADD3 R88, P0, R4, 0x4060, RZ ;  /* 0x0000406004587810 */ /* 0x000fe40007f1e0ff */
[----:B------:R-:W-:Y:S01]  /*6e10*/  LOP3.LUT R4, R9, R4, RZ, 0x3c, !PT ;  /* 0x0000000409047212 */ /* 0x000fe200078e3cff */
[--C-:B------:R-:W-:Y:S01]  /*6e20*/  IMAD.X R9, RZ, RZ, R5.reuse, P1 ;  /* 0x000000ffff097224 */ /* 0x100fe200008e0605 */
[----:B------:R-:W-:Y:S01]  /*6e30*/  SHF.R.U64 R12, R12, 0x3, RZ ;  /* 0x000000030c0c7819 */ /* 0x000fe200000012ff */
[----:B------:R-:W-:Y:S01]  /*6e40*/  IMAD.X R31, RZ, RZ, R5, P0 ;  /* 0x000000ffff1f7224 */ /* 0x000fe200000e0605 */
[----:B------:R-:W-:-:S02]  /*6e50*/  SHF.R.U64 R48, R48, 0x3, RZ ;  /* 0x0000000330307819 */ /* 0x000fc400000012ff */
[-C--:B------:R-:W-:Y:S02]  /*6e60*/  IADD3.X R11, RZ, R5.reuse, RZ, P2, !PT ;  /* 0x00000005ff0b7210 */ /* 0x080fe400017fe4ff */
[----:B------:R-:W-:Y:S02]  /*6e70*/  MOV R96, R4 ;  /* 0x0000000400607202 */ /* 0x000fe40000000f00 */
[----:B------:R-:W-:Y:S02]  /*6e80*/  LOP3.LUT R26, R12, R67, RZ, 0x3c, !PT ;  /* 0x000000430c1a7212 */ /* 0x000fe400078e3cff */
[----:B------:R-:W-:Y:S02]  /*6e90*/  F2FP.F16.F32.PACK_AB R5, R8, R97 ;  /* 0x000000610805723e */ /* 0x000fe400000000ff */
[----:B------:R-:W-:Y:S02]  /*6ea0*/  LOP3.LUT R12, R48, R101, RZ, 0x3c, !PT ;  /* 0x00000065300c7212 */ /* 0x000fe400078e3cff */
[----:B------:R-:W-:-:S02]  /*6eb0*/  LOP3.LUT R8, R105, 0x380, RZ, 0xc0, !PT ;  /* 0x0000038069087812 */ /* 0x000fc400078ec0ff */
[----:B------:R-:W-:Y:S02]  /*6ec0*/  LOP3.LUT R48, R107, 0x380, RZ, 0xc0, !PT ;  /* 0x000003806b307812 */ /* 0x000fe400078ec0ff */
[----:B------:R-:W-:Y:S02]  /*6ed0*/  LOP3.LUT R14, R71, 0x380, RZ, 0xc0, !PT ;  /* 0x00000380470e7812 */ /* 0x000fe400078ec0ff */
[----:B------:R-:W-:Y:S02]  /*6ee0*/  F2FP.F16.F32.PACK_AB R4, R10, R99 ;  /* 0x000000630a04723e */ /* 0x000fe400000000ff */
[----:B------:R-:W-:Y:S02]  /*6ef0*/  LOP3.LUT R72, R103, 0x380, RZ, 0xc0, !PT ;  /* 0x0000038067487812 */ /* 0x000fe400078ec0ff */
[----:B------:R-:W-:Y:S01]  /*6f00*/  LOP3.LUT R67, R88, 0x380, RZ, 0xc0, !PT ;  /* 0x0000038058437812 */ /* 0x000fe200078ec0ff */
[----:B------:R1:W-:Y:S01]  /*6f10*/  STSM.16.M88.4 [R96], R4 ;  /* 0x0000000460007844 */ /* 0x0003e20000000200 */
[----:B------:R-:W-:-:S02]  /*6f20*/  SHF.R.U64 R8, R8, 0x3, RZ ;  /* 0x0000000308087819 */ /* 0x000fc400000012ff */
[----:B------:R-:W-:Y:S02]  /*6f30*/  SHF.R.U64 R48, R48, 0x3, RZ ;  /* 0x0000000330307819 */ /* 0x000fe400000012ff */
[----:B------:R-:W-:Y:S02]  /*6f40*/  SHF.R.U64 R14, R14, 0x3, RZ ;  /* 0x000000030e0e7819 */ /* 0x000fe400000012ff */
[----:B------:R-:W-:Y:S02]  /*6f50*/  SHF.R.U64 R72, R72, 0x3, RZ ;  /* 0x0000000348487819 */ /* 0x000fe400000012ff */
[----:B------:R-:W-:Y:S02]  /*6f60*/  SHF.R.U64 R67, R67, 0x3, RZ ;  /* 0x0000000343437819 */ /* 0x000fe400000012ff */
[----:B------:R-:W-:Y:S02]  /*6f70*/  LOP3.LUT R10, R8, R105, RZ, 0x3c, !PT ;  /* 0x00000069080a7212 */ /* 0x000fe400078e3cff */
[----:B------:R-:W-:-:S02]  /*6f80*/  LOP3.LUT R8, R48, R107, RZ, 0x3c, !PT ;  /* 0x0000006b30087212 */ /* 0x000fc400078e3cff */
[----:B------:R-:W-:Y:S02]  /*6f90*/  LOP3.LUT R24, R14, R71, RZ, 0x3c, !PT ;  /* 0x000000470e187212 */ /* 0x000fe400078e3cff */
[----:B-1----:R-:W-:Y:S02]  /*6fa0*/  F2FP.F16.F32.PACK_AB R5, R43, R42 ;  /* 0x0000002a2b05723e */ /* 0x002fe400000000ff */
[----:B------:R-:W1:Y:S01]  /*6fb0*/  LDC.64 R42, c[0x0][0xc00] ;  /* 0x00030000ff2a7b82 */ /* 0x000e620000000a00 */
[----:B------:R-:W-:Y:S02]  /*6fc0*/  LOP3.LUT R14, R72, R103, RZ, 0x3c, !PT ;  /* 0x00000067480e7212 */ /* 0x000fe400078e3cff */
[----:B------:R-:W-:Y:S02]  /*6fd0*/  LOP3.LUT R30, R67, R88, RZ, 0x3c, !PT ;  /* 0x00000058431e7212 */ /* 0x000fe400078e3cff */
[----:B------:R-:W-:Y:S02]  /*6fe0*/  MOV R67, R10 ;  /* 0x0000000a00437202 */ /* 0x000fe40000000f00 */
[----:B------:R-:W-:-:S02]  /*6ff0*/  MOV R48, R8 ;  /* 0x0000000800307202 */ /* 0x000fc40000000f00 */
[----:B------:R-:W-:Y:S02]  /*7000*/  MOV R95, R26 ;  /* 0x0000001a005f7202 */ /* 0x000fe40000000f00 */
[----:B------:R-:W-:Y:S02]  /*7010*/  F2FP.F16.F32.PACK_AB R8, R93, R94 ;  /* 0x0000005e5d08723e */ /* 0x000fe400000000ff */
[----:B------:R-:W-:Y:S02]  /*7020*/  F2FP.F16.F32.PACK_AB R9, R64, R65 ;  /* 0x000000414009723e */ /* 0x000fe400000000ff */
[----:B------:R-:W-:Y:S02]  /*7030*/  F2FP.F16.F32.PACK_AB R10, R91, R92 ;  /* 0x0000005c5b0a723e */ /* 0x000fe400000000ff */
[----:B------:R-:W-:Y:S02]  /*7040*/  F2FP.F16.F32.PACK_AB R11, R39, R38 ;  /* 0x00000026270b723e */ /* 0x000fe400000000ff */
[----:B------:R-:W-:-:S02]  /*7050*/  MOV R88, R24 ;  /* 0x0000001800587202 */ /* 0x000fc40000000f00 */
[----:B------:R-:W-:Y:S01]  /*7060*/  MOV R72, R12 ;  /* 0x0000000c00487202 */ /* 0x000fe20000000f00 */
[----:B------:R-:W-:Y:S01]  /*7070*/  STSM.16.M88.4 [R95], R8 ;  /* 0x000000085f007844 */ /* 0x000fe20000000200 */
[----:B------:R-:W-:Y:S02]  /*7080*/  MOV R71, R14 ;  /* 0x0000000e00477202 */ /* 0x000fe40000000f00 */
[----:B------:R-:W-:Y:S02]  /*7090*/  F2FP.F16.F32.PACK_AB R4, R89, R90 ;  /* 0x0000005a5904723e */ /* 0x000fe400000000ff */
[----:B------:R-:W-:Y:S02]  /*70a0*/  F2FP.F16.F32.PACK_AB R6, R45, R44 ;  /* 0x0000002c2d06723e */ /* 0x000fe400000000ff */
[----:B------:R-:W-:Y:S02]  /*70b0*/  F2FP.F16.F32.PACK_AB R7, R47, R46 ;  /* 0x0000002e2f07723e */ /* 0x000fe400000000ff */
[----:B------:R-:W-:-:S02]  /*70c0*/  F2FP.F16.F32.PACK_AB R12, R40, R41 ;  /* 0x00000029280c723e */ /* 0x000fc400000000ff */
[----:B------:R-:W-:Y:S01]  /*70d0*/  F2FP.F16.F32.PACK_AB R13, R34, R37 ;  /* 0x00000025220d723e */ /* 0x000fe200000000ff */
[----:B------:R2:W-:Y:S01]  /*70e0*/  STSM.16.M88.4 [R88], R4 ;  /* 0x0000000458007844 */ /* 0x0005e20000000200 */
[----:B------:R-:W-:Y:S02]  /*70f0*/  F2FP.F16.F32.PACK_AB R14, R53, R52 ;  /* 0x00000034350e723e */ /* 0x000fe400000000ff */
[----:B------:R-:W-:Y:S02]  /*7100*/  F2FP.F16.F32.PACK_AB R15, R55, R54 ;  /* 0x00000036370f723e */ /* 0x000fe400000000ff */
[----:B------:R-:W-:Y:S02]  /*7110*/  F2FP.F16.F32.PACK_AB R24, R57, R56 ;  /* 0x000000383918723e */ /* 0x000fe400000000ff */
[----:B------:R-:W-:Y:S01]  /*7120*/  F2FP.F16.F32.PACK_AB R25, R59, R58 ;  /* 0x0000003a3b19723e */ /* 0x000fe200000000ff */
[----:B------:R3:W-:Y:S01]  /*7130*/  STSM.16.M88.4 [R72], R12 ;  /* 0x0000000c48007844 */ /* 0x0007e20000000200 */
[----:B------:R-:W-:Y:S01]  /*7140*/  F2FP.F16.F32.PACK_AB R26, R61, R60 ;  /* 0x0000003c3d1a723e */ /* 0x000fe200000000ff */
[----:B------:R-:W4:Y:S01]  /*7150*/  LDC R56, c[0x0][0xbe8] ;  /* 0x0002fa00ff387b82 */ /* 0x000f220000000800 */
[----:B------:R-:W-:-:S02]  /*7160*/  F2FP.F16.F32.PACK_AB R27, R63, R62 ;  /* 0x0000003e3f1b723e */ /* 0x000fc400000000ff */
[----:B------:R-:W-:Y:S02]  /*7170*/  F2FP.F16.F32.PACK_AB R34, R69, R68 ;  /* 0x000000444522723e */ /* 0x000fe400000000ff */
[----:B------:R-:W-:Y:S01]  /*7180*/  F2FP.F16.F32.PACK_AB R37, R75, R74 ;  /* 0x0000004a4b25723e */ /* 0x000fe200000000ff */
[----:B------:R3:W-:Y:S01]  /*7190*/  STSM.16.M88.4 [R71], R24 ;  /* 0x0000001847007844 */ /* 0x0007e20000000200 */
[----:B------:R-:W-:Y:S01]  /*71a0*/  F2FP.F16.F32.PACK_AB R38, R77, R76 ;  /* 0x0000004c4d26723e */ /* 0x000fe200000000ff */
[----:B--2---:R-:W-:Y:S01]  /*71b0*/  IMAD.SHL.U32 R5, R18, 0x4, RZ ;  /* 0x0000000412057824 */ /* 0x004fe200078e00ff */
[----:B------:R-:W-:Y:S01]  /*71c0*/  F2FP.F16.F32.PACK_AB R39, R79, R78 ;  /* 0x0000004e4f27723e */ /* 0x000fe200000000ff */
[----:B------:R3:W-:Y:S01]  /*71d0*/  STSM.16.M88.4 [R67], R32 ;  /* 0x0000002043007844 */ /* 0x0007e20000000200 */
[----:B------:R-:W-:Y:S02]  /*71e0*/  MOV R31, R30 ;  /* 0x0000001e001f7202 */ /* 0x000fe40000000f00 */
[----:B------:R-:W-:Y:S01]  /*71f0*/  ISETP.NE.U32.AND P2, PT, RZ, UR4, PT ;  /* 0x00000004ff007c0c */ /* 0x000fe2000bf45070 */
[----:B------:R3:W-:Y:S01]  /*7200*/  STSM.16.M88.4 [R48], R36 ;  /* 0x0000002430007844 */ /* 0x0007e20000000200 */
[----:B-1----:R-:W-:-:S02]  /*7210*/  ISETP.NE.U32.AND P0, PT, R42, RZ, PT ;  /* 0x000000ff2a00720c */ /* 0x002fc40003f05070 */
[----:B------:R-:W-:Y:S01]  /*7220*/  SHF.L.U64.HI R10, R18, 0x2, R160 ;  /* 0x00000002120a7819 */ /* 0x000fe200000102a0 */
[----:B------:R3:W-:Y:S01]  /*7230*/  STSM.16.M88.4 [R31], R80 ;  /* 0x000000501f007844 */ /* 0x0007e20000000200 */
[----:B------:R-:W-:Y:S01]  /*7240*/  BAR.SYNC.DEFER_BLOCKING 0x1, 0x100 ;  /* 0x0044000000007b1d */ /* 0x000fe20000010000 */
[----:B------:R-:W-:Y:S02]  /*7250*/  ISETP.NE.AND.EX P2, PT, RZ, UR5, PT, P2 ;  /* 0x00000005ff007c0c */ /* 0x000fe4000bf45320 */
[----:B------:R-:W-:Y:S02]  /*7260*/  ISETP.NE.AND.EX P0, PT, R43, RZ, PT, P0 ;  /* 0x000000ff2b00720c */ /* 0x000fe40003f05300 */
[----:B------:R-:W-:Y:S02]  /*7270*/  IADD3 R6, P1, R5, R42, RZ ;  /* 0x0000002a05067210 */ /* 0x000fe40007f3e0ff */
[----:B------:R-:W-:-:S03]  /*7280*/  MOV R30, RZ ;  /* 0x000000ff001e7202 */ /* 0x000fc60000000f00 */
[----:B------:R-:W-:-:S04]  /*7290*/  IMAD.X R7, R10, 0x1, R43, P1 ;  /* 0x000000010a077824 */ /* 0x000fc800008e062b */
[----:B------:R-:W-:Y:S01]  /*72a0*/  @P2 IADD3 R4, P3, R5, UR4, RZ ;  /* 0x0000000405042c10 */ /* 0x000fe2000ff7e0ff */
[----:B------:R-:W-:Y:S02]  /*72b0*/  ULDC UR4, c[0x0][0xa88] ;  /* 0x0002a20000047ab9 */ /* 0x000fe40000000800 */
[----:B------:R-:W-:Y:S01]  /*72c0*/  IMAD.U32 R9, RZ, RZ, UR4 ;  /* 0x00000004ff097e24 */ /* 0x000fe2000f8e00ff */
[----:B------:R-:W-:Y:S01]  /*72d0*/  @P2 IADD3.X R5, R10, UR5, RZ, P3, !PT ;  /* 0x000000050a052c10 */ /* 0x000fe20009ffe4ff */
[----:B------:R3:W5:Y:S01]  /*72e0*/  @P0 LDG.E R30, desc[UR36][R6.64] ;  /* 0x00000024061e0981 */ /* 0x000762000c1e1900 */
[----:B----4-:R-:W-:-:S03]  /*72f0*/  ISETP.NE.AND P1, PT, R56, 0x1, PT ;  /* 0x000000013800780c */ /* 0x010fc60003f25270 */
[----:B------:R3:W5:Y:S10]  /*7300*/  @P2 LDG.E R9, desc[UR36][R4.64] ;  /* 0x0000002404092981 */ /* 0x000774000c1e1900 */
[----:B------:R-:W1:Y:S08]  /*7310*/  @P1 LDC R8, c[0x0][0xbec] ;  /* 0x0002fb00ff081b82 */ /* 0x000e700000000800 */
[----:B------:R-:W2:Y:S01]  /*7320*/  @P1 LDC R11, c[0x0][0xbf0] ;  /* 0x0002fc00ff0b1b82 */ /* 0x000ea20000000800 */
[----:B---3--:R-:W-:Y:S05]  /*7330*/  @P2 BRA `(.L_x_217) ;  /* 0x0000000000102947 */ /* 0x008fea0003800000 */
[----:B------:R-:W-:Y:S05]  /*7340*/  @!P0 BRA `(.L_x_217) ;  /* 0x00000000000c8947 */ /* 0x000fea0003800000 */
[----:B------:R-:W3:Y:S04]  /*7350*/  LDG.E R4, desc[UR36][R6.64] ;  /* 0x0000002406047981 */ /* 0x000ee8000c1e1900 */
[----:B-----5:R-:W3:Y:S02]  /*7360*/  LDG.E R9, desc[UR36][R6.64+0x4] ;  /* 0x0000042406097981 */ /* 0x020ee4000c1e1900 */
[----:B---3--:R-:W-:-:S07]  /*7370*/  IMAD.IADD R9, R9, 0x1, -R4 ;  /* 0x0000000109097824 */ /* 0x008fce00078e0a04 */
.L_x_217:
[----:B------:R-:W-:Y:S01]  /*7380*/  SHF.R.S32.HI R29, RZ, 0x1f, R22 ;  /* 0x0000001fff1d7819 */ /* 0x000fe20000011416 */
[----:B------:R-:W-:Y:S01]  /*7390*/  IMAD R15, R23, 0x80, R166 ;  /* 0x00000080170f7824 */ /* 0x000fe200078e02a6 */
[----:B------:R-:W-:Y:S01]  /*73a0*/  ULDC.64 UR4, c[0x0][0xb90] ;  /* 0x0002e40000047ab9 */ /* 0x000fe20000000a00 */
[----:B-----5:R-:W-:Y:S01]  /*73b0*/  SHF.R.S32.HI R31, RZ, 0x1f, R30 ;  /* 0x0000001fff1f7819 */ /* 0x020fe2000001141e */
[----:B------:R-:W-:Y:S01]  /*73c0*/  IMAD R59, R9, R56, RZ ;  /* 0x00000038093b7224 */ /* 0x000fe200078e02ff */
[----:B------:R-:W-:Y:S01]  /*73d0*/  SEL R160, R160, RZ, !P0 ;  /* 0x000000ffa0a07207 */ /* 0x000fe20004000000 */
[----:B------:R-:W-:Y:S01]  /*73e0*/  IMAD R5, R29, UR4, RZ ;  /* 0x000000041d057c24 */ /* 0x000fe2000f8e02ff */
[----:B------:R-:W-:Y:S01]  /*73f0*/  SEL R57, R18, RZ, !P0 ;  /* 0x000000ff12397207 */ /* 0x000fe20004000000 */
[----:B-1----:R-:W-:Y:S01]  /*7400*/  @P1 IMAD.HI.U32 R6, R15, R8, RZ ;  /* 0x000000080f061227 */ /* 0x002fe200078e00ff */
[----:B------:R-:W-:-:S03]  /*7410*/  LEA R18, R23, R165, 0x7 ;  /* 0x000000a517127211 */ /* 0x000fc600078e38ff */
[----:B------:R-:W-:Y:S01]  /*7420*/  IMAD.MOV.U32 R7, RZ, RZ, R15 ;  /* 0x000000ffff077224 */ /* 0x000fe200078e000f */
[----:B--2---:R-:W-:Y:S01]  /*7430*/  @P1 SHF.R.U32.HI R7, RZ, R11, R6 ;  /* 0x0000000bff071219 */ /* 0x004fe20000011606 */
[C---:B------:R-:W-:Y:S01]  /*7440*/  IMAD R13, R22.reuse, UR5, R5 ;  /* 0x00000005160d7c24 */ /* 0x040fe2000f8e0205 */
[----:B------:R-:W-:Y:S01]  /*7450*/  LEA R11, R161, R2, 0x6 ;  /* 0x00000002a10b7211 */ /* 0x000fe200078e30ff */
[----:B------:R-:W-:Y:S01]  /*7460*/  IMAD.WIDE.U32 R4, R22, UR4, R30 ;  /* 0x0000000416047c25 */ /* 0x000fe2000f8e001e */
[----:B------:R-:W-:-:S03]  /*7470*/  ULDC.64 UR4, c[0x0][0xb98] ;  /* 0x0002e60000047ab9 */ /* 0x000fc60000000a00 */
[----:B------:R-:W-:Y:S02]  /*7480*/  IMAD.IADD R5, R5, 0x1, R13 ;  /* 0x0000000105057824 */ /* 0x000fe400078e020d */
[----:B------:R-:W-:Y:S02]  /*7490*/  IMAD.MOV R13, RZ, RZ, -R7 ;  /* 0x000000ffff0d7224 */ /* 0x000fe400078e0a07 */
[----:B------:R-:W-:-:S04]  /*74a0*/  IMAD.WIDE R20, R11, 0x2, R20 ;  /* 0x000000020b147825 */ /* 0x000fc800078e0214 */
[----:B------:R-:W-:Y:S01]  /*74b0*/  IMAD R6, R160, UR4, RZ ;  /* 0x00000004a0067c24 */ /* 0x000fe2000f8e02ff */
[C---:B------:R-:W-:Y:S01]  /*74c0*/  IADD3 R25, P0, R20.reuse, 0x1000, RZ ;  /* 0x0000100014197810 */ /* 0x040fe20007f1e0ff */
[C---:B------:R-:W-:Y:S01]  /*74d0*/  IMAD.WIDE.U32 R4, R57.reuse, UR4, R4 ;  /* 0x0000000439047c25 */ /* 0x040fe2000f8e0004 */
[C---:B------:R-:W-:Y:S02]  /*74e0*/  IADD3 R45, P6, R20.reuse, 0x4000, RZ ;  /* 0x00004000142d7810 */ /* 0x040fe40007fde0ff */
[----:B------:R-:W-:Y:S01]  /*74f0*/  IADD3 R41, P5, R20, 0x5000, RZ ;  /* 0x0000500014297810 */ /* 0x000fe20007fbe0ff */
[----:B------:R-:W-:Y:S01]  /*7500*/  IMAD R11, R56, R13, R15 ;  /* 0x0000000d380b7224 */ /* 0x000fe200078e020f */
[----:B------:R-:W-:Y:S01]  /*7510*/  SHF.R.S32.HI R13, RZ, 0x1f, R7 ;  /* 0x0000001fff0d7819 */ /* 0x000fe20000011407 */
[----:B------:R-:W-:Y:S01]  /*7520*/  IMAD R8, R57, UR5, R6 ;  /* 0x0000000539087c24 */ /* 0x000fe2000f8e0206 */
[----:B------:R-:W-:Y:S01]  /*7530*/  IADD3 R4, P2, R7, R4, RZ ;  /* 0x0000000407047210 */ /* 0x000fe20007f5e0ff */
[----:B------:R-:W-:Y:S01]  /*7540*/  ULDC.64 UR4, c[0x0][0xb88] ;  /* 0x0002e20000047ab9 */ /* 0x000fe20000000a00 */
[----:B------:R-:W-:-:S02]  /*7550*/  SHF.R.S32.HI R6, RZ, 0x1f, R11 ;  /* 0x0000001fff067819 */ /* 0x000fc4000001140b */
[----:B------:R-:W-:Y:S02]  /*7560*/  IADD3.X R5, R13, R5, R8, P2, !PT ;  /* 0x000000050d057210 */ /* 0x000fe400017fe408 */
[----:B------:R-:W-:Y:S01]  /*7570*/  IADD3 R15, P3, R20, 0x2000, RZ ;  /* 0x00002000140f7810 */ /* 0x000fe20007f7e0ff */
[----:B------:R-:W-:Y:S01]  /*7580*/  IMAD R8, R6, UR4, RZ ;  /* 0x0000000406087c24 */ /* 0x000fe2000f8e02ff */
[----:B------:R-:W-:Y:S01]  /*7590*/  LOP3.LUT R12, R25, 0x380, RZ, 0xc0, !PT ;  /* 0x00000380190c7812 */ /* 0x000fe200078ec0ff */
[----:B------:R-:W-:Y:S01]  /*75a0*/  IMAD.WIDE.U32 R4, R11, UR4, R4 ;  /* 0x000000040b047c25 */ /* 0x000fe2000f8e0004 */
[----:B------:R-:W-:Y:S02]  /*75b0*/  LOP3.LUT R7, R15, 0x380, RZ, 0xc0, !PT ;  /* 0x000003800f077812 */ /* 0x000fe400078ec0ff */
[----:B------:R-:W-:Y:S01]  /*75c0*/  LOP3.LUT R44, R45, 0x380, RZ, 0xc0, !PT ;  /* 0x000003802d2c7812 */ /* 0x000fe200078ec0ff */
[----:B------:R-:W-:Y:S01]  /*75d0*/  IMAD R13, R11, UR5, R8 ;  /* 0x000000050b0d7c24 */ /* 0x000fe2000f8e0208 */
[----:B------:R-:W-:Y:S01]  /*75e0*/  ULDC.64 UR4, c[0x0][0xb50] ;  /* 0x0002d40000047ab9 */ /* 0x000fe20000000a00 */
[----:B------:R-:W-:-:S02]  /*75f0*/  SHF.R.U64 R6, R7, 0x3, RZ ;  /* 0x0000000307067819 */ /* 0x000fc400000012ff */
[----:B------:R-:W-:Y:S01]  /*7600*/  IMAD.IADD R5, R5, 0x1, R13 ;  /* 0x0000000105057824 */ /* 0x000fe200078e020d */
[----:B------:R-:W-:Y:S01]  /*7610*/  LEA R10, P4, R4, UR4, 0x2 ;  /* 0x00000004040a7c11 */ /* 0x000fe2000f8810ff */
[----:B------:R-:W-:Y:S01]  /*7620*/  IMAD.X R13, RZ, RZ, R21, P0 ;  /* 0x000000ffff0d7224 */ /* 0x000fe200000e0615 */
[----:B------:R-:W-:Y:S02]  /*7630*/  IADD3 R7, P2, R20, 0x3000, RZ ;  /* 0x0000300014077810 */ /* 0x000fe40007f5e0ff */
[----:B------:R-:W-:Y:S01]  /*7640*/  LEA.HI.X R14, R4, UR5, R5, 0x2, P4 ;  /* 0x00000005040e7c11 */ /* 0x000fe2000a0f1405 */
[----:B------:R-:W-:Y:S01]  /*7650*/  SHFL.IDX PT, R52, R10, RZ, 0x1c1f ;  /* 0x001c1fff0a347589 */ /* 0x000fe200000e0000 */
[----:B------:R-:W-:Y:S01]  /*7660*/  LOP3.LUT P0, RZ, R163, 0x3, RZ, 0xc0, !PT ;  /* 0x00000003a3ff7812 */ /* 0x000fe2000780c0ff */
[C---:B------:R-:W-:Y:S01]  /*7670*/  VIADD R4, R18.reuse, 0x8 ;  /* 0x0000000812047836 */ /* 0x040fe20000000000 */
[----:B------:R-:W-:Y:S01]  /*7680*/  IADD3.X R9, RZ, R21, RZ, P2, !PT ;  /* 0x00000015ff097210 */ /* 0x000fe200017fe4ff */
[----:B------:R-:W1:Y:S01]  /*7690*/  SHFL.IDX PT, R53, R14, RZ, 0x1c1f ;  /* 0x001c1fff0e357589 */ /* 0x000e6200000e0000 */
[-C--:B------:R-:W-:Y:S01]  /*76a0*/  ISETP.GE.OR P2, PT, R18, R59.reuse, P0 ;  /* 0x0000003b1200720c */ /* 0x080fe20000746670 */
[----:B------:R-:W-:Y:S01]  /*76b0*/  ULDC.64 UR4, c[0x0][0xaa0] ;  /* 0x0002a80000047ab9 */ /* 0x000fe20000000a00 */
[----:B------:R-:W-:Y:S01]  /*76c0*/  ISETP.GE.OR P0, PT, R4, R59, P0 ;  /* 0x0000003b0400720c */ /* 0x000fe20000706670 */
[----:B------:R-:W-:Y:S01]  /*76d0*/  SHFL.IDX PT, R54, R10, 0x1, 0x1c1f ;  /* 0x003c1f000a367f89 */ /* 0x000fe200000e0000 */
[----:B------:R-:W-:-:S02]  /*76e0*/  LOP3.LUT R8, R7, 0x380, RZ, 0xc0, !PT ;  /* 0x0000038007087812 */ /* 0x000fc400078ec0ff */
[C---:B------:R-:W-:Y:S01]  /*76f0*/  IADD3 R37, P4, R20.reuse, 0x6000, RZ ;  /* 0x0000600014257810 */ /* 0x040fe20007f9e0ff */
[----:B------:R-:W2:Y:S01]  /*7700*/  SHFL.IDX PT, R55, R14, 0x1, 0x1c1f ;  /* 0x003c1f000e377f89 */ /* 0x000ea200000e0000 */
[----:B------:R-:W-:Y:S02]  /*7710*/  LOP3.LUT R11, R20, 0x380, RZ, 0xc0, !PT ;  /* 0x00000380140b7812 */ /* 0x000fe400078ec0ff */
[----:B------:R-:W-:Y:S02]  /*7720*/  SHF.R.U64 R8, R8, 0x3, RZ ;  /* 0x0000000308087819 */ /* 0x000fe400000012ff */
[----:B------:R-:W-:Y:S02]  /*7730*/  LOP3.LUT R40, R41, 0x380, RZ, 0xc0, !PT ;  /* 0x0000038029287812 */ /* 0x000fe400078ec0ff */
[----:B------:R-:W-:Y:S02]  /*7740*/  LOP3.LUT R36, R37, 0x380, RZ, 0xc0, !PT ;  /* 0x0000038025247812 */ /* 0x000fe400078ec0ff */
[----:B------:R-:W-:-:S02]  /*7750*/  SHF.R.U64 R11, R11, 0x3, RZ ;  /* 0x000000030b0b7819 */ /* 0x000fc400000012ff */
[----:B------:R-:W-:Y:S01]  /*7760*/  LOP3.LUT R8, R8, R7, RZ, 0x3c, !PT ;  /* 0x0000000708087212 */ /* 0x000fe200078e3cff */
[----:B------:R-:W-:Y:S01]  /*7770*/  IMAD.X R7, RZ, RZ, R21, P3 ;  /* 0x000000ffff077224 */ /* 0x000fe200018e0615 */
[----:B------:R-:W-:Y:S02]  /*7780*/  IADD3 R5, P3, R20, 0x7000, RZ ;  /* 0x0000700014057810 */ /* 0x000fe40007f7e0ff */
[----:B------:R-:W-:Y:S01]  /*7790*/  SHF.R.U64 R12, R12, 0x3, RZ ;  /* 0x000000030c0c7819 */ /* 0x000fe200000012ff */
[----:B-1----:R1:W-:Y:S01]  /*77a0*/  @!P2 ST.E desc[UR36][R52.64], R0 ;  /* 0x000000003400a985 */ /* 0x0023e2000c101924 */
[----:B------:R-:W-:Y:S02]  /*77b0*/  SHF.R.U64 R44, R44, 0x3, RZ ;  /* 0x000000032c2c7819 */ /* 0x000fe400000012ff */
[----:B------:R-:W-:Y:S02]  /*77c0*/  SHF.R.U64 R40, R40, 0x3, RZ ;  /* 0x0000000328287819 */ /* 0x000fe400000012ff */
[----:B------:R-:W-:-:S02]  /*77d0*/  SHF.R.U64 R36, R36, 0x3, RZ ;  /* 0x0000000324247819 */ /* 0x000fc400000012ff */
[----:B------:R-:W-:Y:S01]  /*77e0*/  LOP3.LUT R20, R11, R20, RZ, 0x3c, !PT ;  /* 0x000000140b147212 */ /* 0x000fe200078e3cff */
[----:B--2---:R2:W-:Y:S01]  /*77f0*/  @!P0 ST.E desc[UR36][R54.64], R3 ;  /* 0x0000000336008985 */ /* 0x0045e2000c101924 */
[----:B------:R-:W-:Y:S02]  /*7800*/  LOP3.LUT R12, R12, R25, RZ, 0x3c, !PT ;  /* 0x000000190c0c7212 */ /* 0x000fe400078e3cff */
[----:B------:R-:W-:Y:S01]  /*7810*/  LOP3.LUT R44, R44, R45, RZ, 0x3c, !PT ;  /* 0x0000002d2c2c7212 */ /* 0x000fe200078e3cff */
[----:B-1----:R-:W1:Y:S01]  /*7820*/  @P1 LDC R53, c[0x0][0xbec] ;  /* 0x0002fb00ff351b82 */ /* 0x002e620000000800 */
[----:B------:R-:W-:Y:S01]  /*7830*/  LOP3.LUT R40, R40, R41, RZ, 0x3c, !PT ;  /* 0x0000002928287212 */ /* 0x000fe200078e3cff */
[--C-:B------:R-:W-:Y:S01]  /*7840*/  IMAD.X R45, RZ, RZ, R21.reuse, P6 ;  /* 0x000000ffff2d7224 */ /* 0x100fe200030e0615 */
[----:B------:R-:W-:Y:S01]  /*7850*/  LOP3.LUT R36, R36, R37, RZ, 0x3c, !PT ;  /* 0x0000002524247212 */ /* 0x000fe200078e3cff */
[--C-:B------:R-:W-:Y:S01]  /*7860*/  IMAD.X R41, RZ, RZ, R21.reuse, P5 ;  /* 0x000000ffff297224 */ /* 0x100fe200028e0615 */
[----:B------:R-:W-:Y:S01]  /*7870*/  IADD3.X R33, RZ, R21, RZ, P3, !PT ;  /* 0x00000015ff217210 */ /* 0x000fe20001ffe4ff */
[----:B------:R-:W-:Y:S01]  /*7880*/  IMAD.X R37, RZ, RZ, R21, P4 ;  /* 0x000000ffff257224 */ /* 0x000fe200020e0615 */
[----:B------:R3:W5:Y:S01]  /*7890*/  LD.E.128 R24, desc[UR36][R20.64] ;  /* 0x0000002414187980 */ /* 0x000762000c101d00 */
[----:B--2---:R-:W-:Y:S01]  /*78a0*/  IMAD R3, R31, UR4, RZ ;  /* 0x000000041f037c24 */ /* 0x004fe2000f8e02ff */
[----:B------:R-:W-:Y:S01]  /*78b0*/  LOP3.LUT R4, R5, 0x380, RZ, 0xc0, !PT ;  /* 0x0000038005047812 */ /* 0x000fe200078ec0ff */
[----:B------:R-:W2:Y:S01]  /*78c0*/  @P1 LDC R31, c[0x0][0xbf0] ;  /* 0x0002fc00ff1f1b82 */ /* 0x000ea20000000800 */
[----:B------:R-:W-:Y:S01]  /*78d0*/  IMAD R0, R19, 0x20, R161 ;  /* 0x0000002013007824 */ /* 0x000fe200078e02a1 */
[----:B------:R-:W-:Y:S01]  /*78e0*/  LOP3.LUT R6, R6, R15, RZ, 0x3c, !PT ;  /* 0x0000000f06067212 */ /* 0x000fe200078e3cff */
[----:B------:R-:W-:Y:S01]  /*78f0*/  IMAD R3, R30, UR5, R3 ;  /* 0x000000051e037c24 */ /* 0x000fe2000f8e0203 */
[----:B------:R-:W-:Y:S01]  /*7900*/  SHF.R.U64 R4, R4, 0x3, RZ ;  /* 0x0000000304047819 */ /* 0x000fe200000012ff */
[----:B------:R-:W5:Y:S01]  /*7910*/  LD.E.128 R12, desc[UR36][R12.64] ;  /* 0x000000240c0c7980 */ /* 0x000f62000c101d00 */
[----:B---3--:R-:W-:Y:S01]  /*7920*/  IMAD.WIDE.U32 R20, R30, UR4, RZ ;  /* 0x000000041e147c25 */ /* 0x008fe2000f8e00ff */
[----:B------:R-:W-:Y:S01]  /*7930*/  ULDC.64 UR4, c[0x0][0xae8] ;  /* 0x0002ba0000047ab9 */ /* 0x000fe20000000a00 */
[----:B------:R-:W-:Y:S01]  /*7940*/  LOP3.LUT R32, R4, R5, RZ, 0x3c, !PT ;  /* 0x0000000504207212 */ /* 0x000fe200078e3cff */
[----:B------:R-:W5:Y:S01]  /*7950*/  LD.E.128 R8, desc[UR36][R8.64] ;  /* 0x0000002408087980 */ /* 0x000f62000c101d00 */
[----:B------:R-:W-:-:S02]  /*7960*/  IMAD.IADD R21, R21, 0x1, R3 ;  /* 0x0000000115157824 */ /* 0x000fc400078e0203 */
[----:B------:R-:W-:Y:S01]  /*7970*/  IMAD R3, R29, UR4, RZ ;  /* 0x000000041d037c24 */ /* 0x000fe2000f8e02ff */
[----:B------:R-:W5:Y:S01]  /*7980*/  LD.E.128 R4, desc[UR36][R6.64] ;  /* 0x0000002406047980 */ /* 0x000f62000c101d00 */
[----:B------:R-:W-:Y:S02]  /*7990*/  IMAD R30, R23, 0x80, R0 ;  /* 0x00000080171e7824 */ /* 0x000fe400078e0200 */
[C---:B------:R-:W-:Y:S01]  /*79a0*/  IMAD R3, R22.reuse, UR5, R3 ;  /* 0x0000000516037c24 */ /* 0x040fe2000f8e0203 */
[----:B------:R-:W5:Y:S01]  /*79b0*/  LD.E.128 R44, desc[UR36][R44.64] ;  /* 0x000000242c2c7980 */ /* 0x000f62000c101d00 */
[----:B------:R-:W-:Y:S01]  /*79c0*/  IMAD.WIDE.U32 R20, R22, UR4, R20 ;  /* 0x0000000416147c25 */ /* 0x000fe2000f8e0014 */
[----:B------:R-:W-:Y:S02]  /*79d0*/  ULDC.64 UR4, c[0x0][0xaf0] ;  /* 0x0002bc0000047ab9 */ /* 0x000fe40000000a00 */
[----:B------:R-:W5:Y:S01]  /*79e0*/  LD.E.128 R40, desc[UR36][R40.64] ;  /* 0x0000002428287980 */ /* 0x000f62000c101d00 */
[----:B-1----:R-:W-:Y:S01]  /*79f0*/  @P1 IMAD.HI.U32 R0, R30, R53, RZ ;  /* 0x000000351e001227 */ /* 0x002fe200078e00ff */
[----:B------:R-:W-:-:S02]  /*7a00*/  IADD3 R21, R21, R3, RZ ;  /* 0x0000000315157210 */ /* 0x000fc40007ffe0ff */
[----:B------:R-:W5:Y:S01]  /*7a10*/  LD.E.128 R36, desc[UR36][R36.64] ;  /* 0x0000002424247980 */ /* 0x000f62000c101d00 */
[----:B------:R-:W-:Y:S01]  /*7a20*/  IMAD.MOV.U32 R3, RZ, RZ, R30 ;  /* 0x000000ffff037224 */ /* 0x000fe200078e001e */
[----:B--2---:R-:W-:Y:S01]  /*7a30*/  @P1 SHF.R.U32.HI R3, RZ, R31, R0 ;  /* 0x0000001fff031219 */ /* 0x004fe20000011600 */
[----:B------:R-:W-:Y:S01]  /*7a40*/  IMAD R18, R160, UR4, RZ ;  /* 0x00000004a0127c24 */ /* 0x000fe2000f8e02ff */
[----:B------:R-:W5:Y:S01]  /*7a50*/  LD.E.128 R32, desc[UR36][R32.64] ;  /* 0x0000002420207980 */ /* 0x000f62000c101d00 */
[C---:B------:R-:W-:Y:S01]  /*7a60*/  IMAD.WIDE.U32 R20, R57.reuse, UR4, R20 ;  /* 0x0000000439147c25 */ /* 0x040fe2000f8e0014 */
[--C-:B------:R-:W-:Y:S01]  /*7a70*/  SHF.R.S32.HI R0, RZ, 0x1f, R3.reuse ;  /* 0x0000001fff007819 */ /* 0x100fe20000011403 */
[----:B------:R-:W-:Y:S01]  /*7a80*/  @!PT LDS RZ, [RZ] ;  /* 0x00000000fffff984 */ /* 0x000fe20000000800 */
[----:B------:R-:W-:Y:S01]  /*7a90*/  @!PT LDS RZ, [RZ] ;  /* 0x00000000fffff984 */ /* 0x000fe20000000800 */
[----:B------:R-:W-:Y:S01]  /*7aa0*/  @!PT LDS RZ, [RZ] ;  /* 0x00000000fffff984 */ /* 0x000fe20000000800 */
[----:B------:R-:W-:Y:S01]  /*7ab0*/  @!PT LDS RZ, [RZ] ;  /* 0x00000000fffff984 */ /* 0x000fe20000000800 */
[----:B------:R1:W-:Y:S06]  /*7ac0*/  MEMBAR.ALL.CTA ;  /* 0x0000000000007992 */ /* 0x0003ec0000008000 */
[----:B-1----:R-:W1:Y:S01]  /*7ad0*/  FENCE.VIEW.ASYNC.S ;  /* 0x00000000000073c6 */ /* 0x002e620000000000 */
[----:B------:R-:W-:Y:S01]  /*7ae0*/  IMAD R29, R57, UR5, R18 ;  /* 0x00000005391d7c24 */ /* 0x000fe2000f8e0212 */
[----:B------:R-:W-:Y:S01]  /*7af0*/  ULDC.64 UR4, c[0x0][0xae0] ;  /* 0x0002b80000047ab9 */ /* 0x000fe20000000a00 */
[----:B------:R-:W-:-:S02]  /*7b00*/  IMAD.MOV R31, RZ, RZ, -R3 ;  /* 0x000000ffff1f7224 */ /* 0x000fc400078e0a03 */
[----:B------:R-:W-:Y:S02]  /*7b10*/  IMAD.IADD R21, R21, 0x1, R29 ;  /* 0x0000000115157824 */ /* 0x000fe400078e021d */
[----:B------:R-:W-:Y:S02]  /*7b20*/  IMAD R0, R0, UR4, RZ ;  /* 0x0000000400007c24 */ /* 0x000fe4000f8e02ff */
[----:B------:R-:W-:Y:S02]  /*7b30*/  IMAD R29, R56, R31, R30 ;  /* 0x0000001f381d7224 */ /* 0x000fe400078e021e */
[C---:B------:R-:W-:Y:S02]  /*7b40*/  IMAD R31, R3.reuse, UR5, R0 ;  /* 0x00000005031f7c24 */ /* 0x040fe4000f8e0200 */
[----:B------:R-:W-:Y:S01]  /*7b50*/  IMAD.WIDE.U32 R20, R3, UR4, R20 ;  /* 0x0000000403147c25 */ /* 0x000fe2000f8e0014 */
[----:B------:R-:W-:Y:S01]  /*7b60*/  SHF.R.S32.HI R0, RZ, 0x1f, R29 ;  /* 0x0000001fff007819 */ /* 0x000fe2000001141d */
[----:B------:R-:W-:Y:S01]  /*7b70*/  ULDC.64 UR4, c[0x0][0xad8] ;  /* 0x0002b60000047ab9 */ /* 0x000fe20000000a00 */
[----:B------:R-:W-:Y:S01]  /*7b80*/  LEA R30, R23, R161, 0x7 ;  /* 0x000000a1171e7211 */ /* 0x000fe200078e38ff */
[----:B------:R-:W-:-:S02]  /*7b90*/  IMAD.IADD R21, R21, 0x1, R31 ;  /* 0x0000000115157824 */ /* 0x000fc400078e021f */
[----:B------:R-:W-:Y:S02]  /*7ba0*/  IMAD R18, R0, UR4, RZ ;  /* 0x0000000400127c24 */ /* 0x000fe4000f8e02ff */
[----:B------:R-:W-:Y:S01]  /*7bb0*/  IMAD.WIDE.U32 R20, R29, UR4, R20 ;  /* 0x000000041d147c25 */ /* 0x000fe2000f8e0014 */
[----:B------:R-:W-:-:S03]  /*7bc0*/  ISETP.GE.AND P2, PT, R30, R59, PT ;  /* 0x0000003b1e00720c */ /* 0x000fc60003f46270 */
[----:B------:R-:W-:Y:S01]  /*7bd0*/  IMAD R3, R29, UR5, R18 ;  /* 0x000000051d037c24 */ /* 0x000fe2000f8e0212 */
[----:B------:R-:W-:Y:S01]  /*7be0*/  ULDC.64 UR4, c[0x0][0xa80] ;  /* 0x0002a00000047ab9 */ /* 0x000fe20000000a00 */
[----:B------:R-:W-:Y:S01]  /*7bf0*/  VIADD R0, R30, 0x20 ;  /* 0x000000201e007836 */ /* 0x000fe20000000000 */
[----:B------:R-:W-:Y:S01]  /*7c00*/  LEA R18, P3, R20, UR4, 0x1 ;  /* 0x0000000414127c11 */ /* 0x000fe2000f8608ff */
[----:B------:R-:W-:Y:S02]  /*7c10*/  IMAD.IADD R3, R21, 0x1, R3 ;  /* 0x0000000115037824 */ /* 0x000fe400078e0203 */
[----:B0-----:R-:W-:Y:S01]  /*7c20*/  VIADD R28, R28, 0x2a820 ;  /* 0x0002a8201c1c7836 */ /* 0x001fe20000000000 */
[----:B------:R-:W-:Y:S02]  /*7c30*/  ISETP.GE.AND P0, PT, R0, R59, PT ;  /* 0x0000003b0000720c */ /* 0x000fe40003f06270 */
[----:B------:R-:W-:Y:S02]  /*7c40*/  IADD3 R0, R30, 0x40, RZ ;  /* 0x000000401e007810 */ /* 0x000fe40007ffe0ff */
[----:B------:R-:W-:-:S02]  /*7c50*/  LEA.HI.X R3, R20, UR5, R3, 0x1, P3 ;  /* 0x0000000514037c11 */ /* 0x000fc400098f0c03 */
[----:B------:R-:W-:Y:S01]  /*7c60*/  PRMT R28, RZ, 0x654, R28 ;  /* 0x00000654ff1c7816 */ /* 0x000fe2000000001c */
[----:B-1----:R0:W1:Y:S01]  /*7c70*/  SHFL.IDX PT, R22, R18, RZ, 0x181f ;  /* 0x00181fff12167589 */ /* 0x00206200000e0000 */
[----:B------:R-:W-:Y:S01]  /*7c80*/  ISETP.GE.AND P1, PT, R0, R59, PT ;  /* 0x0000003b0000720c */ /* 0x000fe20003f26270 */
[----:B------:R-:W-:Y:S01]  /*7c90*/  BSSY B1, `(.L_x_218) ;  /* 0x000000d000017945 */ /* 0x000fe20003800000 */
[----:B------:R0:W-:Y:S01]  /*7ca0*/  SYNCS.ARRIVE.TRANS64.RED.A1T0 RZ, [R28+URZ], RZ ;  /* 0x000000ff1cff79a7 */ /* 0x0001e2000810043f */
[----:B------:R0:W2:Y:S02]  /*7cb0*/  SHFL.IDX PT, R0, R3, RZ, 0x181f ;  /* 0x00181fff03007589 */ /* 0x0000a400000e0000 */
[----:B------:R-:W-:Y:S08]  /*7cc0*/  @P2 BRA `(.L_x_219) ;  /* 0x0000000000242947 */ /* 0x000ff00003800000 */
[----:B------:R-:W-:Y:S02]  /*7cd0*/  ULDC UR4, c[0x0][0xac8] ;  /* 0x0002b20000047ab9 */ /* 0x000fe40000000800 */
[----:B------:R-:W-:Y:S02]  /*7ce0*/  ISETP.GE.AND P2, PT, R2, UR4, PT ;  /* 0x0000000402007c0c */ /* 0x000fe4000bf46270 */
[----:B------:R-:W-:-:S11]  /*7cf0*/  ISETP.GE.AND P3, PT, R17, UR4, PT ;  /* 0x0000000411007c0c */ /* 0x000fd6000bf66270 */
[CC--:B-1----:R-:W-:Y:S02]  /*7d00*/  @!P2 LEA R20, P4, R2.reuse, R22.reuse, 0x1 ;  /* 0x000000160214a211 */ /* 0x0c2fe400078808ff */
[C---:B------:R-:W-:Y:S02]  /*7d10*/  @!P3 LEA R22, P5, R17.reuse, R22, 0x1 ;  /* 0x000000161116b211 */ /* 0x040fe400078a08ff */
[-C--:B--2---:R-:W-:Y:S02]  /*7d20*/  @!P2 LEA.HI.X R21, R2, R0.reuse, R170, 0x1, P4 ;  /* 0x000000000215a211 */ /* 0x084fe400020f0caa */
[----:B------:R-:W-:-:S03]  /*7d30*/  @!P3 LEA.HI.X R23, R17, R0, R169, 0x1, P5 ;  /* 0x000000001117b211 */ /* 0x000fc600028f0ca9 */
[----:B-----5:R3:W-:Y:S04]  /*7d40*/  @!P2 ST.E.128 desc[UR36][R20.64], R24 ;  /* 0x000000181400a985 */ /* 0x0207e8000c101d24 */
[----:B------:R3:W-:Y:S02]  /*7d50*/  @!P3 ST.E.128 desc[UR36][R22.64], R44 ;  /* 0x0000002c1600b985 */ /* 0x0007e4000c101d24 */
.L_x_219:
[----:B------:R-:W-:Y:S05]  /*7d60*/  BSYNC B1 ;  /* 0x0000000000017941 */ /* 0x000fea0003800000 */
.L_x_218:
[----:B--2---:R2:W4:Y:S01]  /*7d70*/  SHFL.IDX PT, R0, R3, 0x1, 0x181f ;  /* 0x00381f0003007f89 */ /* 0x00452200000e0000 */
[----:B------:R-:W-:Y:S03]  /*7d80*/  BSSY B1, `(.L_x_220) ;  /* 0x000000c000017945 */ /* 0x000fe60003800000 */
[----:B-1-3--:R2:W1:Y:S01]  /*7d90*/  SHFL.IDX PT, R22, R18, 0x1, 0x181f ;  /* 0x00381f0012167f89 */ /* 0x00a46200000e0000 */
[----:B------:R-:W-:Y:S05]  /*7da0*/  @P0 BRA `(.L_x_221) ;  /* 0x0000000000240947 */ /* 0x000fea0003800000 */
[----:B------:R-:W-:Y:S02]  /*7db0*/  ULDC UR4, c[0x0][0xac8] ;  /* 0x0002b20000047ab9 */ /* 0x000fe40000000800 */
[----:B------:R-:W-:Y:S02]  /*7dc0*/  ISETP.GE.AND P3, PT, R2, UR4, PT ;  /* 0x0000000402007c0c */ /* 0x000fe4000bf66270 */
[----:B------:R-:W-:-:S11]  /*7dd0*/  ISETP.GE.AND P4, PT, R17, UR4, PT ;  /* 0x0000000411007c0c */ /* 0x000fd6000bf86270 */
[CC--:B-1----:R-:W-:Y:S02]  /*7de0*/  @!P3 LEA R20, P0, R2.reuse, R22.reuse, 0x1 ;  /* 0x000000160214b211 */ /* 0x0c2fe400078008ff */
[C---:B------:R-:W-:Y:S02]  /*7df0*/  @!P4 LEA R22, P2, R17.reuse, R22, 0x1 ;  /* 0x000000161116c211 */ /* 0x040fe400078408ff */
[-C--:B----4-:R-:W-:Y:S02]  /*7e00*/  @!P3 LEA.HI.X R21, R2, R0.reuse, R170, 0x1, P0 ;  /* 0x000000000215b211 */ /* 0x090fe400000f0caa */
[----:B------:R-:W-:-:S03]  /*7e10*/  @!P4 LEA.HI.X R23, R17, R0, R169, 0x1, P2 ;  /* 0x000000001117c211 */ /* 0x000fc600010f0ca9 */
[----:B-----5:R3:W-:Y:S04]  /*7e20*/  @!P3 ST.E.128 desc[UR36][R20.64], R12 ;  /* 0x0000000c1400b985 */ /* 0x0207e8000c101d24 */
[----:B------:R3:W-:Y:S02]  /*7e30*/  @!P4 ST.E.128 desc[UR36][R22.64], R40 ;  /* 0x000000281600c985 */ /* 0x0007e4000c101d24 */
.L_x_221:
[----:B------:R-:W-:Y:S05]  /*7e40*/  BSYNC B1 ;  /* 0x0000000000017941 */ /* 0x000fea0003800000 */
.L_x_220:
[----:B----4-:R4:W0:Y:S01]  /*7e50*/  SHFL.IDX PT, R0, R3, 0x2, 0x181f ;  /* 0x00581f0003007f89 */ /* 0x01082200000e0000 */
[----:B------:R-:W-:Y:S03]  /*7e60*/  BSSY B1, `(.L_x_222) ;  /* 0x000000c000017945 */ /* 0x000fe60003800000 */
[----:B---3-5:R4:W3:Y:S01]  /*7e70*/  SHFL.IDX PT, R14, R18, 0x2, 0x181f ;  /* 0x00581f00120e7f89 */ /* 0x0288e200000e0000 */
[----:B------:R-:W-:Y:S05]  /*7e80*/  @P1 BRA `(.L_x_223) ;  /* 0x0000000000241947 */ /* 0x000fea0003800000 */
[----:B------:R-:W-:Y:S02]  /*7e90*/  ULDC UR4, c[0x0][0xac8] ;  /* 0x0002b20000047ab9 */ /* 0x000fe40000000800 */
[----:B------:R-:W-:Y:S02]  /*7ea0*/  ISETP.GE.AND P2, PT, R2, UR4, PT ;  /* 0x0000000402007c0c */ /* 0x000fe4000bf46270 */
[----:B------:R-:W-:-:S11]  /*7eb0*/  ISETP.GE.AND P3, PT, R17, UR4, PT ;  /* 0x0000000411007c0c */ /* 0x000fd6000bf66270 */
[CC--:B---3--:R-:W-:Y:S02]  /*7ec0*/  @!P2 LEA R12, P0, R2.reuse, R14.reuse, 0x1 ;  /* 0x0000000e020ca211 */ /* 0x0c8fe400078008ff */
[C---:B------:R-:W-:Y:S02]  /*7ed0*/  @!P3 LEA R14, P1, R17.reuse, R14, 0x1 ;  /* 0x0000000e110eb211 */ /* 0x040fe400078208ff */
[-C--:B0-----:R-:W-:Y:S02]  /*7ee0*/  @!P2 LEA.HI.X R13, R2, R0.reuse, R170, 0x1, P0 ;  /* 0x00000000020da211 */ /* 0x081fe400000f0caa */
[----:B------:R-:W-:-:S03]  /*7ef0*/  @!P3 LEA.HI.X R15, R17, R0, R169, 0x1, P1 ;  /* 0x00000000110fb211 */ /* 0x000fc600008f0ca9 */
[----:B------:R0:W-:Y:S04]  /*7f00*/  @!P2 ST.E.128 desc[UR36][R12.64], R4 ;  /* 0x000000040c00a985 */ /* 0x0001e8000c101d24 */
[----:B------:R0:W-:Y:S02]  /*7f10*/  @!P3 ST.E.128 desc[UR36][R14.64], R36 ;  /* 0x000000240e00b985 */ /* 0x0001e4000c101d24 */
.L_x_223:
[----:B------:R-:W-:Y:S05]  /*7f20*/  BSYNC B1 ;  /* 0x0000000000017941 */ /* 0x000fea0003800000 */
.L_x_222:
[----:B0-----:R-:W-:Y:S01]  /*7f30*/  VIADD R0, R30, 0x60 ;  /* 0x000000601e007836 */ /* 0x001fe20000000000 */
[----:B--2-4-:R-:W0:Y:S04]  /*7f40*/  SHFL.IDX PT, R3, R3, 0x3, 0x181f ;  /* 0x00781f0003037f89 */ /* 0x014e2800000e0000 */
[----:B------:R-:W-:Y:S01]  /*7f50*/  ISETP.GE.AND P0, PT, R0, R59, PT ;  /* 0x0000003b0000720c */ /* 0x000fe20003f06270 */
[----:B------:R-:W2:-:S12]  /*7f60*/  SHFL.IDX PT, R18, R18, 0x3, 0x181f ;  /* 0x00781f0012127f89 */ /* 0x000e9800000e0000 */
[----:B------:R-:W-:Y:S05]  /*7f70*/  @P0 BRA `(.L_x_224) ;  /* 0x0000000800dc0947 */ /* 0x000fea0003800000 */
[----:B------:R-:W-:Y:S02]  /*7f80*/  ULDC UR4, c[0x0][0xac8] ;  /* 0x0002b20000047ab9 */ /* 0x000fe40000000800 */
[----:B------:R-:W-:-:S13]  /*7f90*/  ISETP.GE.AND P1, PT, R2, UR4, PT ;  /* 0x0000000402007c0c */ /* 0x000fda000bf26270 */
[----:B--2---:R-:W-:-:S04]  /*7fa0*/  @!P1 LEA R4, P0, R2, R18, 0x1 ;  /* 0x0000001202049211 */ /* 0x004fc800078008ff */
[----:B0-----:R-:W-:Y:S02]  /*7fb0*/  @!P1 LEA.HI.X R5, R2, R3, R170, 0x1, P0 ;  /* 0x0000000302059211 */ /* 0x001fe400000f0caa */
[----:B------:R-:W-:-:S03]  /*7fc0*/  ISETP.GE.AND P0, PT, R17, UR4, PT ;  /* 0x0000000411007c0c */ /* 0x000fc6000bf06270 */
[----:B------:R0:W-:Y:S10]  /*7fd0*/  @!P1 ST.E.128 desc[UR36][R4.64], R8 ;  /* 0x0000000804009985 */ /* 0x0001f4000c101d24 */
[----:B------:R-:W-:Y:S05]  /*7fe0*/  @P0 BRA `(.L_x_224) ;  /* 0x0000000800c00947 */ /* 0x000fea0003800000 */
[----:B0-----:R-:W-:-:S04]  /*7ff0*/  LEA R4, P0, R17, R18, 0x1 ;  /* 0x0000001211047211 */ /* 0x001fc800078008ff */
[----:B------:R-:W-:-:S05]  /*8000*/  LEA.HI.X R5, R17, R3, R169, 0x1, P0 ;  /* 0x0000000311057211 */ /* 0x000fca00000f0ca9 */
[----:B------:R0:W-:Y:S01]  /*8010*/  ST.E.128 desc[UR36][R4.64], R32 ;  /* 0x0000002004007985 */ /* 0x0001e2000c101d24 */
[----:B------:R-:W-:Y:S05]  /*8020*/  BRA `(.L_x_224) ;  /* 0x0000000800b07947 */ /* 0x000fea0003800000 */
.L_x_216:
[----:B------:R-:W2:Y:S01]  /*8030*/  LDC.64 R6, c[0x0][0xc00] ;  /* 0x00030000ff067b82 */ /* 0x000ea20000000a00 */
[----:B------:R-:W-:Y:S01]  /*8040*/  ULDC.64 UR4, c[0x0][0xc08] ;  /* 0x0003020000047ab9 */ /* 0x000fe20000000a00 */
[----:B------:R-:W-:-:S06]  /*8050*/  IMAD.MOV.U32 R3, RZ, RZ, RZ ;  /* 0x000000ffff037224 */ /* 0x000fcc00078e00ff */
[----:B------:R-:W3:Y:S01]  /*8060*/  LDC.64 R4, c[0x0][0xc00] ;  /* 0x00030000ff047b82 */ /* 0x000ee20000000a00 */
[----:B------:R-:W-:-:S04]  /*8070*/  ISETP.NE.U32.AND P1, PT, RZ, UR4, PT ;  /* 0x00000004ff007c0c */ /* 0x000fc8000bf25070 */
[----:B------:R-:W-:-:S03]  /*8080*/  ISETP.NE.AND.EX P1, PT, RZ, UR5, PT, P1 ;  /* 0x00000005ff007c0c */ /* 0x000fc6000bf25310 */
[----:B------:R-:W4:Y:S01]  /*8090*/  LDC R25, c[0x0][0xbe8] ;  /* 0x0002fa00ff197b82 */ /* 0x000f220000000800 */
[----:B--2---:R-:W-:-:S04]  /*80a0*/  ISETP.NE.U32.AND P0, PT, R6, RZ, PT ;  /* 0x000000ff0600720c */ /* 0x004fc80003f05070 */
[----:B------:R-:W-:Y:S01]  /*80b0*/  ISETP.NE.AND.EX P0, PT, R7, RZ, PT, P0 ;  /* 0x000000ff0700720c */ /* 0x000fe20003f05300 */
[----:B---3--:R-:W-:-:S04]  /*80c0*/  IMAD.WIDE R6, R18, 0x4, R4 ;  /* 0x0000000412067825 */ /* 0x008fc800078e0204 */
[----:B------:R-:W2:Y:S01]  /*80d0*/  @P1 LDC.64 R4, c[0x0][0xc08] ;  /* 0x00030200ff041b82 */ /* 0x000ea20000000a00 */
[----:B------:R-:W-:Y:S02]  /*80e0*/  ULDC UR4, c[0x0][0xa88] ;  /* 0x0002a20000047ab9 */ /* 0x000fe40000000800 */
[----:B------:R-:W-:-:S05]  /*80f0*/  MOV R0, UR4 ;  /* 0x0000000400007c02 */ /* 0x000fca0008000f00 */
[----:B------:R3:W5:Y:S01]  /*8100*/  @P0 LDG.E R3, desc[UR36][R6.64] ;  /* 0x0000002406030981 */ /* 0x000762000c1e1900 */
[----:B--2---:R-:W-:-:S05]  /*8110*/  @P1 IMAD.WIDE R4, R18, 0x4, R4 ;  /* 0x0000000412041825 */ /* 0x004fca00078e0204 */
[----:B------:R3:W5:Y:S01]  /*8120*/  @P1 LDG.E R0, desc[UR36][R4.64] ;  /* 0x0000002404001981 */ /* 0x000762000c1e1900 */
[----:B----4-:R-:W-:Y:S02]  /*8130*/  ISETP.NE.AND P2, PT, R25, 0x1, PT ;  /* 0x000000011900780c */ /* 0x010fe40003f45270 */
[----:B------:R-:W-:-:S11]  /*8140*/  ISETP.GE.AND P3, PT, R171, 0x80, PT ;  /* 0x00000080ab00780c */ /* 0x000fd60003f66270 */
[----:B------:R-:W2:Y:S08]  /*8150*/  @P2 LDC R14, c[0x0][0xbec] ;  /* 0x0002fb00ff0e2b82 */ /* 0x000eb00000000800 */
[----:B------:R-:W4:Y:S01]  /*8160*/  @P2 LDC R27, c[0x0][0xbf0] ;  /* 0x0002fc00ff1b2b82 */ /* 0x000f220000000800 */
[----:B---3--:R-:W-:Y:S05]  /*8170*/  @P1 BRA `(.L_x_225) ;  /* 0x0000000000101947 */ /* 0x008fea0003800000 */
[----:B------:R-:W-:Y:S05]  /*8180*/  @!P0 BRA `(.L_x_225) ;  /* 0x00000000000c8947 */ /* 0x000fea0003800000 */
[----:B------:R-:W3:Y:S04]  /*8190*/  LDG.E R5, desc[UR36][R6.64] ;  /* 0x0000002406057981 */ /* 0x000ee8000c1e1900 */
[----:B-----5:R-:W3:Y:S02]  /*81a0*/  LDG.E R0, desc[UR36][R6.64+0x4] ;  /* 0x0000042406007981 */ /* 0x020ee4000c1e1900 */
[----:B---3--:R-:W-:-:S07]  /*81b0*/  IMAD.IADD R0, R0, 0x1, -R5 ;  /* 0x0000000100007824 */ /* 0x008fce00078e0a05 */
.L_x_225:
[----:B------:R-:W-:Y:S01]  /*81c0*/  BSSY B1, `(.L_x_226) ;  /* 0x000002e000017945 */ /* 0x000fe20003800000 */
[----:B------:R-:W-:Y:S02]  /*81d0*/  SHF.R.S32.HI R12, RZ, 0x1f, R22 ;  /* 0x0000001fff0c7819 */ /* 0x000fe40000011416 */
[----:B------:R-:W-:Y:S02]  /*81e0*/  SEL R13, R18, RZ, !P0 ;  /* 0x000000ff120d7207 */ /* 0x000fe40004000000 */
[----:B------:R-:W-:Y:S02]  /*81f0*/  SEL R160, R160, RZ, !P0 ;  /* 0x000000ffa0a07207 */ /* 0x000fe40004000000 */
[----:B-----5:R-:W-:Y:S01]  /*8200*/  SHF.R.S32.HI R10, RZ, 0x1f, R3 ;  /* 0x0000001fff0a7819 */ /* 0x020fe20000011403 */
[----:B------:R-:W-:Y:S06]  /*8210*/  @P3 BRA `(.L_x_227) ;  /* 0x0000000000a03947 */ /* 0x000fec0003800000 */
[----:B------:R-:W3:Y:S01]  /*8220*/  S2R R4, SR_TID.X ;  /* 0x0000000000047919 */ /* 0x000ee20000002100 */
[----:B------:R-:W5:Y:S02]  /*8230*/  LDC R11, c[0x0][0xbe8] ;  /* 0x0002fa00ff0b7b82 */ /* 0x000f640000000800 */
[----:B-----5:R-:W-:Y:S02]  /*8240*/  IMAD R5, R0, R11, RZ ;  /* 0x0000000b00057224 */ /* 0x020fe400078e02ff */
[----:B---3--:R-:W-:-:S04]  /*8250*/  IMAD R4, R23, 0x80, R4 ;  /* 0x0000008017047824 */ /* 0x008fc800078e0204 */
[----:B------:R-:W-:-:S05]  /*8260*/  VIADD R8, R4, 0xffffff80 ;  /* 0xffffff8004087836 */ /* 0x000fca0000000000 */
[----:B------:R-:W-:-:S13]  /*8270*/  ISETP.GE.AND P0, PT, R8, R5, PT ;  /* 0x000000050800720c */ /* 0x000fda0003f06270 */
[----:B------:R-:W-:Y:S05]  /*8280*/  @P0 BRA `(.L_x_227) ;  /* 0x0000000000840947 */ /* 0x000fea0003800000 */
[----:B------:R-:W-:Y:S01]  /*8290*/  ISETP.NE.AND P0, PT, R11, 0x1, PT ;  /* 0x000000010b00780c */ /* 0x000fe20003f05270 */
[----:B------:R-:W-:Y:S01]  /*82a0*/  ULDC.64 UR4, c[0x0][0xb90] ;  /* 0x0002e40000047ab9 */ /* 0x000fe20000000a00 */
[----:B------:R-:W-:Y:S01]  /*82b0*/  IMAD.MOV.U32 R4, RZ, RZ, R3 ;  /* 0x000000ffff047224 */ /* 0x000fe200078e0003 */
[----:B------:R-:W-:Y:S01]  /*82c0*/  MOV R7, R8 ;  /* 0x0000000800077202 */ /* 0x000fe20000000f00 */
[----:B------:R-:W-:Y:S02]  /*82d0*/  IMAD R9, R12, UR4, RZ ;  /* 0x000000040c097c24 */ /* 0x000fe4000f8e02ff */
[----:B------:R-:W-:Y:S02]  /*82e0*/  IMAD.MOV.U32 R5, RZ, RZ, R10 ;  /* 0x000000ffff057224 */ /* 0x000fe400078e000a */
[C---:B------:R-:W-:Y:S02]  /*82f0*/  IMAD R9, R22.reuse, UR5, R9 ;  /* 0x0000000516097c24 */ /* 0x040fe4000f8e0209 */
[----:B------:R-:W-:Y:S01]  /*8300*/  IMAD.WIDE.U32 R4, R22, UR4, R4 ;  /* 0x0000000416047c25 */ /* 0x000fe2000f8e0004 */
[----:B------:R-:W-:-:S02]  /*8310*/  ULDC.64 UR4, c[0x0][0xb98] ;  /* 0x0002e60000047ab9 */ /* 0x000fc40000000a00 */
[----:B------:R-:W3:Y:S01]  /*8320*/  @P0 LDC R15, c[0x0][0xbec] ;  /* 0x0002fb00ff0f0b82 */ /* 0x000ee20000000800 */
[----:B------:R-:W-:Y:S02]  /*8330*/  IMAD.IADD R5, R5, 0x1, R9 ;  /* 0x0000000105057824 */ /* 0x000fe400078e0209 */
[----:B------:R-:W-:-:S05]  /*8340*/  IMAD.WIDE.U32 R4, R13, UR4, R4 ;  /* 0x000000040d047c25 */ /* 0x000fca000f8e0004 */
[----:B------:R-:W5:Y:S01]  /*8350*/  @P0 LDC R21, c[0x0][0xbf0] ;  /* 0x0002fc00ff150b82 */ /* 0x000f620000000800 */
[----:B---3--:R-:W-:-:S05]  /*8360*/  @P0 IMAD.HI.U32 R6, R8, R15, RZ ;  /* 0x0000000f08060227 */ /* 0x008fca00078e00ff */
[----:B-----5:R-:W-:Y:S01]  /*8370*/  @P0 SHF.R.U32.HI R7, RZ, R21, R6 ;  /* 0x00000015ff070219 */ /* 0x020fe20000011606 */
[----:B------:R-:W-:-:S03]  /*8380*/  IMAD R6, R160, UR4, RZ ;  /* 0x00000004a0067c24 */ /* 0x000fc6000f8e02ff */
[C---:B------:R-:W-:Y:S02]  /*8390*/  IADD3 R9, -R7.reuse, RZ, RZ ;  /* 0x000000ff07097210 */ /* 0x040fe40007ffe1ff */
[----:B------:R-:W-:-:S03]  /*83a0*/  IADD3 R4, P0, R7, R4, RZ ;  /* 0x0000000407047210 */ /* 0x000fc60007f1e0ff */
[----:B------:R-:W-:Y:S01]  /*83b0*/  IMAD R9, R11, R9, R8 ;  /* 0x000000090b097224 */ /* 0x000fe200078e0208 */
[----:B------:R-:W-:Y:S01]  /*83c0*/  SHF.R.S32.HI R11, RZ, 0x1f, R7 ;  /* 0x0000001fff0b7819 */ /* 0x000fe20000011407 */
[----:B------:R-:W-:Y:S01]  /*83d0*/  IMAD R8, R13, UR5, R6 ;  /* 0x000000050d087c24 */ /* 0x000fe2000f8e0206 */
[----:B------:R-:W-:Y:S02]  /*83e0*/  ULDC.64 UR4, c[0x0][0xb88] ;  /* 0x0002e20000047ab9 */ /* 0x000fe40000000a00 */
[----:B------:R-:W-:Y:S02]  /*83f0*/  SHF.R.S32.HI R6, RZ, 0x1f, R9 ;  /* 0x0000001fff067819 */ /* 0x000fe40000011409 */
[----:B------:R-:W-:-:S03]  /*8400*/  IADD3.X R5, R11, R5, R8, P0, !PT ;  /* 0x000000050b057210 */ /* 0x000fc600007fe408 */
[----:B------:R-:W-:Y:S02]  /*8410*/  IMAD R6, R6, UR4, RZ ;  /* 0x0000000406067c24 */ /* 0x000fe4000f8e02ff */
[----:B------:R-:W-:-:S04]  /*8420*/  IMAD.WIDE.U32 R4, R9, UR4, R4 ;  /* 0x0000000409047c25 */ /* 0x000fc8000f8e0004 */
[----:B------:R-:W-:Y:S01]  /*8430*/  IMAD R7, R9, UR5, R6 ;  /* 0x0000000509077c24 */ /* 0x000fe2000f8e0206 */
[----:B------:R-:W-:Y:S02]  /*8440*/  ULDC.64 UR4, c[0x0][0xb50] ;  /* 0x0002d40000047ab9 */ /* 0x000fe40000000a00 */
[----:B------:R-:W-:Y:S01]  /*8450*/  LEA R6, P0, R4, UR4, 0x2 ;  /* 0x0000000404067c11 */ /* 0x000fe2000f8010ff */
[----:B------:R-:W-:-:S05]  /*8460*/  IMAD.IADD R5, R5, 0x1, R7 ;  /* 0x0000000105057824 */ /* 0x000fca00078e0207 */
[----:B------:R-:W-:Y:S01]  /*8470*/  LEA.HI.X R7, R4, UR5, R5, 0x2, P0 ;  /* 0x0000000504077c11 */ /* 0x000fe200080f1405 */
[----:B------:R-:W-:-:S05]  /*8480*/  IMAD.MOV.U32 R5, RZ, RZ, -0x800000 ;  /* 0xff800000ff057424 */ /* 0x000fca00078e00ff */
[----:B------:R3:W-:Y:S02]  /*8490*/  STG.E desc[UR36][R6.64], R5 ;  /* 0x0000000506007986 */ /* 0x0007e4000c101924 */
.L_x_227:
[----:B------:R-:W-:Y:S05]  /*84a0*/  BSYNC B1 ;  /* 0x0000000000017941 */ /* 0x000fea0003800000 */
.L_x_226:
[----:B------:R-:W-:Y:S01]  /*84b0*/  ULDC.64 UR4, c[0x0][0xaa0] ;  /* 0x0002a80000047ab9 */ /* 0x000fe20000000a00 */
[----:B---3--:R-:W-:Y:S01]  /*84c0*/  IMAD R6, R19, 0x20, R161 ;  /* 0x0000002013067824 */ /* 0x008fe200078e02a1 */
[----:B------:R-:W-:Y:S01]  /*84d0*/  BSSY B1, `(.L_x_228) ;  /* 0x0000037000017945 */ /* 0x000fe20003800000 */
[----:B------:R-:W-:Y:S02]  /*84e0*/  IMAD R4, R10, UR4, RZ ;  /* 0x000000040a047c24 */ /* 0x000fe4000f8e02ff */
[----:B------:R-:W-:Y:S02]  /*84f0*/  IMAD R9, R23, 0x80, R6 ;  /* 0x0000008017097824 */ /* 0x000fe400078e0206 */
[C---:B------:R-:W-:Y:S02]  /*8500*/  IMAD R7, R3.reuse, UR5, R4 ;  /* 0x0000000503077c24 */ /* 0x040fe4000f8e0204 */
[----:B------:R-:W-:Y:S01]  /*8510*/  IMAD.WIDE.U32 R4, R3, UR4, RZ ;  /* 0x0000000403047c25 */ /* 0x000fe2000f8e00ff */
[----:B------:R-:W-:-:S03]  /*8520*/  ULDC.64 UR4, c[0x0][0xae8] ;  /* 0x0002ba0000047ab9 */ /* 0x000fc60000000a00 */
[----:B--2---:R-:W-:Y:S01]  /*8530*/  @P2 IMAD.HI.U32 R6, R9, R14, RZ ;  /* 0x0000000e09062227 */ /* 0x004fe200078e00ff */
[----:B------:R-:W-:-:S03]  /*8540*/  IADD3 R5, R5, R7, RZ ;  /* 0x0000000705057210 */ /* 0x000fc60007ffe0ff */
[----:B------:R-:W-:Y:S02]  /*8550*/  IMAD R7, R12, UR4, RZ ;  /* 0x000000040c077c24 */ /* 0x000fe4000f8e02ff */
[----:B------:R-:W-:-:S04]  /*8560*/  IMAD.WIDE.U32 R4, R22, UR4, R4 ;  /* 0x0000000416047c25 */ /* 0x000fc8000f8e0004 */
[----:B------:R-:W-:Y:S01]  /*8570*/  IMAD R7, R22, UR5, R7 ;  /* 0x0000000516077c24 */ /* 0x000fe2000f8e0207 */
[----:B------:R-:W-:Y:S01]  /*8580*/  ULDC.64 UR4, c[0x0][0xaf0] ;  /* 0x0002bc0000047ab9 */ /* 0x000fe20000000a00 */
[----:B------:R-:W-:Y:S01]  /*8590*/  IMAD.MOV.U32 R3, RZ, RZ, R9 ;  /* 0x000000ffff037224 */ /* 0x000fe200078e0009 */
[----:B----4-:R-:W-:Y:S01]  /*85a0*/  @P2 SHF.R.U32.HI R3, RZ, R27, R6 ;  /* 0x0000001bff032219 */ /* 0x010fe20000011606 */
[----:B------:R-:W-:Y:S02]  /*85b0*/  IMAD R8, R160, UR4, RZ ;  /* 0x00000004a0087c24 */ /* 0x000fe4000f8e02ff */
[----:B------:R-:W-:Y:S01]  /*85c0*/  IMAD.IADD R5, R5, 0x1, R7 ;  /* 0x0000000105057824 */ /* 0x000fe200078e0207 */
[----:B------:R-:W-:Y:S01]  /*85d0*/  SHF.R.S32.HI R6, RZ, 0x1f, R3 ;  /* 0x0000001fff067819 */ /* 0x000fe20000011403 */
[----:B------:R-:W-:Y:S01]  /*85e0*/  IMAD R7, R13, UR5, R8 ;  /* 0x000000050d077c24 */ /* 0x000fe2000f8e0208 */
[----:B------:R-:W-:Y:S01]  /*85f0*/  IADD3 R8, -R3, RZ, RZ ;  /* 0x000000ff03087210 */ /* 0x000fe20007ffe1ff */
[----:B------:R-:W-:Y:S01]  /*8600*/  IMAD.WIDE.U32 R4, R13, UR4, R4 ;  /* 0x000000040d047c25 */ /* 0x000fe2000f8e0004 */
[----:B------:R-:W-:-:S03]  /*8610*/  ULDC.64 UR4, c[0x0][0xae0] ;  /* 0x0002b80000047ab9 */ /* 0x000fc60000000a00 */
[----:B------:R-:W-:Y:S02]  /*8620*/  IMAD.IADD R5, R5, 0x1, R7 ;  /* 0x0000000105057824 */ /* 0x000fe400078e0207 */
[----:B------:R-:W-:Y:S02]  /*8630*/  IMAD R6, R6, UR4, RZ ;  /* 0x0000000406067c24 */ /* 0x000fe4000f8e02ff */
[----:B------:R-:W-:Y:S02]  /*8640*/  IMAD R7, R25, R8, R9 ;  /* 0x0000000819077224 */ /* 0x000fe400078e0209 */
[C---:B------:R-:W-:Y:S02]  /*8650*/  IMAD R9, R3.reuse, UR5, R6 ;  /* 0x0000000503097c24 */ /* 0x040fe4000f8e0206 */
[----:B------:R-:W-:Y:S01]  /*8660*/  IMAD.WIDE.U32 R4, R3, UR4, R4 ;  /* 0x0000000403047c25 */ /* 0x000fe2000f8e0004 */
[----:B------:R-:W-:Y:S01]  /*8670*/  SHF.R.S32.HI R3, RZ, 0x1f, R7 ;  /* 0x0000001fff037819 */ /* 0x000fe20000011407 */
[----:B------:R-:W-:-:S02]  /*8680*/  ULDC.64 UR4, c[0x0][0xad8] ;  /* 0x0002b60000047ab9 */ /* 0x000fc40000000a00 */
[----:B------:R-:W-:Y:S02]  /*8690*/  IMAD.IADD R5, R5, 0x1, R9 ;  /* 0x0000000105057824 */ /* 0x000fe400078e0209 */
[----:B------:R-:W-:Y:S02]  /*86a0*/  IMAD R6, R3, UR4, RZ ;  /* 0x0000000403067c24 */ /* 0x000fe4000f8e02ff */
[----:B------:R-:W-:Y:S02]  /*86b0*/  IMAD R8, R23, 0x80, R161 ;  /* 0x0000008017087824 */ /* 0x000fe400078e02a1 */
[----:B------:R-:W-:Y:S02]  /*86c0*/  IMAD R25, R0, R25, RZ ;  /* 0x0000001900197224 */ /* 0x000fe400078e02ff */
[C---:B------:R-:W-:Y:S01]  /*86d0*/  IMAD R3, R7.reuse, UR5, R6 ;  /* 0x0000000507037c24 */ /* 0x040fe2000f8e0206 */
[C---:B------:R-:W-:Y:S01]  /*86e0*/  IADD3 R0, R8.reuse, 0x20, RZ ;  /* 0x0000002008007810 */ /* 0x040fe20007ffe0ff */
[----:B------:R-:W-:Y:S01]  /*86f0*/  IMAD.WIDE.U32 R4, R7, UR4, R4 ;  /* 0x0000000407047c25 */ /* 0x000fe2000f8e0004 */
[-C--:B------:R-:W-:Y:S01]  /*8700*/  ISETP.GE.AND P2, PT, R8, R25.reuse, PT ;  /* 0x000000190800720c */ /* 0x080fe20003f46270 */
[----:B------:R-:W-:Y:S01]  /*8710*/  ULDC.64 UR4, c[0x0][0xa80] ;  /* 0x0002a00000047ab9 */ /* 0x000fe20000000a00 */
[----:B------:R-:W-:Y:S01]  /*8720*/  ISETP.GE.AND P1, PT, R0, R25, PT ;  /* 0x000000190000720c */ /* 0x000fe20003f26270 */
[----:B------:R-:W-:Y:S01]  /*8730*/  IMAD.IADD R3, R5, 0x1, R3 ;  /* 0x0000000105037824 */ /* 0x000fe200078e0203 */
[----:B------:R-:W-:Y:S01]  /*8740*/  LEA R6, P3, R4, UR4, 0x1 ;  /* 0x0000000404067c11 */ /* 0x000fe2000f8608ff */
[----:B------:R-:W-:-:S03]  /*8750*/  VIADD R0, R8, 0x40 ;  /* 0x0000004008007836 */ /* 0x000fc60000000000 */
[----:B------:R-:W-:Y:S02]  /*8760*/  LEA.HI.X R3, R4, UR5, R3, 0x1, P3 ;  /* 0x0000000504037c11 */ /* 0x000fe400098f0c03 */
[----:B------:R-:W-:Y:S01]  /*8770*/  ISETP.GE.AND P0, PT, R0, R25, PT ;  /* 0x000000190000720c */ /* 0x000fe20003f06270 */
[----:B------:R2:W3:Y:S04]  /*8780*/  SHFL.IDX PT, R4, R6, RZ, 0x181f ;  /* 0x00181fff06047589 */ /* 0x0004e800000e0000 */
[----:B------:R2:W4:Y:S01]  /*8790*/  SHFL.IDX PT, R0, R3, RZ, 0x181f ;  /* 0x00181fff03007589 */ /* 0x00052200000e0000 */
[----:B------:R-:W-:Y:S07]  /*87a0*/  @P2 BRA `(.L_x_229) ;  /* 0x0000000000242947 */ /* 0x000fee0003800000 */
[----:B------:R-:W-:Y:S02]  /*87b0*/  ULDC UR4, c[0x0][0xac8] ;  /* 0x0002b20000047ab9 */ /* 0x000fe40000000800 */
[----:B------:R-:W-:Y:S02]  /*87c0*/  ISETP.GE.AND P4, PT, R2, UR4, PT ;  /* 0x0000000402007c0c */ /* 0x000fe4000bf86270 */
[----:B------:R-:W-:-:S11]  /*87d0*/  ISETP.GE.AND P5, PT, R17, UR4, PT ;  /* 0x0000000411007c0c */ /* 0x000fd6000bfa6270 */
[CC--:B---3--:R-:W-:Y:S02]  /*87e0*/  @!P4 LEA R10, P2, R2.reuse, R4.reuse, 0x1 ;  /* 0x00000004020ac211 */ /* 0x0c8fe400078408ff */
[C---:B------:R-:W-:Y:S02]  /*87f0*/  @!P5 LEA R4, P3, R17.reuse, R4, 0x1 ;  /* 0x000000041104d211 */ /* 0x040fe400078608ff */
[-C--:B----4-:R-:W-:Y:S02]  /*8800*/  @!P4 LEA.HI.X R11, R2, R0.reuse, R170, 0x1, P2 ;  /* 0x00000000020bc211 */ /* 0x090fe400010f0caa */
[----:B------:R-:W-:-:S03]  /*8810*/  @!P5 LEA.HI.X R5, R17, R0, R169, 0x1, P3 ;  /* 0x000000001105d211 */ /* 0x000fc600018f0ca9 */
[----:B------:R3:W-:Y:S04]  /*8820*/  @!P4 ST.E.128 desc[UR36][R10.64], RZ ;  /* 0x000000ff0a00c985 */ /* 0x0007e8000c101d24 */
[----:B------:R3:W-:Y:S02]  /*8830*/  @!P5 ST.E.128 desc[UR36][R4.64], RZ ;  /* 0x000000ff0400d985 */ /* 0x0007e4000c101d24 */
.L_x_229:
[----:B------:R-:W-:Y:S05]  /*8840*/  BSYNC B1 ;  /* 0x0000000000017941 */ /* 0x000fea0003800000 */
.L_x_228:
[----:B----4-:R4:W0:Y:S01]  /*8850*/  SHFL.IDX PT, R0, R3, 0x1, 0x181f ;  /* 0x00381f0003007f89 */ /* 0x01082200000e0000 */
[----:B------:R-:W-:Y:S03]  /*8860*/  BSSY B1, `(.L_x_230) ;  /* 0x000000c000017945 */ /* 0x000fe60003800000 */
[----:B---3--:R4:W3:Y:S01]  /*8870*/  SHFL.IDX PT, R4, R6, 0x1, 0x181f ;  /* 0x00381f0006047f89 */ /* 0x0088e200000e0000 */
        /* <DEDUP_REMOVED lines=8> */
[----:B------:R0:W-:Y:S04]  /*8900*/  @!P3 ST.E.128 desc[UR36][R10.64], RZ ;  /* 0x000000ff0a00b985 */ /* 0x0001e8000c101d24 */
[----:B------:R0:W-:Y:S02]  /*8910*/  @!P4 ST.E.128 desc[UR36][R4.64], RZ ;  /* 0x000000ff0400c985 */ /* 0x0001e4000c101d24 */
.L_x_231:
[----:B------:R-:W-:Y:S05]  /*8920*/  BSYNC B1 ;  /* 0x0000000000017941 */ /* 0x000fea0003800000 */
.L_x_230:
[----:B0-----:R0:W0:Y:S01]  /*8930*/  SHFL.IDX PT, R0, R3, 0x2, 0x181f ;  /* 0x00581f0003007f89 */ /* 0x00102200000e0000 */
[----:B------:R-:W-:Y:S03]  /*8940*/  BSSY B1, `(.L_x_232) ;  /* 0x000000c000017945 */ /* 0x000fe60003800000 */
[----:B---3--:R3:W0:Y:S01]  /*8950*/  SHFL.IDX PT, R4, R6, 0x2, 0x181f ;  /* 0x00581f0006047f89 */ /* 0x00862200000e0000 */
[----:B------:R-:W-:Y:S05]  /*8960*/  @P0 BRA `(.L_x_233) ;  /* 0x0000000000240947 */ /* 0x000fea0003800000 */
[----:B------:R-:W-:Y:S02]  /*8970*/  ULDC UR4, c[0x0][0xac8] ;  /* 0x0002b20000047ab9 */ /* 0x000fe40000000800 */
[----:B------:R-:W-:Y:S02]  /*8980*/  ISETP.GE.AND P2, PT, R2, UR4, PT ;  /* 0x0000000402007c0c */ /* 0x000fe4000bf46270 */
[----:B------:R-:W-:-:S11]  /*8990*/  ISETP.GE.AND P3, PT, R17, UR4, PT ;  /* 0x0000000411007c0c */ /* 0x000fd6000bf66270 */
[CC--:B0-----:R-:W-:Y:S02]  /*89a0*/  @!P2 LEA R10, P0, R2.reuse, R4.reuse, 0x1 ;  /* 0x00000004020aa211 */ /* 0x0c1fe400078008ff */
[C---:B------:R-:W-:Y:S02]  /*89b0*/  @!P3 LEA R4, P1, R17.reuse, R4, 0x1 ;  /* 0x000000041104b211 */ /* 0x040fe400078208ff */
[-C--:B------:R-:W-:Y:S02]  /*89c0*/  @!P2 LEA.HI.X R11, R2, R0.reuse, R170, 0x1, P0 ;  /* 0x00000000020ba211 */ /* 0x080fe400000f0caa */
[----:B------:R-:W-:-:S03]  /*89d0*/  @!P3 LEA.HI.X R5, R17, R0, R169, 0x1, P1 ;  /* 0x000000001105b211 */ /* 0x000fc600008f0ca9 */
[----:B------:R0:W-:Y:S04]  /*89e0*/  @!P2 ST.E.128 desc[UR36][R10.64], RZ ;  /* 0x000000ff0a00a985 */ /* 0x0001e8000c101d24 */
[----:B------:R0:W-:Y:S02]  /*89f0*/  @!P3 ST.E.128 desc[UR36][R4.64], RZ ;  /* 0x000000ff0400b985 */ /* 0x0001e4000c101d24 */
.L_x_233:
[----:B------:R-:W-:Y:S05]  /*8a00*/  BSYNC B1 ;  /* 0x0000000000017941 */ /* 0x000fea0003800000 */
.L_x_232:
[----:B0-----:R-:W-:Y:S01]  /*8a10*/  VIADD R0, R8, 0x60 ;  /* 0x0000006008007836 */ /* 0x001fe20000000000 */
[----:B--2-4-:R-:W0:Y:S04]  /*8a20*/  SHFL.IDX PT, R3, R3, 0x3, 0x181f ;  /* 0x00781f0003037f89 */ /* 0x014e2800000e0000 */
[----:B------:R-:W-:Y:S01]  /*8a30*/  ISETP.GE.AND P0, PT, R0, R25, PT ;  /* 0x000000190000720c */ /* 0x000fe20003f06270 */
[----:B------:R2:W4:-:S12]  /*8a40*/  SHFL.IDX PT, R4, R6, 0x3, 0x181f ;  /* 0x00781f0006047f89 */ /* 0x00051800000e0000 */
[----:B--2---:R-:W-:Y:S05]  /*8a50*/  @P0 BRA `(.L_x_224) ;  /* 0x0000000000240947 */ /* 0x004fea0003800000 */
[----:B------:R-:W-:Y:S02]  /*8a60*/  ULDC UR4, c[0x0][0xac8] ;  /* 0x0002b20000047ab9 */ /* 0x000fe40000000800 */
[----:B------:R-:W-:Y:S02]  /*8a70*/  ISETP.GE.AND P2, PT, R2, UR4, PT ;  /* 0x0000000402007c0c */ /* 0x000fe4000bf46270 */
[----:B------:R-:W-:-:S11]  /*8a80*/  ISETP.GE.AND P3, PT, R17, UR4, PT ;  /* 0x0000000411007c0c */ /* 0x000fd6000bf66270 */
[CC--:B---34-:R-:W-:Y:S02]  /*8a90*/  @!P2 LEA R6, P0, R2.reuse, R4.reuse, 0x1 ;  /* 0x000000040206a211 */ /* 0x0d8fe400078008ff */
[C---:B------:R-:W-:Y:S02]  /*8aa0*/  @!P3 LEA R4, P1, R17.reuse, R4, 0x1 ;  /* 0x000000041104b211 */ /* 0x040fe400078208ff */
[-C--:B0-----:R-:W-:Y:S02]  /*8ab0*/  @!P2 LEA.HI.X R7, R2, R3.reuse, R170, 0x1, P0 ;  /* 0x000000030207a211 */ /* 0x081fe400000f0caa */
[----:B------:R-:W-:-:S03]  /*8ac0*/  @!P3 LEA.HI.X R5, R17, R3, R169, 0x1, P1 ;  /* 0x000000031105b211 */ /* 0x000fc600008f0ca9 */
[----:B------:R2:W-:Y:S04]  /*8ad0*/  @!P2 ST.E.128 desc[UR36][R6.64], RZ ;  /* 0x000000ff0600a985 */ /* 0x0005e8000c101d24 */
[----:B------:R2:W-:Y:S02]  /*8ae0*/  @!P3 ST.E.128 desc[UR36][R4.64], RZ ;  /* 0x000000ff0400b985 */ /* 0x0005e4000c101d24 */
.L_x_224:
[----:B------:R-:W-:Y:S05]  /*8af0*/  BSYNC B0 ;  /* 0x0000000000007941 */ /* 0x000fea0003800000 */
.L_x_215:
[----:B------:R-:W-:Y:S02]  /*8b00*/  ULDC UR4, c[0x0][0xc3c] ;  /* 0x00030f0000047ab9 */ /* 0x000fe40000000800 */
[----:B-1----:R-:W-:-:S13]  /*8b10*/  ISETP.GE.AND P0, PT, R51, UR4, PT ;  /* 0x0000000433007c0c */ /* 0x002fda000bf06270 */
[----:B------:R-:W-:Y:S05]  /*8b20*/  @!P0 BRA `(.L_x_234) ;  /* 0xffffff8000748947 */ /* 0x000fea000383ffff */
[----:B------:R-:W-:Y:S05]  /*8b30*/  EXIT ;  /* 0x000000000000794d */ /* 0x000fea0003800000 */
.L_x_187:
[----:B------:R-:W-:-:S08]  /*8b40*/  NOP ;  /* 0x0000000000007918 */ /* 0x000fd00000000000 */
[----:B------:R-:W0:-:S00]  /*8b50*/  USETMAXREG.DEALLOC.CTAPOOL 0x28 ;  /* 0x00000028000079c8 */ /* 0x000e0000080e0500 */
[----:B0-----:R-:W-:Y:S02]  /*8b60*/  LOP3.LUT R0, R0, 0x3, RZ, 0xc0, !PT ;  /* 0x0000000300007812 */ /* 0x001fe400078ec0ff */
[----:B------:R-:W-:-:S04]  /*8b70*/  LOP3.LUT R25, R25, 0xffffff7f, RZ, 0xc0, !PT ;  /* 0xffffff7f19197812 */ /* 0x000fc800078ec0ff */
[----:B------:R-:W0:Y:S02]  /*8b80*/  SHFL.IDX PT, R0, R0, RZ, 0x1f ;  /* 0x00001fff00007589 */ /* 0x000e2400000e0000 */
[----:B0-----:R-:W-:Y:S02]  /*8b90*/  ISETP.NE.AND P0, PT, R0, RZ, PT ;  /* 0x000000ff0000720c */ /* 0x001fe40003f05270 */
[----:B------:R-:W-:-:S11]  /*8ba0*/  MOV R0, RZ ;  /* 0x000000ff00007202 */ /* 0x000fd60000000f00 */
[----:B------:R-:W-:Y:S01]  /*8bb0*/  @P0 LOP3.LUT R25, R25, 0x80, RZ, 0xfc, !PT ;  /* 0x0000008019190812 */ /* 0x000fe200078efcff */
[----:B------:R-:W-:Y:S06]  /*8bc0*/  @!P0 BRA `(.L_x_235) ;  /* 0x00000000001c8947 */ /* 0x000fec0003800000 */
[----:B------:R-:W0:Y:S08]  /*8bd0*/  S2UR UR5, SR_CgaCtaId ;  /* 0x00000000000579c3 */ /* 0x000e300000008800 */
[----:B------:R-:W-:Y:S06]  /*8be0*/  BAR.SYNC.DEFER_BLOCKING 0x5, 0x180 ;  /* 0x0146000000007b1d */ /* 0x000fec0000010000 */
[----:B------:R-:W-:-:S02]  /*8bf0*/  UMOV UR4, 0x400 ;  /* 0x0000040000047882 */ /* 0x000fc40000000000 */
[----:B0-----:R-:W-:-:S09]  /*8c00*/  ULEA UR4, UR5, UR4, 0x18 ;  /* 0x0000000405047291 */ /* 0x001fd2000f8ec03f */
[----:B------:R-:W1:Y:S01]  /*8c10*/  LDS.128 R16, [UR4+0x2a8d0] ;  /* 0x02a8d004ff107984 */ /* 0x000e620008000c00 */
[----:B------:R-:W-:Y:S06]  /*8c20*/  BAR.ARV 0x4, 0x180 ;  /* 0x0106000000007b1d */ /* 0x000fec0000002000 */
[----:B------:R-:W-:Y:S05]  /*8c30*/  BRA `(.L_x_236) ;  /* 0x0000000800007947 */ /* 0x000fea0003800000 */
.L_x_235:
[----:B------:R-:W0:Y:S01]  /*8c40*/  S2R R2, SR_TID.X ;  /* 0x0000000000027919 */ /* 0x000e220000002100 */
[----:B------:R-:W-:Y:S01]  /*8c50*/  ULDC UR4, c[0x0][0xc3c] ;  /* 0x00030f0000047ab9 */ /* 0x000fe20000000800 */
[----:B------:R-:W1:Y:S01]  /*8c60*/  S2UR UR6, SR_CTAID.X ;  /* 0x00000000000679c3 */ /* 0x000e620000002500 */
[----:B------:R-:W-:Y:S01]  /*8c70*/  ULDC UR5, c[0x0][0xc38] ;  /* 0x00030e0000057ab9 */ /* 0x000fe20000000800 */
[----:B0-----:R-:W-:-:S04]  /*8c80*/  LOP3.LUT R5, R2, 0x1f, RZ, 0xc0, !PT ;  /* 0x0000001f02057812 */ /* 0x001fc800078ec0ff */
[----:B------:R-:W-:-:S04]  /*8c90*/  ISETP.NE.AND P0, PT, R5, 0x1f, PT ;  /* 0x0000001f0500780c */ /* 0x000fc80003f05270 */
[----:B------:R-:W-:-:S13]  /*8ca0*/  ISETP.GE.OR P1, PT, R5, UR4, !P0 ;  /* 0x0000000405007c0c */ /* 0x000fda000c726670 */
[----:B------:R-:W0:Y:S02]  /*8cb0*/  @!P1 LDC.64 R2, c[0x0][0xc80] ;  /* 0x00032000ff029b82 */ /* 0x000e240000000a00 */
[----:B0-----:R-:W-:-:S05]  /*8cc0*/  @!P1 IMAD.WIDE.U32 R2, R5, 0x4, R2 ;  /* 0x0000000405029825 */ /* 0x001fca00078e0002 */
[----:B------:R-:W2:Y:S01]  /*8cd0*/  @!P1 LDG.E R0, desc[UR36][R2.64] ;  /* 0x0000002402009981 */ /* 0x000ea2000c1e1900 */
[C---:B------:R-:W-:Y:S01]  /*8ce0*/  ISETP.NE.AND P1, PT, R5.reuse, RZ, PT ;  /* 0x000000ff0500720c */ /* 0x040fe20003f25270 */
[----:B------:R-:W-:Y:S01]  /*8cf0*/  UMOV UR4, URZ ;  /* 0x0000003f00047c82 */ /* 0x000fe20008000000 */
[C---:B------:R-:W-:Y:S01]  /*8d00*/  ISETP.GE.U32.AND P2, PT, R5.reuse, 0x2, PT ;  /* 0x000000020500780c */ /* 0x040fe20003f46070 */
[----:B------:R-:W-:Y:S01]  /*8d10*/  IMAD.MOV.U32 R16, RZ, RZ, RZ ;  /* 0x000000ffff107224 */ /* 0x000fe200078e00ff */
[C---:B------:R-:W-:Y:S02]  /*8d20*/  ISETP.GE.U32.AND P3, PT, R5.reuse, 0x4, PT ;  /* 0x000000040500780c */ /* 0x040fe40003f66070 */
[C---:B------:R-:W-:Y:S02]  /*8d30*/  ISETP.GE.U32.AND P4, PT, R5.reuse, 0x8, PT ;  /* 0x000000080500780c */ /* 0x040fe40003f86070 */
[----:B------:R-:W-:Y:S01]  /*8d40*/  ISETP.GE.U32.AND P5, PT, R5, 0x10, PT ;  /* 0x000000100500780c */ /* 0x000fe20003fa6070 */
[----:B--2---:R-:W0:Y:S02]  /*8d50*/  SHFL.UP PT, R4, R0, 0x1, RZ ;  /* 0x0420000000047989 */ /* 0x004e2400000e00ff */
[----:B0-----:R-:W-:-:S05]  /*8d60*/  SEL R7, R4, RZ, P1 ;  /* 0x000000ff04077207 */ /* 0x001fca0000800000 */
[----:B------:R-:W-:-:S05]  /*8d70*/  IMAD.IADD R7, R0, 0x1, R7 ;  /* 0x0000000100077824 */ /* 0x000fca00078e0207 */
[----:B------:R-:W0:Y:S02]  /*8d80*/  SHFL.UP PT, R4, R7, 0x2, RZ ;  /* 0x0440000007047989 */ /* 0x000e2400000e00ff */
[----:B0-----:R-:W-:-:S05]  /*8d90*/  SEL R4, R4, RZ, P2 ;  /* 0x000000ff04047207 */ /* 0x001fca0001000000 */
[----:B------:R-:W-:-:S05]  /*8da0*/  IMAD.IADD R4, R7, 0x1, R4 ;  /* 0x0000000107047824 */ /* 0x000fca00078e0204 */
[----:B------:R-:W0:Y:S02]  /*8db0*/  SHFL.UP PT, R6, R4, 0x4, RZ ;  /* 0x0480000004067989 */ /* 0x000e2400000e00ff */
[----:B0-----:R-:W-:-:S05]  /*8dc0*/  SEL R3, R6, RZ, P3 ;  /* 0x000000ff06037207 */ /* 0x001fca0001800000 */
[----:B------:R-:W-:-:S05]  /*8dd0*/  IMAD.IADD R3, R4, 0x1, R3 ;  /* 0x0000000104037824 */ /* 0x000fca00078e0203 */
[----:B------:R-:W0:Y:S02]  /*8de0*/  SHFL.UP PT, R2, R3, 0x8, RZ ;  /* 0x0500000003027989 */ /* 0x000e2400000e00ff */
[----:B0-----:R-:W-:-:S04]  /*8df0*/  SEL R2, R2, RZ, P4 ;  /* 0x000000ff02027207 */ /* 0x001fc80002000000 */
[----:B------:R-:W-:-:S05]  /*8e00*/  IADD3 R2, R3, R2, RZ ;  /* 0x0000000203027210 */ /* 0x000fca0007ffe0ff */
[----:B------:R-:W0:Y:S02]  /*8e10*/  SHFL.UP PT, R6, R2, 0x10, RZ ;  /* 0x0600000002067989 */ /* 0x000e2400000e00ff */
[----:B0-----:R-:W-:-:S05]  /*8e20*/  SEL R7, R6, RZ, P5 ;  /* 0x000000ff06077207 */ /* 0x001fca0002800000 */
[----:B------:R-:W-:-:S05]  /*8e30*/  IMAD.IADD R7, R2, 0x1, R7 ;  /* 0x0000000102077824 */ /* 0x000fca00078e0207 */
[----:B------:R-:W0:Y:S02]  /*8e40*/  SHFL.IDX PT, R4, R7, 0x1f, 0x1f ;  /* 0x03e01f0007047f89 */ /* 0x000e2400000e0000 */
[----:B0-----:R-:W-:-:S04]  /*8e50*/  IMAD R4, R4, UR5, RZ ;  /* 0x0000000504047c24 */ /* 0x001fc8000f8e02ff */
[----:B------:R-:W-:Y:S01]  /*8e60*/  IMAD.MOV.U32 R3, RZ, RZ, R4 ;  /* 0x000000ffff037224 */ /* 0x000fe200078e0004 */
[----:B-1----:R-:W-:-:S13]  /*8e70*/  ISETP.GT.AND P6, PT, R4, UR6, PT ;  /* 0x0000000604007c0c */ /* 0x002fda000bfc4270 */
[----:B------:R-:W-:Y:S05]  /*8e80*/  @P6 BRA `(.L_x_237) ;  /* 0x0000000000946947 */ /* 0x000fea0003800000 */
[----:B------:R-:W-:Y:S01]  /*8e90*/  MOV R4, R3 ;  /* 0x0000000300047202 */ /* 0x000fe20000000f00 */
[----:B------:R-:W-:Y:S01]  /*8ea0*/  UMOV UR4, URZ ;  /* 0x0000003f00047c82 */ /* 0x000fe20008000000 */
[----:B------:R-:W-:-:S05]  /*8eb0*/  ULDC UR5, c[0x0][0xc38] ;  /* 0x00030e0000057ab9 */ /* 0x000fca0000000800 */
.L_x_241:
[----:B------:R-:W0:Y:S01]  /*8ec0*/  LDC R2, c[0x0][0xc3c] ;  /* 0x00030f00ff027b82 */ /* 0x000e220000000800 */
[----:B------:R-:W-:-:S06]  /*8ed0*/  UIADD3 UR4, UR4, 0x1f, URZ ;  /* 0x0000001f04047890 */ /* 0x000fcc000fffe03f */
[----:B0-----:R-:W-:-:S13]  /*8ee0*/  ISETP.LE.AND P6, PT, R2, UR4, PT ;  /* 0x0000000402007c0c */ /* 0x001fda000bfc3270 */
[----:B------:R-:W-:Y:S05]  /*8ef0*/  @P6 BRA `(.L_x_238) ;  /* 0x0000000400246947 */ /* 0x000fea0003800000 */
[----:B------:R-:W-:Y:S01]  /*8f00*/  VIADD R7, R5, UR4 ;  /* 0x0000000405077c36 */ /* 0x000fe20008000000 */
[----:B------:R-:W-:Y:S01]  /*8f10*/  BSSY B0, `(.L_x_239) ;  /* 0x0000007000007945 */ /* 0x000fe20003800000 */
[----:B------:R-:W-:-:S03]  /*8f20*/  IMAD.MOV.U32 R0, RZ, RZ, RZ ;  /* 0x000000ffff007224 */ /* 0x000fc600078e00ff */
[----:B------:R-:W-:-:S13]  /*8f30*/  ISETP.GE.OR P6, PT, R7, R2, !P0 ;  /* 0x000000020700720c */ /* 0x000fda00047c6670 */
[----:B------:R-:W-:Y:S05]  /*8f40*/  @P6 BRA `(.L_x_240) ;  /* 0x00000000000c6947 */ /* 0x000fea0003800000 */
[----:B------:R-:W0:Y:S02]  /*8f50*/  LDC.64 R2, c[0x0][0xc80] ;  /* 0x00032000ff027b82 */ /* 0x000e240000000a00 */
[----:B0-----:R-:W-:-:S05]  /*8f60*/  IMAD.WIDE R2, R7, 0x4, R2 ;  /* 0x0000000407027825 */ /* 0x001fca00078e0202 */
[----:B------:R0:W5:Y:S02]  /*8f70*/  LDG.E R0, desc[UR36][R2.64] ;  /* 0x0000002402007981 */ /* 0x000164000c1e1900 */
.L_x_240:
[----:B------:R-:W-:Y:S05]  /*8f80*/  BSYNC B0 ;  /* 0x0000000000007941 */ /* 0x000fea0003800000 */
.L_x_239:
[----:B0----5:R-:W0:Y:S02]  /*8f90*/  SHFL.UP PT, R2, R0, 0x1, RZ ;  /* 0x0420000000027989 */ /* 0x021e2400000e00ff */
        /* <DEDUP_REMOVED lines=14> */
[----:B------:R-:W0:Y:S02]  /*9080*/  SHFL.IDX PT, R3, R9, 0x1f, 0x1f ;  /* 0x03e01f0009037f89 */ /* 0x000e2400000e0000 */
[----:B0-----:R-:W-:-:S05]  /*9090*/  IMAD R3, R3, UR5, RZ ;  /* 0x0000000503037c24 */ /* 0x001fca000f8e02ff */
[----:B------:R-:W-:-:S04]  /*90a0*/  IADD3 R4, R3, R4, RZ ;  /* 0x0000000403047210 */ /* 0x000fc80007ffe0ff */
[----:B------:R-:W-:-:S13]  /*90b0*/  ISETP.GT.AND P6, PT, R4, UR6, PT ;  /* 0x0000000604007c0c */ /* 0x000fda000bfc4270 */
[----:B------:R-:W-:Y:S05]  /*90c0*/  @!P6 BRA `(.L_x_241) ;  /* 0xfffffffc007ce947 */ /* 0x000fea000383ffff */
[----:B------:R-:W-:-:S07]  /*90d0*/  IMAD.MOV.U32 R7, RZ, RZ, R9 ;  /* 0x000000ffff077224 */ /* 0x000fce00078e0009 */
.L_x_237:
[----:B------:R-:W-:-:S04]  /*90e0*/  IMAD.IADD R8, R4, 0x1, -R3 ;  /* 0x0000000104087824 */ /* 0x000fc800078e0a03 */
[----:B------:R-:W-:-:S05]  /*90f0*/  IMAD R2, R7, UR5, R8 ;  /* 0x0000000507027c24 */ /* 0x000fca000f8e0208 */
[----:B------:R-:W-:-:S13]  /*9100*/  ISETP.GT.AND P0, PT, R2, UR6, PT ;  /* 0x0000000602007c0c */ /* 0x000fda000bf04270 */
[----:B------:R-:W-:-:S04]  /*9110*/  VOTE.ANY R4, PT, !P0 ;  /* 0x0000000000047806 */ /* 0x000fc800040e0100 */
[----:B------:R-:W0:Y:S01]  /*9120*/  POPC R19, R4 ;  /* 0x0000000400137309 */ /* 0x000e220000000000 */
[----:B------:R-:W-:Y:S01]  /*9130*/  ISETP.NE.AND P0, PT, R4, RZ, PT ;  /* 0x000000ff0400720c */ /* 0x000fe20003f05270 */
[----:B0-----:R-:W0:Y:S02]  /*9140*/  SHFL.IDX PT, R10, R0, R19, 0x1f ;  /* 0x00001f13000a7589 */ /* 0x001e2400000e0000 */
[----:B0-----:R-:W-:-:S04]  /*9150*/  IABS R9, R10 ;  /* 0x0000000a00097213 */ /* 0x001fc80000000000 */
[----:B------:R-:W0:Y:S08]  /*9160*/  I2F.RP R6, R9 ;  /* 0x0000000900067306 */ /* 0x000e300000209400 */
[----:B0-----:R-:W0:Y:S02]  /*9170*/  MUFU.RCP R6, R6 ;  /* 0x0000000600067308 */ /* 0x001e240000001000 */
[----:B0-----:R-:W-:-:S06]  /*9180*/  VIADD R2, R6, 0xffffffe ;  /* 0x0ffffffe06027836 */ /* 0x001fcc0000000000 */
[----:B------:R0:W1:Y:S01]  /*9190*/  F2I.FTZ.U32.TRUNC.NTZ R3, R2 ;  /* 0x0000000200037305 */ /* 0x000062000021f000 */
[----:B------:R-:W-:Y:S05]  /*91a0*/  @!P0 BRA `(.L_x_242) ;  /* 0x0000000000088947 */ /* 0x000fea0003800000 */
[----:B------:R-:W-:-:S06]  /*91b0*/  IADD3 R16, R19, -0x1, RZ ;  /* 0xffffffff13107810 */ /* 0x000fcc0007ffe0ff */
[----:B------:R2:W3:Y:S02]  /*91c0*/  SHFL.IDX PT, R16, R7, R16, 0x1f ;  /* 0x00001f1007107589 */ /* 0x0004e400000e0000 */
.L_x_242:
[----:B---3--:R-:W-:Y:S01]  /*91d0*/  IMAD R16, R16, UR5, R8 ;  /* 0x0000000510107c24 */ /* 0x008fe2000f8e0208 */
[----:B0-----:R-:W-:Y:S01]  /*91e0*/  IABS R2, R10 ;  /* 0x0000000a00027213 */ /* 0x001fe20000000000 */
[----:B-1----:R-:W-:Y:S02]  /*91f0*/  IMAD.MOV R0, RZ, RZ, -R3 ;  /* 0x000000ffff007224 */ /* 0x002fe400078e0a03 */
[----:B------:R-:W-:Y:S01]  /*9200*/  VIADD R19, R19, UR4 ;  /* 0x0000000413137c36 */ /* 0x000fe20008000000 */
[----:B------:R-:W-:Y:S01]  /*9210*/  IADD3 R11, -R16, UR6, RZ ;  /* 0x00000006100b7c10 */ /* 0x000fe2000fffe1ff */
[----:B------:R-:W-:Y:S02]  /*9220*/  IMAD.MOV R4, RZ, RZ, -R2 ;  /* 0x000000ffff047224 */ /* 0x000fe400078e0a02 */
[----:B--2---:R-:W-:Y:S01]  /*9230*/  IMAD R7, R0, R9, RZ ;  /* 0x0000000900077224 */ /* 0x004fe200078e02ff */
[----:B------:R-:W-:Y:S01]  /*9240*/  IABS R0, R11 ;  /* 0x0000000b00007213 */ /* 0x000fe20000000000 */
[----:B------:R-:W-:-:S04]  /*9250*/  IMAD.MOV.U32 R2, RZ, RZ, RZ ;  /* 0x000000ffff027224 */ /* 0x000fc800078e00ff */
[----:B------:R-:W-:Y:S01]  /*9260*/  IMAD.HI.U32 R2, R3, R7, R2 ;  /* 0x0000000703027227 */ /* 0x000fe200078e0002 */
[----:B------:R-:W-:-:S03]  /*9270*/  MOV R3, R0 ;  /* 0x0000000000037202 */ /* 0x000fc60000000f00 */
[----:B------:R-:W-:Y:S02]  /*9280*/  IMAD.MOV.U32 R0, RZ, RZ, R4 ;  /* 0x000000ffff007224 */ /* 0x000fe400078e0004 */
[----:B------:R-:W-:-:S04]  /*9290*/  IMAD.HI.U32 R2, R2, R3, RZ ;  /* 0x0000000302027227 */ /* 0x000fc800078e00ff */
[----:B------:R-:W-:-:S05]  /*92a0*/  IMAD R0, R2, R0, R3 ;  /* 0x0000000002007224 */ /* 0x000fca00078e0203 */
[----:B------:R-:W-:-:S13]  /*92b0*/  ISETP.GT.U32.AND P1, PT, R9, R0, PT ;  /* 0x000000000900720c */ /* 0x000fda0003f24070 */
[----:B------:R-:W-:Y:S02]  /*92c0*/  @!P1 IMAD.IADD R0, R0, 0x1, -R9 ;  /* 0x0000000100009824 */ /* 0x000fe400078e0a09 */
[----:B------:R-:W-:Y:S01]  /*92d0*/  @!P1 VIADD R2, R2, 0x1 ;  /* 0x0000000102029836 */ /* 0x000fe20000000000 */
[----:B------:R-:W-:Y:S02]  /*92e0*/  ISETP.NE.AND P1, PT, R10, RZ, PT ;  /* 0x000000ff0a00720c */ /* 0x000fe40003f25270 */
[----:B------:R-:W-:Y:S02]  /*92f0*/  ISETP.GE.U32.AND P0, PT, R0, R9, PT ;  /* 0x000000090000720c */ /* 0x000fe40003f06070 */
[----:B------:R-:W-:-:S04]  /*9300*/  LOP3.LUT R0, R11, R10, RZ, 0x3c, !PT ;  /* 0x0000000a0b007212 */ /* 0x000fc800078e3cff */
[----:B------:R-:W-:-:S07]  /*9310*/  ISETP.GE.AND P2, PT, R0, RZ, PT ;  /* 0x000000ff0000720c */ /* 0x000fce0003f46270 */
[----:B------:R-:W-:-:S06]  /*9320*/  @P0 IADD3 R2, R2, 0x1, RZ ;  /* 0x0000000102020810 */ /* 0x000fcc0007ffe0ff */
[----:B------:R-:W-:Y:S01]  /*9330*/  @!P2 IMAD.MOV R2, RZ, RZ, -R2 ;  /* 0x000000ffff02a224 */ /* 0x000fe200078e0a02 */
[----:B------:R-:W-:-:S04]  /*9340*/  @!P1 LOP3.LUT R2, RZ, R10, RZ, 0x33, !PT ;  /* 0x0000000aff029212 */ /* 0x000fc800078e33ff */
[----:B------:R-:W-:Y:S01]  /*9350*/  MOV R18, R2 ;  /* 0x0000000200127202 */ /* 0x000fe20000000f00 */
[----:B------:R-:W-:-:S04]  /*9360*/  IMAD.MOV R17, RZ, RZ, -R2 ;  /* 0x000000ffff117224 */ /* 0x000fc800078e0a02 */
[----:B------:R-:W-:Y:S01]  /*9370*/  IMAD R17, R10, R17, R11 ;  /* 0x000000110a117224 */ /* 0x000fe200078e020b */
[----:B------:R-:W-:Y:S06]  /*9380*/  BRA `(.L_x_243) ;  /* 0x0000000000147947 */ /* 0x000fec0003800000 */
.L_x_238:
[----:B------:R-:W-:Y:S01]  /*9390*/  ULDC UR4, c[0x0][0xc3c] ;  /* 0x00030f0000047ab9 */ /* 0x000fe20000000800 */
[----:B------:R-:W-:Y:S01]  /*93a0*/  IMAD.MOV.U32 R17, RZ, RZ, RZ ;  /* 0x000000ffff117224 */ /* 0x000fe200078e00ff */
[----:B------:R-:W-:Y:S01]  /*93b0*/  MOV R19, UR4 ;  /* 0x0000000400137c02 */ /* 0x000fe20008000f00 */
[----:B------:R-:W-:Y:S02]  /*93c0*/  IMAD.U32 R16, RZ, RZ, UR6 ;  /* 0x00000006ff107e24 */ /* 0x000fe4000f8e00ff */
[----:B------:R-:W-:-:S07]  /*93d0*/  IMAD.MOV.U32 R18, RZ, RZ, RZ ;  /* 0x000000ffff127224 */ /* 0x000fce00078e00ff */
.L_x_243:
[----:B------:R-:W-:-:S13]  /*93e0*/  ISETP.NE.AND P0, PT, R5, RZ, PT ;  /* 0x000000ff0500720c */ /* 0x000fda0003f05270 */
[----:B------:R-:W0:Y:S01]  /*93f0*/  @!P0 S2R R3, SR_CgaCtaId ;  /* 0x0000000000038919 */ /* 0x000e220000008800 */
[----:B------:R-:W-:-:S04]  /*9400*/  @!P0 MOV R0, 0x400 ;  /* 0x0000040000008802 */ /* 0x000fc80000000f00 */
[----:B0-----:R-:W-:-:S05]  /*9410*/  @!P0 LEA R0, R3, R0, 0x18 ;  /* 0x0000000003008211 */ /* 0x001fca00078ec0ff */
[----:B------:R0:W-:Y:S01]  /*9420*/  @!P0 STS.128 [R0+0x2a8d0], R16 ;  /* 0x02a8d01000008388 */ /* 0x0001e20000000c00 */
[----:B------:R-:W-:Y:S06]  /*9430*/  BAR.ARV 0x5, 0x180 ;  /* 0x0146000000007b1d */ /* 0x000fec0000002000 */
.L_x_236:
[----:B------:R2:W-:Y:S01]  /*9440*/  STL [R1+0x14], RZ ;  /* 0x000014ff01007387 */ /* 0x0005e20000100800 */
[----:B------:R-:W-:Y:S01]  /*9450*/  ULDC UR4, c[0x0][0xc3c] ;  /* 0x00030f0000047ab9 */ /* 0x000fe20000000800 */
[----:B------:R-:W-:Y:S01]  /*9460*/  IMAD.MOV.U32 R28, RZ, RZ, 0x1 ;  /* 0x00000001ff1c7424 */ /* 0x000fe200078e00ff */
[----:B-1----:R-:W-:Y:S01]  /*9470*/  ISETP.GE.AND P0, PT, R19, UR4, PT ;  /* 0x0000000413007c0c */ /* 0x002fe2000bf06270 */
[----:B------:R-:W-:-:S12]  /*9480*/  IMAD.MOV.U32 R27, RZ, RZ, RZ ;  /* 0x000000ffff1b7224 */ /* 0x000fd800078e00ff */
[----:B--2---:R-:W-:Y:S05]  /*9490*/  @P0 BRA `(.L_x_244) ;  /* 0x0000004400b40947 */ /* 0x004fea0003800000 */
[----:B------:R-:W2:Y:S01]  /*94a0*/  LDL R4, [R1+0x4] ;  /* 0x0000040001047983 */ /* 0x000ea20000100800 */
[----:B------:R-:W0:Y:S01]  /*94b0*/  S2R R5, SR_TID.X ;  /* 0x0000000000057919 */ /* 0x000e220000002100 */
[----:B------:R-:W1:Y:S01]  /*94c0*/  S2UR UR5, SR_CgaCtaId ;  /* 0x00000000000579c3 */ /* 0x000e620000008800 */
[----:B------:R-:W-:Y:S01]  /*94d0*/  UMOV UR4, 0x400 ;  /* 0x0000040000047882 */ /* 0x000fe20000000000 */
[----:B------:R-:W-:Y:S01]  /*94e0*/  BSSY B8, `(.L_x_244) ;  /* 0x0000468000087945 */ /* 0x000fe20003800000 */
[----:B------:R-:W-:Y:S02]  /*94f0*/  IMAD.MOV.U32 R28, RZ, RZ, 0x1 ;  /* 0x00000001ff1c7424 */ /* 0x000fe400078e00ff */
[----:B------:R-:W-:Y:S01]  /*9500*/  IMAD.MOV.U32 R27, RZ, RZ, RZ ;  /* 0x000000ffff1b7224 */ /* 0x000fe200078e00ff */
[----:B------:R-:W-:Y:S01]  /*9510*/  ULDC UR38, c[0x0][0xc] ;  /* 0x0000030000267ab9 */ /* 0x000fe20000000800 */
[----:B-1----:R-:W-:Y:S01]  /*9520*/  ULEA UR4, UR5, UR4, 0x18 ;  /* 0x0000000405047291 */ /* 0x002fe2000f8ec03f */
[C---:B0-----:R-:W-:Y:S01]  /*9530*/  IMAD.SHL.U32 R0, R5.reuse, 0x8, RZ ;  /* 0x0000000805007824 */ /* 0x041fe200078e00ff */
[----:B------:R-:W-:-:S04]  /*9540*/  LOP3.LUT R3, R5, 0x7f, RZ, 0xc0, !PT ;  /* 0x0000007f05037812 */ /* 0x000fc800078ec0ff */
[----:B------:R-:W-:Y:S01]  /*9550*/  LOP3.LUT R2, R0, 0x1f8, RZ, 0xc0, !PT ;  /* 0x000001f800027812 */ /* 0x000fe200078ec0ff */
[----:B------:R-:W-:-:S03]  /*9560*/  IMAD.U32 R22, RZ, RZ, UR4 ;  /* 0x00000004ff167e24 */ /* 0x000fc6000f8e00ff */
[----:B------:R-:W-:Y:S02]  /*9570*/  LOP3.LUT R33, R2, 0x38, R5, 0x78, !PT ;  /* 0x0000003802217812 */ /* 0x000fe400078e7805 */
[----:B------:R-:W-:Y:S02]  /*9580*/  SHF.L.U32 R2, R5, 0x4, RZ ;  /* 0x0000000405027819 */ /* 0x000fe400000006ff */
[----:B------:R-:W-:-:S04]  /*9590*/  LOP3.LUT R33, R33, 0x200, R0, 0xf8, !PT ;  /* 0x0000020021217812 */ /* 0x000fc800078ef800 */
[----:B------:R-:W-:Y:S02]  /*95a0*/  LEA R34, R33, R22, 0x1 ;  /* 0x0000001621227211 */ /* 0x000fe400078e08ff */
[----:B--2---:R-:W-:-:S05]  /*95b0*/  LOP3.LUT R4, R4, 0x2, RZ, 0xfc, !PT ;  /* 0x0000000204047812 */ /* 0x004fca00078efcff */
[----:B------:R0:W-:Y:S04]  /*95c0*/  STL [R1+0x20], R4 ;  /* 0x0000200401007387 */ /* 0x0001e80000100800 */
[----:B------:R1:W-:Y:S01]  /*95d0*/  STL [R1+0x14], RZ ;  /* 0x000014ff01007387 */ /* 0x0003e20000100800 */
[----:B0-----:R-:W-:Y:S02]  /*95e0*/  SHF.R.U32.HI R4, RZ, 0x3, R3 ;  /* 0x00000003ff047819 */ /* 0x001fe40000011603 */
[----:B------:R-:W-:Y:S02]  /*95f0*/  LOP3.LUT R3, R0, 0x38, RZ, 0xc0, !PT ;  /* 0x0000003800037812 */ /* 0x000fe400078ec0ff */
[----:B------:R-:W-:Y:S02]  /*9600*/  LOP3.LUT R4, R4, 0x70, R2, 0xf8, !PT ;  /* 0x0000007004047812 */ /* 0x000fe400078ef802 */
[----:B------:R-:W-:-:S02]  /*9610*/  LOP3.LUT R2, R3, 0x40, RZ, 0xfc, !PT ;  /* 0x0000004003027812 */ /* 0x000fc400078efcff */
[----:B-1----:R-:W-:-:S07]  /*9620*/  LOP3.LUT R0, R3, 0x80, RZ, 0xfc, !PT ;  /* 0x0000008003007812 */ /* 0x002fce00078efcff */
.L_x_307:
[----:B0-----:R-:W0:Y:S02]  /*9630*/  LDC.64 R30, c[0x0][0xc88] ;  /* 0x00032200ff1e7b82 */ /* 0x001e240000000a00 */
[----:B0-----:R-:W-:-:S06]  /*9640*/  IMAD.WIDE R30, R19, 0x4, R30 ;  /* 0x00000004131e7825 */ /* 0x001fcc00078e021e */
[----:B------:R-:W2:Y:S01]  /*9650*/  LDG.E R30, desc[UR36][R30.64] ;  /* 0x000000241e1e7981 */ /* 0x000ea2000c1e1900 */
[----:B------:R-:W-:Y:S05]  /*9660*/  YIELD ;  /* 0x0000000000007946 */ /* 0x000fea0003800000 */
[----:B------:R-:W-:Y:S01]  /*9670*/  ULDC.64 UR4, c[0x0][0xa28] ;  /* 0x00028a0000047ab9 */ /* 0x000fe20000000a00 */
[----:B------:R-:W-:Y:S01]  /*9680*/  IMAD.MOV.U32 R37, RZ, RZ, RZ ;  /* 0x000000ffff257224 */ /* 0x000fe200078e00ff */
[----:B------:R-:W-:Y:S01]  /*9690*/  ISETP.NE.U32.AND P0, PT, RZ, UR4, PT ;  /* 0x00000004ff007c0c */ /* 0x000fe2000bf05070 */
[----:B------:R-:W-:-:S03]  /*96a0*/  ULDC.64 UR6, c[0x0][0xa18] ;  /* 0x0002860000067ab9 */ /* 0x000fc60000000a00 */
[----:B------:R-:W-:Y:S01]  /*96b0*/  ISETP.NE.AND.EX P0, PT, RZ, UR5, PT, P0 ;  /* 0x00000005ff007c0c */ /* 0x000fe2000bf05300 */
[----:B------:R-:W-:Y:S01]  /*96c0*/  IMAD.MOV.U32 R35, RZ, RZ, RZ ;  /* 0x000000ffff237224 */ /* 0x000fe200078e00ff */
[----:B--2---:R-:W-:-:S11]  /*96d0*/  SHF.R.S32.HI R0, RZ, 0x1f, R30 ;  /* 0x0000001fff007819 */ /* 0x004fd6000001141e */
[C---:B------:R-:W-:Y:S01]  /*96e0*/  @P0 LEA R2, P1, R30.reuse, UR4, 0x2 ;  /* 0x000000041e020c11 */ /* 0x040fe2000f8210ff */
[C---:B------:R-:W-:Y:S01]  /*96f0*/  IMAD.SHL.U32 R23, R30.reuse, 0x4, RZ ;  /* 0x000000041e177824 */ /* 0x040fe200078e00ff */
[C-C-:B------:R-:W-:Y:S01]  /*9700*/  SHF.L.U64.HI R24, R30.reuse, 0x2, R0.reuse ;  /* 0x000000021e187819 */ /* 0x140fe20000010200 */
[----:B------:R0:W-:Y:S01]  /*9710*/  STL [R1+0x8], R0 ;  /* 0x0000080001007387 */ /* 0x0001e20000100800 */
[----:B------:R-:W-:Y:S01]  /*9720*/  @P0 LEA.HI.X R3, R30, UR5, R0, 0x2, P1 ;  /* 0x000000051e030c11 */ /* 0x000fe200088f1400 */
[----:B------:R-:W-:-:S04]  /*9730*/  ULDC.64 UR4, c[0x0][0xa00] ;  /* 0x0002800000047ab9 */ /* 0x000fc80000000a00 */
[----:B-1----:R1:W5:Y:S01]  /*9740*/  @P0 LDG.E R37, desc[UR36][R2.64] ;  /* 0x0000002402250981 */ /* 0x002362000c1e1900 */
[----:B------:R-:W-:Y:S02]  /*9750*/  ISETP.NE.U32.AND P0, PT, RZ, UR4, PT ;  /* 0x00000004ff007c0c */ /* 0x000fe4000bf05070 */
[----:B------:R-:W-:Y:S02]  /*9760*/  LOP3.LUT R25, R25, 0xffffffbf, RZ, 0xc0, !PT ;  /* 0xffffffbf19197812 */ /* 0x000fe400078ec0ff */
[----:B------:R-:W-:Y:S02]  /*9770*/  ISETP.NE.AND.EX P2, PT, RZ, UR5, PT, P0 ;  /* 0x00000005ff007c0c */ /* 0x000fe4000bf45300 */
[----:B------:R-:W-:Y:S02]  /*9780*/  ISETP.NE.U32.AND P0, PT, RZ, UR6, PT ;  /* 0x00000006ff007c0c */ /* 0x000fe4000bf05070 */
[----:B-1----:R-:W-:Y:S02]  /*9790*/  IADD3 R2, P1, R23, UR4, RZ ;  /* 0x0000000417027c10 */ /* 0x002fe4000ff3e0ff */
[----:B------:R-:W-:-:S02]  /*97a0*/  ISETP.NE.AND.EX P0, PT, RZ, UR7, PT, P0 ;  /* 0x00000007ff007c0c */ /* 0x000fc4000bf05300 */
[----:B------:R-:W-:Y:S01]  /*97b0*/  IADD3.X R3, R24, UR5, RZ, P1, !PT ;  /* 0x0000000518037c10 */ /* 0x000fe20008ffe4ff */
[----:B------:R-:W-:-:S04]  /*97c0*/  ULDC.64 UR4, c[0x0][0x418] ;  /* 0x0001060000047ab9 */ /* 0x000fc80000000a00 */
[----:B------:R-:W-:Y:S01]  /*97d0*/  @P2 LOP3.LUT R25, R25, 0x40, RZ, 0xfc, !PT ;  /* 0x0000004019192812 */ /* 0x000fe200078efcff */
[----:B------:R1:W5:Y:S05]  /*97e0*/  @P2 LDG.E R35, desc[UR36][R2.64] ;  /* 0x0000002402232981 */ /* 0x00036a000c1e1900 */
[----:B------:R-:W-:-:S04]  /*97f0*/  @P0 IADD3 R4, P1, R23, UR6, RZ ;  /* 0x0000000617040c10 */ /* 0x000fc8000ff3e0ff */
[----:B------:R-:W-:-:S05]  /*9800*/  @P0 IADD3.X R5, R24, UR7, RZ, P1, !PT ;  /* 0x0000000718050c10 */ /* 0x000fca0008ffe4ff */
[----:B0-----:R-:W2:Y:S01]  /*9810*/  @P0 LDG.E R0, desc[UR36][R4.64] ;  /* 0x0000002404000981 */ /* 0x001ea2000c1e1900 */
[----:B------:R-:W-:-:S03]  /*9820*/  UISETP.NE.U32.AND UP0, UPT, UR4, URZ, UPT ;  /* 0x0000003f0400728c */ /* 0x000fc6000bf05070 */
[----:B------:R-:W-:Y:S01]  /*9830*/  ULDC UR4, c[0x0][0x424] ;  /* 0x0001090000047ab9 */ /* 0x000fe20000000800 */
[----:B------:R-:W-:-:S03]  /*9840*/  UISETP.NE.AND.EX UP0, UPT, UR5, URZ, UPT, UP0 ;  /* 0x0000003f0500728c */ /* 0x000fc6000bf05300 */
[----:B------:R-:W-:Y:S01]  /*9850*/  ULDC UR5, c[0x0][0x2f0] ;  /* 0x0000bc0000057ab9 */ /* 0x000fe20000000800 */
[----:B------:R-:W-:-:S04]  /*9860*/  USEL UR4, UR4, 0x1, UP0 ;  /* 0x0000000104047887 */ /* 0x000fc80008000000 */
[----:B------:R-:W-:-:S06]  /*9870*/  UIMAD UR4, UR4, UR5, URZ ;  /* 0x00000005040472a4 */ /* 0x000fcc000f8e023f */
[----:B------:R-:W-:Y:S01]  /*9880*/  MOV R36, UR4 ;  /* 0x0000000400247c02 */ /* 0x000fe20008000f00 */
[----:B--2---:R1:W-:Y:S01]  /*9890*/  @P0 STL [R1+0x10], R0 ;  /* 0x0000100001000387 */ /* 0x0043e20000100800 */
[----:B---3--:R-:W-:Y:S05]  /*98a0*/  @P0 BRA `(.L_x_245) ;  /* 0x0000000000200947 */ /* 0x008fea0003800000 */
[----:B------:R-:W-:Y:S02]  /*98b0*/  ULDC UR4, c[0x0][0x288] ;  /* 0x0000a20000047ab9 */ /* 0x000fe40000000800 */
[----:B-1----:R-:W-:-:S05]  /*98c0*/  IMAD.U32 R0, RZ, RZ, UR4 ;  /* 0x00000004ff007e24 */ /* 0x002fca000f8e00ff */
[----:B------:R0:W-:Y:S01]  /*98d0*/  STL [R1+0x10], R0 ;  /* 0x0000100001007387 */ /* 0x0001e20000100800 */
[----:B------:R-:W-:Y:S05]  /*98e0*/  @!P2 BRA `(.L_x_245) ;  /* 0x000000000010a947 */ /* 0x000fea0003800000 */
[----:B------:R-:W2:Y:S04]  /*98f0*/  LDG.E R5, desc[UR36][R2.64] ;  /* 0x0000002402057981 */ /* 0x000ea8000c1e1900 */
[----:B0-----:R-:W2:Y:S02]  /*9900*/  LDG.E R0, desc[UR36][R2.64+0x4] ;  /* 0x0000042402007981 */ /* 0x001ea4000c1e1900 */
[----:B--2---:R-:W-:-:S05]  /*9910*/  IMAD.IADD R0, R0, 0x1, -R5 ;  /* 0x0000000100007824 */ /* 0x004fca00078e0a05 */
[----:B------:R2:W-:Y:S02]  /*9920*/  STL [R1+0x10], R0 ;  /* 0x0000100001007387 */ /* 0x0005e40000100800 */
.L_x_245:
[----:B------:R-:W-:Y:S01]  /*9930*/  ULDC.64 UR4, c[0x0][0xa20] ;  /* 0x0002880000047ab9 */ /* 0x000fe20000000a00 */
[----:B------:R-:W-:Y:S01]  /*9940*/  IMAD.MOV.U32 R31, RZ, RZ, R30 ;  /* 0x000000ffff1f7224 */ /* 0x000fe200078e001e */
[----:B------:R-:W-:-:S04]  /*9950*/  ISETP.NE.U32.AND P0, PT, RZ, UR4, PT ;  /* 0x00000004ff007c0c */ /* 0x000fc8000bf05070 */
[----:B------:R-:W-:-:S13]  /*9960*/  ISETP.NE.AND.EX P0, PT, RZ, UR5, PT, P0 ;  /* 0x00000005ff007c0c */ /* 0x000fda000bf05300 */
[----:B------:R-:W-:Y:S05]  /*9970*/  @!P0 BRA `(.L_x_246) ;  /* 0x0000000000108947 */ /* 0x000fea0003800000 */
[----:B-1----:R-:W-:-:S04]  /*9980*/  IADD3 R2, P0, R23, UR4, RZ ;  /* 0x0000000417027c10 */ /* 0x002fc8000ff1e0ff */
[----:B------:R-:W-:-:S05]  /*9990*/  IADD3.X R3, R24, UR5, RZ, P0, !PT ;  /* 0x0000000518037c10 */ /* 0x000fca00087fe4ff */
[----:B------:R3:W5:Y:S01]  /*99a0*/  LDG.E R36, desc[UR36][R2.64] ;  /* 0x0000002402247981 */ /* 0x000762000c1e1900 */
[----:B------:R-:W-:Y:S05]  /*99b0*/  BRA `(.L_x_247) ;  /* 0x0000000000247947 */ /* 0x000fea0003800000 */
.L_x_246:
[----:B------:R-:W-:Y:S02]  /*99c0*/  ULDC.64 UR4, c[0x0][0xa08] ;  /* 0x0002820000047ab9 */ /* 0x000fe40000000a00 */
[----:B------:R-:W-:-:S04]  /*99d0*/  ISETP.NE.U32.AND P0, PT, RZ, UR4, PT ;  /* 0x00000004ff007c0c */ /* 0x000fc8000bf05070 */
[----:B------:R-:W-:-:S13]  /*99e0*/  ISETP.NE.AND.EX P0, PT, RZ, UR5, PT, P0 ;  /* 0x00000005ff007c0c */ /* 0x000fda000bf05300 */
[----:B------:R-:W-:Y:S05]  /*99f0*/  @!P0 BRA `(.L_x_247) ;  /* 0x0000000000148947 */ /* 0x000fea0003800000 */
[----:B-1----:R-:W1:Y:S02]  /*9a00*/  LDC.64 R2, c[0x0][0xa08] ;  /* 0x00028200ff027b82 */ /* 0x002e640000000a00 */
[----:B-1----:R-:W-:-:S05]  /*9a10*/  IMAD.WIDE R2, R31, 0x4, R2 ;  /* 0x000000041f027825 */ /* 0x002fca00078e0202 */
[----:B------:R-:W3:Y:S04]  /*9a20*/  LDG.E R36, desc[UR36][R2.64] ;  /* 0x0000002402247981 */ /* 0x000ee8000c1e1900 */
[----:B------:R-:W3:Y:S02]  /*9a30*/  LDG.E R5, desc[UR36][R2.64+0x4] ;  /* 0x0000042402057981 */ /* 0x000ee4000c1e1900 */
[----:B---3--:R-:W-:-:S07]  /*9a40*/  IADD3 R36, -R36, R5, RZ ;  /* 0x0000000524247210 */ /* 0x008fce0007ffe1ff */
.L_x_247:
[----:B-----5:R-:W-:Y:S01]  /*9a50*/  IMAD.IADD R36, R36, 0x1, -R37 ;  /* 0x0000000124247824 */ /* 0x020fe200078e0a25 */
[----:B------:R-:W-:Y:S03]  /*9a60*/  BSSY B7, `(.L_x_248) ;  /* 0x0000371000077945 */ /* 0x000fe60003800000 */
[C---:B012---:R-:W-:Y:S01]  /*9a70*/  VIADD R0, R36.reuse, 0x5f ;  /* 0x0000005f24007836 */ /* 0x047fe20000000000 */
[----:B------:R-:W-:-:S03]  /*9a80*/  ISETP.GT.AND P0, PT, R36, RZ, PT ;  /* 0x000000ff2400720c */ /* 0x000fc60003f04270 */
[----:B------:R-:W-:-:S05]  /*9a90*/  IMAD.HI R0, R0, 0x2aaaaaab, RZ ;  /* 0x2aaaaaab00007827 */ /* 0x000fca00078e02ff */
[----:B---3--:R-:W-:-:S04]  /*9aa0*/  SHF.R.U32.HI R3, RZ, 0x1f, R0 ;  /* 0x0000001fff037819 */ /* 0x008fc80000011600 */
[----:B------:R-:W-:-:S05]  /*9ab0*/  LEA.HI.SX32 R29, R0, R3, 0x1c ;  /* 0x00000003001d7211 */ /* 0x000fca00078fe2ff */
[----:B------:R0:W-:Y:S01]  /*9ac0*/  STL [R1+0x18], R29 ;  /* 0x0000181d01007387 */ /* 0x0001e20000100800 */
[----:B------:R-:W-:Y:S05]  /*9ad0*/  @P0 BRA `(.L_x_249) ;  /* 0x0000000000440947 */ /* 0x000fea0003800000 */
[----:B------:R-:W1:Y:S02]  /*9ae0*/  S2R R2, SR_TID.X ;  /* 0x0000000000027919 */ /* 0x000e640000002100 */
[----:B-1----:R-:W-:-:S04]  /*9af0*/  LOP3.LUT R2, R2, 0x7f, RZ, 0xc0, !PT ;  /* 0x0000007f02027812 */ /* 0x002fc800078ec0ff */
[----:B------:R-:W-:-:S13]  /*9b00*/  ISETP.NE.AND P0, PT, R2, RZ, PT ;  /* 0x000000ff0200720c */ /* 0x000fda0003f05270 */
[----:B------:R-:W-:Y:S05]  /*9b10*/  @P0 BRA `(.L_x_250) ;  /* 0x0000003400940947 */ /* 0x000fea0003800000 */
[----:B------:R-:W1:Y:S01]  /*9b20*/  S2R R5, SR_LANEID ;  /* 0x0000000000057919 */ /* 0x000e620000000000 */
[----:B------:R-:W-:Y:S01]  /*9b30*/  VOTEU.ANY UR4, UPT, PT ;  /* 0x0000000000047886 */ /* 0x000fe200038e0100 */
[----:B------:R-:W2:Y:S01]  /*9b40*/  LDC.64 R2, c[0x0][0xc60] ;  /* 0x00031800ff027b82 */ /* 0x000ea20000000a00 */
[----:B------:R-:W1:Y:S02]  /*9b50*/  FLO.U32 R0, UR4 ;  /* 0x0000000400007d00 */ /* 0x000e6400080e0000 */
[----:B-1----:R-:W-:-:S06]  /*9b60*/  ISETP.EQ.U32.AND P0, PT, R0, R5, PT ;  /* 0x000000050000720c */ /* 0x002fcc0003f02070 */
[----:B------:R-:W2:Y:S07]  /*9b70*/  POPC R5, UR4 ;  /* 0x0000000400057d09 */ /* 0x000eae0008000000 */
[----:B--2---:R-:W2:Y:S01]  /*9b80*/  @P0 ATOMG.E.ADD.STRONG.GPU PT, R3, desc[UR36][R2.64], R5 ;  /* 0x00000005020309a8 */ /* 0x004ea200081ee1e4 */
[----:B------:R-:W1:Y:S02]  /*9b90*/  S2R R4, SR_LTMASK ;  /* 0x0000000000047919 */ /* 0x000e640000003900 */
[----:B-1----:R-:W-:-:S04]  /*9ba0*/  LOP3.LUT R4, R4, UR4, RZ, 0xc0, !PT ;  /* 0x0000000404047c12 */ /* 0x002fc8000f8ec0ff */
[----:B------:R-:W1:Y:S01]  /*9bb0*/  POPC R7, R4 ;  /* 0x0000000400077309 */ /* 0x000e620000000000 */
[----:B--2---:R-:W1:Y:S02]  /*9bc0*/  SHFL.IDX PT, R0, R3, R0, 0x1f ;  /* 0x00001f0003007589 */ /* 0x004e6400000e0000 */
[----:B-1----:R-:W-:Y:S01]  /*9bd0*/  IADD3 R16, R0, UR38, R7 ;  /* 0x0000002600107c10 */ /* 0x002fe2000fffe007 */
[----:B------:R-:W-:Y:S06]  /*9be0*/  BRA `(.L_x_250) ;  /* 0x0000003400607947 */ /* 0x000fec0003800000 */
.L_x_249:
[----:B------:R-:W-:Y:S01]  /*9bf0*/  VIADD R0, R22, 0x18400 ;  /* 0x0001840016007836 */ /* 0x000fe20000000000 */
[----:B------:R-:W-:Y:S04]  /*9c00*/  BSSY B6, `(.L_x_251) ;  /* 0x0000013000067945 */ /* 0x000fe80003800000 */
[----:B------:R-:W-:-:S13]  /*9c10*/  LOP3.LUT P0, RZ, R0, 0x3ff, RZ, 0xc0, !PT ;  /* 0x000003ff00ff7812 */ /* 0x000fda000780c0ff */
[----:B------:R-:W-:Y:S05]  /*9c20*/  @!P0 BRA `(.L_x_252) ;  /* 0x0000000000408947 */ /* 0x000fea0003800000 */
[----:B------:R-:W-:Y:S01]  /*9c30*/  MOV R2, 0x0 ;  /* 0x0000000000027802 */ /* 0x000fe20000000f00 */
[----:B------:R-:W-:Y:S01]  /*9c40*/  ULDC.64 UR6, c[0x4][0x90] ;  /* 0x0100240000067ab9 */ /* 0x000fe20000000a00 */
[----:B------:R-:W-:Y:S01]  /*9c50*/  ULDC.64 UR8, c[0x4][0x98] ;  /* 0x0100260000087ab9 */ /* 0x000fe20000000a00 */
[----:B------:R-:W-:Y:S01]  /*9c60*/  ULDC.64 UR4, c[0x4][0x8] ;  /* 0x0100020000047ab9 */ /* 0x000fe20000000a00 */
[----:B------:R-:W-:Y:S01]  /*9c70*/  MOV R4, UR6 ;  /* 0x0000000600047c02 */ /* 0x000fe20008000f00 */
[----:B------:R-:W-:Y:S01]  /*9c80*/  IMAD.U32 R5, RZ, RZ, UR7 ;  /* 0x00000007ff057e24 */ /* 0x000fe2000f8e00ff */
[----:B------:R-:W1:Y:S01]  /*9c90*/  LDC.64 R2, c[0x4][R2] ;  /* 0x0100000002027b82 */ /* 0x000e620000000a00 */
[----:B------:R-:W-:Y:S01]  /*9ca0*/  IMAD.U32 R6, RZ, RZ, UR8 ;  /* 0x00000008ff067e24 */ /* 0x000fe2000f8e00ff */
[----:B------:R-:W-:Y:S01]  /*9cb0*/  MOV R10, UR4 ;  /* 0x00000004000a7c02 */ /* 0x000fe20008000f00 */
[----:B------:R-:W-:Y:S01]  /*9cc0*/  IMAD.U32 R7, RZ, RZ, UR9 ;  /* 0x00000009ff077e24 */ /* 0x000fe2000f8e00ff */
[----:B------:R-:W-:Y:S01]  /*9cd0*/  MOV R13, RZ ;  /* 0x000000ff000d7202 */ /* 0x000fe20000000f00 */
[----:B------:R-:W-:-:S02]  /*9ce0*/  IMAD.U32 R11, RZ, RZ, UR5 ;  /* 0x00000005ff0b7e24 */ /* 0x000fc4000f8e00ff */
[----:B------:R-:W-:Y:S02]  /*9cf0*/  IMAD.MOV.U32 R8, RZ, RZ, 0x70 ;  /* 0x00000070ff087424 */ /* 0x000fe400078e00ff */
[----:B------:R-:W-:-:S07]  /*9d00*/  IMAD.MOV.U32 R12, RZ, RZ, 0x1 ;  /* 0x00000001ff0c7424 */ /* 0x000fce00078e00ff */
[----:B------:R-:W-:-:S07]  /*9d10*/  LEPC R20, `(.L_x_252) ;  /* 0x000000001014794e */ /* 0x000fce0000000000 */
[----:B01----:R-:W-:Y:S05]  /*9d20*/  CALL.ABS.NOINC R2 ;  /* 0x0000000002007343 */ /* 0x003fea0003c00000 */
.L_x_252:
[----:B------:R-:W-:Y:S05]  /*9d30*/  BSYNC B6 ;  /* 0x0000000000067941 */ /* 0x000fea0003800000 */
.L_x_251:
        /* <DEDUP_REMOVED lines=8> */
[----:B------:R1:W2:Y:S01]  /*9dc0*/  LDC.64 R2, c[0x4][R26] ;  /* 0x010000001a027b82 */ /* 0x0002a20000000a00 */
[----:B------:R-:W-:Y:S01]  /*9dd0*/  IMAD.U32 R4, RZ, RZ, UR6 ;  /* 0x00000006ff047e24 */ /* 0x000fe2000f8e00ff */
[----:B------:R-:W-:Y:S01]  /*9de0*/  MOV R6, UR8 ;  /* 0x0000000800067c02 */ /* 0x000fe20008000f00 */
[----:B------:R-:W-:Y:S01]  /*9df0*/  IMAD.U32 R5, RZ, RZ, UR7 ;  /* 0x00000007ff057e24 */ /* 0x000fe2000f8e00ff */
[----:B------:R-:W-:Y:S01]  /*9e00*/  MOV R8, 0x70 ;  /* 0x0000007000087802 */ /* 0x000fe20000000f00 */
[----:B------:R-:W-:Y:S02]  /*9e10*/  IMAD.U32 R7, RZ, RZ, UR9 ;  /* 0x00000009ff077e24 */ /* 0x000fe4000f8e00ff */
[----:B------:R-:W-:-:S02]  /*9e20*/  IMAD.U32 R10, RZ, RZ, UR4 ;  /* 0x00000004ff0a7e24 */ /* 0x000fc4000f8e00ff */
[----:B------:R-:W-:Y:S02]  /*9e30*/  IMAD.U32 R11, RZ, RZ, UR5 ;  /* 0x00000005ff0b7e24 */ /* 0x000fe4000f8e00ff */
[----:B------:R-:W-:Y:S02]  /*9e40*/  IMAD.MOV.U32 R12, RZ, RZ, 0x1 ;  /* 0x00000001ff0c7424 */ /* 0x000fe400078e00ff */
[----:B-1----:R-:W-:-:S07]  /*9e50*/  IMAD.MOV.U32 R13, RZ, RZ, RZ ;  /* 0x000000ffff0d7224 */ /* 0x002fce00078e00ff */
[----:B------:R-:W-:-:S07]  /*9e60*/  LEPC R20, `(.L_x_255) ;  /* 0x000000001014794e */ /* 0x000fce0000000000 */
[----:B0-2---:R-:W-:Y:S05]  /*9e70*/  CALL.ABS.NOINC R2 ;  /* 0x0000000002007343 */ /* 0x005fea0003c00000 */
.L_x_255:
[----:B------:R0:W1:Y:S01]  /*9e80*/  LDC.64 R2, c[0x4][R26] ;  /* 0x010000001a027b82 */ /* 0x0000620000000a00 */
[----:B------:R-:W-:Y:S01]  /*9e90*/  ULDC.64 UR6, c[0x4][0x90] ;  /* 0x0100240000067ab9 */ /* 0x000fe20000000a00 */
[----:B------:R-:W-:Y:S01]  /*9ea0*/  ULDC.64 UR8, c[0x4][0x98] ;  /* 0x0100260000087ab9 */ /* 0x000fe20000000a00 */
[----:B------:R-:W-:Y:S01]  /*9eb0*/  ULDC.64 UR4, c[0x4][0x18] ;  /* 0x0100060000047ab9 */ /* 0x000fe20000000a00 */
[----:B------:R-:W-:Y:S01]  /*9ec0*/  IMAD.U32 R4, RZ, RZ, UR6 ;  /* 0x00000006ff047e24 */ /* 0x000fe2000f8e00ff */
[----:B------:R-:W-:Y:S01]  /*9ed0*/  MOV R5, UR7 ;  /* 0x0000000700057c02 */ /* 0x000fe20008000f00 */
[----:B------:R-:W-:Y:S01]  /*9ee0*/  IMAD.U32 R6, RZ, RZ, UR8 ;  /* 0x00000008ff067e24 */ /* 0x000fe2000f8e00ff */
[----:B------:R-:W-:Y:S01]  /*9ef0*/  MOV R11, UR5 ;  /* 0x00000005000b7c02 */ /* 0x000fe20008000f00 */
[----:B------:R-:W-:Y:S02]  /*9f00*/  IMAD.U32 R7, RZ, RZ, UR9 ;  /* 0x00000009ff077e24 */ /* 0x000fe4000f8e00ff */
[----:B------:R-:W-:-:S02]  /*9f10*/  IMAD.U32 R10, RZ, RZ, UR4 ;  /* 0x00000004ff0a7e24 */ /* 0x000fc4000f8e00ff */
[----:B------:R-:W-:Y:S02]  /*9f20*/  IMAD.MOV.U32 R8, RZ, RZ, 0x70 ;  /* 0x00000070ff087424 */ /* 0x000fe400078e00ff */
[----:B------:R-:W-:Y:S02]  /*9f30*/  IMAD.MOV.U32 R12, RZ, RZ, 0x1 ;  /* 0x00000001ff0c7424 */ /* 0x000fe400078e00ff */
[----:B0-----:R-:W-:-:S07]  /*9f40*/  IMAD.MOV.U32 R13, RZ, RZ, RZ ;  /* 0x000000ffff0d7224 */ /* 0x001fce00078e00ff */
[----:B------:R-:W-:-:S07]  /*9f50*/  LEPC R20, `(.L_x_254) ;  /* 0x000000001014794e */ /* 0x000fce0000000000 */
[----:B-1----:R-:W-:Y:S05]  /*9f60*/  CALL.ABS.NOINC R2 ;  /* 0x0000000002007343 */ /* 0x002fea0003c00000 */
.L_x_254:
[----:B------:R-:W-:Y:S05]  /*9f70*/  BSYNC B6 ;  /* 0x0000000000067941 */ /* 0x000fea0003800000 */
.L_x_253:
[----:B------:R-:W1:Y:S01]  /*9f80*/  S2R R2, SR_TID.X ;  /* 0x0000000000027919 */ /* 0x000e620000002100 */
[----:B------:R-:W-:Y:S01]  /*9f90*/  ULDC.64 UR4, c[0x0][0x9f8] ;  /* 0x00027e0000047ab9 */ /* 0x000fe20000000a00 */
[----:B------:R-:W2:Y:S01]  /*9fa0*/  LDC R8, c[0x0][0x430] ;  /* 0x00010c00ff087b82 */ /* 0x000ea20000000800 */
[----:B------:R-:W-:Y:S01]  /*9fb0*/  ISETP.NE.U32.AND P0, PT, RZ, UR4, PT ;  /* 0x00000004ff007c0c */ /* 0x000fe2000bf05070 */
[----:B------:R-:W3:Y:S03]  /*9fc0*/  S2R R20, SR_TID.X ;  /* 0x0000000000147919 */ /* 0x000ee60000002100 */
[----:B------:R-:W-:Y:S02]  /*9fd0*/  ISETP.NE.AND.EX P0, PT, RZ, UR5, PT, P0 ;  /* 0x00000005ff007c0c */ /* 0x000fe4000bf05300 */
[----:B-1----:R-:W-:-:S11]  /*9fe0*/  LOP3.LUT R21, R2, 0x7f, RZ, 0xc0, !PT ;  /* 0x0000007f02157812 */ /* 0x002fd600078ec0ff */
[----:B------:R-:W-:Y:S01]  /*9ff0*/  @P0 IADD3 R2, P1, R23, UR4, RZ ;  /* 0x0000000417020c10 */ /* 0x000fe2000ff3e0ff */
[----:B------:R-:W-:Y:S01]  /*a000*/  VIADD R26, R29, 0xffffffff ;  /* 0xffffffff1d1a7836 */ /* 0x000fe20000000000 */
[----:B--2---:R-:W-:Y:S01]  /*a010*/  ISETP.NE.AND P2, PT, R8, 0x1, PT ;  /* 0x000000010800780c */ /* 0x004fe20003f45270 */
[----:B------:R-:W-:Y:S01]  /*a020*/  ULDC UR4, c[0x0][0x320] ;  /* 0x0000c80000047ab9 */ /* 0x000fe20000000800 */
[----:B------:R-:W-:Y:S02]  /*a030*/  @P0 IADD3.X R3, R24, UR5, RZ, P1, !PT ;  /* 0x0000000518030c10 */ /* 0x000fe40008ffe4ff */
[----:B------:R-:W-:-:S03]  /*a040*/  SHF.R.U32.HI R21, RZ, 0x3, R21 ;  /* 0x00000003ff157819 */ /* 0x000fc60000011615 */
[----:B------:R1:W2:Y:S01]  /*a050*/  @P0 LDG.E R31, desc[UR36][R2.64] ;  /* 0x00000024021f0981 */ /* 0x0002a2000c1e1900 */
[C---:B---3--:R-:W-:Y:S02]  /*a060*/  SHF.L.U32 R32, R20.reuse, 0x4, RZ ;  /* 0x0000000414207819 */ /* 0x048fe400000006ff */
[----:B------:R-:W-:Y:S02]  /*a070*/  LOP3.LUT R25, R25, 0xffffffdf, RZ, 0xc0, !PT ;  /* 0xffffffdf19197812 */ /* 0x000fe400078ec0ff */
[----:B------:R-:W-:Y:S01]  /*a080*/  LOP3.LUT R32, R21, 0x70, R32, 0xf8, !PT ;  /* 0x0000007015207812 */ /* 0x000fe200078ef820 */
[----:B------:R-:W3:Y:S01]  /*a090*/  @P2 LDC R7, c[0x0][0x434] ;  /* 0x00010d00ff072b82 */ /* 0x000ee20000000800 */
[----:B------:R-:W-:Y:S01]  /*a0a0*/  IMAD.SHL.U32 R21, R20, 0x8, RZ ;  /* 0x0000000814157824 */ /* 0x000fe200078e00ff */
[----:B------:R-:W-:Y:S02]  /*a0b0*/  @P2 LOP3.LUT R25, R25, 0x20, RZ, 0xfc, !PT ;  /* 0x0000002019192812 */ /* 0x000fe400078efcff */
[----:B------:R-:W-:-:S02]  /*a0c0*/  IMAD R6, R26, 0x60, R32 ;  /* 0x000000601a067824 */ /* 0x000fc400078e0220 */
[----:B------:R-:W-:Y:S02]  /*a0d0*/  LOP3.LUT R21, R21, 0x38, RZ, 0xc0, !PT ;  /* 0x0000003815157812 */ /* 0x000fe400078ec0ff */
[----:B------:R-:W4:Y:S01]  /*a0e0*/  @P2 LDC R0, c[0x0][0x438] ;  /* 0x00010e00ff002b82 */ /* 0x000f220000000800 */
[C---:B------:R-:W-:Y:S01]  /*a0f0*/  ISETP.GE.AND P0, PT, R6.reuse, R36, PT ;  /* 0x000000240600720c */ /* 0x040fe20003f06270 */
[----:B------:R-:W-:Y:S01]  /*a100*/  IMAD.IADD R6, R6, 0x1, R37 ;  /* 0x0000000106067824 */ /* 0x000fe200078e0225 */
[C---:B------:R-:W-:Y:S02]  /*a110*/  LOP3.LUT R20, R21.reuse, 0x40, RZ, 0xfc, !PT ;  /* 0x0000004015147812 */ /* 0x040fe400078efcff */
[----:B------:R-:W-:Y:S01]  /*a120*/  ISETP.GT.U32.OR P0, PT, R32, 0x5f, P0 ;  /* 0x0000005f2000780c */ /* 0x000fe20000704470 */
[----:B-1----:R-:W-:Y:S01]  /*a130*/  IMAD.MOV.U32 R2, RZ, RZ, R6 ;  /* 0x000000ffff027224 */ /* 0x002fe200078e0006 */
[----:B------:R-:W-:Y:S01]  /*a140*/  ISETP.GE.AND P1, PT, R21, UR4, PT ;  /* 0x0000000415007c0c */ /* 0x000fe2000bf26270 */
[----:B---3--:R-:W-:-:S10]  /*a150*/  @P2 IMAD.HI.U32 R3, R6, R7, RZ ;  /* 0x0000000706032227 */ /* 0x008fd400078e00ff */
[----:B------:R-:W1:Y:S01]  /*a160*/  @!P0 LDC.64 R4, c[0x0][0x428] ;  /* 0x00010a00ff048b82 */ /* 0x000e620000000a00 */
[----:B----4-:R-:W-:Y:S02]  /*a170*/  @P2 SHF.R.U32.HI R2, RZ, R0, R3 ;  /* 0x00000000ff022219 */ /* 0x010fe40000011603 */
[----:B------:R-:W-:Y:S01]  /*a180*/  ISETP.GE.AND P2, PT, R20, UR4, PT ;  /* 0x0000000414007c0c */ /* 0x000fe2000bf46270 */
[----:B------:R-:W-:Y:S01]  /*a190*/  ULDC UR4, c[0x0][0x2f4] ;  /* 0x0000bd0000047ab9 */ /* 0x000fe20000000800 */
[----:B------:R-:W-:Y:S02]  /*a1a0*/  IADD3 R3, -R2, RZ, RZ ;  /* 0x000000ff02037210 */ /* 0x000fe40007ffe1ff */
[----:B0-----:R-:W-:-:S03]  /*a1b0*/  SEL R29, RZ, 0xffffffff, P2 ;  /* 0xffffffffff1d7807 */ /* 0x001fc60001000000 */
[----:B------:R-:W-:Y:S01]  /*a1c0*/  IMAD R0, R8, R3, R6 ;  /* 0x0000000308007224 */ /* 0x000fe200078e0206 */
[----:B------:R-:W-:Y:S01]  /*a1d0*/  @!P0 SHF.R.S32.HI R3, RZ, 0x1f, R2 ;  /* 0x0000001fff038819 */ /* 0x000fe20000011402 */
[----:B------:R-:W-:Y:S01]  /*a1e0*/  IMAD.SHL.U32 R29, R29, 0x2, RZ ;  /* 0x000000021d1d7824 */ /* 0x000fe200078e00ff */
[----:B------:R-:W-:Y:S02]  /*a1f0*/  ISETP.GE.AND P2, PT, R21, UR4, PT ;  /* 0x0000000415007c0c */ /* 0x000fe4000bf46270 */
[----:B------:R-:W-:Y:S02]  /*a200*/  LOP3.LUT R25, R25, 0xfffffff7, RZ, 0xc0, !PT ;  /* 0xfffffff719197812 */ /* 0x000fe400078ec0ff */
[----:B------:R-:W-:Y:S01]  /*a210*/  LOP3.LUT R9, R21, 0x80, RZ, 0xfc, !PT ;  /* 0x0000008015097812 */ /* 0x000fe200078efcff */
[----:B------:R-:W-:Y:S01]  /*a220*/  UMOV UR5, 0xffffffff ;  /* 0xffffffff00057882 */ /* 0x000fe20000000000 */
[----:B--2---:R-:W-:-:S05]  /*a230*/  SHF.R.S32.HI R7, RZ, 0x1f, R31 ;  /* 0x0000001fff077819 */ /* 0x004fca000001141f */
[----:B------:R0:W-:Y:S01]  /*a240*/  STL [R1], R7 ;  /* 0x0000000701007387 */ /* 0x0001e20000100800 */
[----:B-1----:R-:W-:-:S04]  /*a250*/  @!P0 IMAD R8, R7, R4, RZ ;  /* 0x0000000407088224 */ /* 0x002fc800078e02ff */
[C---:B------:R-:W-:Y:S02]  /*a260*/  @!P0 IMAD R5, R31.reuse, R5, R8 ;  /* 0x000000051f058224 */ /* 0x040fe400078e0208 */
[----:B0-----:R-:W-:Y:S01]  /*a270*/  @!P0 IMAD.WIDE.U32 R6, R31, R4, R2 ;  /* 0x000000041f068225 */ /* 0x001fe200078e0002 */
[----:B------:R-:W-:Y:S02]  /*a280*/  SEL R2, RZ, 0x1, P1 ;  /* 0x00000001ff027807 */ /* 0x000fe40000800000 */
[----:B------:R-:W-:Y:S01]  /*a290*/  MOV R4, RZ ;  /* 0x000000ff00047202 */ /* 0x000fe20000000f00 */
[----:B------:R-:W-:Y:S01]  /*a2a0*/  @!P0 IMAD.IADD R5, R7, 0x1, R5 ;  /* 0x0000000107058824 */ /* 0x000fe200078e0205 */
[----:B------:R-:W-:Y:S02]  /*a2b0*/  LOP3.LUT R29, R29, 0x2, R2, 0xe2, !PT ;  /* 0x000000021d1d7812 */ /* 0x000fe400078ee202 */
[----:B------:R-:W0:Y:S02]  /*a2c0*/  @!P0 LDC.64 R2, c[0x0][0x418] ;  /* 0x00010600ff028b82 */ /* 0x000e240000000a00 */
[----:B0-----:R-:W-:-:S04]  /*a2d0*/  @!P0 LEA R2, P1, R6, R2, 0x2 ;  /* 0x0000000206028211 */ /* 0x001fc800078210ff */
[----:B------:R-:W-:-:S05]  /*a2e0*/  @!P0 LEA.HI.X R3, R6, R3, R5, 0x2, P1 ;  /* 0x0000000306038211 */ /* 0x000fca00008f1405 */
[----:B------:R0:W5:Y:S01]  /*a2f0*/  @!P0 LDG.E R4, desc[UR36][R2.64] ;  /* 0x0000002402048981 */ /* 0x000162000c1e1900 */
[----:B------:R-:W-:Y:S02]  /*a300*/  ISETP.GT.U32.AND P0, PT, R32, 0x5f, PT ;  /* 0x0000005f2000780c */ /* 0x000fe40003f04070 */
[----:B------:R-:W-:-:S11]  /*a310*/  ISETP.GE.AND P1, PT, R20, UR4, PT ;  /* 0x0000000414007c0c */ /* 0x000fd6000bf26270 */
[----:B------:R-:W-:Y:S02]  /*a320*/  @P0 LOP3.LUT R25, R25, 0x8, RZ, 0xfc, !PT ;  /* 0x0000000819190812 */ /* 0x000fe400078efcff */
[----:B------:R-:W-:Y:S02]  /*a330*/  ISETP.GE.AND P0, PT, R9, UR4, PT ;  /* 0x0000000409007c0c */ /* 0x000fe4000bf06270 */
[----:B------:R-:W-:-:S04]  /*a340*/  LOP3.LUT R25, R25, 0xfffffffb, RZ, 0xc0, !PT ;  /* 0xfffffffb19197812 */ /* 0x000fc800078ec0ff */
[----:B------:R-:W-:-:S04]  /*a350*/  @P2 LOP3.LUT R25, R25, 0x4, RZ, 0xfc, !PT ;  /* 0x0000000419192812 */ /* 0x000fc800078efcff */
[----:B------:R-:W-:-:S04]  /*a360*/  LOP3.LUT R25, R25, 0xfffffffe, RZ, 0xc0, !PT ;  /* 0xfffffffe19197812 */ /* 0x000fc800078ec0ff */
[----:B------:R-:W-:-:S04]  /*a370*/  LOP3.LUT R25, R25, 0xfffffffd, RZ, 0xc0, !PT ;  /* 0xfffffffd19197812 */ /* 0x000fc800078ec0ff */
[----:B------:R-:W-:-:S04]  /*a380*/  @P1 LOP3.LUT R25, R25, 0x2, RZ, 0xfc, !PT ;  /* 0x0000000219191812 */ /* 0x000fc800078efcff */
[----:B------:R-:W-:Y:S01]  /*a390*/  @P0 LOP3.LUT R25, R25, 0x1, RZ, 0xfc, !PT ;  /* 0x0000000119190812 */ /* 0x000fe200078efcff */
[----:B0-----:R-:W-:Y:S06]  /*a3a0*/  BRA.DIV UR5, `(.L_x_256) ;  /* 0x0000003e054c7947 */ /* 0x001fec000b800000 */
.L_x_324:
[----:B------:R-:W2:Y:S01]  /*a3b0*/  LDL R2, [R1+0x20] ;  /* 0x0000200001027983 */ /* 0x000ea20000100800 */
[----:B------:R-:W-:Y:S02]  /*a3c0*/  LOP3.LUT R25, R25, 0xffffffef, RZ, 0xc0, !PT ;  /* 0xffffffef19197812 */ /* 0x000fe400078ec0ff */
[----:B------:R-:W-:Y:S02]  /*a3d0*/  SHF.R.S32.HI R32, RZ, 0x1f, R18 ;  /* 0x0000001fff207819 */ /* 0x000fe40000011412 */
[----:B--2---:R-:W-:-:S13]  /*a3e0*/  ISETP.NE.AND P0, PT, R2, 0x3, PT ;  /* 0x000000030200780c */ /* 0x004fda0003f05270 */
[----:B------:R-:W-:Y:S01]  /*a3f0*/  @P0 LOP3.LUT R25, R25, 0x10, RZ, 0xfc, !PT ;  /* 0x0000001019190812 */ /* 0x000fe200078efcff */
[----:B------:R-:W-:Y:S06]  /*a400*/  @!P0 BRA `(.L_x_257) ;  /* 0x0000000000048947 */ /* 0x000fec0003800000 */
[----:B------:R-:W-:Y:S01]  /*a410*/  BPT.TRAP 0x1 ;  /* 0x000000040000795c */ /* 0x000fe20000300000 */
.L_x_257:
[----:B------:R-:W-:Y:S01]  /*a420*/  SHF.R.S32.HI R5, RZ, 0x1f, R0 ;  /* 0x0000001fff057819 */ /* 0x000fe20000011400 */
[----:B------:R-:W-:Y:S01]  /*a430*/  ULDC.64 UR4, c[0x0][0x328] ;  /* 0x0000ca0000047ab9 */ /* 0x000fe20000000a00 */
[----:B------:R-:W-:Y:S01]  /*a440*/  BSSY B0, `(.L_x_258) ;  /* 0x0000017000007945 */ /* 0x000fe20003800000 */
[----:B------:R-:W-:-:S04]  /*a450*/  IMAD.WIDE.U32 R2, R0, UR4, RZ ;  /* 0x0000000400027c25 */ /* 0x000fc8000f8e00ff */
[----:B------:R-:W-:-:S04]  /*a460*/  IMAD R6, R5, UR4, RZ ;  /* 0x0000000405067c24 */ /* 0x000fc8000f8e02ff */
[----:B------:R-:W-:Y:S01]  /*a470*/  IMAD R6, R0, UR5, R6 ;  /* 0x0000000500067c24 */ /* 0x000fe2000f8e0206 */
[----:B------:R-:W-:-:S03]  /*a480*/  ULDC.64 UR4, c[0x0][0x338] ;  /* 0x0000ce0000047ab9 */ /* 0x000fc60000000a00 */
[----:B------:R-:W-:Y:S01]  /*a490*/  IMAD.IADD R3, R3, 0x1, R6 ;  /* 0x0000000103037824 */ /* 0x000fe200078e0206 */
[----:B-----5:R-:W-:Y:S01]  /*a4a0*/  SHF.R.S32.HI R6, RZ, 0x1f, R4 ;  /* 0x0000001fff067819 */ /* 0x020fe20000011404 */
[----:B------:R-:W-:-:S04]  /*a4b0*/  IMAD.WIDE.U32 R2, R4, UR4, R2 ;  /* 0x0000000404027c25 */ /* 0x000fc8000f8e0002 */
[----:B------:R-:W-:-:S04]  /*a4c0*/  IMAD R7, R6, UR4, RZ ;  /* 0x0000000406077c24 */ /* 0x000fc8000f8e02ff */
[----:B------:R-:W-:Y:S01]  /*a4d0*/  IMAD R7, R4, UR5, R7 ;  /* 0x0000000504077c24 */ /* 0x000fe2000f8e0207 */
[----:B------:R-:W-:-:S03]  /*a4e0*/  ULDC.64 UR4, c[0x0][0x330] ;  /* 0x0000cc0000047ab9 */ /* 0x000fc60000000a00 */
[----:B------:R-:W-:Y:S02]  /*a4f0*/  IMAD.IADD R3, R3, 0x1, R7 ;  /* 0x0000000103037824 */ /* 0x000fe400078e0207 */
[----:B------:R-:W-:Y:S02]  /*a500*/  IMAD R7, R32, UR4, RZ ;  /* 0x0000000420077c24 */ /* 0x000fe4000f8e02ff */
[----:B------:R-:W-:-:S04]  /*a510*/  IMAD.WIDE.U32 R2, R18, UR4, R2 ;  /* 0x0000000412027c25 */ /* 0x000fc8000f8e0002 */
[----:B------:R-:W-:Y:S01]  /*a520*/  IMAD R7, R18, UR5, R7 ;  /* 0x0000000512077c24 */ /* 0x000fe2000f8e0207 */
[----:B------:R-:W-:Y:S02]  /*a530*/  ULDC.64 UR4, c[0x0][0x318] ;  /* 0x0000c60000047ab9 */ /* 0x000fe40000000a00 */
[----:B------:R-:W-:Y:S01]  /*a540*/  LEA R23, P0, R2, UR4, 0x1 ;  /* 0x0000000402177c11 */ /* 0x000fe2000f8008ff */
[----:B------:R-:W-:-:S05]  /*a550*/  IMAD.IADD R7, R3, 0x1, R7 ;  /* 0x0000000103077824 */ /* 0x000fca00078e0207 */
[----:B------:R-:W-:Y:S02]  /*a560*/  LEA.HI.X R24, R2, UR5, R7, 0x1, P0 ;  /* 0x0000000502187c11 */ /* 0x000fe400080f0c07 */
[----:B------:R-:W-:Y:S02]  /*a570*/  LEA R7, R27, R22, 0x3 ;  /* 0x000000161b077211 */ /* 0x000fe400078e18ff */
[----:B------:R-:W-:-:S04]  /*a580*/  SHF.L.U32 R2, R28, 0x1f, RZ ;  /* 0x0000001f1c027819 */ /* 0x000fc800000006ff */
[----:B------:R-:W0:Y:S02]  /*a590*/  SYNCS.PHASECHK.TRANS64.TRYWAIT P0, [R7+URZ+0x2a840], R2 ;  /* 0x02a84002070075a7 */ /* 0x000e24000800017f */
[----:B0-----:R-:W-:Y:S05]  /*a5a0*/  @!P0 BRA `(.L_x_259) ;  /* 0x0000003c00008947 */ /* 0x001fea0003800000 */
.L_x_325:
[----:B------:R-:W-:Y:S05]  /*a5b0*/  BSYNC B0 ;  /* 0x0000000000007941 */ /* 0x000fea0003800000 */
.L_x_258:
[----:B------:R-:W1:Y:S01]  /*a5c0*/  S2R R8, SR_TID.X ;  /* 0x0000000000087919 */ /* 0x000e620000002100 */
[----:B------:R-:W-:Y:S01]  /*a5d0*/  ULDC.64 UR4, c[0x0][0x300] ;  /* 0x0000c00000047ab9 */ /* 0x000fe20000000a00 */
[----:B------:R-:W-:Y:S01]  /*a5e0*/  LOP3.LUT P4, RZ, R25, 0x4, RZ, 0xc0, !PT ;  /* 0x0000000419ff7812 */ /* 0x000fe2000788c0ff */
[----:B------:R-:W-:Y:S01]  /*a5f0*/  IMAD R5, R5, UR4, RZ ;  /* 0x0000000405057c24 */ /* 0x000fe2000f8e02ff */
[C---:B------:R-:W-:Y:S01]  /*a600*/  LOP3.LUT P3, RZ, R25.reuse, 0x2, RZ, 0xc0, !PT ;  /* 0x0000000219ff7812 */ /* 0x040fe2000786c0ff */
[----:B0-----:R-:W-:Y:S01]  /*a610*/  IMAD.WIDE.U32 R2, R0, UR4, RZ ;  /* 0x0000000400027c25 */ /* 0x001fe2000f8e00ff */
[----:B------:R-:W-:-:S03]  /*a620*/  LOP3.LUT P2, RZ, R25, 0x1, RZ, 0xc0, !PT ;  /* 0x0000000119ff7812 */ /* 0x000fc6000784c0ff */
[----:B------:R-:W-:Y:S01]  /*a630*/  IMAD R5, R0, UR5, R5 ;  /* 0x0000000500057c24 */ /* 0x000fe2000f8e0205 */
[----:B------:R-:W-:Y:S02]  /*a640*/  ULDC.64 UR4, c[0x0][0x310] ;  /* 0x0000c40000047ab9 */ /* 0x000fe40000000a00 */
[----:B------:R-:W-:Y:S02]  /*a650*/  IMAD R6, R6, UR4, RZ ;  /* 0x0000000406067c24 */ /* 0x000fe4000f8e02ff */
[----:B------:R-:W-:Y:S02]  /*a660*/  IMAD.IADD R3, R3, 0x1, R5 ;  /* 0x0000000103037824 */ /* 0x000fe400078e0205 */
        /* <DEDUP_REMOVED lines=8> */
[----:B-1----:R-:W-:Y:S01]  /*a6f0*/  LOP3.LUT R8, R8, 0x7f, RZ, 0xc0, !PT ;  /* 0x0000007f08087812 */ /* 0x002fe200078ec0ff */
[----:B------:R-:W-:Y:S01]  /*a700*/  IMAD R6, R26, -0x60, R36 ;  /* 0xffffffa01a067824 */ /* 0x000fe200078e0224 */
[----:B------:R-:W-:Y:S01]  /*a710*/  LEA R4, P0, R2, UR4, 0x1 ;  /* 0x0000000402047c11 */ /* 0x000fe2000f8008ff */
[----:B------:R-:W-:Y:S01]  /*a720*/  IMAD.IADD R0, R3, 0x1, R0 ;  /* 0x0000000103007824 */ /* 0x000fe200078e0200 */
[----:B------:R-:W-:Y:S01]  /*a730*/  SHF.R.U32.HI R9, RZ, 0x3, R8 ;  /* 0x00000003ff097819 */ /* 0x000fe20000011608 */
[----:B------:R-:W-:Y:S01]  /*a740*/  UMOV UR4, 0xffffffff ;  /* 0xffffffff00047882 */ /* 0x000fe20000000000 */
[----:B------:R-:W0:Y:S01]  /*a750*/  S2R R8, SR_TID.X ;  /* 0x0000000000087919 */ /* 0x000e220000002100 */
[----:B------:R-:W-:Y:S01]  /*a760*/  IMAD R5, R27, 0x4800, R33 ;  /* 0x000048001b057824 */ /* 0x000fe200078e0221 */
[----:B------:R-:W-:-:S02]  /*a770*/  IADD3 R6, -R9, R6, RZ ;  /* 0x0000000609067210 */ /* 0x000fc40007ffe1ff */
[----:B------:R-:W-:Y:S02]  /*a780*/  LEA.HI.X R0, R2, UR5, R0, 0x1, P0 ;  /* 0x0000000502007c11 */ /* 0x000fe400080f0c00 */
[----:B------:R-:W-:Y:S01]  /*a790*/  ISETP.GE.AND P0, PT, R6, 0x1, PT ;  /* 0x000000010600780c */ /* 0x000fe20003f06270 */
[----:B0-----:R-:W-:-:S05]  /*a7a0*/  IMAD.SHL.U32 R9, R8, 0x8, RZ ;  /* 0x0000000808097824 */ /* 0x001fca00078e00ff */
[----:B------:R-:W-:Y:S01]  /*a7b0*/  LOP3.LUT R9, R9, 0x38, RZ, 0xc0, !PT ;  /* 0x0000003809097812 */ /* 0x000fe200078ec0ff */
[----:B------:R-:W-:Y:S06]  /*a7c0*/  BRA.DIV UR4, `(.L_x_260) ;  /* 0x0000003a048c7947 */ /* 0x000fec000b800000 */
[----:B------:R-:W0:Y:S01]  /*a7d0*/  SHFL.IDX PT, R3, R4, RZ, 0x181f ;  /* 0x00181fff04037589 */ /* 0x000e2200000e0000 */
[----:B------:R-:W-:-:S03]  /*a7e0*/  @P0 IMAD R8, R5, 0x2, R22 ;  /* 0x0000000205080824 */ /* 0x000fc600078e0216 */
[----:B------:R-:W1:Y:S01]  /*a7f0*/  SHFL.IDX PT, R2, R0, RZ, 0x181f ;  /* 0x00181fff00027589 */ /* 0x000e6200000e0000 */
[----:B0-----:R-:W-:-:S05]  /*a800*/  @P0 LEA R3, P1, R9, R3, 0x1 ;  /* 0x0000000309030211 */ /* 0x001fca00078208ff */
[----:B-1----:R-:W-:Y:S01]  /*a810*/  @P0 IMAD.X R2, RZ, RZ, R2, P1 ;  /* 0x000000ffff020224 */ /* 0x002fe200008e0602 */
[----:B------:R-:W-:-:S04]  /*a820*/  ISETP.GE.AND P1, PT, R6, 0x11, PT ;  /* 0x000000110600780c */ /* 0x000fc80003f26270 */
[----:B------:R-:W-:-:S04]  /*a830*/  @P0 LOP3.LUT R3, R3, R2, RZ, 0x3c, !PT ;  /* 0x0000000203030212 */ /* 0x000fc800078e3cff */
[----:B------:R-:W-:-:S04]  /*a840*/  @P0 LOP3.LUT R2, R3, R2, RZ, 0x3c, !PT ;  /* 0x0000000203020212 */ /* 0x000fc800078e3cff */
[----:B------:R-:W-:-:S05]  /*a850*/  @P0 LOP3.LUT R3, R3, R2, RZ, 0x3c, !PT ;  /* 0x0000000203030212 */ /* 0x000fca00078e3cff */
[----:B------:R-:W-:Y:S01]  /*a860*/  @!PT LDS RZ, [RZ] ;  /* 0x00000000fffff984 */ /* 0x000fe20000000800 */
[----:B------:R-:W-:Y:S04]  /*a870*/  @P0 LDGSTS.E.BYPASS.LTC128B.128 [R8+0x18400], desc[UR36][R2.64], !P4 ;  /* 0x1840000002080fae */ /* 0x000fe8000e101d64 */
[----:B------:R-:W-:Y:S04]  /*a880*/  @P0 LDGSTS.E.BYPASS.LTC128B.128 [R8+0x1b400], desc[UR36][R2.64+0x80], !P3 ;  /* 0x1b40008002080fae */ /* 0x000fe8000d901d64 */
[----:B------:R0:W-:Y:S04]  /*a890*/  @P0 LDGSTS.E.BYPASS.LTC128B.128 [R8+0x1e400], desc[UR36][R2.64+0x100], !P2 ;  /* 0x1e40010002080fae */ /* 0x0001e8000d101d64 */
[----:B0-----:R-:W0:Y:S01]  /*a8a0*/  SHFL.IDX PT, R3, R4, 0x1, 0x181f ;  /* 0x00381f0004037f89 */ /* 0x001e2200000e0000 */
[----:B------:R-:W-:-:S03]  /*a8b0*/  @P1 IMAD R8, R5, 0x2, R22 ;  /* 0x0000000205081824 */ /* 0x000fc600078e0216 */
[----:B------:R-:W1:Y:S01]  /*a8c0*/  SHFL.IDX PT, R2, R0, 0x1, 0x181f ;  /* 0x00381f0000027f89 */ /* 0x000e6200000e0000 */
[----:B0-----:R-:W-:-:S04]  /*a8d0*/  @P1 LEA R3, P0, R9, R3, 0x1 ;  /* 0x0000000309031211 */ /* 0x001fc800078008ff */
[----:B-1----:R-:W-:-:S04]  /*a8e0*/  @P1 IADD3.X R2, RZ, R2, RZ, P0, !PT ;  /* 0x00000002ff021210 */ /* 0x002fc800007fe4ff */
[----:B------:R-:W-:-:S04]  /*a8f0*/  @P1 LOP3.LUT R3, R3, R2, RZ, 0x3c, !PT ;  /* 0x0000000203031212 */ /* 0x000fc800078e3cff */
[----:B------:R-:W-:-:S04]  /*a900*/  @P1 LOP3.LUT R2, R3, R2, RZ, 0x3c, !PT ;  /* 0x0000000203021212 */ /* 0x000fc800078e3cff */
[----:B------:R-:W-:-:S05]  /*a910*/  @P1 LOP3.LUT R3, R3, R2, RZ, 0x3c, !PT ;  /* 0x0000000203031212 */ /* 0x000fca00078e3cff */
[----:B------:R-:W-:Y:S04]  /*a920*/  @P1 LDGSTS.E.BYPASS.LTC128B.128 [R8+0x18c00], desc[UR36][R2.64], !P4 ;  /* 0x18c0000002081fae */ /* 0x000fe8000e101d64 */
[----:B------:R-:W-:Y:S04]  /*a930*/  @P1 LDGSTS.E.BYPASS.LTC128B.128 [R8+0x1bc00], desc[UR36][R2.64+0x80], !P3 ;  /* 0x1bc0008002081fae */ /* 0x000fe8000d901d64 */
[----:B------:R0:W-:Y:S01]  /*a940*/  @P1 LDGSTS.E.BYPASS.LTC128B.128 [R8+0x1ec00], desc[UR36][R2.64+0x100], !P2 ;  /* 0x1ec0010002081fae */ /* 0x0001e2000d101d64 */
[----:B------:R-:W-:-:S03]  /*a950*/  ISETP.GE.AND P1, PT, R6, 0x21, PT ;  /* 0x000000210600780c */ /* 0x000fc60003f26270 */
[----:B0-----:R-:W0:Y:S10]  /*a960*/  SHFL.IDX PT, R3, R4, 0x2, 0x181f ;  /* 0x00581f0004037f89 */ /* 0x001e3400000e0000 */
[----:B------:R-:W-:Y:S01]  /*a970*/  @P1 IMAD R8, R5, 0x2, R22 ;  /* 0x0000000205081824 */ /* 0x000fe200078e0216 */
[----:B------:R-:W1:Y:S01]  /*a980*/  SHFL.IDX PT, R2, R0, 0x2, 0x181f ;  /* 0x00581f0000027f89 */ /* 0x000e6200000e0000 */
[----:B0-----:R-:W-:-:S05]  /*a990*/  @P1 LEA R3, P0, R9, R3, 0x1 ;  /* 0x0000000309031211 */ /* 0x001fca00078008ff */
[----:B-1----:R-:W-:-:S05]  /*a9a0*/  @P1 IMAD.X R2, RZ, RZ, R2, P0 ;  /* 0x000000ffff021224 */ /* 0x002fca00000e0602 */
        /* <DEDUP_REMOVED lines=21> */
[----:B------:R-:W1:Y:S04]  /*ab00*/  SHFL.IDX PT, R2, R0, 0x4, 0x181f ;  /* 0x00981f0000027f89 */ /* 0x000e6800000e0000 */
[----:B------:R-:W2:Y:S01]  /*ab10*/  SHFL.IDX PT, R0, R0, 0x5, 0x181f ;  /* 0x00b81f0000007f89 */ /* 0x000ea200000e0000 */
[----:B0-----:R-:W-:-:S05]  /*ab20*/  @P1 LEA R3, P0, R9, R3, 0x1 ;  /* 0x0000000309031211 */ /* 0x001fca00078008ff */
[----:B-1----:R-:W-:-:S05]  /*ab30*/  @P1 IMAD.X R2, RZ, RZ, R2, P0 ;  /* 0x000000ffff021224 */ /* 0x002fca00000e0602 */
[----:B------:R-:W-:-:S04]  /*ab40*/  @P1 LOP3.LUT R3, R3, R2, RZ, 0x3c, !PT ;  /* 0x0000000203031212 */ /* 0x000fc800078e3cff */
[----:B------:R-:W-:-:S04]  /*ab50*/  @P1 LOP3.LUT R2, R3, R2, RZ, 0x3c, !PT ;  /* 0x0000000203021212 */ /* 0x000fc800078e3cff */
[----:B------:R-:W-:-:S05]  /*ab60*/  @P1 LOP3.LUT R3, R3, R2, RZ, 0x3c, !PT ;  /* 0x0000000203031212 */ /* 0x000fca00078e3cff */
[----:B------:R-:W-:Y:S04]  /*ab70*/  @P1 LDGSTS.E.BYPASS.LTC128B.128 [R8+0x1a400], desc[UR36][R2.64], !P4 ;  /* 0x1a40000002081fae */ /* 0x000fe8000e101d64 */
[----:B------:R-:W-:Y:S04]  /*ab80*/  @P1 LDGSTS.E.BYPASS.LTC128B.128 [R8+0x1d400], desc[UR36][R2.64+0x80], !P3 ;  /* 0x1d40008002081fae */ /* 0x000fe8000d901d64 */
[----:B------:R0:W-:Y:S04]  /*ab90*/  @P1 LDGSTS.E.BYPASS.LTC128B.128 [R8+0x20400], desc[UR36][R2.64+0x100], !P2 ;  /* 0x2040010002081fae */ /* 0x0001e8000d101d64 */
[----:B0-2---:R0:W1:Y:S02]  /*aba0*/  SHFL.IDX PT, R2, R4, 0x5, 0x181f ;  /* 0x00b81f0004027f89 */ /* 0x00506400000e0000 */
.L_x_339:
[----:B------:R-:W-:-:S13]  /*abb0*/  ISETP.GE.AND P0, PT, R6, 0x51, PT ;  /* 0x000000510600780c */ /* 0x000fda0003f06270 */
[----:B-1----:R-:W-:Y:S01]  /*abc0*/  @P0 LEA R2, P1, R9, R2, 0x1 ;  /* 0x0000000209020211 */ /* 0x002fe200078208ff */
[----:B------:R-:W-:-:S03]  /*abd0*/  @P0 IMAD R5, R5, 0x2, R22 ;  /* 0x0000000205050824 */ /* 0x000fc600078e0216 */
[----:B------:R-:W-:-:S05]  /*abe0*/  @P0 IADD3.X R3, RZ, R0, RZ, P1, !PT ;  /* 0x00000000ff030210 */ /* 0x000fca0000ffe4ff */
        /* <DEDUP_REMOVED lines=8> */
.L_x_261:
[----:B------:R-:W-:Y:S02]  /*ac70*/  PLOP3.LUT P1, PT, P1, P0, PT, 0xa2, 0x0 ;  /* 0x000000000000781c */ /* 0x000fe40000f21472 */
[----:B------:R-:W-:-:S08]  /*ac80*/  @P0 R2UR P1, UR4, R7 ;  /* 0x00000000070402ca */ /* 0x000fd00000020000 */
[----:B------:R-:W-:-:S05]  /*ac90*/  @P0 PLOP3.LUT P0, PT, P1, PT, PT, 0x80, 0x0 ;  /* 0x000000000000081c */ /* 0x000fca0000f0f070 */
[----:B------:R-:W-:Y:S01]  /*aca0*/  @!P1 SYNCS.ARRIVE.TRANS64.RED.A0T1 RZ, [UR4+0x2a830], RZ ;  /* 0x02a830ffffff99a7 */ /* 0x000fe20008200404 */
[----:B------:R-:W-:Y:S07]  /*acb0*/  @!P1 ARRIVES.LDGSTSBAR.64.TRANSCNT [UR4+0x2a830] ;  /* 0x02a83000ff0099b0 */ /* 0x000fee0008000a84 */
[----:B------:R-:W-:Y:S05]  /*acc0*/  @P0 BRA.U.ANY `(.L_x_261) ;  /* 0xfffffffd00e80947 */ /* 0x000fea000393ffff */
[----:B------:R-:W-:Y:S01]  /*acd0*/  NOP ;  /* 0x0000000000007918 */ /* 0x000fe20000000000 */
[----:B------:R-:W2:Y:S02]  /*ace0*/  LDL R0, [R1+0x20] ;  /* 0x0000200001007983 */ /* 0x000ea40000100800 */
[----:B--2---:R-:W-:-:S13]  /*acf0*/  ISETP.NE.AND P2, PT, R0, 0x3, PT ;  /* 0x000000030000780c */ /* 0x004fda0003f45270 */
[----:B------:R-:W-:Y:S05]  /*ad00*/  @!P2 BRA `(.L_x_262) ;  /* 0x000000000004a947 */ /* 0x000fea0003800000 */
[----:B------:R-:W-:Y:S01]  /*ad10*/  BPT.TRAP 0x1 ;  /* 0x000000040000795c */ /* 0x000fe20000300000 */
.L_x_262:
[----:B------:R2:W5:Y:S01]  /*ad20*/  LDL.LU R0, [R1+0x8] ;  /* 0x0000080001007983 */ /* 0x0005620000300800 */
[----:B------:R-:W-:Y:S01]  /*ad30*/  LOP3.LUT P0, RZ, R25, 0x40, RZ, 0xc0, !PT ;  /* 0x0000004019ff7812 */ /* 0x000fe2000780c0ff */
[----:B------:R2:W-:-:S12]  /*ad40*/  SYNCS.ARRIVE.TRANS64.A1T0 RZ, [R7+URZ+0x2a830], RZ ;  /* 0x02a830ff07ff79a7 */ /* 0x0005d8000810003f */
[----:B------:R-:W-:Y:S05]  /*ad50*/  WARPSYNC.ALL ;  /* 0x0000000000007948 */ /* 0x000fea0003800000 */
[----:B------:R-:W-:Y:S01]  /*ad60*/  ULDC.64 UR4, c[0x0][0x298] ;  /* 0x0000a60000047ab9 */ /* 0x000fe20000000a00 */
[----:B-1----:R-:W-:Y:S01]  /*ad70*/  VIADD R2, R22, 0xc400 ;  /* 0x0000c40016027836 */ /* 0x002fe20000000000 */
[----:B------:R-:W-:Y:S01]  /*ad80*/  SEL R30, R30, RZ, !P0 ;  /* 0x000000ff1e1e7207 */ /* 0x000fe20004000000 */
[----:B0-----:R-:W-:Y:S01]  /*ad90*/  IMAD.WIDE.U32 R4, R35, UR4, RZ ;  /* 0x0000000423047c25 */ /* 0x001fe2000f8e00ff */
[----:B------:R-:W-:Y:S01]  /*ada0*/  BSSY B6, `(.L_x_263) ;  /* 0x000001b000067945 */ /* 0x000fe20003800000 */
[----:B------:R-:W-:Y:S01]  /*adb0*/  BAR.SYNC.DEFER_BLOCKING 0x8, 0x180 ;  /* 0x0206000000007b1d */ /* 0x000fe20000010000 */
[----:B-----5:R-:W-:-:S02]  /*adc0*/  SEL R0, R0, RZ, !P0 ;  /* 0x000000ff00007207 */ /* 0x020fc40004000000 */
[----:B------:R-:W-:-:S03]  /*add0*/  LOP3.LUT P0, RZ, R2, 0x3ff, RZ, 0xc0, !PT ;  /* 0x000003ff02ff7812 */ /* 0x000fc6000780c0ff */
[----:B------:R0:W-:Y:S04]  /*ade0*/  STL [R1+0x1c], R0 ;  /* 0x00001c0001007387 */ /* 0x0001e80000100800 */
[----:B------:R1:W-:Y:S01]  /*adf0*/  STL.64 [R1+0x8], R4 ;  /* 0x0000080401007387 */ /* 0x0003e20000100a00 */
[----:B0-----:R-:W-:-:S05]  /*ae00*/  SHF.R.S32.HI R0, RZ, 0x1f, R35 ;  /* 0x0000001fff007819 */ /* 0x001fca0000011423 */
[----:B------:R-:W-:-:S04]  /*ae10*/  IMAD R0, R0, UR4, RZ ;  /* 0x0000000400007c24 */ /* 0x000fc8000f8e02ff */
[----:B------:R-:W-:-:S04]  /*ae20*/  IMAD R0, R35, UR5, R0 ;  /* 0x0000000523007c24 */ /* 0x000fc8000f8e0200 */
[----:B------:R-:W-:Y:S01]  /*ae30*/  IMAD.IADD R35, R5, 0x1, R0 ;  /* 0x0000000105237824 */ /* 0x000fe200078e0200 */
[----:B-1----:R-:W-:Y:S06]  /*ae40*/  @!P0 BRA `(.L_x_264) ;  /* 0x0000000000408947 */ /* 0x002fec0003800000 */
[----:B------:R-:W-:Y:S01]  /*ae50*/  MOV R2, 0x0 ;  /* 0x0000000000027802 */ /* 0x000fe20000000f00 */
        /* <DEDUP_REMOVED lines=8> */
[----:B--2---:R-:W-:Y:S01]  /*aee0*/  IMAD.U32 R7, RZ, RZ, UR9 ;  /* 0x00000009ff077e24 */ /* 0x004fe2000f8e00ff */
[----:B------:R-:W-:Y:S01]  /*aef0*/  MOV R13, RZ ;  /* 0x000000ff000d7202 */ /* 0x000fe20000000f00 */
[----:B------:R-:W-:-:S02]  /*af00*/  IMAD.U32 R11, RZ, RZ, UR5 ;  /* 0x00000005ff0b7e24 */ /* 0x000fc4000f8e00ff */
[----:B------:R-:W-:Y:S02]  /*af10*/  IMAD.MOV.U32 R8, RZ, RZ, 0x70 ;  /* 0x00000070ff087424 */ /* 0x000fe400078e00ff */
[----:B------:R-:W-:-:S07]  /*af20*/  IMAD.MOV.U32 R12, RZ, RZ, 0x1 ;  /* 0x00000001ff0c7424 */ /* 0x000fce00078e00ff */
[----:B------:R-:W-:-:S07]  /*af30*/  LEPC R20, `(.L_x_264) ;  /* 0x000000001014794e */ /* 0x000fce0000000000 */
[----:B0-----:R-:W-:Y:S05]  /*af40*/  CALL.ABS.NOINC R2 ;  /* 0x0000000002007343 */ /* 0x001fea0003c00000 */
.L_x_264:
[----:B------:R-:W-:Y:S05]  /*af50*/  BSYNC B6 ;  /* 0x0000000000067941 */ /* 0x000fea0003800000 */
.L_x_263:
[----:B------:R-:W3:Y:S01]  /*af60*/  LDL.LU R20, [R1+0x1c] ;  /* 0x00001c0001147983 */ /* 0x000ee20000300800 */
[----:B------:R-:W0:Y:S01]  /*af70*/  LDC R8, c[0x0][0x448] ;  /* 0x00011200ff087b82 */ /* 0x000e220000000800 */
[----:B------:R-:W-:Y:S02]  /*af80*/  ULDC.64 UR4, c[0x0][0x2d8] ;  /* 0x0000b60000047ab9 */ /* 0x000fe40000000a00 */
[----:B------:R-:W4:Y:S01]  /*af90*/  LDL.LU.64 R2, [R1+0x8] ;  /* 0x0000080001027983 */ /* 0x000f220000300a00 */
[----:B------:R-:W-:Y:S02]  /*afa0*/  IMAD.SHL.U32 R4, R17, 0x80, RZ ;  /* 0x0000008011047824 */ /* 0x000fe400078e00ff */
[----:B------:R-:W-:Y:S01]  /*afb0*/  IMAD R0, R32, UR4, RZ ;  /* 0x0000000420007c24 */ /* 0x000fe2000f8e02ff */
[----:B------:R1:W5:Y:S03]  /*afc0*/  LDL R17, [R1+0x10] ;  /* 0x0000100001117983 */ /* 0x0003660000100800 */
[----:B------:R-:W-:Y:S01]  /*afd0*/  IMAD R0, R18, UR5, R0 ;  /* 0x0000000512007c24 */ /* 0x000fe2000f8e0200 */
[----:B0-----:R-:W-:Y:S01]  /*afe0*/  ISETP.NE.AND P0, PT, R8, 0x1, PT ;  /* 0x000000010800780c */ /* 0x001fe20003f05270 */
[----:B------:R-:W0:Y:S02]  /*aff0*/  S2R R11, SR_TID.X ;  /* 0x00000000000b7919 */ /* 0x000e240000002100 */
[----:B0-----:R-:W-:-:S05]  /*b000*/  IMAD.SHL.U32 R9, R11, 0x8, RZ ;  /* 0x000000080b097824 */ /* 0x001fca00078e00ff */
[----:B------:R-:W-:Y:S01]  /*b010*/  LOP3.LUT R9, R9, 0x38, RZ, 0xc0, !PT ;  /* 0x0000003809097812 */ /* 0x000fe200078ec0ff */
[----:B---3--:R-:W-:Y:S02]  /*b020*/  IMAD.MOV.U32 R21, RZ, RZ, R20 ;  /* 0x000000ffff157224 */ /* 0x008fe400078e0014 */
[----:B------:R-:W0:Y:S01]  /*b030*/  S2R R20, SR_TID.X ;  /* 0x0000000000147919 */ /* 0x000e220000002100 */
[----:B----4-:R-:W-:Y:S02]  /*b040*/  IMAD.MOV.U32 R3, RZ, RZ, R35 ;  /* 0x000000ffff037224 */ /* 0x010fe400078e0023 */
[----:B------:R-:W-:Y:S01]  /*b050*/  IMAD.WIDE.U32 R2, R18, UR4, R2 ;  /* 0x0000000412027c25 */ /* 0x000fe2000f8e0002 */
[----:B------:R-:W-:-:S03]  /*b060*/  ULDC.64 UR4, c[0x0][0x2e0] ;  /* 0x0000b80000047ab9 */ /* 0x000fc60000000a00 */
[----:B------:R-:W-:Y:S02]  /*b070*/  IMAD R5, R21, UR4, RZ ;  /* 0x0000000415057c24 */ /* 0x000fe4000f8e02ff */
[----:B------:R-:W-:Y:S02]  /*b080*/  IMAD.IADD R3, R3, 0x1, R0 ;  /* 0x0000000103037824 */ /* 0x000fe400078e0200 */
[C---:B------:R-:W-:Y:S02]  /*b090*/  IMAD R0, R30.reuse, UR5, R5 ;  /* 0x000000051e007c24 */ /* 0x040fe4000f8e0205 */
[----:B------:R-:W-:Y:S01]  /*b0a0*/  IMAD.WIDE.U32 R2, R30, UR4, R2 ;  /* 0x000000041e027c25 */ /* 0x000fe2000f8e0002 */
[----:B------:R-:W2:Y:S01]  /*b0b0*/  @P0 LDC R5, c[0x0][0x44c] ;  /* 0x00011300ff050b82 */ /* 0x000ea20000000800 */
[----:B------:R-:W-:-:S03]  /*b0c0*/  ULDC.64 UR4, c[0x0][0x2d0] ;  /* 0x0000b40000047ab9 */ /* 0x000fc60000000a00 */
[----:B------:R-:W-:-:S04]  /*b0d0*/  IADD3 R3, R3, R0, RZ ;  /* 0x0000000003037210 */ /* 0x000fc80007ffe0ff */
[----:B------:R-:W3:Y:S01]  /*b0e0*/  @P0 LDC R0, c[0x0][0x450] ;  /* 0x00011400ff000b82 */ /* 0x000ee20000000800 */
[C---:B0-----:R-:W-:Y:S01]  /*b0f0*/  LOP3.LUT R21, R20.reuse, 0x7f, RZ, 0xc0, !PT ;  /* 0x0000007f14157812 */ /* 0x041fe200078ec0ff */
[----:B------:R-:W-:-:S03]  /*b100*/  IMAD.SHL.U32 R20, R20, 0x10, RZ ;  /* 0x0000001014147824 */ /* 0x000fc600078e00ff */
[----:B------:R-:W-:-:S04]  /*b110*/  SHF.R.U32.HI R21, RZ, 0x3, R21 ;  /* 0x00000003ff157819 */ /* 0x000fc80000011615 */
[----:B------:R-:W-:-:S04]  /*b120*/  LOP3.LUT R20, R21, 0x70, R20, 0xf8, !PT ;  /* 0x0000007015147812 */ /* 0x000fc800078ef814 */
[----:B------:R-:W-:-:S05]  /*b130*/  LOP3.LUT R6, R20, R4, RZ, 0xfc, !PT ;  /* 0x0000000414067212 */ /* 0x000fca00078efcff */
[----:B--2---:R-:W-:-:S04]  /*b140*/  @P0 IMAD.HI.U32 R7, R6, R5, RZ ;  /* 0x0000000506070227 */ /* 0x004fc800078e00ff */
[----:B------:R-:W-:Y:S01]  /*b150*/  IMAD.MOV.U32 R5, RZ, RZ, R6 ;  /* 0x000000ffff057224 */ /* 0x000fe200078e0006 */
[----:B---3--:R-:W-:-:S04]  /*b160*/  @P0 SHF.R.U32.HI R5, RZ, R0, R7 ;  /* 0x00000000ff050219 */ /* 0x008fc80000011607 */
[----:B------:R-:W-:-:S05]  /*b170*/  IADD3 R0, -R5, RZ, RZ ;  /* 0x000000ff05007210 */ /* 0x000fca0007ffe1ff */
[----:B------:R-:W-:Y:S01]  /*b180*/  IMAD R0, R8, R0, R6 ;  /* 0x0000000008007224 */ /* 0x000fe200078e0206 */
[----:B------:R-:W-:Y:S01]  /*b190*/  SHF.R.S32.HI R6, RZ, 0x1f, R5 ;  /* 0x0000001fff067819 */ /* 0x000fe20000011405 */
[----:B------:R-:W-:-:S04]  /*b1a0*/  IMAD.WIDE.U32 R2, R5, UR4, R2 ;  /* 0x0000000405027c25 */ /* 0x000fc8000f8e0002 */
[----:B------:R-:W-:-:S04]  /*b1b0*/  IMAD R6, R6, UR4, RZ ;  /* 0x0000000406067c24 */ /* 0x000fc8000f8e02ff */
[----:B------:R-:W-:Y:S01]  /*b1c0*/  IMAD R6, R5, UR5, R6 ;  /* 0x0000000505067c24 */ /* 0x000fe2000f8e0206 */
[----:B------:R-:W-:Y:S01]  /*b1d0*/  SHF.R.S32.HI R5, RZ, 0x1f, R0 ;  /* 0x0000001fff057819 */ /* 0x000fe20000011400 */
[----:B------:R-:W-:Y:S02]  /*b1e0*/  ULDC.64 UR4, c[0x0][0x2c8] ;  /* 0x0000b20000047ab9 */ /* 0x000fe40000000a00 */
[----:B------:R-:W-:Y:S02]  /*b1f0*/  IMAD.IADD R3, R3, 0x1, R6 ;  /* 0x0000000103037824 */ /* 0x000fe400078e0206 */
[----:B------:R-:W-:Y:S01]  /*b200*/  IMAD R5, R5, UR4, RZ ;  /* 0x0000000405057c24 */ /* 0x000fe2000f8e02ff */
[----:B------:R-:W-:Y:S01]  /*b210*/  SHF.L.U32 R21, R11, 0x3, RZ ;  /* 0x000000030b157819 */ /* 0x000fe200000006ff */
[----:B------:R-:W-:-:S04]  /*b220*/  IMAD.WIDE.U32 R2, R0, UR4, R2 ;  /* 0x0000000400027c25 */ /* 0x000fc8000f8e0002 */
[----:B------:R-:W-:Y:S01]  /*b230*/  IMAD R5, R0, UR5, R5 ;  /* 0x0000000500057c24 */ /* 0x000fe2000f8e0205 */
[----:B------:R-:W-:Y:S01]  /*b240*/  ULDC.64 UR4, c[0x0][0x280] ;  /* 0x0000a00000047ab9 */ /* 0x000fe20000000a00 */
[----:B------:R-:W-:Y:S02]  /*b250*/  LOP3.LUT R21, R21, 0x38, RZ, 0xc0, !PT ;  /* 0x0000003815157812 */ /* 0x000fe400078ec0ff */
[----:B------:R-:W-:Y:S01]  /*b260*/  IMAD.IADD R5, R3, 0x1, R5 ;  /* 0x0000000103057824 */ /* 0x000fe200078e0205 */
[----:B------:R-:W-:Y:S01]  /*b270*/  LEA R0, P0, R2, UR4, 0x1 ;  /* 0x0000000402007c11 */ /* 0x000fe2000f8008ff */
[----:B------:R-:W-:Y:S01]  /*b280*/  ULDC UR4, c[0x0][0x2b8] ;  /* 0x0000ae0000047ab9 */ /* 0x000fe20000000800 */
[----:B------:R-:W-:Y:S02]  /*b290*/  LOP3.LUT R20, R11, 0x7f, RZ, 0xc0, !PT ;  /* 0x0000007f0b147812 */ /* 0x000fe400078ec0ff */
[C---:B------:R-:W-:Y:S02]  /*b2a0*/  LOP3.LUT R10, R21.reuse, 0x40, RZ, 0xfc, !PT ;  /* 0x00000040150a7812 */ /* 0x040fe400078efcff */
[----:B------:R-:W-:-:S02]  /*b2b0*/  LOP3.LUT R11, R21, 0x80, RZ, 0xfc, !PT ;  /* 0x00000080150b7812 */ /* 0x000fc400078efcff */
[----:B------:R-:W-:Y:S01]  /*b2c0*/  LEA.HI.X R5, R2, UR5, R5, 0x1, P0 ;  /* 0x0000000502057c11 */ /* 0x000fe200080f0c05 */
[----:B------:R-:W-:Y:S01]  /*b2d0*/  UMOV UR5, 0xffffffff ;  /* 0xffffffff00057882 */ /* 0x000fe20000000000 */
[----:B------:R-:W-:Y:S02]  /*b2e0*/  ISETP.GE.AND P3, PT, R9, UR4, PT ;  /* 0x0000000409007c0c */ /* 0x000fe4000bf66270 */
[----:B------:R-:W-:Y:S02]  /*b2f0*/  ISETP.GE.AND P2, PT, R10, UR4, PT ;  /* 0x000000040a007c0c */ /* 0x000fe4000bf46270 */
[----:B------:R-:W-:Y:S02]  /*b300*/  ISETP.GE.AND P0, PT, R11, UR4, PT ;  /* 0x000000040b007c0c */ /* 0x000fe4000bf06270 */
[----:B------:R-:W-:Y:S01]  /*b310*/  SHF.R.U32.HI R10, RZ, 0x3, R20 ;  /* 0x00000003ff0a7819 */ /* 0x000fe20000011614 */
[----:B-1----:R-:W-:Y:S10]  /*b320*/  BRA.DIV UR5, `(.L_x_265) ;  /* 0x0000003605dc7947 */ /* 0x002ff4000b800000 */
[----:B------:R-:W0:Y:S01]  /*b330*/  SHFL.IDX PT, R3, R0, RZ, 0x181f ;  /* 0x00181fff00037589 */ /* 0x000e2200000e0000 */
[----:B-----5:R-:W-:Y:S02]  /*b340*/  IMAD R6, R17, R8, RZ ;  /* 0x0000000811067224 */ /* 0x020fe400078e02ff */
[----:B------:R-:W-:Y:S01]  /*b350*/  IMAD.IADD R4, R10, 0x1, R4 ;  /* 0x000000010a047824 */ /* 0x000fe200078e0204 */
[----:B------:R-:W1:Y:S04]  /*b360*/  SHFL.IDX PT, R2, R5, RZ, 0x181f ;  /* 0x00181fff05027589 */ /* 0x000e6800000e0000 */
[----:B------:R-:W-:Y:S01]  /*b370*/  ISETP.GE.AND P1, PT, R4, R6, PT ;  /* 0x000000060400720c */ /* 0x000fe20003f26270 */
[----:B------:R-:W-:-:S12]  /*b380*/  SHFL.IDX PT, R14, R0, 0x7, 0x181f ;  /* 0x00f81f00000e7f89 */ /* 0x000fd800000e0000 */
[----:B0-----:R-:W-:-:S05]  /*b390*/  @!P1 LEA R7, P4, R9, R3, 0x1 ;  /* 0x0000000309079211 */ /* 0x001fca00078808ff */
[----:B-1----:R-:W-:Y:S02]  /*b3a0*/  @!P1 IMAD.X R3, RZ, RZ, R2, P4 ;  /* 0x000000ffff039224 */ /* 0x002fe400020e0602 */
[----:B------:R-:W-:Y:S01]  /*b3b0*/  @!P1 IMAD.MOV.U32 R2, RZ, RZ, R7 ;  /* 0x000000ffff029224 */ /* 0x000fe200078e0007 */
[----:B------:R-:W-:-:S04]  /*b3c0*/  IADD3 R7, R4, 0x10, RZ ;  /* 0x0000001004077810 */ /* 0x000fc80007ffe0ff */
[----:B------:R-:W-:Y:S04]  /*b3d0*/  @!P1 LDGSTS.E.BYPASS.LTC128B.128 [R34+0xc400], desc[UR36][R2.64], !P3 ;  /* 0x0c40000002229fae */ /* 0x000fe8000d901d64 */
[----:B------:R-:W-:Y:S04]  /*b3e0*/  @!P1 LDGSTS.E.BYPASS.LTC128B.128 [R34+0x10400], desc[UR36][R2.64+0x80], !P2 ;  /* 0x1040008002229fae */ /* 0x000fe8000d101d64 */
[----:B------:R0:W-:Y:S01]  /*b3f0*/  @!P1 LDGSTS.E.BYPASS.LTC128B.128 [R34+0x14400], desc[UR36][R2.64+0x100], !P0 ;  /* 0x1440010002229fae */ /* 0x0001e2000c101d64 */
[----:B------:R-:W-:-:S03]  /*b400*/  ISETP.GE.AND P1, PT, R7, R6, PT ;  /* 0x000000060700720c */ /* 0x000fc60003f26270 */
[----:B0-----:R-:W0:Y:S04]  /*b410*/  SHFL.IDX PT, R3, R0, 0x1, 0x181f ;  /* 0x00381f0000037f89 */ /* 0x001e2800000e0000 */
[----:B------:R-:W1:Y:S06]  /*b420*/  SHFL.IDX PT, R2, R5, 0x1, 0x181f ;  /* 0x00381f0005027f89 */ /* 0x000e6c00000e0000 */
[----:B0-----:R-:W-:-:S05]  /*b430*/  @!P1 LEA R7, P4, R9, R3, 0x1 ;  /* 0x0000000309079211 */ /* 0x001fca00078808ff */
[----:B-1----:R-:W-:Y:S02]  /*b440*/  @!P1 IMAD.X R8, RZ, RZ, R2, P4 ;  /* 0x000000ffff089224 */ /* 0x002fe400020e0602 */
[----:B------:R-:W-:Y:S01]  /*b450*/  @!P1 IMAD.MOV.U32 R2, RZ, RZ, R7 ;  /* 0x000000ffff029224 */ /* 0x000fe200078e0007 */
[----:B------:R-:W-:Y:S01]  /*b460*/  IADD3 R7, R4, 0x20, RZ ;  /* 0x0000002004077810 */ /* 0x000fe20007ffe0ff */
[----:B------:R-:W-:-:S05]  /*b470*/  @!P1 IMAD.MOV.U32 R3, RZ, RZ, R8 ;  /* 0x000000ffff039224 */ /* 0x000fca00078e0008 */
        /* <DEDUP_REMOVED lines=49> */
[----:B------:R-:W1:Y:S04]  /*b790*/  SHFL.IDX PT, R2, R5, 0x6, 0x181f ;  /* 0x00d81f0005027f89 */ /* 0x000e6800000e0000 */
[----:B------:R-:W2:Y:S02]  /*b7a0*/  SHFL.IDX PT, R5, R5, 0x7, 0x181f ;  /* 0x00f81f0005057f89 */ /* 0x000ea400000e0000 */
[----:B0-----:R-:W-:-:S05]  /*b7b0*/  @!P1 LEA R7, P4, R9, R3, 0x1 ;  /* 0x0000000309079211 */ /* 0x001fca00078808ff */
[----:B-1----:R-:W-:Y:S02]  /*b7c0*/  @!P1 IMAD.X R8, RZ, RZ, R2, P4 ;  /* 0x000000ffff089224 */ /* 0x002fe400020e0602 */
[----:B------:R-:W-:Y:S02]  /*b7d0*/  @!P1 IMAD.MOV.U32 R2, RZ, RZ, R7 ;  /* 0x000000ffff029224 */ /* 0x000fe400078e0007 */
[----:B------:R-:W-:-:S05]  /*b7e0*/  @!P1 IMAD.MOV.U32 R3, RZ, RZ, R8 ;  /* 0x000000ffff039224 */ /* 0x000fca00078e0008 */
[----:B------:R0:W-:Y:S04]  /*b7f0*/  @!P1 LDGSTS.E.BYPASS.LTC128B.128 [R34+0xf400], desc[UR36][R2.64], !P3 ;  /* 0x0f40000002229fae */ /* 0x0001e8000d901d64 */
[----:B------:R0:W-:Y:S04]  /*b800*/  @!P1 LDGSTS.E.BYPASS.LTC128B.128 [R34+0x13400], desc[UR36][R2.64+0x80], !P2 ;  /* 0x1340008002229fae */ /* 0x0001e8000d101d64 */
[----:B--2---:R0:W-:Y:S02]  /*b810*/  @!P1 LDGSTS.E.BYPASS.LTC128B.128 [R34+0x17400], desc[UR36][R2.64+0x100], !P0 ;  /* 0x1740010002229fae */ /* 0x0041e4000c101d64 */
.L_x_356:
[----:B0-----:R-:W-:Y:S01]  /*b820*/  IADD3 R3, R4, 0x70, RZ ;  /* 0x0000007004037810 */ /* 0x001fe20007ffe0ff */
[----:B------:R-:W-:Y:S03]  /*b830*/  BSSY B0, `(.L_x_266) ;  /* 0x000000b000007945 */ /* 0x000fe60003800000 */
[----:B------:R-:W-:-:S13]  /*b840*/  ISETP.GE.AND P1, PT, R3, R6, PT ;  /* 0x000000060300720c */ /* 0x000fda0003f26270 */
[----:B------:R-:W-:Y:S05]  /*b850*/  @P1 BRA `(.L_x_267) ;  /* 0x0000000000201947 */ /* 0x000fea0003800000 */
[----:B------:R-:W-:-:S05]  /*b860*/  LEA R2, P1, R9, R14, 0x1 ;  /* 0x0000000e09027211 */ /* 0x000fca00078208ff */
[----:B------:R-:W-:-:S05]  /*b870*/  IMAD.X R3, RZ, RZ, R5, P1 ;  /* 0x000000ffff037224 */ /* 0x000fca00008e0605 */
[----:B------:R-:W-:Y:S01]  /*b880*/  @!PT LDS RZ, [RZ] ;  /* 0x00000000fffff984 */ /* 0x000fe20000000800 */
[----:B------:R-:W-:Y:S01]  /*b890*/  @!PT LDS RZ, [RZ] ;  /* 0x00000000fffff984 */ /* 0x000fe20000000800 */
[----:B------:R-:W-:Y:S01]  /*b8a0*/  @!PT LDS RZ, [RZ] ;  /* 0x00000000fffff984 */ /* 0x000fe20000000800 */
[----:B------:R0:W-:Y:S04]  /*b8b0*/  LDGSTS.E.BYPASS.LTC128B.128 [R34+0xfc00], desc[UR36][R2.64], !P3 ;  /* 0x0fc0000002227fae */ /* 0x0001e8000d901d64 */
[----:B------:R0:W-:Y:S04]  /*b8c0*/  LDGSTS.E.BYPASS.LTC128B.128 [R34+0x13c00], desc[UR36][R2.64+0x80], !P2 ;  /* 0x13c0008002227fae */ /* 0x0001e8000d101d64 */
[----:B------:R0:W-:Y:S02]  /*b8d0*/  LDGSTS.E.BYPASS.LTC128B.128 [R34+0x17c00], desc[UR36][R2.64+0x100], !P0 ;  /* 0x17c0010002227fae */ /* 0x0001e4000c101d64 */
.L_x_267:
[----:B------:R-:W-:Y:S05]  /*b8e0*/  BSYNC B0 ;  /* 0x0000000000007941 */ /* 0x000fea0003800000 */
.L_x_266:
[----:B------:R-:W-:Y:S01]  /*b8f0*/  NOP ;  /* 0x0000000000007918 */ /* 0x000fe20000000000 */
[----:B------:R-:W-:-:S13]  /*b900*/  PLOP3.LUT P0, PT, PT, PT, PT, 0x80, 0x0 ;  /* 0x000000000000781c */ /* 0x000fda0003f0f070 */
.L_x_268:
[----:B------:R-:W-:Y:S02]  /*b910*/  PLOP3.LUT P1, PT, P1, P0, PT, 0xa2, 0x0 ;  /* 0x000000000000781c */ /* 0x000fe40000f21472 */
[----:B------:R-:W-:-:S08]  /*b920*/  @P0 R2UR P1, UR4, R22 ;  /* 0x00000000160402ca */ /* 0x000fd00000020000 */
[----:B------:R-:W-:-:S05]  /*b930*/  @P0 PLOP3.LUT P0, PT, P1, PT, PT, 0x80, 0x0 ;  /* 0x000000000000081c */ /* 0x000fca0000f0f070 */
[----:B------:R-:W-:Y:S01]  /*b940*/  @!P1 SYNCS.ARRIVE.TRANS64.RED.A0T1 RZ, [UR4+0x2a800], RZ ;  /* 0x02a800ffffff99a7 */ /* 0x000fe20008200404 */
[----:B------:R-:W-:Y:S07]  /*b950*/  @!P1 ARRIVES.LDGSTSBAR.64.TRANSCNT [UR4+0x2a800] ;  /* 0x02a80000ff0099b0 */ /* 0x000fee0008000a84 */
[----:B------:R-:W-:Y:S05]  /*b960*/  @P0 BRA.U.ANY `(.L_x_268) ;  /* 0xfffffffd00e80947 */ /* 0x000fea000393ffff */
[----:B0-----:R-:W2:Y:S02]  /*b970*/  LDL.LU R2, [R1+0x14] ;  /* 0x0000140001027983 */ /* 0x001ea40000300800 */
[----:B--2---:R-:W-:-:S05]  /*b980*/  VIADD R2, R2, 0x1 ;  /* 0x0000000102027836 */ /* 0x004fca0000000000 */
[----:B------:R0:W-:Y:S01]  /*b990*/  STL [R1+0x14], R2 ;  /* 0x0000140201007387 */ /* 0x0001e20000100800 */
[----:B------:R-:W-:-:S04]  /*b9a0*/  LEA.HI R0, R2, R2, RZ, 0x1 ;  /* 0x0000000202007211 */ /* 0x000fc800078f08ff */
[----:B------:R-:W-:-:S05]  /*b9b0*/  LOP3.LUT R0, R0, 0xfffffffe, RZ, 0xc0, !PT ;  /* 0xfffffffe00007812 */ /* 0x000fca00078ec0ff */
[----:B------:R-:W-:-:S05]  /*b9c0*/  IMAD.IADD R0, R2, 0x1, -R0 ;  /* 0x0000000102007824 */ /* 0x000fca00078e0a00 */
[----:B------:R-:W-:Y:S01]  /*b9d0*/  SHF.L.U32 R3, R0, 0x1f, RZ ;  /* 0x0000001f00037819 */ /* 0x000fe200000006ff */
[----:B------:R-:W-:Y:S01]  /*b9e0*/  NOP ;  /* 0x0000000000007918 */ /* 0x000fe20000000000 */
[----:B------:R0:W-:Y:S01]  /*b9f0*/  SYNCS.ARRIVE.TRANS64.A1T0 RZ, [R22+URZ+0x2a800], RZ ;  /* 0x02a800ff16ff79a7 */ /* 0x0001e2000810003f */
[----:B------:R-:W-:Y:S01]  /*ba00*/  BSSY B0, `(.L_x_269) ;  /* 0x0000003000007945 */ /* 0x000fe20003800000 */
[----:B------:R-:W1:Y:S03]  /*ba10*/  SYNCS.PHASECHK.TRANS64.TRYWAIT P0, [R22+URZ+0x2a820], R3 ;  /* 0x02a82003160075a7 */ /* 0x000e66000800017f */
[----:B01----:R-:W-:Y:S05]  /*ba20*/  @!P0 BRA `(.L_x_270) ;  /* 0x0000003800d48947 */ /* 0x003fea0003800000 */
.L_x_357:
[----:B------:R-:W-:Y:S05]  /*ba30*/  BSYNC B0 ;  /* 0x0000000000007941 */ /* 0x000fea0003800000 */
.L_x_269:
[----:B------:R-:W-:Y:S01]  /*ba40*/  ISETP.GE.AND P0, PT, R36, 0x61, PT ;  /* 0x000000612400780c */ /* 0x000fe20003f06270 */
[----:B------:R-:W-:-:S12]  /*ba50*/  BSSY B0, `(.L_x_271) ;  /* 0x00000ff000007945 */ /* 0x000fd80003800000 */
[----:B------:R-:W-:Y:S05]  /*ba60*/  @!P0 BRA `(.L_x_272) ;  /* 0x0000000c00f48947 */ /* 0x000fea0003800000 */
[----:B------:R-:W2:Y:S01]  /*ba70*/  LDL.LU R0, [R1+0x18] ;  /* 0x0000180001007983 */ /* 0x000ea20000300800 */
[----:B------:R-:W-:Y:S02]  /*ba80*/  IMAD.MOV.U32 R17, RZ, RZ, R28 ;  /* 0x000000ffff117224 */ /* 0x000fe400078e001c */
[----:B------:R-:W-:Y:S02]  /*ba90*/  IMAD.MOV.U32 R10, RZ, RZ, R27 ;  /* 0x000000ffff0a7224 */ /* 0x000fe400078e001b */
[----:B------:R-:W-:Y:S01]  /*baa0*/  IMAD.MOV.U32 R30, RZ, RZ, R26 ;  /* 0x000000ffff1e7224 */ /* 0x000fe200078e001a */
[----:B--2---:R-:W-:-:S07]  /*bab0*/  IADD3 R0, R0, -0x2, RZ ;  /* 0xfffffffe00007810 */ /* 0x004fce0007ffe0ff */
.L_x_285:
[----:B------:R-:W2:Y:S01]  /*bac0*/  LDL R7, [R1] ;  /* 0x0000000001077983 */ /* 0x000ea20000100800 */
[----:B------:R-:W1:Y:S01]  /*bad0*/  LDC R4, c[0x0][0x430] ;  /* 0x00010c00ff047b82 */ /* 0x000e620000000800 */
[----:B------:R-:W0:Y:S02]  /*bae0*/  S2R R2, SR_TID.X ;  /* 0x0000000000027919 */ /* 0x000e240000002100 */
[----:B------:R-:W3:Y:S01]  /*baf0*/  LDL R9, [R1+0x20] ;  /* 0x0000200001097983 */ /* 0x000ee20000100800 */
[----:B-1----:R-:W-:Y:S02]  /*bb00*/  ISETP.NE.AND P0, PT, R4, 0x1, PT ;  /* 0x000000010400780c */ /* 0x002fe40003f05270 */
[C---:B0-----:R-:W-:Y:S02]  /*bb10*/  LOP3.LUT R3, R2.reuse, 0x7f, RZ, 0xc0, !PT ;  /* 0x0000007f02037812 */ /* 0x041fe400078ec0ff */
[----:B------:R-:W-:-:S09]  /*bb20*/  SHF.L.U32 R2, R2, 0x4, RZ ;  /* 0x0000000402027819 */ /* 0x000fd200000006ff */
[----:B------:R-:W0:Y:S01]  /*bb30*/  @P0 LDC R5, c[0x0][0x438] ;  /* 0x00010e00ff050b82 */ /* 0x000e220000000800 */
[----:B------:R-:W-:-:S04]  /*bb40*/  SHF.R.U32.HI R3, RZ, 0x3, R3 ;  /* 0x00000003ff037819 */ /* 0x000fc80000011603 */
[----:B------:R-:W-:-:S03]  /*bb50*/  LOP3.LUT R2, R3, 0x70, R2, 0xf8, !PT ;  /* 0x0000007003027812 */ /* 0x000fc600078ef802 */
[----:B------:R-:W1:Y:S01]  /*bb60*/  @P0 LDC R3, c[0x0][0x434] ;  /* 0x00010d00ff030b82 */ /* 0x000e620000000800 */
[----:B------:R-:W-:Y:S01]  /*bb70*/  IMAD R8, R0, 0x60, R37 ;  /* 0x0000006000087824 */ /* 0x000fe200078e0225 */
[----:B------:R-:W-:-:S03]  /*bb80*/  ISETP.GT.U32.AND P2, PT, R2, 0x5f, PT ;  /* 0x0000005f0200780c */ /* 0x000fc60003f44070 */
[----:B------:R-:W-:-:S04]  /*bb90*/  IMAD.IADD R8, R2, 0x1, R8 ;  /* 0x0000000102087824 */ /* 0x000fc800078e0208 */
[----:B------:R-:W-:Y:S02]  /*bba0*/  IMAD.MOV.U32 R6, RZ, RZ, R8 ;  /* 0x000000ffff067224 */ /* 0x000fe400078e0008 */
[----:B-1----:R-:W-:-:S05]  /*bbb0*/  @P0 IMAD.HI.U32 R2, R8, R3, RZ ;  /* 0x0000000308020227 */ /* 0x002fca00078e00ff */
[----:B0-----:R-:W-:Y:S02]  /*bbc0*/  @P0 SHF.R.U32.HI R6, RZ, R5, R2 ;  /* 0x00000005ff060219 */ /* 0x001fe40000011602 */
[----:B------:R-:W0:Y:S02]  /*bbd0*/  @!P2 LDC.64 R4, c[0x0][0x428] ;  /* 0x00010a00ff04ab82 */ /* 0x000e240000000a00 */
[--C-:B------:R-:W-:Y:S01]  /*bbe0*/  @!P2 SHF.R.S32.HI R3, RZ, 0x1f, R6.reuse ;  /* 0x0000001fff03a819 */ /* 0x100fe20000011406 */
[----:B------:R-:W-:-:S04]  /*bbf0*/  @!P2 IMAD.MOV.U32 R2, RZ, RZ, R6 ;  /* 0x000000ffff02a224 */ /* 0x000fc800078e0006 */
[----:B0-----:R-:W-:-:S04]  /*bc00*/  @!P2 IMAD.WIDE.U32 R2, R31, R4, R2 ;  /* 0x000000041f02a225 */ /* 0x001fc800078e0002 */
[----:B--2---:R-:W-:-:S04]  /*bc10*/  @!P2 IMAD R4, R7, R4, RZ ;  /* 0x000000040704a224 */ /* 0x004fc800078e02ff */
[----:B------:R-:W-:Y:S02]  /*bc20*/  @!P2 IMAD R7, R31, R5, R4 ;  /* 0x000000051f07a224 */ /* 0x000fe400078e0204 */
[----:B------:R-:W0:Y:S03]  /*bc30*/  @!P2 LDC.64 R4, c[0x0][0x418] ;  /* 0x00010600ff04ab82 */ /* 0x000e260000000a00 */
[----:B------:R-:W-:Y:S01]  /*bc40*/  @!P2 IADD3 R3, R7, R3, RZ ;  /* 0x000000030703a210 */ /* 0x000fe20007ffe0ff */
[----:B------:R-:W-:Y:S01]  /*bc50*/  IMAD.MOV.U32 R7, RZ, RZ, RZ ;  /* 0x000000ffff077224 */ /* 0x000fe200078e00ff */
[----:B0-----:R-:W-:-:S04]  /*bc60*/  @!P2 LEA R4, P0, R2, R4, 0x2 ;  /* 0x000000040204a211 */ /* 0x001fc800078010ff */
[----:B------:R-:W-:-:S05]  /*bc70*/  @!P2 LEA.HI.X R5, R2, R5, R3, 0x2, P0 ;  /* 0x000000050205a211 */ /* 0x000fca00000f1403 */
[----:B------:R0:W5:Y:S01]  /*bc80*/  @!P2 LDG.E R7, desc[UR36][R4.64] ;  /* 0x000000240407a981 */ /* 0x000162000c1e1900 */
[----:B---3--:R-:W-:Y:S01]  /*bc90*/  ISETP.NE.AND P1, PT, R9, 0x3, PT ;  /* 0x000000030900780c */ /* 0x008fe20003f25270 */
[----:B------:R-:W-:Y:S01]  /*bca0*/  VIADD R27, R10, 0x1 ;  /* 0x000000010a1b7836 */ /* 0x000fe20000000000 */
[----:B------:R-:W-:Y:S05]  /*bcb0*/  YIELD ;  /* 0x0000000000007946 */ /* 0x000fea0003800000 */
[----:B------:R-:W-:Y:S01]  /*bcc0*/  ISETP.NE.AND P0, PT, R27, 0x2, PT ;  /* 0x000000021b00780c */ /* 0x000fe20003f05270 */
[----:B------:R-:W-:Y:S01]  /*bcd0*/  IMAD.MOV R3, RZ, RZ, -R6 ;  /* 0x000000ffff037224 */ /* 0x000fe200078e0a06 */
[----:B------:R-:W-:-:S02]  /*bce0*/  ULDC UR4, c[0x0][0x430] ;  /* 0x00010c0000047ab9 */ /* 0x000fc40000000800 */
[----:B------:R-:W-:Y:S01]  /*bcf0*/  SEL R28, RZ, 0x1, P0 ;  /* 0x00000001ff1c7807 */ /* 0x000fe20000000000 */
[----:B------:R-:W-:Y:S01]  /*bd00*/  IMAD R8, R3, UR4, R8 ;  /* 0x0000000403087c24 */ /* 0x000fe2000f8e0208 */
[----:B------:R-:W-:Y:S02]  /*bd10*/  SEL R27, R27, RZ, P0 ;  /* 0x000000ff1b1b7207 */ /* 0x000fe40000000000 */
[----:B------:R-:W-:Y:S02]  /*bd20*/  MOV R26, R0 ;  /* 0x00000000001a7202 */ /* 0x000fe40000000f00 */
[----:B------:R-:W-:Y:S01]  /*bd30*/  LOP3.LUT R28, R17, R28, RZ, 0x3c, !PT ;  /* 0x0000001c111c7212 */ /* 0x000fe200078e3cff */
[----:B0-----:R-:W-:Y:S06]  /*bd40*/  @!P1 BRA `(.L_x_273) ;  /* 0x0000000000049947 */ /* 0x001fec0003800000 */
[----:B------:R-:W-:Y:S01]  /*bd50*/  BPT.TRAP 0x1 ;  /* 0x000000040000795c */ /* 0x000fe20000300000 */
.L_x_273:
[----:B------:R-:W-:Y:S01]  /*bd60*/  IMAD R6, R27, 0x8, R22 ;  /* 0x000000081b067824 */ /* 0x000fe200078e0216 */
[----:B------:R-:W-:Y:S01]  /*bd70*/  SHF.L.U32 R3, R28, 0x1f, RZ ;  /* 0x0000001f1c037819 */ /* 0x000fe200000006ff */
[----:B------:R-:W-:Y:S03]  /*bd80*/  BSSY B1, `(.L_x_274) ;  /* 0x0000003000017945 */ /* 0x000fe60003800000 */
[----:B------:R-:W0:Y:S02]  /*bd90*/  SYNCS.PHASECHK.TRANS64.TRYWAIT P0, [R6+URZ+0x2a840], R3 ;  /* 0x02a84003060075a7 */ /* 0x000e24000800017f */
[----:B0-----:R-:W-:Y:S05]  /*bda0*/  @!P0 BRA `(.L_x_275) ;  /* 0x0000003800088947 */ /* 0x001fea0003800000 */
.L_x_358:
[----:B------:R-:W-:Y:S05]  /*bdb0*/  BSYNC B1 ;  /* 0x0000000000017941 */ /* 0x000fea0003800000 */
.L_x_274:
[----:B------:R-:W-:Y:S01]  /*bdc0*/  SHF.R.S32.HI R20, RZ, 0x1f, R8 ;  /* 0x0000001fff147819 */ /* 0x000fe20000011408 */
[----:B------:R-:W-:Y:S01]  /*bdd0*/  ULDC.64 UR4, c[0x0][0x300] ;  /* 0x0000c00000047ab9 */ /* 0x000fe20000000a00 */
[----:B-----5:R-:W-:Y:S01]  /*bde0*/  SHF.R.S32.HI R21, RZ, 0x1f, R7 ;  /* 0x0000001fff157819 */ /* 0x020fe20000011407 */
[----:B0-----:R-:W-:Y:S01]  /*bdf0*/  IMAD.WIDE.U32 R2, R8, UR4, RZ ;  /* 0x0000000408027c25 */ /* 0x001fe2000f8e00ff */
[C---:B------:R-:W-:Y:S02]  /*be00*/  LOP3.LUT P3, RZ, R25.reuse, 0x4, RZ, 0xc0, !PT ;  /* 0x0000000419ff7812 */ /* 0x040fe4000786c0ff */
[C---:B------:R-:W-:Y:S01]  /*be10*/  LOP3.LUT P2, RZ, R25.reuse, 0x2, RZ, 0xc0, !PT ;  /* 0x0000000219ff7812 */ /* 0x040fe2000784c0ff */
[----:B------:R-:W-:Y:S01]  /*be20*/  IMAD R0, R20, UR4, RZ ;  /* 0x0000000414007c24 */ /* 0x000fe2000f8e02ff */
[----:B------:R-:W-:Y:S01]  /*be30*/  LOP3.LUT P1, RZ, R25, 0x1, RZ, 0xc0, !PT ;  /* 0x0000000119ff7812 */ /* 0x000fe2000782c0ff */
[----:B------:R-:W-:Y:S02]  /*be40*/  IMAD R4, R27, 0x4800, R33 ;  /* 0x000048001b047824 */ /* 0x000fe400078e0221 */
[----:B------:R-:W-:Y:S01]  /*be50*/  IMAD R0, R8, UR5, R0 ;  /* 0x0000000508007c24 */ /* 0x000fe2000f8e0200 */
[----:B------:R-:W-:-:S03]  /*be60*/  ULDC.64 UR4, c[0x0][0x310] ;  /* 0x0000c40000047ab9 */ /* 0x000fc60000000a00 */
[----:B------:R-:W-:Y:S02]  /*be70*/  IMAD.IADD R3, R3, 0x1, R0 ;  /* 0x0000000103037824 */ /* 0x000fe400078e0200 */
[----:B------:R-:W-:Y:S02]  /*be80*/  IMAD R0, R21, UR4, RZ ;  /* 0x0000000415007c24 */ /* 0x000fe4000f8e02ff */
[----:B------:R-:W-:-:S04]  /*be90*/  IMAD.WIDE.U32 R2, R7, UR4, R2 ;  /* 0x0000000407027c25 */ /* 0x000fc8000f8e0002 */
        /* <DEDUP_REMOVED lines=8> */
[----:B------:R-:W-:Y:S01]  /*bf20*/  UMOV UR4, 0xffffffff ;  /* 0xffffffff00047882 */ /* 0x000fe20000000000 */
[----:B------:R-:W-:-:S04]  /*bf30*/  IADD3 R0, R0, R3, RZ ;  /* 0x0000000300007210 */ /* 0x000fc80007ffe0ff */
[----:B------:R-:W-:Y:S01]  /*bf40*/  LEA.HI.X R5, R2, UR5, R0, 0x1, P0 ;  /* 0x0000000502057c11 */ /* 0x000fe200080f0c00 */
[----:B------:R-:W-:Y:S06]  /*bf50*/  BRA.DIV UR4, `(.L_x_276) ;  /* 0x0000003604b07947 */ /* 0x000fec000b800000 */
[----:B------:R-:W0:Y:S01]  /*bf60*/  S2R R3, SR_TID.X ;  /* 0x0000000000037919 */ /* 0x000e220000002100 */
[----:B------:R-:W-:Y:S01]  /*bf70*/  LEA R4, R4, R22, 0x1 ;  /* 0x0000001604047211 */ /* 0x000fe200078e08ff */
[----:B------:R-:W1:Y:S04]  /*bf80*/  SHFL.IDX PT, R2, R9, RZ, 0x181f ;  /* 0x00181fff09027589 */ /* 0x000e6800000e0000 */
[----:B------:R-:W-:Y:S01]  /*bf90*/  SHFL.IDX PT, R35, R5, 0x2, 0x181f ;  /* 0x00581f0005237f89 */ /* 0x000fe200000e0000 */
[----:B0-----:R-:W-:-:S03]  /*bfa0*/  IMAD.SHL.U32 R11, R3, 0x8, RZ ;  /* 0x00000008030b7824 */ /* 0x001fc600078e00ff */
[----:B------:R-:W0:Y:S02]  /*bfb0*/  SHFL.IDX PT, R3, R5, RZ, 0x181f ;  /* 0x00181fff05037589 */ /* 0x000e2400000e0000 */
[----:B------:R-:W-:-:S05]  /*bfc0*/  LOP3.LUT R11, R11, 0x38, RZ, 0xc0, !PT ;  /* 0x000000380b0b7812 */ /* 0x000fca00078ec0ff */
[----:B------:R-:W-:-:S05]  /*bfd0*/  IMAD.SHL.U32 R0, R11, 0x2, RZ ;  /* 0x000000020b007824 */ /* 0x000fca00078e00ff */
[----:B-1----:R-:W-:-:S05]  /*bfe0*/  IADD3 R2, P0, R2, R0, RZ ;  /* 0x0000000002027210 */ /* 0x002fca0007f1e0ff */
[----:B0-----:R-:W-:-:S05]  /*bff0*/  IMAD.X R3, RZ, RZ, R3, P0 ;  /* 0x000000ffff037224 */ /* 0x001fca00000e0603 */
[----:B------:R-:W-:Y:S04]  /*c000*/  LDGSTS.E.BYPASS.LTC128B.128 [R4+0x18400], desc[UR36][R2.64], !P3 ;  /* 0x1840000002047fae */ /* 0x000fe8000d901d64 */
[----:B------:R-:W-:Y:S04]  /*c010*/  LDGSTS.E.BYPASS.LTC128B.128 [R4+0x1b400], desc[UR36][R2.64+0x80], !P2 ;  /* 0x1b40008002047fae */ /* 0x000fe8000d101d64 */
[----:B------:R0:W-:Y:S04]  /*c020*/  LDGSTS.E.BYPASS.LTC128B.128 [R4+0x1e400], desc[UR36][R2.64+0x100], !P1 ;  /* 0x1e40010002047fae */ /* 0x0001e8000c901d64 */
[----:B0-----:R-:W0:Y:S04]  /*c030*/  SHFL.IDX PT, R2, R9, 0x1, 0x181f ;  /* 0x00381f0009027f89 */ /* 0x001e2800000e0000 */
[----:B------:R-:W1:Y:S01]  /*c040*/  SHFL.IDX PT, R3, R5, 0x1, 0x181f ;  /* 0x00381f0005037f89 */ /* 0x000e6200000e0000 */
[----:B0-----:R-:W-:-:S05]  /*c050*/  IADD3 R2, P0, R2, R0, RZ ;  /* 0x0000000002027210 */ /* 0x001fca0007f1e0ff */
[----:B-1----:R-:W-:-:S05]  /*c060*/  IMAD.X R3, RZ, RZ, R3, P0 ;  /* 0x000000ffff037224 */ /* 0x002fca00000e0603 */
[----:B------:R-:W-:Y:S04]  /*c070*/  LDGSTS.E.BYPASS.LTC128B.128 [R4+0x18c00], desc[UR36][R2.64], !P3 ;  /* 0x18c0000002047fae */ /* 0x000fe8000d901d64 */
[----:B------:R-:W-:Y:S04]  /*c080*/  LDGSTS.E.BYPASS.LTC128B.128 [R4+0x1bc00], desc[UR36][R2.64+0x80], !P2 ;  /* 0x1bc0008002047fae */ /* 0x000fe8000d101d64 */
[----:B------:R0:W-:Y:S04]  /*c090*/  LDGSTS.E.BYPASS.LTC128B.128 [R4+0x1ec00], desc[UR36][R2.64+0x100], !P1 ;  /* 0x1ec0010002047fae */ /* 0x0001e8000c901d64 */
[----:B0-----:R-:W0:Y:S02]  /*c0a0*/  SHFL.IDX PT, R2, R9, 0x2, 0x181f ;  /* 0x00581f0009027f89 */ /* 0x001e2400000e0000 */
[----:B0-----:R-:W-:-:S05]  /*c0b0*/  IADD3 R2, P0, R2, R0, RZ ;  /* 0x0000000002027210 */ /* 0x001fca0007f1e0ff */
[----:B------:R-:W-:Y:S02]  /*c0c0*/  IMAD.X R3, RZ, RZ, R35, P0 ;  /* 0x000000ffff037224 */ /* 0x000fe400000e0623 */
[----:B------:R-:W-:Y:S04]  /*c0d0*/  SHFL.IDX PT, R35, R5, 0x3, 0x181f ;  /* 0x00781f0005237f89 */ /* 0x000fe800000e0000 */
        /* <DEDUP_REMOVED lines=11> */
[----:B0-----:R-:W-:-:S04]  /*c190*/  IADD3 R2, P0, R2, R0, RZ ;  /* 0x0000000002027210 */ /* 0x001fc80007f1e0ff */
[----:B------:R-:W-:Y:S02]  /*c1a0*/  IADD3.X R3, RZ, R35, RZ, P0, !PT ;  /* 0x00000023ff037210 */ /* 0x000fe400007fe4ff */
[----:B------:R0:W1:Y:S04]  /*c1b0*/  SHFL.IDX PT, R35, R5, 0x5, 0x181f ;  /* 0x00b81f0005237f89 */ /* 0x00006800000e0000 */
[----:B------:R-:W-:Y:S04]  /*c1c0*/  LDGSTS.E.BYPASS.LTC128B.128 [R4+0x1a400], desc[UR36][R2.64], !P3 ;  /* 0x1a40000002047fae */ /* 0x000fe8000d901d64 */
[----:B------:R-:W-:Y:S04]  /*c1d0*/  LDGSTS.E.BYPASS.LTC128B.128 [R4+0x1d400], desc[UR36][R2.64+0x80], !P2 ;  /* 0x1d40008002047fae */ /* 0x000fe8000d101d64 */
[----:B------:R2:W-:Y:S04]  /*c1e0*/  LDGSTS.E.BYPASS.LTC128B.128 [R4+0x20400], desc[UR36][R2.64+0x100], !P1 ;  /* 0x2040010002047fae */ /* 0x0005e8000c901d64 */
[----:B-12---:R0:W2:Y:S02]  /*c1f0*/  SHFL.IDX PT, R2, R9, 0x5, 0x181f ;  /* 0x00b81f0009027f89 */ /* 0x0060a400000e0000 */
.L_x_372:
[----:B--2---:R-:W-:-:S05]  /*c200*/  IADD3 R2, P0, R2, R0, RZ ;  /* 0x0000000002027210 */ /* 0x004fca0007f1e0ff */
[----:B------:R-:W-:Y:S01]  /*c210*/  IMAD.X R3, RZ, RZ, R35, P0 ;  /* 0x000000ffff037224 */ /* 0x000fe200000e0623 */
        /* <DEDUP_REMOVED lines=8> */
.L_x_277:
[----:B------:R-:W-:Y:S02]  /*c2a0*/  PLOP3.LUT P1, PT, P1, P0, PT, 0xa2, 0x0 ;  /* 0x000000000000781c */ /* 0x000fe40000f21472 */
[----:B------:R-:W-:-:S08]  /*c2b0*/  @P0 R2UR P1, UR4, R6 ;  /* 0x00000000060402ca */ /* 0x000fd00000020000 */
[----:B------:R-:W-:-:S05]  /*c2c0*/  @P0 PLOP3.LUT P0, PT, P1, PT, PT, 0x80, 0x0 ;  /* 0x000000000000081c */ /* 0x000fca0000f0f070 */
[----:B------:R-:W-:Y:S01]  /*c2d0*/  @!P1 SYNCS.ARRIVE.TRANS64.RED.A0T1 RZ, [UR4+0x2a830], RZ ;  /* 0x02a830ffffff99a7 */ /* 0x000fe20008200404 */
[----:B------:R-:W-:Y:S07]  /*c2e0*/  @!P1 ARRIVES.LDGSTSBAR.64.TRANSCNT [UR4+0x2a830] ;  /* 0x02a83000ff0099b0 */ /* 0x000fee0008000a84 */
[----:B------:R-:W-:Y:S05]  /*c2f0*/  @P0 BRA.U.ANY `(.L_x_277) ;  /* 0xfffffffd00e80947 */ /* 0x000fea000393ffff */
[----:B------:R-:W-:Y:S01]  /*c300*/  NOP ;  /* 0x0000000000007918 */ /* 0x000fe20000000000 */
[----:B-1----:R-:W2:Y:S02]  /*c310*/  LDL R2, [R1+0x20] ;  /* 0x0000200001027983 */ /* 0x002ea40000100800 */
[----:B--2---:R-:W-:-:S13]  /*c320*/  ISETP.NE.AND P2, PT, R2, 0x3, PT ;  /* 0x000000030200780c */ /* 0x004fda0003f45270 */
[----:B------:R-:W-:Y:S05]  /*c330*/  @!P2 BRA `(.L_x_278) ;  /* 0x000000000004a947 */ /* 0x000fea0003800000 */
[----:B------:R-:W-:Y:S01]  /*c340*/  BPT.TRAP 0x1 ;  /* 0x000000040000795c */ /* 0x000fe20000300000 */
.L_x_278:
[----:B------:R1:W-:Y:S01]  /*c350*/  SYNCS.ARRIVE.TRANS64.A1T0 RZ, [R6+URZ+0x2a830], RZ ;  /* 0x02a830ff06ff79a7 */ /* 0x0003e2000810003f */
[----:B------:R-:W-:Y:S05]  /*c360*/  @!P2 BRA `(.L_x_279) ;  /* 0x000000000004a947 */ /* 0x000fea0003800000 */
[----:B------:R-:W-:Y:S01]  /*c370*/  BPT.TRAP 0x1 ;  /* 0x000000040000795c */ /* 0x000fe20000300000 */
.L_x_279:
[----:B------:R-:W-:Y:S01]  /*c380*/  SHF.L.U32 R2, R17, 0x1f, RZ ;  /* 0x0000001f11027819 */ /* 0x000fe200000006ff */
[----:B------:R-:W-:Y:S01]  /*c390*/  IMAD R4, R10, 0x8, R22 ;  /* 0x000000080a047824 */ /* 0x000fe200078e0216 */
[----:B------:R-:W-:Y:S03]  /*c3a0*/  BSSY B1, `(.L_x_280) ;  /* 0x0000003000017945 */ /* 0x000fe60003800000 */
[----:B------:R-:W2:Y:S02]  /*c3b0*/  SYNCS.PHASECHK.TRANS64.TRYWAIT P0, [R4+URZ+0x2a860], R2 ;  /* 0x02a86002040075a7 */ /* 0x000ea4000800017f */
[----:B--2---:R-:W-:Y:S05]  /*c3c0*/  @!P0 BRA `(.L_x_281) ;  /* 0x0000003800708947 */ /* 0x004fea0003800000 */
.L_x_373:
[----:B------:R-:W-:Y:S05]  /*c3d0*/  BSYNC B1 ;  /* 0x0000000000017941 */ /* 0x000fea0003800000 */
.L_x_280:
[----:B------:R-:W3:Y:S01]  /*c3e0*/  S2R R3, SR_TID.X ;  /* 0x0000000000037919 */ /* 0x000ee20000002100 */
[----:B------:R-:W-:Y:S01]  /*c3f0*/  UMOV UR4, 0xffffffff ;  /* 0xffffffff00047882 */ /* 0x000fe20000000000 */
[----:B-1----:R-:W-:Y:S01]  /*c400*/  IMAD R6, R30, -0x60, R36 ;  /* 0xffffffa01e067824 */ /* 0x002fe200078e0224 */
[----:B------:R-:W-:Y:S01]  /*c410*/  LOP3.LUT P0, RZ, R29, 0x2, RZ, 0xc0, !PT ;  /* 0x000000021dff7812 */ /* 0x000fe2000780c0ff */
[----:B0-----:R-:W-:Y:S01]  /*c420*/  IMAD R5, R10, 0x3000, R33 ;  /* 0x000030000a057824 */ /* 0x001fe200078e0221 */
[----:B---3--:R-:W-:-:S04]  /*c430*/  LOP3.LUT R3, R3, 0x7f, RZ, 0xc0, !PT ;  /* 0x0000007f03037812 */ /* 0x008fc800078ec0ff */
[----:B------:R-:W-:-:S05]  /*c440*/  SHF.R.U32.HI R3, RZ, 0x3, R3 ;  /* 0x00000003ff037819 */ /* 0x000fca0000011603 */
[----:B------:R-:W-:Y:S01]  /*c450*/  IMAD.IADD R6, R6, 0x1, -R3 ;  /* 0x0000000106067824 */ /* 0x000fe200078e0a03 */
[----:B------:R-:W-:Y:S06]  /*c460*/  BRA.DIV UR4, `(.L_x_282) ;  /* 0x0000003a045c7947 */ /* 0x000fec000b800000 */
[----:B--2---:R-:W0:Y:S01]  /*c470*/  SHFL.IDX PT, R2, R23, RZ, 0x181f ;  /* 0x00181fff17027589 */ /* 0x004e2200000e0000 */
[----:B------:R-:W-:-:S03]  /*c480*/  IMAD R5, R5, 0x2, R22 ;  /* 0x0000000205057824 */ /* 0x000fc600078e0216 */
[----:B------:R-:W1:Y:S01]  /*c490*/  SHFL.IDX PT, R3, R24, RZ, 0x181f ;  /* 0x00181fff18037589 */ /* 0x000e6200000e0000 */
[----:B0-----:R-:W-:-:S04]  /*c4a0*/  IADD3 R2, P1, R2, R0, RZ ;  /* 0x0000000002027210 */ /* 0x001fc80007f3e0ff */
[----:B-1----:R-:W-:Y:S02]  /*c4b0*/  IADD3.X R3, RZ, R3, RZ, P1, !PT ;  /* 0x00000003ff037210 */ /* 0x002fe40000ffe4ff */
[----:B------:R-:W-:-:S04]  /*c4c0*/  LOP3.LUT P1, RZ, R29, 0x1, RZ, 0xc0, !PT ;  /* 0x000000011dff7812 */ /* 0x000fc8000782c0ff */
[----:B------:R-:W-:-:S13]  /*c4d0*/  ISETP.LT.OR P2, PT, R6, 0x1, !P1 ;  /* 0x000000010600780c */ /* 0x000fda0004f41670 */
[----:B------:R-:W-:Y:S01]  /*c4e0*/  @!PT LDS RZ, [RZ] ;  /* 0x00000000fffff984 */ /* 0x000fe20000000800 */
[----:B------:R-:W-:Y:S01]  /*c4f0*/  LDGSTS.E.BYPASS.LTC128B.128 [R5+0x400], desc[UR36][R2.64], !P2 ;  /* 0x0040000002057fae */ /* 0x000fe2000d101d64 */
[----:B------:R-:W-:-:S13]  /*c500*/  ISETP.LT.OR P2, PT, R6, 0x1, !P0 ;  /* 0x000000010600780c */ /* 0x000fda0004741670 */
[----:B------:R0:W-:Y:S04]  /*c510*/  LDGSTS.E.BYPASS.LTC128B.128 [R5+0x3400], desc[UR36][R2.64+0x80], !P2 ;  /* 0x0340008002057fae */ /* 0x0001e8000d101d64 */
[----:B0-----:R-:W0:Y:S04]  /*c520*/  SHFL.IDX PT, R2, R23, 0x1, 0x181f ;  /* 0x00381f0017027f89 */ /* 0x001e2800000e0000 */
[----:B------:R-:W1:Y:S01]  /*c530*/  SHFL.IDX PT, R3, R24, 0x1, 0x181f ;  /* 0x00381f0018037f89 */ /* 0x000e6200000e0000 */
[----:B0-----:R-:W-:-:S05]  /*c540*/  IADD3 R2, P2, R2, R0, RZ ;  /* 0x0000000002027210 */ /* 0x001fca0007f5e0ff */
[----:B-1----:R-:W-:Y:S01]  /*c550*/  IMAD.X R3, RZ, RZ, R3, P2 ;  /* 0x000000ffff037224 */ /* 0x002fe200010e0603 */
[----:B------:R-:W-:-:S13]  /*c560*/  ISETP.LT.OR P2, PT, R6, 0x11, !P1 ;  /* 0x000000110600780c */ /* 0x000fda0004f41670 */
        /* <DEDUP_REMOVED lines=13> */
[----:B0-----:R-:W-:-:S04]  /*c640*/  IADD3 R2, P2, R2, R0, RZ ;  /* 0x0000000002027210 */ /* 0x001fc80007f5e0ff */
[----:B-1----:R-:W-:Y:S02]  /*c650*/  IADD3.X R3, RZ, R3, RZ, P2, !PT ;  /* 0x00000003ff037210 */ /* 0x002fe400017fe4ff */
[----:B------:R-:W-:-:S13]  /*c660*/  ISETP.LT.OR P2, PT, R6, 0x31, !P1 ;  /* 0x000000310600780c */ /* 0x000fda0004f41670 */
[----:B------:R-:W-:Y:S01]  /*c670*/  LDGSTS.E.BYPASS.LTC128B.128 [R5+0x1c00], desc[UR36][R2.64], !P2 ;  /* 0x01c0000002057fae */ /* 0x000fe2000d101d64 */
[----:B------:R-:W-:-:S13]  /*c680*/  ISETP.LT.OR P2, PT, R6, 0x31, !P0 ;  /* 0x000000310600780c */ /* 0x000fda0004741670 */
[----:B------:R0:W-:Y:S04]  /*c690*/  LDGSTS.E.BYPASS.LTC128B.128 [R5+0x4c00], desc[UR36][R2.64+0x80], !P2 ;  /* 0x04c0008002057fae */ /* 0x0001e8000d101d64 */
[----:B0-----:R-:W0:Y:S04]  /*c6a0*/  SHFL.IDX PT, R2, R23, 0x4, 0x181f ;  /* 0x00981f0017027f89 */ /* 0x001e2800000e0000 */
[----:B------:R-:W1:Y:S04]  /*c6b0*/  SHFL.IDX PT, R3, R24, 0x4, 0x181f ;  /* 0x00981f0018037f89 */ /* 0x000e6800000e0000 */
[----:B------:R-:W2:Y:S01]  /*c6c0*/  SHFL.IDX PT, R24, R24, 0x5, 0x181f ;  /* 0x00b81f0018187f89 */ /* 0x000ea200000e0000 */
[----:B0-----:R-:W-:-:S05]  /*c6d0*/  IADD3 R2, P2, R2, R0, RZ ;  /* 0x0000000002027210 */ /* 0x001fca0007f5e0ff */
[----:B-1----:R-:W-:Y:S01]  /*c6e0*/  IMAD.X R3, RZ, RZ, R3, P2 ;  /* 0x000000ffff037224 */ /* 0x002fe200010e0603 */
[----:B------:R-:W-:-:S13]  /*c6f0*/  ISETP.LT.OR P2, PT, R6, 0x41, !P1 ;  /* 0x000000410600780c */ /* 0x000fda0004f41670 */
[----:B------:R-:W-:Y:S01]  /*c700*/  LDGSTS.E.BYPASS.LTC128B.128 [R5+0x2400], desc[UR36][R2.64], !P2 ;  /* 0x0240000002057fae */ /* 0x000fe2000d101d64 */
[----:B------:R-:W-:-:S13]  /*c710*/  ISETP.LT.OR P2, PT, R6, 0x41, !P0 ;  /* 0x000000410600780c */ /* 0x000fda0004741670 */
[----:B------:R0:W-:Y:S04]  /*c720*/  LDGSTS.E.BYPASS.LTC128B.128 [R5+0x5400], desc[UR36][R2.64+0x80], !P2 ;  /* 0x0540008002057fae */ /* 0x0001e8000d101d64 */
[----:B0-2---:R0:W1:Y:S02]  /*c730*/  SHFL.IDX PT, R2, R23, 0x5, 0x181f ;  /* 0x00b81f0017027f89 */ /* 0x00506400000e0000 */
.L_x_387:
[C---:B------:R-:W-:Y:S01]  /*c740*/  ISETP.LT.OR P1, PT, R6.reuse, 0x51, !P1 ;  /* 0x000000510600780c */ /* 0x040fe20004f21670 */
[----:B------:R-:W-:Y:S01]  /*c750*/  ULDC.64 UR4, c[0x0][0x328] ;  /* 0x0000ca0000047ab9 */ /* 0x000fe20000000a00 */
[----:B------:R-:W-:Y:S01]  /*c760*/  ISETP.LT.OR P0, PT, R6, 0x51, !P0 ;  /* 0x000000510600780c */ /* 0x000fe20004701670 */
[----:B------:R-:W-:Y:S01]  /*c770*/  IMAD R9, R20, UR4, RZ ;  /* 0x0000000414097c24 */ /* 0x000fe2000f8e02ff */
[----:B-1----:R-:W-:-:S03]  /*c780*/  IADD3 R2, P2, R2, R0, RZ ;  /* 0x0000000002027210 */ /* 0x002fc60007f5e0ff */
[----:B------:R-:W-:Y:S02]  /*c790*/  IMAD R9, R8, UR5, R9 ;  /* 0x0000000508097c24 */ /* 0x000fe4000f8e0209 */
[----:B------:R-:W-:-:S05]  /*c7a0*/  IMAD.X R3, RZ, RZ, R24, P2 ;  /* 0x000000ffff037224 */ /* 0x000fca00010e0618 */
[----:B------:R-:W-:Y:S01]  /*c7b0*/  @!PT LDS RZ, [RZ] ;  /* 0x00000000fffff984 */ /* 0x000fe20000000800 */
[----:B------:R-:W-:Y:S01]  /*c7c0*/  @!PT LDS RZ, [RZ] ;  /* 0x00000000fffff984 */ /* 0x000fe20000000800 */
[----:B------:R-:W-:Y:S01]  /*c7d0*/  @!PT LDS RZ, [RZ] ;  /* 0x00000000fffff984 */ /* 0x000fe20000000800 */
[----:B------:R-:W-:Y:S04]  /*c7e0*/  LDGSTS.E.BYPASS.LTC128B.128 [R5+0x2c00], desc[UR36][R2.64], !P1 ;  /* 0x02c0000002057fae */ /* 0x000fe8000c901d64 */
[----:B------:R1:W-:Y:S01]  /*c7f0*/  LDGSTS.E.BYPASS.LTC128B.128 [R5+0x5c00], desc[UR36][R2.64+0x80], !P0 ;  /* 0x05c0008002057fae */ /* 0x0003e2000c101d64 */
[----:B------:R-:W-:Y:S01]  /*c800*/  PLOP3.LUT P0, PT, PT, PT, PT, 0x80, 0x0 ;  /* 0x000000000000781c */ /* 0x000fe20003f0f070 */
[----:B------:R-:W-:Y:S01]  /*c810*/  NOP ;  /* 0x0000000000007918 */ /* 0x000fe20000000000 */
[----:B-1----:R-:W-:Y:S01]  /*c820*/  IMAD.WIDE.U32 R2, R8, UR4, RZ ;  /* 0x0000000408027c25 */ /* 0x002fe2000f8e00ff */
[----:B------:R-:W-:-:S03]  /*c830*/  ULDC.64 UR4, c[0x0][0x338] ;  /* 0x0000ce0000047ab9 */ /* 0x000fc60000000a00 */
[----:B------:R-:W-:Y:S02]  /*c840*/  IMAD.IADD R3, R3, 0x1, R9 ;  /* 0x0000000103037824 */ /* 0x000fe400078e0209 */
[----:B------:R-:W-:Y:S02]  /*c850*/  IMAD R0, R21, UR4, RZ ;  /* 0x0000000415007c24 */ /* 0x000fe4000f8e02ff */
[----:B------:R-:W-:-:S04]  /*c860*/  IMAD.WIDE.U32 R2, R7, UR4, R2 ;  /* 0x0000000407027c25 */ /* 0x000fc8000f8e0002 */
[----:B------:R-:W-:-:S05]  /*c870*/  IMAD R9, R7, UR5, R0 ;  /* 0x0000000507097c24 */ /* 0x000fca000f8e0200 */
[----:B------:R-:W-:-:S07]  /*c880*/  IADD3 R9, R3, R9, RZ ;  /* 0x0000000903097210 */ /* 0x000fce0007ffe0ff */
.L_x_283:
        /* <DEDUP_REMOVED lines=11> */
.L_x_284:
        /* <DEDUP_REMOVED lines=8> */
[----:B------:R-:W-:Y:S01]  /*c9c0*/  VIADD R0, R26, 0xffffffff ;  /* 0xffffffff1a007836 */ /* 0x000fe20000000000 */
[C---:B0-----:R-:W-:Y:S01]  /*c9d0*/  LEA R23, P0, R2.reuse, UR4, 0x1 ;  /* 0x0000000402177c11 */ /* 0x041fe2000f8008ff */
[----:B------:R-:W-:Y:S02]  /*c9e0*/  IMAD.IADD R3, R5, 0x1, R3 ;  /* 0x0000000105037824 */ /* 0x000fe400078e0203 */
[----:B------:R-:W-:Y:S02]  /*c9f0*/  IMAD.MOV.U32 R10, RZ, RZ, R27 ;  /* 0x000000ffff0a7224 */ /* 0x000fe400078e001b */
[----:B------:R-:W-:Y:S01]  /*ca00*/  IMAD.MOV.U32 R30, RZ, RZ, R26 ;  /* 0x000000ffff1e7224 */ /* 0x000fe200078e001a */
[----:B------:R-:W-:Y:S02]  /*ca10*/  LEA.HI.X R24, R2, UR5, R3, 0x1, P0 ;  /* 0x0000000502187c11 */ /* 0x000fe400080f0c03 */
[----:B------:R-:W-:-:S13]  /*ca20*/  ISETP.GT.AND P0, PT, R26, RZ, PT ;  /* 0x000000ff1a00720c */ /* 0x000fda0003f04270 */
[----:B-1----:R-:W-:Y:S05]  /*ca30*/  @P0 BRA `(.L_x_285) ;  /* 0xfffffff000200947 */ /* 0x002fea000383ffff */
.L_x_272:
[----:B------:R-:W-:Y:S05]  /*ca40*/  BSYNC B0 ;  /* 0x0000000000007941 */ /* 0x000fea0003800000 */
.L_x_271:
[----:B------:R-:W1:Y:S01]  /*ca50*/  S2R R2, SR_TID.X ;  /* 0x0000000000027919 */ /* 0x000e620000002100 */
[----:B------:R-:W-:Y:S01]  /*ca60*/  BSSY B0, `(.L_x_286) ;  /* 0x0000010000007945 */ /* 0x000fe20003800000 */
[----:B-1----:R-:W-:-:S04]  /*ca70*/  LOP3.LUT R2, R2, 0x7f, RZ, 0xc0, !PT ;  /* 0x0000007f02027812 */ /* 0x002fc800078ec0ff */
[----:B------:R-:W-:-:S13]  /*ca80*/  ISETP.NE.AND P0, PT, R2, RZ, PT ;  /* 0x000000ff0200720c */ /* 0x000fda0003f05270 */
[----:B------:R-:W-:Y:S05]  /*ca90*/  @P0 BRA `(.L_x_287) ;  /* 0x0000000000300947 */ /* 0x000fea0003800000 */
[----:B------:R-:W1:Y:S01]  /*caa0*/  S2R R5, SR_LANEID ;  /* 0x0000000000057919 */ /* 0x000e620000000000 */
[----:B------:R-:W-:Y:S01]  /*cab0*/  VOTEU.ANY UR4, UPT, PT ;  /* 0x0000000000047886 */ /* 0x000fe200038e0100 */
[----:B0-----:R-:W0:Y:S01]  /*cac0*/  LDC.64 R2, c[0x0][0xc60] ;  /* 0x00031800ff027b82 */ /* 0x001e220000000a00 */
[----:B------:R-:W1:Y:S02]  /*cad0*/  FLO.U32 R0, UR4 ;  /* 0x0000000400007d00 */ /* 0x000e6400080e0000 */
[----:B-1----:R-:W-:-:S06]  /*cae0*/  ISETP.EQ.U32.AND P0, PT, R0, R5, PT ;  /* 0x000000050000720c */ /* 0x002fcc0003f02070 */
[----:B------:R-:W0:Y:S07]  /*caf0*/  POPC R5, UR4 ;  /* 0x0000000400057d09 */ /* 0x000e2e0008000000 */
[----:B0-----:R-:W2:Y:S01]  /*cb00*/  @P0 ATOMG.E.ADD.STRONG.GPU PT, R3, desc[UR36][R2.64], R5 ;  /* 0x00000005020309a8 */ /* 0x001ea200081ee1e4 */
[----:B------:R-:W0:Y:S02]  /*cb10*/  S2R R4, SR_LTMASK ;  /* 0x0000000000047919 */ /* 0x000e240000003900 */
[----:B0-----:R-:W-:-:S04]  /*cb20*/  LOP3.LUT R4, R4, UR4, RZ, 0xc0, !PT ;  /* 0x0000000404047c12 */ /* 0x001fc8000f8ec0ff */
[----:B------:R-:W0:Y:S01]  /*cb30*/  POPC R7, R4 ;  /* 0x0000000400077309 */ /* 0x000e220000000000 */
[----:B--2---:R-:W0:Y:S02]  /*cb40*/  SHFL.IDX PT, R0, R3, R0, 0x1f ;  /* 0x00001f0003007589 */ /* 0x004e2400000e0000 */
[----:B0-----:R-:W-:-:S07]  /*cb50*/  IADD3 R16, R0, UR38, R7 ;  /* 0x0000002600107c10 */ /* 0x001fce000fffe007 */
.L_x_287:
[----:B------:R-:W-:Y:S05]  /*cb60*/  BSYNC B0 ;  /* 0x0000000000007941 */ /* 0x000fea0003800000 */
.L_x_286:
[----:B------:R-:W2:Y:S02]  /*cb70*/  LDL R0, [R1+0x20] ;  /* 0x0000200001007983 */ /* 0x000ea40000100800 */
[----:B--2---:R-:W-:-:S13]  /*cb80*/  ISETP.NE.AND P0, PT, R0, 0x3, PT ;  /* 0x000000030000780c */ /* 0x004fda0003f05270 */
[----:B------:R-:W-:Y:S05]  /*cb90*/  @!P0 BRA `(.L_x_288) ;  /* 0x0000000000048947 */ /* 0x000fea0003800000 */
[----:B------:R-:W-:Y:S01]  /*cba0*/  BPT.TRAP 0x1 ;  /* 0x000000040000795c */ /* 0x000fe20000300000 */
.L_x_288:
[----:B------:R-:W-:Y:S01]  /*cbb0*/  IMAD R0, R27, 0x8, R22 ;  /* 0x000000081b007824 */ /* 0x000fe200078e0216 */
[----:B0-----:R-:W-:Y:S01]  /*cbc0*/  SHF.L.U32 R3, R28, 0x1f, RZ ;  /* 0x0000001f1c037819 */ /* 0x001fe200000006ff */
[----:B------:R-:W-:Y:S01]  /*cbd0*/  BSSY B0, `(.L_x_289) ;  /* 0x0000004000007945 */ /* 0x000fe20003800000 */
[----:B------:R-:W-:Y:S02]  /*cbe0*/  IMAD R5, R26, -0x60, R36 ;  /* 0xffffffa01a057824 */ /* 0x000fe400078e0224 */
[----:B------:R-:W0:Y:S02]  /*cbf0*/  SYNCS.PHASECHK.TRANS64.TRYWAIT P0, [R0+URZ+0x2a860], R3 ;  /* 0x02a86003000075a7 */ /* 0x000e24000800017f */
[----:B0-----:R-:W-:Y:S05]  /*cc00*/  @!P0 BRA `(.L_x_290) ;  /* 0x0000003800648947 */ /* 0x001fea0003800000 */
.L_x_388:
[----:B------:R-:W-:Y:S05]  /*cc10*/  BSYNC B0 ;  /* 0x0000000000007941 */ /* 0x000fea0003800000 */
.L_x_289:
[----:B------:R-:W1:Y:S01]  /*cc20*/  S2R R2, SR_TID.X ;  /* 0x0000000000027919 */ /* 0x000e620000002100 */
[----:B------:R-:W-:Y:S01]  /*cc30*/  UMOV UR4, 0xffffffff ;  /* 0xffffffff00047882 */ /* 0x000fe20000000000 */
[----:B------:R-:W-:Y:S01]  /*cc40*/  IMAD R7, R27, 0x3000, R33 ;  /* 0x000030001b077824 */ /* 0x000fe200078e0221 */
[----:B-1----:R-:W-:-:S04]  /*cc50*/  LOP3.LUT R2, R2, 0x7f, RZ, 0xc0, !PT ;  /* 0x0000007f02027812 */ /* 0x002fc800078ec0ff */
[----:B------:R-:W-:-:S04]  /*cc60*/  SHF.R.U32.HI R2, RZ, 0x3, R2 ;  /* 0x00000003ff027819 */ /* 0x000fc80000011602 */
[----:B------:R-:W-:Y:S01]  /*cc70*/  IADD3 R5, -R2, R5, RZ ;  /* 0x0000000502057210 */ /* 0x000fe20007ffe1ff */
[----:B------:R-:W-:Y:S06]  /*cc80*/  BRA.DIV UR4, `(.L_x_291) ;  /* 0x0000003a04587947 */ /* 0x000fec000b800000 */
[----:B------:R-:W1:Y:S01]  /*cc90*/  S2R R2, SR_TID.X ;  /* 0x0000000000027919 */ /* 0x000e620000002100 */
[----:B------:R-:W-:Y:S02]  /*cca0*/  LOP3.LUT P0, RZ, R29, 0x2, RZ, 0xc0, !PT ;  /* 0x000000021dff7812 */ /* 0x000fe4000780c0ff */
[----:B------:R-:W-:Y:S01]  /*ccb0*/  LEA R4, R7, R22, 0x1 ;  /* 0x0000001607047211 */ /* 0x000fe200078e08ff */
[----:B------:R-:W2:Y:S01]  /*ccc0*/  SHFL.IDX PT, R14, R23, RZ, 0x181f ;  /* 0x00181fff170e7589 */ /* 0x000ea200000e0000 */
[----:B------:R-:W-:-:S03]  /*ccd0*/  ISETP.LT.OR P3, PT, R5, 0x1, !P0 ;  /* 0x000000010500780c */ /* 0x000fc60004761670 */
[----:B0-----:R-:W0:Y:S04]  /*cce0*/  SHFL.IDX PT, R3, R24, RZ, 0x181f ;  /* 0x00181fff18037589 */ /* 0x001e2800000e0000 */
[----:B------:R-:W-:Y:S04]  /*ccf0*/  SHFL.IDX PT, R9, R23, 0x2, 0x181f ;  /* 0x00581f0017097f89 */ /* 0x000fe800000e0000 */
[----:B------:R-:W-:Y:S01]  /*cd00*/  SHFL.IDX PT, R7, R24, 0x2, 0x181f ;  /* 0x00581f0018077f89 */ /* 0x000fe200000e0000 */
[----:B-1----:R-:W-:Y:S01]  /*cd10*/  IMAD.SHL.U32 R8, R2, 0x8, RZ ;  /* 0x0000000802087824 */ /* 0x002fe200078e00ff */
[----:B------:R-:W-:-:S04]  /*cd20*/  LOP3.LUT R2, R29, 0x1, RZ, 0xc0, !PT ;  /* 0x000000011d027812 */ /* 0x000fc800078ec0ff */
[----:B------:R-:W-:Y:S02]  /*cd30*/  LOP3.LUT R8, R8, 0x38, RZ, 0xc0, !PT ;  /* 0x0000003808087812 */ /* 0x000fe400078ec0ff */
[----:B------:R-:W-:-:S03]  /*cd40*/  ISETP.NE.U32.AND P1, PT, R2, 0x1, PT ;  /* 0x000000010200780c */ /* 0x000fc60003f25070 */
[----:B------:R-:W-:Y:S01]  /*cd50*/  IMAD.SHL.U32 R6, R8, 0x2, RZ ;  /* 0x0000000208067824 */ /* 0x000fe200078e00ff */
[----:B------:R-:W-:Y:S01]  /*cd60*/  ISETP.LT.OR P2, PT, R5, 0x1, P1 ;  /* 0x000000010500780c */ /* 0x000fe20000f41670 */
[----:B------:R-:W-:Y:S03]  /*cd70*/  SHFL.IDX PT, R8, R24, 0x1, 0x181f ;  /* 0x00381f0018087f89 */ /* 0x000fe600000e0000 */
[----:B--2---:R-:W-:Y:S02]  /*cd80*/  IADD3 R2, P4, R14, R6, RZ ;  /* 0x000000060e027210 */ /* 0x004fe40007f9e0ff */
[----:B------:R-:W1:Y:S03]  /*cd90*/  SHFL.IDX PT, R14, R23, 0x1, 0x181f ;  /* 0x00381f00170e7f89 */ /* 0x000e6600000e0000 */
[----:B0-----:R-:W-:-:S05]  /*cda0*/  IMAD.X R3, RZ, RZ, R3, P4 ;  /* 0x000000ffff037224 */ /* 0x001fca00020e0603 */
[----:B------:R-:W-:Y:S01]  /*cdb0*/  LDGSTS.E.BYPASS.LTC128B.128 [R4+0x400], desc[UR36][R2.64], !P2 ;  /* 0x0040000002047fae */ /* 0x000fe2000d101d64 */
[----:B------:R-:W-:-:S03]  /*cdc0*/  ISETP.LT.OR P2, PT, R5, 0x11, P1 ;  /* 0x000000110500780c */ /* 0x000fc60000f41670 */
[----:B------:R1:W-:Y:S01]  /*cdd0*/  LDGSTS.E.BYPASS.LTC128B.128 [R4+0x3400], desc[UR36][R2.64+0x80], !P3 ;  /* 0x0340008002047fae */ /* 0x0003e2000d901d64 */
[C---:B------:R-:W-:Y:S02]  /*cde0*/  ISETP.LT.OR P3, PT, R5.reuse, 0x11, !P0 ;  /* 0x000000110500780c */ /* 0x040fe40004761670 */
[----:B-1----:R-:W-:Y:S02]  /*cdf0*/  IADD3 R2, P4, R14, R6, RZ ;  /* 0x000000060e027210 */ /* 0x002fe40007f9e0ff */
[----:B------:R-:W0:Y:S03]  /*ce00*/  SHFL.IDX PT, R14, R23, 0x3, 0x181f ;  /* 0x00781f00170e7f89 */ /* 0x000e2600000e0000 */
[----:B------:R-:W-:Y:S02]  /*ce10*/  IMAD.X R3, RZ, RZ, R8, P4 ;  /* 0x000000ffff037224 */ /* 0x000fe400020e0608 */
[----:B------:R-:W1:Y:S04]  /*ce20*/  SHFL.IDX PT, R8, R24, 0x3, 0x181f ;  /* 0x00781f0018087f89 */ /* 0x000e6800000e0000 */
[----:B------:R-:W-:Y:S01]  /*ce30*/  LDGSTS.E.BYPASS.LTC128B.128 [R4+0xc00], desc[UR36][R2.64], !P2 ;  /* 0x00c0000002047fae */ /* 0x000fe2000d101d64 */
[----:B------:R-:W-:-:S03]  /*ce40*/  ISETP.LT.OR P2, PT, R5, 0x21, P1 ;  /* 0x000000210500780c */ /* 0x000fc60000f41670 */
[----:B------:R2:W-:Y:S01]  /*ce50*/  LDGSTS.E.BYPASS.LTC128B.128 [R4+0x3c00], desc[UR36][R2.64+0x80], !P3 ;  /* 0x03c0008002047fae */ /* 0x0005e2000d901d64 */
[----:B------:R-:W-:Y:S02]  /*ce60*/  ISETP.LT.OR P3, PT, R5, 0x21, !P0 ;  /* 0x000000210500780c */ /* 0x000fe40004761670 */
[----:B--2---:R-:W-:Y:S02]  /*ce70*/  IADD3 R2, P4, R9, R6, RZ ;  /* 0x0000000609027210 */ /* 0x004fe40007f9e0ff */
[----:B------:R-:W2:Y:S03]  /*ce80*/  SHFL.IDX PT, R9, R23, 0x4, 0x181f ;  /* 0x00981f0017097f89 */ /* 0x000ea600000e0000 */
[----:B------:R-:W-:Y:S02]  /*ce90*/  IMAD.X R3, RZ, RZ, R7, P4 ;  /* 0x000000ffff037224 */ /* 0x000fe400020e0607 */
[----:B------:R-:W3:Y:S04]  /*cea0*/  SHFL.IDX PT, R7, R24, 0x4, 0x181f ;  /* 0x00981f0018077f89 */ /* 0x000ee800000e0000 */
[----:B------:R-:W-:Y:S01]  /*ceb0*/  LDGSTS.E.BYPASS.LTC128B.128 [R4+0x1400], desc[UR36][R2.64], !P2 ;  /* 0x0140000002047fae */ /* 0x000fe2000d101d64 */
[----:B------:R-:W-:-:S03]  /*cec0*/  ISETP.LT.OR P2, PT, R5, 0x31, P1 ;  /* 0x000000310500780c */ /* 0x000fc60000f41670 */
[----:B------:R0:W-:Y:S01]  /*ced0*/  LDGSTS.E.BYPASS.LTC128B.128 [R4+0x4400], desc[UR36][R2.64+0x80], !P3 ;  /* 0x0440008002047fae */ /* 0x0001e2000d901d64 */
[----:B------:R-:W-:-:S03]  /*cee0*/  ISETP.LT.OR P3, PT, R5, 0x31, !P0 ;  /* 0x000000310500780c */ /* 0x000fc60004761670 */
[----:B------:R-:W4:Y:S01]  /*cef0*/  SHFL.IDX PT, R24, R24, 0x5, 0x181f ;  /* 0x00b81f0018187f89 */ /* 0x000f2200000e0000 */
[----:B0-----:R-:W-:-:S03]  /*cf00*/  IADD3 R2, P4, R14, R6, RZ ;  /* 0x000000060e027210 */ /* 0x001fc60007f9e0ff */
[----:B------:R0:W0:Y:S02]  /*cf10*/  SHFL.IDX PT, R14, R23, 0x5, 0x181f ;  /* 0x00b81f00170e7f89 */ /* 0x00002400000e0000 */
[----:B-1----:R-:W-:-:S05]  /*cf20*/  IMAD.X R3, RZ, RZ, R8, P4 ;  /* 0x000000ffff037224 */ /* 0x002fca00020e0608 */
[----:B------:R-:W-:Y:S01]  /*cf30*/  LDGSTS.E.BYPASS.LTC128B.128 [R4+0x1c00], desc[UR36][R2.64], !P2 ;  /* 0x01c0000002047fae */ /* 0x000fe2000d101d64 */
[----:B------:R-:W-:-:S03]  /*cf40*/  ISETP.LT.OR P2, PT, R5, 0x41, P1 ;  /* 0x000000410500780c */ /* 0x000fc60000f41670 */
[----:B------:R2:W-:Y:S01]  /*cf50*/  LDGSTS.E.BYPASS.LTC128B.128 [R4+0x4c00], desc[UR36][R2.64+0x80], !P3 ;  /* 0x04c0008002047fae */ /* 0x0005e2000d901d64 */
[----:B------:R-:W-:Y:S02]  /*cf60*/  ISETP.LT.OR P3, PT, R5, 0x41, !P0 ;  /* 0x000000410500780c */ /* 0x000fe40004761670 */
[----:B--2---:R-:W-:-:S04]  /*cf70*/  IADD3 R2, P4, R9, R6, RZ ;  /* 0x0000000609027210 */ /* 0x004fc80007f9e0ff */
[----:B---3--:R-:W-:-:S05]  /*cf80*/  IADD3.X R3, RZ, R7, RZ, P4, !PT ;  /* 0x00000007ff037210 */ /* 0x008fca00027fe4ff */
[----:B------:R1:W-:Y:S04]  /*cf90*/  LDGSTS.E.BYPASS.LTC128B.128 [R4+0x2400], desc[UR36][R2.64], !P2 ;  /* 0x0240000002047fae */ /* 0x0003e8000d101d64 */
[----:B0---4-:R1:W-:Y:S02]  /*cfa0*/  LDGSTS.E.BYPASS.LTC128B.128 [R4+0x5400], desc[UR36][R2.64+0x80], !P3 ;  /* 0x0540008002047fae */ /* 0x0113e4000d901d64 */
.L_x_402:
[C---:B------:R-:W-:Y:S02]  /*cfb0*/  ISETP.LT.OR P1, PT, R5.reuse, 0x51, P1 ;  /* 0x000000510500780c */ /* 0x040fe40000f21670 */
[----:B------:R-:W-:Y:S02]  /*cfc0*/  ISETP.LT.OR P0, PT, R5, 0x51, !P0 ;  /* 0x000000510500780c */ /* 0x000fe40004701670 */
[----:B-1----:R-:W-:-:S05]  /*cfd0*/  IADD3 R2, P2, R14, R6, RZ ;  /* 0x000000060e027210 */ /* 0x002fca0007f5e0ff */
[----:B------:R-:W-:-:S05]  /*cfe0*/  IMAD.X R3, RZ, RZ, R24, P2 ;  /* 0x000000ffff037224 */ /* 0x000fca00010e0618 */
[----:B------:R-:W-:Y:S01]  /*cff0*/  @!PT LDS RZ, [RZ] ;  /* 0x00000000fffff984 */ /* 0x000fe20000000800 */
[----:B------:R-:W-:Y:S01]  /*d000*/  @!PT LDS RZ, [RZ] ;  /* 0x00000000fffff984 */ /* 0x000fe20000000800 */
[----:B------:R-:W-:Y:S01]  /*d010*/  @!PT LDS RZ, [RZ] ;  /* 0x00000000fffff984 */ /* 0x000fe20000000800 */
[----:B------:R0:W-:Y:S04]  /*d020*/  LDGSTS.E.BYPASS.LTC128B.128 [R4+0x2c00], desc[UR36][R2.64], !P1 ;  /* 0x02c0000002047fae */ /* 0x0001e8000c901d64 */
[----:B------:R0:W-:Y:S01]  /*d030*/  LDGSTS.E.BYPASS.LTC128B.128 [R4+0x5c00], desc[UR36][R2.64+0x80], !P0 ;  /* 0x05c0008002047fae */ /* 0x0001e2000c101d64 */
[----:B------:R-:W-:Y:S01]  /*d040*/  PLOP3.LUT P0, PT, PT, PT, PT, 0x80, 0x0 ;  /* 0x000000000000781c */ /* 0x000fe20003f0f070 */
[----:B------:R-:W-:-:S12]  /*d050*/  NOP ;  /* 0x0000000000007918 */ /* 0x000fd80000000000 */
.L_x_292:
[----:B------:R-:W-:Y:S02]  /*d060*/  PLOP3.LUT P1, PT, P1, P0, PT, 0xa2, 0x0 ;  /* 0x000000000000781c */ /* 0x000fe40000f21472 */
[----:B------:R-:W-:-:S08]  /*d070*/  @P0 R2UR P1, UR4, R0 ;  /* 0x00000000000402ca */ /* 0x000fd00000020000 */
[----:B------:R-:W-:-:S05]  /*d080*/  @P0 PLOP3.LUT P0, PT, P1, PT, PT, 0x80, 0x0 ;  /* 0x000000000000081c */ /* 0x000fca0000f0f070 */
[----:B------:R-:W-:Y:S01]  /*d090*/  @!P1 SYNCS.ARRIVE.TRANS64.RED.A0T1 RZ, [UR4+0x2a850], RZ ;  /* 0x02a850ffffff99a7 */ /* 0x000fe20008200404 */
[----:B------:R-:W-:Y:S07]  /*d0a0*/  @!P1 ARRIVES.LDGSTSBAR.64.TRANSCNT [UR4+0x2a850] ;  /* 0x02a85000ff0099b0 */ /* 0x000fee0008000a84 */
[----:B------:R-:W-:Y:S05]  /*d0b0*/  @P0 BRA.U.ANY `(.L_x_292) ;  /* 0xfffffffd00e80947 */ /* 0x000fea000393ffff */
[----:B------:R-:W-:Y:S01]  /*d0c0*/  NOP ;  /* 0x0000000000007918 */ /* 0x000fe20000000000 */
[----:B0-----:R-:W2:Y:S02]  /*d0d0*/  LDL R2, [R1+0x20] ;  /* 0x0000200001027983 */ /* 0x001ea40000100800 */
[----:B--2---:R-:W-:-:S13]  /*d0e0*/  ISETP.NE.AND P2, PT, R2, 0x3, PT ;  /* 0x000000030200780c */ /* 0x004fda0003f45270 */
[----:B------:R-:W-:Y:S05]  /*d0f0*/  @!P2 BRA `(.L_x_293) ;  /* 0x000000000004a947 */ /* 0x000fea0003800000 */
[----:B------:R-:W-:Y:S01]  /*d100*/  BPT.TRAP 0x1 ;  /* 0x000000040000795c */ /* 0x000fe20000300000 */
.L_x_293:
[----:B------:R0:W-:Y:S01]  /*d110*/  SYNCS.ARRIVE.TRANS64.A1T0 RZ, [R0+URZ+0x2a850], RZ ;  /* 0x02a850ff00ff79a7 */ /* 0x0001e2000810003f */
[----:B------:R-:W-:-:S05]  /*d120*/  VIADD R27, R27, 0x1 ;  /* 0x000000011b1b7836 */ /* 0x000fca0000000000 */
[----:B------:R-:W-:-:S04]  /*d130*/  ISETP.NE.AND P0, PT, R27, 0x2, PT ;  /* 0x000000021b00780c */ /* 0x000fc80003f05270 */
[----:B------:R-:W-:Y:S02]  /*d140*/  SEL R3, RZ, 0x1, P0 ;  /* 0x00000001ff037807 */ /* 0x000fe40000000000 */
[----:B------:R-:W-:Y:S02]  /*d150*/  SEL R27, R27, RZ, P0 ;  /* 0x000000ff1b1b7207 */ /* 0x000fe40000000000 */
[----:B0-----:R-:W-:-:S07]  /*d160*/  LOP3.LUT R28, R28, R3, RZ, 0x3c, !PT ;  /* 0x000000031c1c7212 */ /* 0x001fce00078e3cff */
.L_x_250:
[----:B------:R-:W-:Y:S05]  /*d170*/  BSYNC B7 ;  /* 0x0000000000077941 */ /* 0x000fea0003800000 */
.L_x_248:
[----:B------:R-:W-:-:S13]  /*d180*/  LOP3.LUT P0, RZ, R25, 0x80, RZ, 0xc0, !PT ;  /* 0x0000008019ff7812 */ /* 0x000fda000780c0ff */
[----:B------:R-:W-:Y:S05]  /*d190*/  @!P0 BRA `(.L_x_294) ;  /* 0x0000000000248947 */ /* 0x000fea0003800000 */
[----:B------:R-:W-:Y:S05]  /*d1a0*/  WARPSYNC.ALL ;  /* 0x0000000000007948 */ /* 0x000fea0003800000 */
[----:B------:R-:W1:Y:S08]  /*d1b0*/  S2UR UR5, SR_CgaCtaId ;  /* 0x00000000000579c3 */ /* 0x000e700000008800 */
[----:B------:R-:W-:Y:S06]  /*d1c0*/  BAR.SYNC.DEFER_BLOCKING 0x5, 0x180 ;  /* 0x0146000000007b1d */ /* 0x000fec0000010000 */
[----:B------:R-:W-:-:S02]  /*d1d0*/  UMOV UR4, 0x400 ;  /* 0x0000040000047882 */ /* 0x000fc40000000000 */
[----:B-1----:R-:W-:-:S06]  /*d1e0*/  ULEA UR4, UR5, UR4, 0x18 ;  /* 0x0000000405047291 */ /* 0x002fcc000f8ec03f */
[----:B------:R-:W-:-:S05]  /*d1f0*/  IMAD.U32 R22, RZ, RZ, UR4 ;  /* 0x00000004ff167e24 */ /* 0x000fca000f8e00ff */
[----:B------:R1:W2:Y:S01]  /*d200*/  LDS.128 R16, [R22+0x2a8d0] ;  /* 0x02a8d00016107984 */ /* 0x0002a20000000c00 */
[----:B------:R-:W-:Y:S06]  /*d210*/  BAR.ARV 0x4, 0x180 ;  /* 0x0106000000007b1d */ /* 0x000fec0000002000 */
[----:B------:R-:W-:Y:S05]  /*d220*/  BRA `(.L_x_295) ;  /* 0x0000000800407947 */ /* 0x000fea0003800000 */
.L_x_294:
[----:B------:R-:W1:Y:S01]  /*d230*/  S2R R0, SR_TID.X ;  /* 0x0000000000007919 */ /* 0x000e620000002100 */
[----:B------:R-:W-:Y:S01]  /*d240*/  UMOV UR4, 0xffffffff ;  /* 0xffffffff00047882 */ /* 0x000fe20000000000 */
[----:B-1----:R-:W-:-:S04]  /*d250*/  LOP3.LUT R8, R0, 0x1f, RZ, 0xc0, !PT ;  /* 0x0000001f00087812 */ /* 0x002fc800078ec0ff */
[----:B------:R-:W-:Y:S01]  /*d260*/  ISETP.NE.AND P0, PT, R8, 0x1f, PT ;  /* 0x0000001f0800780c */ /* 0x000fe20003f05270 */
[----:B------:R-:W-:-:S12]  /*d270*/  BRA.DIV UR4, `(.L_x_296) ;  /* 0x0000003a04c87947 */ /* 0x000fd8000b800000 */
[----:B------:R-:W-:Y:S01]  /*d280*/  IADD3 R5, R19, R8, RZ ;  /* 0x0000000813057210 */ /* 0x000fe20007ffe0ff */
[----:B------:R-:W-:-:S03]  /*d290*/  ULDC UR4, c[0x0][0xc3c] ;  /* 0x00030f0000047ab9 */ /* 0x000fc60000000800 */
[----:B------:R-:W-:-:S13]  /*d2a0*/  ISETP.GE.OR P1, PT, R5, UR4, !P0 ;  /* 0x0000000405007c0c */ /* 0x000fda000c726670 */
[----:B------:R-:W1:Y:S02]  /*d2b0*/  @!P1 LDC.64 R2, c[0x0][0xc80] ;  /* 0x00032000ff029b82 */ /* 0x000e640000000a00 */
[----:B-1----:R-:W-:-:S06]  /*d2c0*/  @!P1 IMAD.WIDE R2, R5, 0x4, R2 ;  /* 0x0000000405029825 */ /* 0x002fcc00078e0202 */
[----:B------:R-:W2:Y:S01]  /*d2d0*/  @!P1 LDG.E R2, desc[UR36][R2.64] ;  /* 0x0000002402029981 */ /* 0x000ea2000c1e1900 */
[----:B------:R-:W-:Y:S01]  /*d2e0*/  IMAD.MOV.U32 R4, RZ, RZ, RZ ;  /* 0x000000ffff047224 */ /* 0x000fe200078e00ff */
[C---:B------:R-:W-:Y:S02]  /*d2f0*/  ISETP.GE.U32.AND P2, PT, R8.reuse, 0x2, PT ;  /* 0x000000020800780c */ /* 0x040fe40003f46070 */
[C---:B------:R-:W-:Y:S01]  /*d300*/  ISETP.GE.U32.AND P3, PT, R8.reuse, 0x4, PT ;  /* 0x000000040800780c */ /* 0x040fe20003f66070 */
[----:B------:R-:W-:Y:S01]  /*d310*/  SHFL.IDX PT, R0, R16, 0x1, 0x1f ;  /* 0x00201f0010007f89 */ /* 0x000fe200000e0000 */
[C---:B------:R-:W-:Y:S02]  /*d320*/  ISETP.GE.U32.AND P4, PT, R8.reuse, 0x8, PT ;  /* 0x000000080800780c */ /* 0x040fe40003f86070 */
[C---:B------:R-:W-:Y:S01]  /*d330*/  ISETP.GE.U32.AND P5, PT, R8.reuse, 0x10, PT ;  /* 0x000000100800780c */ /* 0x040fe20003fa6070 */
[----:B--2---:R-:W-:Y:S01]  /*d340*/  @!P1 IMAD.MOV.U32 R4, RZ, RZ, R2 ;  /* 0x000000ffff049224 */ /* 0x004fe200078e0002 */
[----:B------:R-:W-:-:S04]  /*d350*/  ISETP.NE.AND P1, PT, R8, RZ, PT ;  /* 0x000000ff0800720c */ /* 0x000fc80003f25270 */
[----:B------:R-:W1:Y:S02]  /*d360*/  SHFL.UP PT, R14, R4, 0x1, RZ ;  /* 0x04200000040e7989 */ /* 0x000e6400000e00ff */
[----:B-1----:R-:W-:-:S05]  /*d370*/  SEL R5, R14, RZ, P1 ;  /* 0x000000ff0e057207 */ /* 0x002fca0000800000 */
[----:B------:R-:W-:Y:S02]  /*d380*/  IMAD.IADD R6, R4, 0x1, R5 ;  /* 0x0000000104067824 */ /* 0x000fe400078e0205 */
[----:B------:R-:W-:Y:S04]  /*d390*/  SHFL.IDX PT, R5, R16, RZ, 0x1f ;  /* 0x00001fff10057589 */ /* 0x000fe800000e0000 */
[----:B------:R-:W1:Y:S02]  /*d3a0*/  SHFL.UP PT, R14, R6, 0x2, RZ ;  /* 0x04400000060e7989 */ /* 0x000e6400000e00ff */
[----:B-1----:R-:W-:-:S04]  /*d3b0*/  SEL R7, R14, RZ, P2 ;  /* 0x000000ff0e077207 */ /* 0x002fc80001000000 */
[----:B------:R-:W-:-:S05]  /*d3c0*/  IADD3 R7, R6, R7, RZ ;  /* 0x0000000706077210 */ /* 0x000fca0007ffe0ff */
[----:B------:R-:W1:Y:S02]  /*d3d0*/  SHFL.UP PT, R14, R7, 0x4, RZ ;  /* 0x04800000070e7989 */ /* 0x000e6400000e00ff */
[----:B-1----:R-:W-:-:S05]  /*d3e0*/  SEL R2, R14, RZ, P3 ;  /* 0x000000ff0e027207 */ /* 0x002fca0001800000 */
[----:B------:R-:W-:-:S05]  /*d3f0*/  IMAD.IADD R2, R7, 0x1, R2 ;  /* 0x0000000107027824 */ /* 0x000fca00078e0202 */
[----:B------:R-:W1:Y:S02]  /*d400*/  SHFL.UP PT, R14, R2, 0x8, RZ ;  /* 0x05000000020e7989 */ /* 0x000e6400000e00ff */
[----:B-1----:R-:W-:-:S05]  /*d410*/  SEL R3, R14, RZ, P4 ;  /* 0x000000ff0e037207 */ /* 0x002fca0002000000 */
[----:B------:R-:W-:-:S05]  /*d420*/  IMAD.IADD R3, R2, 0x1, R3 ;  /* 0x0000000102037824 */ /* 0x000fca00078e0203 */
[----:B------:R-:W1:Y:S02]  /*d430*/  SHFL.UP PT, R14, R3, 0x10, RZ ;  /* 0x06000000030e7989 */ /* 0x000e6400000e00ff */
[----:B-1----:R-:W-:-:S05]  /*d440*/  SEL R6, R14, RZ, P5 ;  /* 0x000000ff0e067207 */ /* 0x002fca0002800000 */
[----:B------:R-:W-:-:S05]  /*d450*/  IMAD.IADD R6, R3, 0x1, R6 ;  /* 0x0000000103067824 */ /* 0x000fca00078e0206 */
[----:B------:R1:W2:Y:S02]  /*d460*/  SHFL.IDX PT, R14, R6, 0x1f, 0x1f ;  /* 0x03e01f00060e7f89 */ /* 0x0002a400000e0000 */
.L_x_412:
[----:B------:R-:W-:Y:S02]  /*d470*/  ULDC UR4, c[0x0][0xc38] ;  /* 0x00030e0000047ab9 */ /* 0x000fe40000000800 */
[----:B------:R-:W-:-:S05]  /*d480*/  MOV R7, UR4 ;  /* 0x0000000400077c02 */ /* 0x000fca0008000f00 */
[----:B--2---:R-:W-:-:S04]  /*d490*/  IMAD R3, R14, R7, RZ ;  /* 0x000000070e037224 */ /* 0x004fc800078e02ff */
[----:B------:R-:W-:-:S05]  /*d4a0*/  IMAD.IADD R8, R0, 0x1, R3 ;  /* 0x0000000100087824 */ /* 0x000fca00078e0203 */
[----:B------:R-:W-:-:S13]  /*d4b0*/  ISETP.GT.AND P6, PT, R8, R5, PT ;  /* 0x000000050800720c */ /* 0x000fda0003fc4270 */
[----:B------:R-:W-:Y:S05]  /*d4c0*/  @P6 BRA `(.L_x_297) ;  /* 0x00000000009c6947 */ /* 0x000fea0003800000 */
.L_x_302:
[----:B------:R-:W2:Y:S01]  /*d4d0*/  LDC R0, c[0x0][0xc3c] ;  /* 0x00030f00ff007b82 */ /* 0x000ea20000000800 */
[----:B------:R-:W-:-:S05]  /*d4e0*/  VIADD R19, R19, 0x1f ;  /* 0x0000001f13137836 */ /* 0x000fca0000000000 */
[----:B--2---:R-:W-:-:S13]  /*d4f0*/  ISETP.GE.AND P6, PT, R19, R0, PT ;  /* 0x000000001300720c */ /* 0x004fda0003fc6270 */
[----:B------:R-:W-:Y:S05]  /*d500*/  @P6 BRA `(.L_x_298) ;  /* 0x0000000400446947 */ /* 0x000fea0003800000 */
[----:B------:R-:W2:Y:S01]  /*d510*/  S2R R2, SR_TID.X ;  /* 0x0000000000027919 */ /* 0x000ea20000002100 */
[----:B------:R-:W-:Y:S01]  /*d520*/  BSSY B0, `(.L_x_299) ;  /* 0x0000009000007945 */ /* 0x000fe20003800000 */
[----:B------:R-:W-:Y:S02]  /*d530*/  MOV R4, RZ ;  /* 0x000000ff00047202 */ /* 0x000fe40000000f00 */
[----:B--2---:R-:W-:-:S05]  /*d540*/  LOP3.LUT R2, R2, 0x1f, RZ, 0xc0, !PT ;  /* 0x0000001f02027812 */ /* 0x004fca00078ec0ff */
[----:B------:R-:W-:-:S05]  /*d550*/  IMAD.IADD R7, R19, 0x1, R2 ;  /* 0x0000000113077824 */ /* 0x000fca00078e0202 */
[----:B------:R-:W-:-:S13]  /*d560*/  ISETP.GE.OR P6, PT, R7, R0, !P0 ;  /* 0x000000000700720c */ /* 0x000fda00047c6670 */
[----:B------:R-:W-:Y:S05]  /*d570*/  @P6 BRA `(.L_x_300) ;  /* 0x00000000000c6947 */ /* 0x000fea0003800000 */
[----:B------:R-:W2:Y:S02]  /*d580*/  LDC.64 R2, c[0x0][0xc80] ;  /* 0x00032000ff027b82 */ /* 0x000ea40000000a00 */
[----:B--2---:R-:W-:-:S05]  /*d590*/  IMAD.WIDE R2, R7, 0x4, R2 ;  /* 0x0000000407027825 */ /* 0x004fca00078e0202 */
[----:B------:R2:W5:Y:S02]  /*d5a0*/  LDG.E R4, desc[UR36][R2.64] ;  /* 0x0000002402047981 */ /* 0x000564000c1e1900 */
.L_x_300:
[----:B------:R-:W-:Y:S05]  /*d5b0*/  BSYNC B0 ;  /* 0x0000000000007941 */ /* 0x000fea0003800000 */
.L_x_299:
[----:B------:R-:W-:-:S03]  /*d5c0*/  UMOV UR4, 0xffffffff ;  /* 0xffffffff00047882 */ /* 0x000fc60000000000 */
[----:B------:R-:W-:Y:S05]  /*d5d0*/  BRA.DIV UR4, `(.L_x_301) ;  /* 0x0000003e04147947 */ /* 0x000fea000b800000 */
[----:B-----5:R-:W3:Y:S02]  /*d5e0*/  SHFL.UP PT, R14, R4, 0x1, RZ ;  /* 0x04200000040e7989 */ /* 0x020ee400000e00ff */
[----:B---3--:R-:W-:-:S05]  /*d5f0*/  SEL R13, R14, RZ, P1 ;  /* 0x000000ff0e0d7207 */ /* 0x008fca0000800000 */
[----:B------:R-:W-:-:S05]  /*d600*/  IMAD.IADD R13, R4, 0x1, R13 ;  /* 0x00000001040d7824 */ /* 0x000fca00078e020d */
[----:B------:R-:W3:Y:S02]  /*d610*/  SHFL.UP PT, R14, R13, 0x2, RZ ;  /* 0x044000000d0e7989 */ /* 0x000ee400000e00ff */
[----:B---3--:R-:W-:-:S05]  /*d620*/  SEL R0, R14, RZ, P2 ;  /* 0x000000ff0e007207 */ /* 0x008fca0001000000 */
[----:B------:R-:W-:-:S05]  /*d630*/  IMAD.IADD R0, R13, 0x1, R0 ;  /* 0x000000010d007824 */ /* 0x000fca00078e0200 */
[----:B------:R-:W2:Y:S02]  /*d640*/  SHFL.UP PT, R14, R0, 0x4, RZ ;  /* 0x04800000000e7989 */ /* 0x000ea400000e00ff */
[----:B--2---:R-:W-:-:S05]  /*d650*/  SEL R3, R14, RZ, P3 ;  /* 0x000000ff0e037207 */ /* 0x004fca0001800000 */
[----:B------:R-:W-:-:S05]  /*d660*/  IMAD.IADD R2, R0, 0x1, R3 ;  /* 0x0000000100027824 */ /* 0x000fca00078e0203 */
[----:B------:R-:W2:Y:S02]  /*d670*/  SHFL.UP PT, R14, R2, 0x8, RZ ;  /* 0x05000000020e7989 */ /* 0x000ea400000e00ff */
[----:B--2---:R-:W-:-:S04]  /*d680*/  SEL R3, R14, RZ, P4 ;  /* 0x000000ff0e037207 */ /* 0x004fc80002000000 */
[----:B------:R-:W-:-:S05]  /*d690*/  IADD3 R3, R2, R3, RZ ;  /* 0x0000000302037210 */ /* 0x000fca0007ffe0ff */
[----:B------:R-:W1:Y:S02]  /*d6a0*/  SHFL.UP PT, R14, R3, 0x10, RZ ;  /* 0x06000000030e7989 */ /* 0x000e6400000e00ff */
[----:B-1----:R-:W-:-:S05]  /*d6b0*/  SEL R6, R14, RZ, P5 ;  /* 0x000000ff0e067207 */ /* 0x002fca0002800000 */
[----:B------:R-:W-:-:S05]  /*d6c0*/  IMAD.IADD R6, R3, 0x1, R6 ;  /* 0x0000000103067824 */ /* 0x000fca00078e0206 */
[----:B------:R1:W2:Y:S02]  /*d6d0*/  SHFL.IDX PT, R14, R6, 0x1f, 0x1f ;  /* 0x03e01f00060e7f89 */ /* 0x0002a400000e0000 */
.L_x_420:
[----:B------:R-:W-:Y:S02]  /*d6e0*/  ULDC UR4, c[0x0][0xc38] ;  /* 0x00030e0000047ab9 */ /* 0x000fe40000000800 */
[----:B------:R-:W-:-:S04]  /*d6f0*/  IMAD.U32 R7, RZ, RZ, UR4 ;  /* 0x00000004ff077e24 */ /* 0x000fc8000f8e00ff */
[----:B--2---:R-:W-:-:S04]  /*d700*/  IMAD R3, R14, R7, RZ ;  /* 0x000000070e037224 */ /* 0x004fc800078e02ff */
[----:B------:R-:W-:-:S05]  /*d710*/  IMAD.IADD R8, R3, 0x1, R8 ;  /* 0x0000000103087824 */ /* 0x000fca00078e0208 */
[----:B------:R-:W-:-:S13]  /*d720*/  ISETP.GT.AND P6, PT, R8, R5, PT ;  /* 0x000000050800720c */ /* 0x000fda0003fc4270 */
[----:B------:R-:W-:Y:S05]  /*d730*/  @!P6 BRA `(.L_x_302) ;  /* 0xfffffffc0064e947 */ /* 0x000fea000383ffff */
.L_x_297:
[----:B------:R-:W-:Y:S01]  /*d740*/  IADD3 R8, -R3, R8, RZ ;  /* 0x0000000803087210 */ /* 0x000fe20007ffe1ff */
[----:B------:R-:W-:-:S04]  /*d750*/  UMOV UR4, 0xffffffff ;  /* 0xffffffff00047882 */ /* 0x000fc80000000000 */
[----:B------:R-:W-:-:S05]  /*d760*/  IMAD R0, R6, R7, R8 ;  /* 0x0000000706007224 */ /* 0x000fca00078e0208 */
[----:B------:R-:W-:Y:S01]  /*d770*/  ISETP.GT.AND P6, PT, R0, R5, PT ;  /* 0x000000050000720c */ /* 0x000fe20003fc4270 */
[----:B------:R-:W-:-:S12]  /*d780*/  BRA.DIV UR4, `(.L_x_303) ;  /* 0x0000003e04647947 */ /* 0x000fd8000b800000 */
[----:B------:R-:W-:-:S04]  /*d790*/  VOTE.ANY R2, PT, !P6 ;  /* 0x0000000000027806 */ /* 0x000fc800070e0100 */
[----:B------:R-:W2:Y:S02]  /*d7a0*/  POPC R0, R2 ;  /* 0x0000000200007309 */ /* 0x000ea40000000000 */
[----:B--2---:R2:W3:Y:S02]  /*d7b0*/  SHFL.IDX PT, R4, R4, R0, 0x1f ;  /* 0x00001f0004047589 */ /* 0x0044e400000e0000 */
.L_x_424:
[----:B------:R-:W-:Y:S01]  /*d7c0*/  ISETP.NE.AND P0, PT, R2, RZ, PT ;  /* 0x000000ff0200720c */ /* 0x000fe20003f05270 */
[----:B------:R-:W-:-:S12]  /*d7d0*/  IMAD.MOV.U32 R14, RZ, RZ, RZ ;  /* 0x000000ffff0e7224 */ /* 0x000fd800078e00ff */
[----:B------:R-:W-:Y:S05]  /*d7e0*/  @!P0 BRA `(.L_x_304) ;  /* 0x0000000000108947 */ /* 0x000fea0003800000 */
[----:B------:R-:W-:Y:S01]  /*d7f0*/  UMOV UR4, 0xffffffff ;  /* 0xffffffff00047882 */ /* 0x000fe20000000000 */
[----:B------:R-:W-:Y:S02]  /*d800*/  VIADD R12, R0, 0xffffffff ;  /* 0xffffffff000c7836 */ /* 0x000fe40000000000 */
[----:B------:R-:W-:Y:S05]  /*d810*/  BRA.DIV UR4, `(.L_x_305) ;  /* 0x0000003e04887947 */ /* 0x000fea000b800000 */
[----:B------:R4:W0:Y:S02]  /*d820*/  SHFL.IDX PT, R14, R6, R12, 0x1f ;  /* 0x00001f0c060e7589 */ /* 0x00082400000e0000 */
.L_x_304:
[----:B-1-34-:R-:W-:Y:S01]  /*d830*/  IABS R6, R4 ;  /* 0x0000000400067213 */ /* 0x01afe20000000000 */
[----:B0-----:R-:W-:Y:S02]  /*d840*/  IMAD R16, R14, R7, R8 ;  /* 0x000000070e107224 */ /* 0x001fe400078e0208 */
[----:B------:R-:W-:Y:S01]  /*d850*/  IMAD.IADD R19, R0, 0x1, R19 ;  /* 0x0000000100137824 */ /* 0x000fe200078e0213 */
[----:B------:R-:W0:Y:S08]  /*d860*/  I2F.RP R9, R6 ;  /* 0x0000000600097306 */ /* 0x000e300000209400 */
[----:B0-----:R-:W0:Y:S02]  /*d870*/  MUFU.RCP R9, R9 ;  /* 0x0000000900097308 */ /* 0x001e240000001000 */
[----:B0-----:R-:W-:-:S06]  /*d880*/  VIADD R2, R9, 0xffffffe ;  /* 0x0ffffffe09027836 */ /* 0x001fcc0000000000 */
[----:B------:R0:W1:Y:S02]  /*d890*/  F2I.FTZ.U32.TRUNC.NTZ R3, R2 ;  /* 0x0000000200037305 */ /* 0x000064000021f000 */
[----:B0-----:R-:W-:Y:S01]  /*d8a0*/  IMAD.MOV.U32 R2, RZ, RZ, RZ ;  /* 0x000000ffff027224 */ /* 0x001fe200078e00ff */
[----:B-1----:R-:W-:-:S05]  /*d8b0*/  IADD3 R7, RZ, -R3, RZ ;  /* 0x80000003ff077210 */ /* 0x002fca0007ffe0ff */
[----:B------:R-:W-:-:S04]  /*d8c0*/  IMAD R7, R7, R6, RZ ;  /* 0x0000000607077224 */ /* 0x000fc800078e02ff */
[----:B------:R-:W-:-:S04]  /*d8d0*/  IMAD.HI.U32 R3, R3, R7, R2 ;  /* 0x0000000703037227 */ /* 0x000fc800078e0002 */
[----:B------:R-:W-:Y:S01]  /*d8e0*/  IMAD.IADD R7, R5, 0x1, -R16 ;  /* 0x0000000105077824 */ /* 0x000fe200078e0a10 */
[----:B------:R-:W-:-:S04]  /*d8f0*/  IABS R5, R4 ;  /* 0x0000000400057213 */ /* 0x000fc80000000000 */
[----:B------:R-:W-:Y:S01]  /*d900*/  IABS R2, R7 ;  /* 0x0000000700027213 */ /* 0x000fe20000000000 */
[----:B------:R-:W-:-:S04]  /*d910*/  IMAD.MOV R5, RZ, RZ, -R5 ;  /* 0x000000ffff057224 */ /* 0x000fc800078e0a05 */
[----:B------:R-:W-:-:S04]  /*d920*/  IMAD.HI.U32 R3, R3, R2, RZ ;  /* 0x0000000203037227 */ /* 0x000fc800078e00ff */
[----:B------:R-:W-:Y:S01]  /*d930*/  IMAD R5, R3, R5, R2 ;  /* 0x0000000503057224 */ /* 0x000fe200078e0202 */
[----:B------:R-:W-:-:S04]  /*d940*/  LOP3.LUT R2, R7, R4, RZ, 0x3c, !PT ;  /* 0x0000000407027212 */ /* 0x000fc800078e3cff */
[----:B------:R-:W-:Y:S02]  /*d950*/  ISETP.GT.U32.AND P1, PT, R6, R5, PT ;  /* 0x000000050600720c */ /* 0x000fe40003f24070 */
[----:B------:R-:W-:-:S11]  /*d960*/  ISETP.GE.AND P2, PT, R2, RZ, PT ;  /* 0x000000ff0200720c */ /* 0x000fd60003f46270 */
[-C--:B------:R-:W-:Y:S01]  /*d970*/  @!P1 IADD3 R5, R5, -R6.reuse, RZ ;  /* 0x8000000605059210 */ /* 0x080fe20007ffe0ff */
[----:B------:R-:W-:Y:S01]  /*d980*/  @!P1 VIADD R3, R3, 0x1 ;  /* 0x0000000103039836 */ /* 0x000fe20000000000 */
[----:B------:R-:W-:Y:S02]  /*d990*/  ISETP.NE.AND P1, PT, R4, RZ, PT ;  /* 0x000000ff0400720c */ /* 0x000fe40003f25270 */
[----:B------:R-:W-:-:S13]  /*d9a0*/  ISETP.GE.U32.AND P0, PT, R5, R6, PT ;  /* 0x000000060500720c */ /* 0x000fda0003f06070 */
[----:B------:R-:W-:-:S04]  /*d9b0*/  @P0 VIADD R3, R3, 0x1 ;  /* 0x0000000103030836 */ /* 0x000fc80000000000 */
[----:B------:R-:W-:Y:S01]  /*d9c0*/  @!P2 IMAD.MOV R3, RZ, RZ, -R3 ;  /* 0x000000ffff03a224 */ /* 0x000fe200078e0a03 */
[----:B------:R-:W-:-:S04]  /*d9d0*/  @!P1 LOP3.LUT R3, RZ, R4, RZ, 0x33, !PT ;  /* 0x00000004ff039212 */ /* 0x000fc800078e33ff */
[----:B------:R-:W-:Y:S01]  /*d9e0*/  IADD3 R17, -R3, RZ, RZ ;  /* 0x000000ff03117210 */ /* 0x000fe20007ffe1ff */
[----:B------:R-:W-:-:S04]  /*d9f0*/  IMAD.MOV.U32 R18, RZ, RZ, R3 ;  /* 0x000000ffff127224 */ /* 0x000fc800078e0003 */
[----:B------:R-:W-:Y:S01]  /*da00*/  IMAD R17, R4, R17, R7 ;  /* 0x0000001104117224 */ /* 0x000fe200078e0207 */
[----:B------:R-:W-:Y:S06]  /*da10*/  BRA `(.L_x_306) ;  /* 0x00000000001c7947 */ /* 0x000fec0003800000 */
.L_x_298:
[----:B------:R-:W-:Y:S01]  /*da20*/  UMOV UR4, URZ ;  /* 0x0000003f00047c82 */ /* 0x000fe20008000000 */
[----:B------:R-:W-:Y:S01]  /*da30*/  UMOV UR5, URZ ;  /* 0x0000003f00057c82 */ /* 0x000fe20008000000 */
[----:B------:R-:W-:Y:S01]  /*da40*/  ULDC UR6, c[0x0][0xc3c] ;  /* 0x00030f0000067ab9 */ /* 0x000fe20000000800 */
[----:B------:R-:W-:Y:S01]  /*da50*/  IMAD.MOV.U32 R16, RZ, RZ, R5 ;  /* 0x000000ffff107224 */ /* 0x000fe200078e0005 */
[----:B------:R-:W-:Y:S01]  /*da60*/  MOV R17, UR4 ;  /* 0x0000000400117c02 */ /* 0x000fe20008000f00 */
[----:B------:R-:W-:Y:S02]  /*da70*/  IMAD.U32 R18, RZ, RZ, UR5 ;  /* 0x00000005ff127e24 */ /* 0x000fe4000f8e00ff */
[----:B------:R-:W-:-:S07]  /*da80*/  IMAD.U32 R19, RZ, RZ, UR6 ;  /* 0x00000006ff137e24 */ /* 0x000fce000f8e00ff */
.L_x_306:
[----:B--2---:R-:W2:Y:S01]  /*da90*/  S2R R0, SR_TID.X ;  /* 0x0000000000007919 */ /* 0x004ea20000002100 */
[----:B------:R-:W-:Y:S05]  /*daa0*/  WARPSYNC.ALL ;  /* 0x0000000000007948 */ /* 0x000fea0003800000 */
[----:B------:R-:W-:Y:S01]  /*dab0*/  BAR.SYNC.DEFER_BLOCKING 0x4, 0x180 ;  /* 0x0106000000007b1d */ /* 0x000fe20000010000 */
[----:B--2---:R-:W-:-:S04]  /*dac0*/  LOP3.LUT R0, R0, 0x1f, RZ, 0xc0, !PT ;  /* 0x0000001f00007812 */ /* 0x004fc800078ec0ff */
[----:B------:R-:W-:-:S13]  /*dad0*/  ISETP.NE.AND P0, PT, R0, RZ, PT ;  /* 0x000000ff0000720c */ /* 0x000fda0003f05270 */
[----:B------:R-:W2:Y:S01]  /*dae0*/  @!P0 S2R R3, SR_CgaCtaId ;  /* 0x0000000000038919 */ /* 0x000ea20000008800 */
[----:B------:R-:W-:-:S04]  /*daf0*/  @!P0 MOV R0, 0x400 ;  /* 0x0000040000008802 */ /* 0x000fc80000000f00 */
[----:B--2---:R-:W-:-:S05]  /*db00*/  @!P0 LEA R22, R3, R0, 0x18 ;  /* 0x0000000003168211 */ /* 0x004fca00078ec0ff */
[----:B------:R3:W-:Y:S01]  /*db10*/  @!P0 STS.128 [R22+0x2a8d0], R16 ;  /* 0x02a8d01016008388 */ /* 0x0007e20000000c00 */
[----:B------:R-:W-:Y:S06]  /*db20*/  BAR.ARV 0x5, 0x180 ;  /* 0x0146000000007b1d */ /* 0x000fec0000002000 */
.L_x_295:
[----:B------:R-:W-:Y:S02]  /*db30*/  ULDC UR4, c[0x0][0xc3c] ;  /* 0x00030f0000047ab9 */ /* 0x000fe40000000800 */
[----:B--2---:R-:W-:-:S13]  /*db40*/  ISETP.GE.AND P0, PT, R19, UR4, PT ;  /* 0x0000000413007c0c */ /* 0x004fda000bf06270 */
[----:B------:R-:W-:Y:S05]  /*db50*/  @!P0 BRA `(.L_x_307) ;  /* 0xffffffb800b48947 */ /* 0x000fea000383ffff */
[----:B------:R-:W-:Y:S05]  /*db60*/  BSYNC B8 ;  /* 0x0000000000087941 */ /* 0x000fea0003800000 */
.L_x_244:
[----:B0-----:R-:W2:Y:S01]  /*db70*/  LDL.LU R0, [R1+0x14] ;  /* 0x0000140001007983 */ /* 0x001ea20000300800 */
[----:B------:R-:W-:Y:S01]  /*db80*/  BSSY B0, `(.L_x_308) ;  /* 0x000000b000007945 */ /* 0x000fe20003800000 */
[----:B------:R-:W0:Y:S01]  /*db90*/  S2R R5, SR_CgaCtaId ;  /* 0x0000000000057919 */ /* 0x000e220000008800 */
[----:B--2---:R-:W-:-:S05]  /*dba0*/  VIADD R0, R0, 0x1 ;  /* 0x0000000100007836 */ /* 0x004fca0000000000 */
[----:B------:R-:W-:-:S04]  /*dbb0*/  LEA.HI R2, R0, R0, RZ, 0x1 ;  /* 0x0000000000027211 */ /* 0x000fc800078f08ff */
[----:B------:R-:W-:Y:S02]  /*dbc0*/  LOP3.LUT R3, R2, 0xfffffffe, RZ, 0xc0, !PT ;  /* 0xfffffffe02037812 */ /* 0x000fe400078ec0ff */
[----:B------:R-:W-:Y:S02]  /*dbd0*/  MOV R2, 0x400 ;  /* 0x0000040000027802 */ /* 0x000fe40000000f00 */
[----:B------:R-:W-:Y:S02]  /*dbe0*/  IADD3 R0, R0, -R3, RZ ;  /* 0x8000000300007210 */ /* 0x000fe40007ffe0ff */
[----:B0-----:R-:W-:Y:S02]  /*dbf0*/  LEA R4, R5, R2, 0x18 ;  /* 0x0000000205047211 */ /* 0x001fe400078ec0ff */
[----:B------:R-:W-:-:S04]  /*dc00*/  SHF.L.U32 R0, R0, 0x1f, RZ ;  /* 0x0000001f00007819 */ /* 0x000fc800000006ff */
[----:B------:R-:W0:Y:S02]  /*dc10*/  SYNCS.PHASECHK.TRANS64.TRYWAIT P0, [R4+URZ+0x2a820], R0 ;  /* 0x02a82000040075a7 */ /* 0x000e24000800017f */
[----:B0-----:R-:W-:Y:S05]  /*dc20*/  @!P0 BRA `(.L_x_309) ;  /* 0x0000003800a88947 */ /* 0x001fea0003800000 */
.L_x_427:
[----:B------:R-:W-:Y:S05]  /*dc30*/  BSYNC B0 ;  /* 0x0000000000007941 */ /* 0x000fea0003800000 */
.L_x_308:
[----:B------:R-:W-:-:S03]  /*dc40*/  UMOV UR4, 0xffffffff ;  /* 0xffffffff00047882 */ /* 0x000fc60000000000 */
[----:B------:R-:W-:Y:S05]  /*dc50*/  BRA.DIV UR4, `(.L_x_310) ;  /* 0x0000003a04b07947 */ /* 0x000fea000b800000 */
[----:B0-----:R-:W0:Y:S02]  /*dc60*/  S2R R0, SR_TID.X ;  /* 0x0000000000007919 */ /* 0x001e240000002100 */
[----:B0-----:R-:W-:-:S04]  /*dc70*/  SHF.R.U32.HI R0, RZ, 0x5, R0 ;  /* 0x00000005ff007819 */ /* 0x001fc80000011600 */
[----:B------:R-:W-:-:S05]  /*dc80*/  LOP3.LUT R0, R0, 0x3, RZ, 0xc0, !PT ;  /* 0x0000000300007812 */ /* 0x000fca00078ec0ff */
[----:B------:R0:W2:Y:S02]  /*dc90*/  SHFL.IDX PT, R14, R0, RZ, 0x1f ;  /* 0x00001fff000e7589 */ /* 0x0000a400000e0000 */
.L_x_430:
[----:B--2---:R-:W-:Y:S01]  /*dca0*/  ISETP.NE.AND P0, PT, R14, RZ, PT ;  /* 0x000000ff0e00720c */ /* 0x004fe20003f05270 */
[----:B------:R-:W-:-:S12]  /*dcb0*/  BSSY B0, `(.L_x_311) ;  /* 0x0000024000007945 */ /* 0x000fd80003800000 */
[----:B------:R-:W-:Y:S05]  /*dcc0*/  @P0 BRA `(.L_x_312) ;  /* 0x0000000000880947 */ /* 0x000fea0003800000 */
[----:B------:R-:W-:-:S03]  /*dcd0*/  UMOV UR4, 0xffffffff ;  /* 0xffffffff00047882 */ /* 0x000fc60000000000 */
[----:B------:R-:W-:Y:S05]  /*dce0*/  BRA.DIV UR4, `(.L_x_313) ;  /* 0x0000003a04c07947 */ /* 0x000fea000b800000 */
[----:B------:R-:W-:-:S13]  /*dcf0*/  ELECT P6, URZ, PT ;  /* 0x00000000003f782f */ /* 0x000fda00038c0000 */
.L_x_433:
[----:B------:R-:W-:Y:S05]  /*dd00*/  @!P6 BRA `(.L_x_312) ;  /* 0x000000000078e947 */ /* 0x000fea0003800000 */
[----:B0-----:R-:W2:Y:S02]  /*dd10*/  LDL.LU R0, [R1+0x4] ;  /* 0x0000040001007983 */ /* 0x001ea40000300800 */
[----:B--2---:R-:W-:-:S04]  /*dd20*/  LOP3.LUT R0, R0, 0x2, RZ, 0xfc, !PT ;  /* 0x0000000200007812 */ /* 0x004fc800078efcff */
[----:B------:R-:W-:-:S13]  /*dd30*/  ISETP.NE.AND P0, PT, R0, 0x3, PT ;  /* 0x000000030000780c */ /* 0x000fda0003f05270 */
[----:B------:R-:W-:Y:S05]  /*dd40*/  @!P0 BRA `(.L_x_314) ;  /* 0x0000000000048947 */ /* 0x000fea0003800000 */
[----:B------:R-:W-:Y:S01]  /*dd50*/  BPT.TRAP 0x1 ;  /* 0x000000040000795c */ /* 0x000fe20000300000 */
.L_x_314:
[C---:B------:R-:W-:Y:S01]  /*dd60*/  IMAD R5, R27.reuse, 0x8, R4 ;  /* 0x000000081b057824 */ /* 0x040fe200078e0204 */
[----:B------:R-:W-:Y:S01]  /*dd70*/  SHF.L.U32 R0, R28, 0x1f, RZ ;  /* 0x0000001f1c007819 */ /* 0x000fe200000006ff */
[----:B------:R-:W-:-:S03]  /*dd80*/  VIADD R27, R27, 0x1 ;  /* 0x000000011b1b7836 */ /* 0x000fc60000000000 */
[----:B------:R-:W0:Y:S02]  /*dd90*/  SYNCS.PHASECHK.TRANS64.TRYWAIT P1, [R5+URZ+0x2a840], R0 ;  /* 0x02a84000050075a7 */ /* 0x000e24000802017f */
[----:B------:R-:W-:-:S04]  /*dda0*/  ISETP.NE.AND P2, PT, R27, 0x2, PT ;  /* 0x000000021b00780c */ /* 0x000fc80003f45270 */
[----:B------:R-:W-:Y:S01]  /*ddb0*/  SEL R3, RZ, 0x1, P2 ;  /* 0x00000001ff037807 */ /* 0x000fe20001000000 */
[----:B0-----:R-:W-:Y:S08]  /*ddc0*/  @!P1 BRA `(.L_x_315) ;  /* 0x0000003800a89947 */ /* 0x001ff00003800000 */
.L_x_434:
[----:B------:R-:W-:Y:S02]  /*ddd0*/  SEL R27, R27, RZ, P2 ;  /* 0x000000ff1b1b7207 */ /* 0x000fe40001000000 */
[----:B------:R-:W-:Y:S01]  /*dde0*/  LOP3.LUT R2, R28, R3, RZ, 0x3c, !PT ;  /* 0x000000031c027212 */ /* 0x000fe200078e3cff */
[----:B------:R-:W-:Y:S06]  /*ddf0*/  @!P0 BRA `(.L_x_316) ;  /* 0x0000000000048947 */ /* 0x000fec0003800000 */
[----:B------:R-:W-:Y:S01]  /*de00*/  BPT.TRAP 0x1 ;  /* 0x000000040000795c */ /* 0x000fe20000300000 */
.L_x_316:
[----:B------:R-:W-:Y:S01]  /*de10*/  IMAD R27, R27, 0x8, R4 ;  /* 0x000000081b1b7824 */ /* 0x000fe200078e0204 */
[----:B------:R-:W-:-:S04]  /*de20*/  SHF.L.U32 R2, R2, 0x1f, RZ ;  /* 0x0000001f02027819 */ /* 0x000fc800000006ff */
[----:B------:R-:W2:Y:S02]  /*de30*/  SYNCS.PHASECHK.TRANS64.TRYWAIT P1, [R27+URZ+0x2a840], R2 ;  /* 0x02a840021b0075a7 */ /* 0x000ea4000802017f */
[----:B--2---:R-:W-:Y:S05]  /*de40*/  @!P1 BRA `(.L_x_317) ;  /* 0x00000038009c9947 */ /* 0x004fea0003800000 */
.L_x_435:
[----:B------:R-:W-:Y:S05]  /*de50*/  @!P0 BRA `(.L_x_318) ;  /* 0x0000000000048947 */ /* 0x000fea0003800000 */
[----:B------:R-:W-:Y:S01]  /*de60*/  BPT.TRAP 0x1 ;  /* 0x000000040000795c */ /* 0x000fe20000300000 */
.L_x_318:
[----:B------:R-:W4:Y:S02]  /*de70*/  SYNCS.PHASECHK.TRANS64.TRYWAIT P1, [R5+URZ+0x2a860], R0 ;  /* 0x02a86000050075a7 */ /* 0x000f24000802017f */
[----:B----4-:R-:W-:Y:S05]  /*de80*/  @!P1 BRA `(.L_x_319) ;  /* 0x0000003800a09947 */ /* 0x010fea0003800000 */
.L_x_436:
[----:B------:R-:W-:Y:S05]  /*de90*/  @!P0 BRA `(.L_x_320) ;  /* 0x0000000000048947 */ /* 0x000fea0003800000 */
[----:B------:R-:W-:Y:S01]  /*dea0*/  BPT.TRAP 0x1 ;  /* 0x000000040000795c */ /* 0x000fe20000300000 */
.L_x_320:
[----:B------:R0:W0:Y:S02]  /*deb0*/  SYNCS.PHASECHK.TRANS64.TRYWAIT P0, [R27+URZ+0x2a860], R2 ;  /* 0x02a860021b0075a7 */ /* 0x000024000800017f */
[----:B0-----:R-:W-:Y:S05]  /*dec0*/  @!P0 NANOSLEEP.SYNCS 0x989680 ;  /* 0x009896800000895d */ /* 0x001fea0003900000 */
[----:B------:R-:W0:Y:S02]  /*ded0*/  @!P0 SYNCS.PHASECHK.TRANS64 P0, [R27+URZ+0x2a860], R2 ;  /* 0x02a860021b0085a7 */ /* 0x000e24000800007f */
[----:B0-----:R-:W-:Y:S05]  /*dee0*/  @!P0 BRA `(.L_x_320) ;  /* 0xfffffffc00f08947 */ /* 0x001fea000383ffff */
.L_x_312:
[----:B------:R-:W-:Y:S05]  /*def0*/  BSYNC B0 ;  /* 0x0000000000007941 */ /* 0x000fea0003800000 */
.L_x_311:
[----:B------:R-:W-:Y:S05]  /*df00*/  EXIT ;  /* 0x000000000000794d */ /* 0x000fea0003800000 */
.L_x_192:
[----:B0-----:R-:W-:-:S04]  /*df10*/  MOV R3, UR42 ;  /* 0x0000002a00037c02 */ /* 0x001fc80008000f00 */
[----:B------:R0:W1:Y:S03]  /*df20*/  SYNCS.PHASECHK.TRANS64.TRYWAIT P1, [R3+URZ+0x2a800], R0 ;  /* 0x02a80000030075a7 */ /* 0x000066000802017f */
[----:B-1----:R-:W-:Y:S05]  /*df30*/  @!P1 NANOSLEEP.SYNCS 0x989680 ;  /* 0x009896800000995d */ /* 0x002fea0003900000 */
[----:B------:R-:W1:Y:S02]  /*df40*/  @!P1 SYNCS.PHASECHK.TRANS64 P1, [R3+URZ+0x2a800], R0 ;  /* 0x02a80000030095a7 */ /* 0x000e64000802007f */
[----:B-1----:R-:W-:Y:S05]  /*df50*/  @!P1 BRA `(.L_x_192) ;  /* 0xfffffffc00ec9947 */ /* 0x002fea000383ffff */
[----:B------:R-:W-:Y:S05]  /*df60*/  BRA `(.L_x_321) ;  /* 0xffffff34004c7947 */ /* 0x000fea000383ffff */
.L_x_196:
[----:B-1----:R1:W2:Y:S02]  /*df70*/  SYNCS.PHASECHK.TRANS64.TRYWAIT P1, [R0+URZ+0x2a830], R3 ;  /* 0x02a83003000075a7 */ /* 0x0022a4000802017f */
[----:B--2---:R-:W-:Y:S05]  /*df80*/  @!P1 NANOSLEEP.SYNCS 0x989680 ;  /* 0x009896800000995d */ /* 0x004fea0003900000 */
[----:B------:R-:W2:Y:S02]  /*df90*/  @!P1 SYNCS.PHASECHK.TRANS64 P1, [R0+URZ+0x2a830], R3 ;  /* 0x02a83003000095a7 */ /* 0x000ea4000802007f */
[----:B--2---:R-:W-:Y:S05]  /*dfa0*/  @!P1 BRA `(.L_x_196) ;  /* 0xfffffffc00f09947 */ /* 0x004fea000383ffff */
[----:B------:R-:W-:Y:S05]  /*dfb0*/  BRA `(.L_x_195) ;  /* 0xffffff34006c7947 */ /* 0x000fea000383ffff */
.L_x_202:
[----:B-1----:R-:W-:-:S04]  /*dfc0*/  IMAD.U32 R11, RZ, RZ, UR8 ;  /* 0x00000008ff0b7e24 */ /* 0x002fc8000f8e00ff */
[----:B------:R1:W2:Y:S03]  /*dfd0*/  SYNCS.PHASECHK.TRANS64.TRYWAIT P1, [R11+URZ+0x2a830], R8 ;  /* 0x02a830080b0075a7 */ /* 0x0002a6000802017f */
[----:B--2---:R-:W-:Y:S05]  /*dfe0*/  @!P1 NANOSLEEP.SYNCS 0x989680 ;  /* 0x009896800000995d */ /* 0x004fea0003900000 */
[----:B------:R-:W2:Y:S02]  /*dff0*/  @!P1 SYNCS.PHASECHK.TRANS64 P1, [R11+URZ+0x2a830], R8 ;  /* 0x02a830080b0095a7 */ /* 0x000ea4000802007f */
[----:B--2---:R-:W-:Y:S05]  /*e000*/  @!P1 BRA `(.L_x_202) ;  /* 0xfffffffc00ec9947 */ /* 0x004fea000383ffff */
[----:B------:R-:W-:Y:S05]  /*e010*/  BRA `(.L_x_201) ;  /* 0xffffff5c002c7947 */ /* 0x000fea000383ffff */
.L_x_206:
[----:B-1----:R-:W-:-:S04]  /*e020*/  IMAD.U32 R9, RZ, RZ, UR9 ;  /* 0x00000009ff097e24 */ /* 0x002fc8000f8e00ff */
[----:B------:R1:W2:Y:S03]  /*e030*/  SYNCS.PHASECHK.TRANS64.TRYWAIT P1, [R9+URZ+0x2a850], R8 ;  /* 0x02a85008090075a7 */ /* 0x0002a6000802017f */
[----:B--2---:R-:W-:Y:S05]  /*e040*/  @!P1 NANOSLEEP.SYNCS 0x989680 ;  /* 0x009896800000995d */ /* 0x004fea0003900000 */
[----:B------:R-:W2:Y:S02]  /*e050*/  @!P1 SYNCS.PHASECHK.TRANS64 P1, [R9+URZ+0x2a850], R8 ;  /* 0x02a85008090095a7 */ /* 0x000ea4000802007f */
[----:B--2---:R-:W-:Y:S05]  /*e060*/  @!P1 BRA `(.L_x_206) ;  /* 0xfffffffc00ec9947 */ /* 0x004fea000383ffff */
[----:B------:R-:W-:Y:S05]  /*e070*/  BRA `(.L_x_205) ;  /* 0xffffff6400647947 */ /* 0x000fea000383ffff */
.L_x_213:
[----:B-1----:R-:W-:-:S04]  /*e080*/  IMAD.U32 R5, RZ, RZ, UR5 ;  /* 0x00000005ff057e24 */ /* 0x002fc8000f8e00ff */
[----:B------:R1:W2:Y:S03]  /*e090*/  SYNCS.PHASECHK.TRANS64.TRYWAIT P1, [R5+URZ+0x2a850], R4 ;  /* 0x02a85004050075a7 */ /* 0x0002a6000802017f */
[----:B--2---:R-:W-:Y:S05]  /*e0a0*/  @!P1 NANOSLEEP.SYNCS 0x989680 ;  /* 0x009896800000995d */ /* 0x004fea0003900000 */
[----:B------:R-:W2:Y:S02]  /*e0b0*/  @!P1 SYNCS.PHASECHK.TRANS64 P1, [R5+URZ+0x2a850], R4 ;  /* 0x02a85004050095a7 */ /* 0x000ea4000802007f */
[----:B--2---:R-:W-:Y:S05]  /*e0c0*/  @!P1 BRA `(.L_x_213) ;  /* 0xfffffffc00ec9947 */ /* 0x004fea000383ffff */
[----:B------:R-:W-:Y:S05]  /*e0d0*/  BRA `(.L_x_212) ;  /* 0xffffff8000807947 */ /* 0x000fea000383ffff */
.L_x_256:
[----:B------:R-:W0:Y:S01]  /*e0e0*/  S2R R20, SR_TID.X ;  /* 0x0000000000147919 */ /* 0x000e220000002100 */
[----:B------:R-:W-:Y:S01]  /*e0f0*/  BSSY B0, `(.L_x_322) ;  /* 0x000000a000007945 */ /* 0x000fe20003800000 */
[----:B------:R-:W-:Y:S02]  /*e100*/  IMAD.MOV.U32 R12, RZ, RZ, RZ ;  /* 0x000000ffff0c7224 */ /* 0x000fe400078e00ff */
[----:B------:R-:W-:Y:S02]  /*e110*/  IMAD.MOV.U32 R11, RZ, RZ, 0x1f ;  /* 0x0000001fff0b7424 */ /* 0x000fe400078e00ff */
[----:B------:R-:W-:Y:S01]  /*e120*/  IMAD.MOV.U32 R15, RZ, RZ, -0x1 ;  /* 0xffffffffff0f7424 */ /* 0x000fe200078e00ff */
[----:B0-----:R-:W-:-:S04]  /*e130*/  SHF.R.U32.HI R9, RZ, 0x5, R20 ;  /* 0x00000005ff097819 */ /* 0x001fc80000011614 */
[----:B------:R-:W-:-:S04]  /*e140*/  LOP3.LUT R9, R9, 0x3, RZ, 0xc0, !PT ;  /* 0x0000000309097812 */ /* 0x000fc800078ec0ff */
[----:B------:R-:W-:-:S07]  /*e150*/  MOV R13, R9 ;  /* 0x00000009000d7202 */ /* 0x000fce0000000f00 */
[----:B-----5:R-:W-:Y:S05]  /*e160*/  WARPSYNC.COLLECTIVE R15, `(.L_x_323) ;  /* 0x000000000f087348 */ /* 0x020fea0003c00000 */
[----:B------:R0:W1:Y:S02]  /*e170*/  SHFL.IDX P6, R14, R13, R12, R11 ;  /* 0x0000000c0d0e7389 */ /* 0x00006400000c000b */
[----:B01---5:R-:W-:Y:S01]  /*e180*/  ENDCOLLECTIVE ;  /* 0x000000000000791b */ /* 0x023fe20003800000 */
.L_x_323:
[----:B------:R-:W-:Y:S05]  /*e190*/  BSYNC B0 ;  /* 0x0000000000007941 */ /* 0x000fea0003800000 */
.L_x_322:
[----:B------:R-:W-:Y:S05]  /*e1a0*/  BRA `(.L_x_324) ;  /* 0xffffffc000807947 */ /* 0x000fea000383ffff */
.L_x_259:
[----:B0-----:R0:W1:Y:S02]  /*e1b0*/  SYNCS.PHASECHK.TRANS64.TRYWAIT P0, [R7+URZ+0x2a840], R2 ;  /* 0x02a84002070075a7 */ /* 0x001064000800017f */
[----:B-1----:R-:W-:Y:S05]  /*e1c0*/  @!P0 NANOSLEEP.SYNCS 0x989680 ;  /* 0x009896800000895d */ /* 0x002fea0003900000 */
[----:B------:R-:W1:Y:S02]  /*e1d0*/  @!P0 SYNCS.PHASECHK.TRANS64 P0, [R7+URZ+0x2a840], R2 ;  /* 0x02a84002070085a7 */ /* 0x000e64000800007f */
[----:B-1----:R-:W-:Y:S05]  /*e1e0*/  @!P0 BRA `(.L_x_259) ;  /* 0xfffffffc00f08947 */ /* 0x002fea000383ffff */
[----:B------:R-:W-:Y:S05]  /*e1f0*/  BRA `(.L_x_325) ;  /* 0xffffffc000ec7947 */ /* 0x000fea000383ffff */
.L_x_260:
[----:B------:R-:W-:Y:S01]  /*e200*/  BSSY B0, `(.L_x_326) ;  /* 0x0000008000007945 */ /* 0x000fe20003800000 */
[----:B------:R-:W-:Y:S01]  /*e210*/  MOV R13, R0 ;  /* 0x00000000000d7202 */ /* 0x000fe20000000f00 */
[----:B------:R-:W-:Y:S02]  /*e220*/  IMAD.MOV.U32 R12, RZ, RZ, RZ ;  /* 0x000000ffff0c7224 */ /* 0x000fe400078e00ff */
[----:B------:R-:W-:Y:S02]  /*e230*/  IMAD.MOV.U32 R11, RZ, RZ, 0x181f ;  /* 0x0000181fff0b7424 */ /* 0x000fe400078e00ff */
[----:B------:R-:W-:-:S07]  /*e240*/  IMAD.MOV.U32 R15, RZ, RZ, -0x1 ;  /* 0xffffffffff0f7424 */ /* 0x000fce00078e00ff */
[----:B------:R-:W-:Y:S05]  /*e250*/  WARPSYNC.COLLECTIVE R15, `(.L_x_327) ;  /* 0x000000000f087348 */ /* 0x000fea0003c00000 */
[----:B------:R0:W1:Y:S02]  /*e260*/  SHFL.IDX P6, R14, R13, R12, R11 ;  /* 0x0000000c0d0e7389 */ /* 0x00006400000c000b */
[----:B01----:R-:W-:Y:S01]  /*e270*/  ENDCOLLECTIVE ;  /* 0x000000000000791b */ /* 0x003fe20003800000 */
.L_x_327:
[----:B------:R-:W-:Y:S05]  /*e280*/  BSYNC B0 ;  /* 0x0000000000007941 */ /* 0x000fea0003800000 */
.L_x_326:
[----:B------:R-:W-:Y:S01]  /*e290*/  IMAD.MOV.U32 R13, RZ, RZ, R4 ;  /* 0x000000ffff0d7224 */ /* 0x000fe200078e0004 */
[----:B------:R-:W-:Y:S01]  /*e2a0*/  MOV R15, 0xffffffff ;  /* 0xffffffff000f7802 */ /* 0x000fe20000000f00 */
[----:B------:R-:W-:Y:S01]  /*e2b0*/  IMAD.MOV.U32 R12, RZ, RZ, RZ ;  /* 0x000000ffff0c7224 */ /* 0x000fe200078e00ff */
[----:B------:R-:W-:Y:S01]  /*e2c0*/  MOV R2, R14 ;  /* 0x0000000e00027202 */ /* 0x000fe20000000f00 */
[----:B------:R-:W-:Y:S02]  /*e2d0*/  IMAD.MOV.U32 R11, RZ, RZ, 0x181f ;  /* 0x0000181fff0b7424 */ /* 0x000fe400078e00ff */
[----:B------:R-:W-:-:S07]  /*e2e0*/  @P0 IMAD R8, R5, 0x2, R22 ;  /* 0x0000000205080824 */ /* 0x000fce00078e0216 */
[----:B------:R-:W-:Y:S05]  /*e2f0*/  WARPSYNC.COLLECTIVE R15, `(.L_x_328) ;  /* 0x000000000f087348 */ /* 0x000fea0003c00000 */
[----:B------:R0:W1:Y:S02]  /*e300*/  SHFL.IDX P6, R14, R13, R12, R11 ;  /* 0x0000000c0d0e7389 */ /* 0x00006400000c000b */
[----:B01----:R-:W-:Y:S01]  /*e310*/  ENDCOLLECTIVE ;  /* 0x000000000000791b */ /* 0x003fe20003800000 */
.L_x_328:
[----:B------:R-:W-:Y:S01]  /*e320*/  MOV R13, R0 ;  /* 0x00000000000d7202 */ /* 0x000fe20000000f00 */
[----:B------:R-:W-:Y:S02]  /*e330*/  IMAD.MOV.U32 R12, RZ, RZ, 0x1 ;  /* 0x00000001ff0c7424 */ /* 0x000fe400078e00ff */
[----:B------:R-:W-:-:S07]  /*e340*/  IMAD.MOV.U32 R3, RZ, RZ, R14 ;  /* 0x000000ffff037224 */ /* 0x000fce00078e000e */
[----:B------:R-:W-:Y:S05]  /*e350*/  WARPSYNC.COLLECTIVE R15, `(.L_x_329) ;  /* 0x000000000f087348 */ /* 0x000fea0003c00000 */
[----:B------:R0:W1:Y:S02]  /*e360*/  SHFL.IDX P6, R14, R13, R12, R11 ;  /* 0x0000000c0d0e7389 */ /* 0x00006400000c000b */
[----:B01----:R-:W-:Y:S01]  /*e370*/  ENDCOLLECTIVE ;  /* 0x000000000000791b */ /* 0x003fe20003800000 */
.L_x_329:
[----:B------:R-:W-:-:S05]  /*e380*/  @P0 LEA R3, P1, R9, R3, 0x1 ;  /* 0x0000000309030211 */ /* 0x000fca00078208ff */
[----:B------:R-:W-:Y:S01]  /*e390*/  @P0 IMAD.X R2, RZ, RZ, R2, P1 ;  /* 0x000000ffff020224 */ /* 0x000fe200008e0602 */
[----:B------:R-:W-:-:S04]  /*e3a0*/  ISETP.GE.AND P1, PT, R6, 0x11, PT ;  /* 0x000000110600780c */ /* 0x000fc80003f26270 */
[----:B------:R-:W-:Y:S01]  /*e3b0*/  @P0 LOP3.LUT R3, R3, R2, RZ, 0x3c, !PT ;  /* 0x0000000203030212 */ /* 0x000fe200078e3cff */
[----:B------:R-:W-:-:S03]  /*e3c0*/  IMAD.MOV.U32 R13, RZ, RZ, R4 ;  /* 0x000000ffff0d7224 */ /* 0x000fc600078e0004 */
[----:B------:R-:W-:-:S04]  /*e3d0*/  @P0 LOP3.LUT R2, R3, R2, RZ, 0x3c, !PT ;  /* 0x0000000203020212 */ /* 0x000fc800078e3cff */
[----:B------:R-:W-:-:S05]  /*e3e0*/  @P0 LOP3.LUT R3, R3, R2, RZ, 0x3c, !PT ;  /* 0x0000000203030212 */ /* 0x000fca00078e3cff */
[----:B------:R-:W-:Y:S01]  /*e3f0*/  @!PT LDS RZ, [RZ] ;  /* 0x00000000fffff984 */ /* 0x000fe20000000800 */
[----:B------:R-:W-:Y:S01]  /*e400*/  @!PT LDS RZ, [RZ] ;  /* 0x00000000fffff984 */ /* 0x000fe20000000800 */
[----:B------:R-:W-:Y:S01]  /*e410*/  @!PT LDS RZ, [RZ] ;  /* 0x00000000fffff984 */ /* 0x000fe20000000800 */
[----:B------:R-:W-:Y:S04]  /*e420*/  @P0 LDGSTS.E.BYPASS.LTC128B.128 [R8+0x18400], desc[UR36][R2.64], !P4 ;  /* 0x1840000002080fae */ /* 0x000fe8000e101d64 */
[----:B------:R-:W-:Y:S04]  /*e430*/  @P0 LDGSTS.E.BYPASS.LTC128B.128 [R8+0x1b400], desc[UR36][R2.64+0x80], !P3 ;  /* 0x1b40008002080fae */ /* 0x000fe8000d901d64 */
[----:B------:R0:W-:Y:S02]  /*e440*/  @P0 LDGSTS.E.BYPASS.LTC128B.128 [R8+0x1e400], desc[UR36][R2.64+0x100], !P2 ;  /* 0x1e40010002080fae */ /* 0x0001e4000d101d64 */
[----:B0-----:R-:W-:-:S07]  /*e450*/  IMAD.MOV.U32 R2, RZ, RZ, R14 ;  /* 0x000000ffff027224 */ /* 0x001fce00078e000e */
[----:B------:R-:W-:Y:S05]  /*e460*/  WARPSYNC.COLLECTIVE R15, `(.L_x_330) ;  /* 0x000000000f087348 */ /* 0x000fea0003c00000 */
[----:B------:R0:W1:Y:S02]  /*e470*/  SHFL.IDX P6, R14, R13, R12, R11 ;  /* 0x0000000c0d0e7389 */ /* 0x00006400000c000b */
[----:B01----:R-:W-:Y:S01]  /*e480*/  ENDCOLLECTIVE ;  /* 0x000000000000791b */ /* 0x003fe20003800000 */
.L_x_330:
[----:B------:R-:W-:Y:S02]  /*e490*/  @P1 IMAD R8, R5, 0x2, R22 ;  /* 0x0000000205081824 */ /* 0x000fe400078e0216 */
[----:B------:R-:W-:Y:S01]  /*e4a0*/  IMAD.MOV.U32 R13, RZ, RZ, R0 ;  /* 0x000000ffff0d7224 */ /* 0x000fe200078e0000 */
[----:B------:R-:W-:Y:S02]  /*e4b0*/  MOV R12, 0x2 ;  /* 0x00000002000c7802 */ /* 0x000fe40000000f00 */
[----:B------:R-:W-:-:S07]  /*e4c0*/  MOV R3, R14 ;  /* 0x0000000e00037202 */ /* 0x000fce0000000f00 */
[----:B------:R-:W-:Y:S05]  /*e4d0*/  WARPSYNC.COLLECTIVE R15, `(.L_x_331) ;  /* 0x000000000f087348 */ /* 0x000fea0003c00000 */
[----:B------:R0:W1:Y:S02]  /*e4e0*/  SHFL.IDX P6, R14, R13, R12, R11 ;  /* 0x0000000c0d0e7389 */ /* 0x00006400000c000b */
[----:B01----:R-:W-:Y:S01]  /*e4f0*/  ENDCOLLECTIVE ;  /* 0x000000000000791b */ /* 0x003fe20003800000 */
.L_x_331:
[----:B------:R-:W-:-:S05]  /*e500*/  @P1 LEA R3, P0, R9, R3, 0x1 ;  /* 0x0000000309031211 */ /* 0x000fca00078008ff */
[----:B------:R-:W-:-:S05]  /*e510*/  @P1 IMAD.X R2, RZ, RZ, R2, P0 ;  /* 0x000000ffff021224 */ /* 0x000fca00000e0602 */
        /* <DEDUP_REMOVED lines=9> */
[----:B------:R0:W-:Y:S01]  /*e5b0*/  @P1 LDGSTS.E.BYPASS.LTC128B.128 [R8+0x1ec00], desc[UR36][R2.64+0x100], !P2 ;  /* 0x1ec0010002081fae */ /* 0x0001e2000d101d64 */
[----:B------:R-:W-:Y:S01]  /*e5c0*/  ISETP.GE.AND P1, PT, R6, 0x21, PT ;  /* 0x000000210600780c */ /* 0x000fe20003f26270 */
[----:B0-----:R-:W-:-:S12]  /*e5d0*/  IMAD.MOV.U32 R2, RZ, RZ, R14 ;  /* 0x000000ffff027224 */ /* 0x001fd800078e000e */
[----:B------:R-:W-:Y:S05]  /*e5e0*/  WARPSYNC.COLLECTIVE R15, `(.L_x_332) ;  /* 0x000000000f087348 */ /* 0x000fea0003c00000 */
[----:B------:R0:W1:Y:S02]  /*e5f0*/  SHFL.IDX P6, R14, R13, R12, R11 ;  /* 0x0000000c0d0e7389 */ /* 0x00006400000c000b */
[----:B01----:R-:W-:Y:S01]  /*e600*/  ENDCOLLECTIVE ;  /* 0x000000000000791b */ /* 0x003fe20003800000 */
.L_x_332:
[----:B------:R-:W-:Y:S02]  /*e610*/  @P1 IMAD R8, R5, 0x2, R22 ;  /* 0x0000000205081824 */ /* 0x000fe400078e0216 */
[----:B------:R-:W-:Y:S02]  /*e620*/  IMAD.MOV.U32 R13, RZ, RZ, R0 ;  /* 0x000000ffff0d7224 */ /* 0x000fe400078e0000 */
[----:B------:R-:W-:Y:S02]  /*e630*/  IMAD.MOV.U32 R12, RZ, RZ, 0x3 ;  /* 0x00000003ff0c7424 */ /* 0x000fe400078e00ff */
[----:B------:R-:W-:-:S07]  /*e640*/  IMAD.MOV.U32 R3, RZ, RZ, R14 ;  /* 0x000000ffff037224 */ /* 0x000fce00078e000e */
[----:B------:R-:W-:Y:S05]  /*e650*/  WARPSYNC.COLLECTIVE R15, `(.L_x_333) ;  /* 0x000000000f087348 */ /* 0x000fea0003c00000 */
[----:B------:R0:W1:Y:S02]  /*e660*/  SHFL.IDX P6, R14, R13, R12, R11 ;  /* 0x0000000c0d0e7389 */ /* 0x00006400000c000b */
[----:B01----:R-:W-:Y:S01]  /*e670*/  ENDCOLLECTIVE ;  /* 0x000000000000791b */ /* 0x003fe20003800000 */
.L_x_333:
[----:B------:R-:W-:-:S04]  /*e680*/  @P1 LEA R3, P0, R9, R3, 0x1 ;  /* 0x0000000309031211 */ /* 0x000fc800078008ff */
[----:B------:R-:W-:-:S04]  /*e690*/  @P1 IADD3.X R2, RZ, R2, RZ, P0, !PT ;  /* 0x00000002ff021210 */ /* 0x000fc800007fe4ff */
        /* <DEDUP_REMOVED lines=10> */
[----:B------:R-:W-:Y:S02]  /*e740*/  ISETP.GE.AND P1, PT, R6, 0x31, PT ;  /* 0x000000310600780c */ /* 0x000fe40003f26270 */
[----:B0-----:R-:W-:-:S11]  /*e750*/  MOV R2, R14 ;  /* 0x0000000e00027202 */ /* 0x001fd60000000f00 */
[----:B------:R-:W-:Y:S05]  /*e760*/  WARPSYNC.COLLECTIVE R15, `(.L_x_334) ;  /* 0x000000000f087348 */ /* 0x000fea0003c00000 */
[----:B------:R0:W1:Y:S02]  /*e770*/  SHFL.IDX P6, R14, R13, R12, R11 ;  /* 0x0000000c0d0e7389 */ /* 0x00006400000c000b */
[----:B01----:R-:W-:Y:S01]  /*e780*/  ENDCOLLECTIVE ;  /* 0x000000000000791b */ /* 0x003fe20003800000 */
.L_x_334:
[----:B------:R-:W-:Y:S01]  /*e790*/  @P1 LEA R8, R5, R22, 0x1 ;  /* 0x0000001605081211 */ /* 0x000fe200078e08ff */
[----:B------:R-:W-:Y:S02]  /*e7a0*/  IMAD.MOV.U32 R13, RZ, RZ, R0 ;  /* 0x000000ffff0d7224 */ /* 0x000fe400078e0000 */
[----:B------:R-:W-:Y:S02]  /*e7b0*/  IMAD.MOV.U32 R12, RZ, RZ, 0x4 ;  /* 0x00000004ff0c7424 */ /* 0x000fe400078e00ff */
[----:B------:R-:W-:-:S07]  /*e7c0*/  IMAD.MOV.U32 R3, RZ, RZ, R14 ;  /* 0x000000ffff037224 */ /* 0x000fce00078e000e */
[----:B------:R-:W-:Y:S05]  /*e7d0*/  WARPSYNC.COLLECTIVE R15, `(.L_x_335) ;  /* 0x000000000f087348 */ /* 0x000fea0003c00000 */
[----:B------:R0:W1:Y:S02]  /*e7e0*/  SHFL.IDX P6, R14, R13, R12, R11 ;  /* 0x0000000c0d0e7389 */ /* 0x00006400000c000b */
[----:B01----:R-:W-:Y:S01]  /*e7f0*/  ENDCOLLECTIVE ;  /* 0x000000000000791b */ /* 0x003fe20003800000 */
.L_x_335:
[----:B------:R-:W-:-:S05]  /*e800*/  @P1 LEA R3, P0, R9, R3, 0x1 ;  /* 0x0000000309031211 */ /* 0x000fca00078008ff */
[----:B------:R-:W-:-:S05]  /*e810*/  @P1 IMAD.X R2, RZ, RZ, R2, P0 ;  /* 0x000000ffff021224 */ /* 0x000fca00000e0602 */
[----:B------:R-:W-:Y:S02]  /*e820*/  @P1 LOP3.LUT R3, R3, R2, RZ, 0x3c, !PT ;  /* 0x0000000203031212 */ /* 0x000fe400078e3cff */
[----:B------:R-:W-:Y:S02]  /*e830*/  MOV R13, R4 ;  /* 0x00000004000d7202 */ /* 0x000fe40000000f00 */
        /* <DEDUP_REMOVED lines=13> */
.L_x_336:
[----:B------:R-:W-:Y:S01]  /*e910*/  @P1 IMAD R8, R5, 0x2, R22 ;  /* 0x0000000205081824 */ /* 0x000fe200078e0216 */
[----:B------:R-:W-:Y:S01]  /*e920*/  MOV R13, R0 ;  /* 0x00000000000d7202 */ /* 0x000fe20000000f00 */
[----:B------:R-:W-:Y:S02]  /*e930*/  IMAD.MOV.U32 R12, RZ, RZ, 0x5 ;  /* 0x00000005ff0c7424 */ /* 0x000fe400078e00ff */
[----:B------:R-:W-:-:S07]  /*e940*/  IMAD.MOV.U32 R3, RZ, RZ, R14 ;  /* 0x000000ffff037224 */ /* 0x000fce00078e000e */
[----:B------:R-:W-:Y:S05]  /*e950*/  WARPSYNC.COLLECTIVE R15, `(.L_x_337) ;  /* 0x000000000f087348 */ /* 0x000fea0003c00000 */
[----:B------:R0:W1:Y:S02]  /*e960*/  SHFL.IDX P6, R14, R13, R12, R11 ;  /* 0x0000000c0d0e7389 */ /* 0x00006400000c000b */
[----:B01----:R-:W-:Y:S01]  /*e970*/  ENDCOLLECTIVE ;  /* 0x000000000000791b */ /* 0x003fe20003800000 */
.L_x_337:
[----:B------:R-:W-:-:S05]  /*e980*/  @P1 LEA R3, P0, R9, R3, 0x1 ;  /* 0x0000000309031211 */ /* 0x000fca00078008ff */
[----:B------:R-:W-:-:S05]  /*e990*/  @P1 IMAD.X R2, RZ, RZ, R2, P0 ;  /* 0x000000ffff021224 */ /* 0x000fca00000e0602 */
[----:B------:R-:W-:Y:S01]  /*e9a0*/  @P1 LOP3.LUT R3, R3, R2, RZ, 0x3c, !PT ;  /* 0x0000000203031212 */ /* 0x000fe200078e3cff */
[----:B------:R-:W-:-:S03]  /*e9b0*/  IMAD.MOV.U32 R13, RZ, RZ, R4 ;  /* 0x000000ffff0d7224 */ /* 0x000fc600078e0004 */
[----:B------:R-:W-:-:S04]  /*e9c0*/  @P1 LOP3.LUT R2, R3, R2, RZ, 0x3c, !PT ;  /* 0x0000000203021212 */ /* 0x000fc800078e3cff */
[----:B------:R-:W-:Y:S01]  /*e9d0*/  @P1 LOP3.LUT R3, R3, R2, RZ, 0x3c, !PT ;  /* 0x0000000203031212 */ /* 0x000fe200078e3cff */
[----:B------:R-:W-:-:S07]  /*e9e0*/  IMAD.MOV.U32 R0, RZ, RZ, R14 ;  /* 0x000000ffff007224 */ /* 0x000fce00078e000e */
[----:B------:R-:W-:Y:S05]  /*e9f0*/  WARPSYNC.COLLECTIVE R15, `(.L_x_338) ;  /* 0x000000000f087348 */ /* 0x000fea0003c00000 */
[----:B------:R0:W1:Y:S02]  /*ea00*/  SHFL.IDX P6, R14, R13, R12, R11 ;  /* 0x0000000c0d0e7389 */ /* 0x00006400000c000b */
[----:B01----:R-:W-:Y:S01]  /*ea10*/  ENDCOLLECTIVE ;  /* 0x000000000000791b */ /* 0x003fe20003800000 */
.L_x_338:
[----:B------:R-:W-:Y:S01]  /*ea20*/  @!PT LDS RZ, [RZ] ;  /* 0x00000000fffff984 */ /* 0x000fe20000000800 */
[----:B------:R-:W-:Y:S01]  /*ea30*/  @!PT LDS RZ, [RZ] ;  /* 0x00000000fffff984 */ /* 0x000fe20000000800 */
[----:B------:R-:W-:Y:S01]  /*ea40*/  @!PT LDS RZ, [RZ] ;  /* 0x00000000fffff984 */ /* 0x000fe20000000800 */
[----:B------:R-:W-:Y:S04]  /*ea50*/  @P1 LDGSTS.E.BYPASS.LTC128B.128 [R8+0x1a400], desc[UR36][R2.64], !P4 ;  /* 0x1a40000002081fae */ /* 0x000fe8000e101d64 */
[----:B------:R-:W-:Y:S04]  /*ea60*/  @P1 LDGSTS.E.BYPASS.LTC128B.128 [R8+0x1d400], desc[UR36][R2.64+0x80], !P3 ;  /* 0x1d40008002081fae */ /* 0x000fe8000d901d64 */
[----:B------:R0:W-:Y:S02]  /*ea70*/  @P1 LDGSTS.E.BYPASS.LTC128B.128 [R8+0x20400], desc[UR36][R2.64+0x100], !P2 ;  /* 0x2040010002081fae */ /* 0x0001e4000d101d64 */
[----:B0-----:R-:W-:Y:S01]  /*ea80*/  MOV R2, R14 ;  /* 0x0000000e00027202 */ /* 0x001fe20000000f00 */
[----:B------:R-:W-:Y:S06]  /*ea90*/  BRA `(.L_x_339) ;  /* 0xffffffc000447947 */ /* 0x000fec000383ffff */
.L_x_265:
[----:B------:R-:W-:Y:S01]  /*eaa0*/  IMAD.MOV.U32 R13, RZ, RZ, R5 ;  /* 0x000000ffff0d7224 */ /* 0x000fe200078e0005 */
[----:B------:R-:W-:Y:S01]  /*eab0*/  MOV R15, 0xffffffff ;  /* 0xffffffff000f7802 */ /* 0x000fe20000000f00 */
[----:B------:R-:W-:Y:S01]  /*eac0*/  IMAD.MOV.U32 R12, RZ, RZ, RZ ;  /* 0x000000ffff0c7224 */ /* 0x000fe200078e00ff */
[----:B------:R-:W-:Y:S01]  /*ead0*/  IADD3 R4, R10, R4, RZ ;  /* 0x000000040a047210 */ /* 0x000fe20007ffe0ff */
[----:B------:R-:W-:Y:S02]  /*eae0*/  IMAD.MOV.U32 R11, RZ, RZ, 0x181f ;  /* 0x0000181fff0b7424 */ /* 0x000fe400078e00ff */
[----:B-----5:R-:W-:-:S07]  /*eaf0*/  IMAD R6, R17, R8, RZ ;  /* 0x0000000811067224 */ /* 0x020fce00078e02ff */
[----:B------:R-:W-:Y:S05]  /*eb00*/  WARPSYNC.COLLECTIVE R15, `(.L_x_340) ;  /* 0x000000000f087348 */ /* 0x000fea0003c00000 */
[----:B------:R0:W1:Y:S02]  /*eb10*/  SHFL.IDX P6, R14, R13, R12, R11 ;  /* 0x0000000c0d0e7389 */ /* 0x00006400000c000b */
[----:B01----:R-:W-:Y:S01]  /*eb20*/  ENDCOLLECTIVE ;  /* 0x000000000000791b */ /* 0x003fe20003800000 */
.L_x_340:
[----:B------:R-:W-:Y:S01]  /*eb30*/  ISETP.GE.AND P1, PT, R4, R6, PT ;  /* 0x000000060400720c */ /* 0x000fe20003f26270 */
[----:B------:R-:W-:Y:S02]  /*eb40*/  IMAD.MOV.U32 R13, RZ, RZ, R0 ;  /* 0x000000ffff0d7224 */ /* 0x000fe400078e0000 */
[----:B------:R-:W-:-:S10]  /*eb50*/  IMAD.MOV.U32 R2, RZ, RZ, R14 ;  /* 0x000000ffff027224 */ /* 0x000fd400078e000e */
[----:B------:R-:W-:Y:S05]  /*eb60*/  WARPSYNC.COLLECTIVE R15, `(.L_x_341) ;  /* 0x000000000f087348 */ /* 0x000fea0003c00000 */
[----:B------:R0:W1:Y:S02]  /*eb70*/  SHFL.IDX P6, R14, R13, R12, R11 ;  /* 0x0000000c0d0e7389 */ /* 0x00006400000c000b */
[----:B01----:R-:W-:Y:S01]  /*eb80*/  ENDCOLLECTIVE ;  /* 0x000000000000791b */ /* 0x003fe20003800000 */
.L_x_341:
[----:B------:R-:W-:Y:S01]  /*eb90*/  MOV R13, R5 ;  /* 0x00000005000d7202 */ /* 0x000fe20000000f00 */
[----:B------:R-:W-:Y:S02]  /*eba0*/  IMAD.MOV.U32 R12, RZ, RZ, 0x1 ;  /* 0x00000001ff0c7424 */ /* 0x000fe400078e00ff */
[----:B------:R-:W-:-:S07]  /*ebb0*/  IMAD.MOV.U32 R3, RZ, RZ, R14 ;  /* 0x000000ffff037224 */ /* 0x000fce00078e000e */
[----:B------:R-:W-:Y:S05]  /*ebc0*/  WARPSYNC.COLLECTIVE R15, `(.L_x_342) ;  /* 0x000000000f087348 */ /* 0x000fea0003c00000 */
[----:B------:R0:W1:Y:S02]  /*ebd0*/  SHFL.IDX P6, R14, R13, R12, R11 ;  /* 0x0000000c0d0e7389 */ /* 0x00006400000c000b */
[----:B01----:R-:W-:Y:S01]  /*ebe0*/  ENDCOLLECTIVE ;  /* 0x000000000000791b */ /* 0x003fe20003800000 */
.L_x_342:
[----:B------:R-:W-:-:S05]  /*ebf0*/  @!P1 LEA R7, P4, R9, R3, 0x1 ;  /* 0x0000000309079211 */ /* 0x000fca00078808ff */
[----:B------:R-:W-:Y:S02]  /*ec00*/  @!P1 IMAD.X R3, RZ, RZ, R2, P4 ;  /* 0x000000ffff039224 */ /* 0x000fe400020e0602 */
[----:B------:R-:W-:Y:S02]  /*ec10*/  @!P1 IMAD.MOV.U32 R2, RZ, RZ, R7 ;  /* 0x000000ffff029224 */ /* 0x000fe400078e0007 */
[----:B------:R-:W-:Y:S02]  /*ec20*/  VIADD R7, R4, 0x10 ;  /* 0x0000001004077836 */ /* 0x000fe40000000000 */
[----:B------:R-:W-:Y:S01]  /*ec30*/  IMAD.MOV.U32 R13, RZ, RZ, R0 ;  /* 0x000000ffff0d7224 */ /* 0x000fe200078e0000 */
[----:B------:R-:W-:Y:S01]  /*ec40*/  @!PT LDS RZ, [RZ] ;  /* 0x00000000fffff984 */ /* 0x000fe20000000800 */
[----:B------:R-:W-:Y:S01]  /*ec50*/  @!PT LDS RZ, [RZ] ;  /* 0x00000000fffff984 */ /* 0x000fe20000000800 */
[----:B------:R-:W-:Y:S01]  /*ec60*/  @!PT LDS RZ, [RZ] ;  /* 0x00000000fffff984 */ /* 0x000fe20000000800 */
[----:B------:R-:W-:Y:S04]  /*ec70*/  @!P1 LDGSTS.E.BYPASS.LTC128B.128 [R34+0xc400], desc[UR36][R2.64], !P3 ;  /* 0x0c40000002229fae */ /* 0x000fe8000d901d64 */
[----:B------:R-:W-:Y:S04]  /*ec80*/  @!P1 LDGSTS.E.BYPASS.LTC128B.128 [R34+0x10400], desc[UR36][R2.64+0x80], !P2 ;  /* 0x1040008002229fae */ /* 0x000fe8000d101d64 */
[----:B------:R0:W-:Y:S01]  /*ec90*/  @!P1 LDGSTS.E.BYPASS.LTC128B.128 [R34+0x14400], desc[UR36][R2.64+0x100], !P0 ;  /* 0x1440010002229fae */ /* 0x0001e2000c101d64 */
[----:B------:R-:W-:Y:S01]  /*eca0*/  ISETP.GE.AND P1, PT, R7, R6, PT ;  /* 0x000000060700720c */ /* 0x000fe20003f26270 */
[----:B0-----:R-:W-:-:S12]  /*ecb0*/  IMAD.MOV.U32 R2, RZ, RZ, R14 ;  /* 0x000000ffff027224 */ /* 0x001fd800078e000e */
[----:B------:R-:W-:Y:S05]  /*ecc0*/  WARPSYNC.COLLECTIVE R15, `(.L_x_343) ;  /* 0x000000000f087348 */ /* 0x000fea0003c00000 */
[----:B------:R0:W1:Y:S02]  /*ecd0*/  SHFL.IDX P6, R14, R13, R12, R11 ;  /* 0x0000000c0d0e7389 */ /* 0x00006400000c000b */
[----:B01----:R-:W-:Y:S01]  /*ece0*/  ENDCOLLECTIVE ;  /* 0x000000000000791b */ /* 0x003fe20003800000 */
.L_x_343:
[----:B------:R-:W-:Y:S02]  /*ecf0*/  IMAD.MOV.U32 R13, RZ, RZ, R5 ;  /* 0x000000ffff0d7224 */ /* 0x000fe400078e0005 */
[----:B------:R-:W-:Y:S01]  /*ed00*/  IMAD.MOV.U32 R12, RZ, RZ, 0x2 ;  /* 0x00000002ff0c7424 */ /* 0x000fe200078e00ff */
[----:B------:R-:W-:-:S07]  /*ed10*/  MOV R3, R14 ;  /* 0x0000000e00037202 */ /* 0x000fce0000000f00 */
[----:B------:R-:W-:Y:S05]  /*ed20*/  WARPSYNC.COLLECTIVE R15, `(.L_x_344) ;  /* 0x000000000f087348 */ /* 0x000fea0003c00000 */
[----:B------:R0:W1:Y:S02]  /*ed30*/  SHFL.IDX P6, R14, R13, R12, R11 ;  /* 0x0000000c0d0e7389 */ /* 0x00006400000c000b */
[----:B01----:R-:W-:Y:S01]  /*ed40*/  ENDCOLLECTIVE ;  /* 0x000000000000791b */ /* 0x003fe20003800000 */
.L_x_344:
[----:B------:R-:W-:-:S05]  /*ed50*/  @!P1 LEA R7, P4, R9, R3, 0x1 ;  /* 0x0000000309079211 */ /* 0x000fca00078808ff */
[----:B------:R-:W-:Y:S02]  /*ed60*/  @!P1 IMAD.X R8, RZ, RZ, R2, P4 ;  /* 0x000000ffff089224 */ /* 0x000fe400020e0602 */
[----:B------:R-:W-:Y:S01]  /*ed70*/  @!P1 IMAD.MOV.U32 R2, RZ, RZ, R7 ;  /* 0x000000ffff029224 */ /* 0x000fe200078e0007 */
[----:B------:R-:W-:Y:S01]  /*ed80*/  IADD3 R7, R4, 0x20, RZ ;  /* 0x0000002004077810 */ /* 0x000fe20007ffe0ff */
[----:B------:R-:W-:Y:S01]  /*ed90*/  @!P1 IMAD.MOV.U32 R3, RZ, RZ, R8 ;  /* 0x000000ffff039224 */ /* 0x000fe200078e0008 */
[----:B------:R-:W-:-:S04]  /*eda0*/  MOV R13, R0 ;  /* 0x00000000000d7202 */ /* 0x000fc80000000f00 */
        /* <DEDUP_REMOVED lines=11> */
.L_x_345:
[----:B------:R-:W-:Y:S02]  /*ee60*/  IMAD.MOV.U32 R13, RZ, RZ, R5 ;  /* 0x000000ffff0d7224 */ /* 0x000fe400078e0005 */
[----:B------:R-:W-:Y:S02]  /*ee70*/  IMAD.MOV.U32 R12, RZ, RZ, 0x3 ;  /* 0x00000003ff0c7424 */ /* 0x000fe400078e00ff */
[----:B------:R-:W-:-:S07]  /*ee80*/  IMAD.MOV.U32 R3, RZ, RZ, R14 ;  /* 0x000000ffff037224 */ /* 0x000fce00078e000e */
[----:B------:R-:W-:Y:S05]  /*ee90*/  WARPSYNC.COLLECTIVE R15, `(.L_x_346) ;  /* 0x000000000f087348 */ /* 0x000fea0003c00000 */
[----:B------:R0:W1:Y:S02]  /*eea0*/  SHFL.IDX P6, R14, R13, R12, R11 ;  /* 0x0000000c0d0e7389 */ /* 0x00006400000c000b */
[----:B01----:R-:W-:Y:S01]  /*eeb0*/  ENDCOLLECTIVE ;  /* 0x000000000000791b */ /* 0x003fe20003800000 */
.L_x_346:
[----:B------:R-:W-:-:S05]  /*eec0*/  @!P1 LEA R7, P4, R9, R3, 0x1 ;  /* 0x0000000309079211 */ /* 0x000fca00078808ff */
[----:B------:R-:W-:Y:S02]  /*eed0*/  @!P1 IMAD.X R8, RZ, RZ, R2, P4 ;  /* 0x000000ffff089224 */ /* 0x000fe400020e0602 */
[----:B------:R-:W-:Y:S02]  /*eee0*/  @!P1 IMAD.MOV.U32 R2, RZ, RZ, R7 ;  /* 0x000000ffff029224 */ /* 0x000fe400078e0007 */
[----:B------:R-:W-:Y:S01]  /*eef0*/  VIADD R7, R4, 0x30 ;  /* 0x0000003004077836 */ /* 0x000fe20000000000 */
[----:B------:R-:W-:Y:S01]  /*ef00*/  @!P1 MOV R3, R8 ;  /* 0x0000000800039202 */ /* 0x000fe20000000f00 */
[----:B------:R-:W-:-:S04]  /*ef10*/  IMAD.MOV.U32 R13, RZ, RZ, R0 ;  /* 0x000000ffff0d7224 */ /* 0x000fc800078e0000 */
[----:B------:R-:W-:Y:S01]  /*ef20*/  @!PT LDS RZ, [RZ] ;  /* 0x00000000fffff984 */ /* 0x000fe20000000800 */
[----:B------:R-:W-:Y:S01]  /*ef30*/  @!PT LDS RZ, [RZ] ;  /* 0x00000000fffff984 */ /* 0x000fe20000000800 */
[----:B------:R-:W-:Y:S01]  /*ef40*/  @!PT LDS RZ, [RZ] ;  /* 0x00000000fffff984 */ /* 0x000fe20000000800 */
[----:B------:R-:W-:Y:S04]  /*ef50*/  @!P1 LDGSTS.E.BYPASS.LTC128B.128 [R34+0xd400], desc[UR36][R2.64], !P3 ;  /* 0x0d40000002229fae */ /* 0x000fe8000d901d64 */
[----:B------:R-:W-:Y:S04]  /*ef60*/  @!P1 LDGSTS.E.BYPASS.LTC128B.128 [R34+0x11400], desc[UR36][R2.64+0x80], !P2 ;  /* 0x1140008002229fae */ /* 0x000fe8000d101d64 */
[----:B------:R0:W-:Y:S01]  /*ef70*/  @!P1 LDGSTS.E.BYPASS.LTC128B.128 [R34+0x15400], desc[UR36][R2.64+0x100], !P0 ;  /* 0x1540010002229fae */ /* 0x0001e2000c101d64 */
[----:B------:R-:W-:Y:S02]  /*ef80*/  ISETP.GE.AND P1, PT, R7, R6, PT ;  /* 0x000000060700720c */ /* 0x000fe40003f26270 */
[----:B0-----:R-:W-:-:S11]  /*ef90*/  MOV R2, R14 ;  /* 0x0000000e00027202 */ /* 0x001fd60000000f00 */
[----:B------:R-:W-:Y:S05]  /*efa0*/  WARPSYNC.COLLECTIVE R15, `(.L_x_347) ;  /* 0x000000000f087348 */ /* 0x000fea0003c00000 */
[----:B------:R0:W1:Y:S02]  /*efb0*/  SHFL.IDX P6, R14, R13, R12, R11 ;  /* 0x0000000c0d0e7389 */ /* 0x00006400000c000b */
[----:B01----:R-:W-:Y:S01]  /*efc0*/  ENDCOLLECTIVE ;  /* 0x000000000000791b */ /* 0x003fe20003800000 */
.L_x_347:
[----:B------:R-:W-:Y:S01]  /*efd0*/  IMAD.MOV.U32 R13, RZ, RZ, R5 ;  /* 0x000000ffff0d7224 */ /* 0x000fe200078e0005 */
[----:B------:R-:W-:Y:S01]  /*efe0*/  MOV R12, 0x4 ;  /* 0x00000004000c7802 */ /* 0x000fe20000000f00 */
[----:B------:R-:W-:-:S07]  /*eff0*/  IMAD.MOV.U32 R3, RZ, RZ, R14 ;  /* 0x000000ffff037224 */ /* 0x000fce00078e000e */
[----:B------:R-:W-:Y:S05]  /*f000*/  WARPSYNC.COLLECTIVE R15, `(.L_x_348) ;  /* 0x000000000f087348 */ /* 0x000fea0003c00000 */
[----:B------:R0:W1:Y:S02]  /*f010*/  SHFL.IDX P6, R14, R13, R12, R11 ;  /* 0x0000000c0d0e7389 */ /* 0x00006400000c000b */
[----:B01----:R-:W-:Y:S01]  /*f020*/  ENDCOLLECTIVE ;  /* 0x000000000000791b */ /* 0x003fe20003800000 */
.L_x_348:
[----:B------:R-:W-:-:S05]  /*f030*/  @!P1 LEA R7, P4, R9, R3, 0x1 ;  /* 0x0000000309079211 */ /* 0x000fca00078808ff */
[----:B------:R-:W-:Y:S01]  /*f040*/  @!P1 IMAD.X R8, RZ, RZ, R2, P4 ;  /* 0x000000ffff089224 */ /* 0x000fe200020e0602 */
[----:B------:R-:W-:Y:S01]  /*f050*/  @!P1 MOV R2, R7 ;  /* 0x0000000700029202 */ /* 0x000fe20000000f00 */
[----:B------:R-:W-:Y:S02]  /*f060*/  VIADD R7, R4, 0x40 ;  /* 0x0000004004077836 */ /* 0x000fe40000000000 */
[----:B------:R-:W-:Y:S02]  /*f070*/  @!P1 IMAD.MOV.U32 R3, RZ, RZ, R8 ;  /* 0x000000ffff039224 */ /* 0x000fe400078e0008 */
[----:B------:R-:W-:-:S03]  /*f080*/  IMAD.MOV.U32 R13, RZ, RZ, R0 ;  /* 0x000000ffff0d7224 */ /* 0x000fc600078e0000 */
        /* <DEDUP_REMOVED lines=11> */
.L_x_349:
[----:B------:R-:W-:Y:S01]  /*f140*/  MOV R13, R5 ;  /* 0x00000005000d7202 */ /* 0x000fe20000000f00 */
[----:B------:R-:W-:Y:S02]  /*f150*/  IMAD.MOV.U32 R12, RZ, RZ, 0x5 ;  /* 0x00000005ff0c7424 */ /* 0x000fe400078e00ff */
[----:B------:R-:W-:-:S07]  /*f160*/  IMAD.MOV.U32 R3, RZ, RZ, R14 ;  /* 0x000000ffff037224 */ /* 0x000fce00078e000e */
[----:B------:R-:W-:Y:S05]  /*f170*/  WARPSYNC.COLLECTIVE R15, `(.L_x_350) ;  /* 0x000000000f087348 */ /* 0x000fea0003c00000 */
[----:B------:R0:W1:Y:S02]  /*f180*/  SHFL.IDX P6, R14, R13, R12, R11 ;  /* 0x0000000c0d0e7389 */ /* 0x00006400000c000b */
[----:B01----:R-:W-:Y:S01]  /*f190*/  ENDCOLLECTIVE ;  /* 0x000000000000791b */ /* 0x003fe20003800000 */
.L_x_350:
[----:B------:R-:W-:-:S04]  /*f1a0*/  @!P1 LEA R7, P4, R9, R3, 0x1 ;  /* 0x0000000309079211 */ /* 0x000fc800078808ff */
[----:B------:R-:W-:Y:S01]  /*f1b0*/  @!P1 IADD3.X R8, RZ, R2, RZ, P4, !PT ;  /* 0x00000002ff089210 */ /* 0x000fe200027fe4ff */
[----:B------:R-:W-:Y:S02]  /*f1c0*/  @!P1 IMAD.MOV.U32 R2, RZ, RZ, R7 ;  /* 0x000000ffff029224 */ /* 0x000fe400078e0007 */
        /* <DEDUP_REMOVED lines=14> */
.L_x_351:
[----:B------:R-:W-:Y:S02]  /*f2b0*/  IMAD.MOV.U32 R13, RZ, RZ, R5 ;  /* 0x000000ffff0d7224 */ /* 0x000fe400078e0005 */
[----:B------:R-:W-:Y:S01]  /*f2c0*/  IMAD.MOV.U32 R12, RZ, RZ, 0x6 ;  /* 0x00000006ff0c7424 */ /* 0x000fe200078e00ff */
[----:B------:R-:W-:-:S07]  /*f2d0*/  MOV R3, R14 ;  /* 0x0000000e00037202 */ /* 0x000fce0000000f00 */
[----:B------:R-:W-:Y:S05]  /*f2e0*/  WARPSYNC.COLLECTIVE R15, `(.L_x_352) ;  /* 0x000000000f087348 */ /* 0x000fea0003c00000 */
[----:B------:R0:W1:Y:S02]  /*f2f0*/  SHFL.IDX P6, R14, R13, R12, R11 ;  /* 0x0000000c0d0e7389 */ /* 0x00006400000c000b */
[----:B01----:R-:W-:Y:S01]  /*f300*/  ENDCOLLECTIVE ;  /* 0x000000000000791b */ /* 0x003fe20003800000 */
.L_x_352:
        /* <DEDUP_REMOVED lines=17> */
.L_x_353:
[----:B------:R-:W-:Y:S02]  /*f420*/  IMAD.MOV.U32 R13, RZ, RZ, R5 ;  /* 0x000000ffff0d7224 */ /* 0x000fe400078e0005 */
[----:B------:R-:W-:Y:S02]  /*f430*/  IMAD.MOV.U32 R12, RZ, RZ, 0x7 ;  /* 0x00000007ff0c7424 */ /* 0x000fe400078e00ff */
[----:B------:R-:W-:-:S07]  /*f440*/  IMAD.MOV.U32 R3, RZ, RZ, R14 ;  /* 0x000000ffff037224 */ /* 0x000fce00078e000e */
[----:B------:R-:W-:Y:S05]  /*f450*/  WARPSYNC.COLLECTIVE R15, `(.L_x_354) ;  /* 0x000000000f087348 */ /* 0x000fea0003c00000 */
[----:B------:R0:W1:Y:S02]  /*f460*/  SHFL.IDX P6, R14, R13, R12, R11 ;  /* 0x0000000c0d0e7389 */ /* 0x00006400000c000b */
[----:B01----:R-:W-:Y:S01]  /*f470*/  ENDCOLLECTIVE ;  /* 0x000000000000791b */ /* 0x003fe20003800000 */
.L_x_354:
[----:B------:R-:W-:-:S05]  /*f480*/  @!P1 LEA R7, P4, R9, R3, 0x1 ;  /* 0x0000000309079211 */ /* 0x000fca00078808ff */
[----:B------:R-:W-:Y:S02]  /*f490*/  @!P1 IMAD.X R8, RZ, RZ, R2, P4 ;  /* 0x000000ffff089224 */ /* 0x000fe400020e0602 */
[----:B------:R-:W-:-:S03]  /*f4a0*/  @!P1 IMAD.MOV.U32 R2, RZ, RZ, R7 ;  /* 0x000000ffff029224 */ /* 0x000fc600078e0007 */
[----:B------:R-:W-:Y:S02]  /*f4b0*/  @!P1 MOV R3, R8 ;  /* 0x0000000800039202 */ /* 0x000fe40000000f00 */
[----:B------:R-:W-:-:S03]  /*f4c0*/  MOV R13, R0 ;  /* 0x00000000000d7202 */ /* 0x000fc60000000f00 */
[----:B------:R-:W-:Y:S01]  /*f4d0*/  @!PT LDS RZ, [RZ] ;  /* 0x00000000fffff984 */ /* 0x000fe20000000800 */
[----:B------:R-:W-:Y:S01]  /*f4e0*/  @!PT LDS RZ, [RZ] ;  /* 0x00000000fffff984 */ /* 0x000fe20000000800 */
[----:B------:R-:W-:Y:S01]  /*f4f0*/  @!PT LDS RZ, [RZ] ;  /* 0x00000000fffff984 */ /* 0x000fe20000000800 */
[----:B------:R0:W-:Y:S04]  /*f500*/  @!P1 LDGSTS.E.BYPASS.LTC128B.128 [R34+0xf400], desc[UR36][R2.64], !P3 ;  /* 0x0f40000002229fae */ /* 0x0001e8000d901d64 */
[----:B------:R0:W-:Y:S01]  /*f510*/  @!P1 LDGSTS.E.BYPASS.LTC128B.128 [R34+0x13400], desc[UR36][R2.64+0x80], !P2 ;  /* 0x1340008002229fae */ /* 0x0001e2000d101d64 */
[----:B------:R-:W-:-:S03]  /*f520*/  IMAD.MOV.U32 R5, RZ, RZ, R14 ;  /* 0x000000ffff057224 */ /* 0x000fc600078e000e */
[----:B------:R0:W-:Y:S04]  /*f530*/  @!P1 LDGSTS.E.BYPASS.LTC128B.128 [R34+0x17400], desc[UR36][R2.64+0x100], !P0 ;  /* 0x1740010002229fae */ /* 0x0001e8000c101d64 */
[----:B0-----:R-:W-:Y:S05]  /*f540*/  WARPSYNC.COLLECTIVE R15, `(.L_x_355) ;  /* 0x000000000f087348 */ /* 0x001fea0003c00000 */
[----:B------:R1:W2:Y:S02]  /*f550*/  SHFL.IDX P6, R14, R13, R12, R11 ;  /* 0x0000000c0d0e7389 */ /* 0x0002a400000c000b */
[----:B012---:R-:W-:Y:S01]  /*f560*/  ENDCOLLECTIVE ;  /* 0x000000000000791b */ /* 0x007fe20003800000 */
.L_x_355:
[----:B------:R-:W-:Y:S05]  /*f570*/  BRA `(.L_x_356) ;  /* 0xffffffc000a87947 */ /* 0x000fea000383ffff */
.L_x_270:
[----:B0-----:R0:W1:Y:S02]  /*f580*/  SYNCS.PHASECHK.TRANS64.TRYWAIT P0, [R22+URZ+0x2a820], R3 ;  /* 0x02a82003160075a7 */ /* 0x001064000800017f */
[----:B-1----:R-:W-:Y:S05]  /*f590*/  @!P0 NANOSLEEP.SYNCS 0x989680 ;  /* 0x009896800000895d */ /* 0x002fea0003900000 */
[----:B------:R-:W1:Y:S02]  /*f5a0*/  @!P0 SYNCS.PHASECHK.TRANS64 P0, [R22+URZ+0x2a820], R3 ;  /* 0x02a82003160085a7 */ /* 0x000e64000800007f */
[----:B-1----:R-:W-:Y:S05]  /*f5b0*/  @!P0 BRA `(.L_x_270) ;  /* 0xfffffffc00f08947 */ /* 0x002fea000383ffff */
[----:B------:R-:W-:Y:S05]  /*f5c0*/  BRA `(.L_x_357) ;  /* 0xffffffc400187947 */ /* 0x000fea000383ffff */
.L_x_275:
[----:B0-----:R0:W1:Y:S02]  /*f5d0*/  SYNCS.PHASECHK.TRANS64.TRYWAIT P0, [R6+URZ+0x2a840], R3 ;  /* 0x02a84003060075a7 */ /* 0x001064000800017f */
[----:B-1----:R-:W-:Y:S05]  /*f5e0*/  @!P0 NANOSLEEP.SYNCS 0x989680 ;  /* 0x009896800000895d */ /* 0x002fea0003900000 */
[----:B------:R-:W1:Y:S02]  /*f5f0*/  @!P0 SYNCS.PHASECHK.TRANS64 P0, [R6+URZ+0x2a840], R3 ;  /* 0x02a84003060085a7 */ /* 0x000e64000800007f */
[----:B-1----:R-:W-:Y:S05]  /*f600*/  @!P0 BRA `(.L_x_275) ;  /* 0xfffffffc00f08947 */ /* 0x002fea000383ffff */
[----:B------:R-:W-:Y:S05]  /*f610*/  BRA `(.L_x_358) ;  /* 0xffffffc400e47947 */ /* 0x000fea000383ffff */
.L_x_276:
[----:B------:R-:W-:Y:S01]  /*f620*/  BSSY B1, `(.L_x_359) ;  /* 0x0000008000017945 */ /* 0x000fe20003800000 */
[----:B------:R-:W-:Y:S01]  /*f630*/  IMAD.MOV.U32 R13, RZ, RZ, R5 ;  /* 0x000000ffff0d7224 */ /* 0x000fe200078e0005 */
[----:B------:R-:W-:Y:S01]  /*f640*/  MOV R15, 0xffffffff ;  /* 0xffffffff000f7802 */ /* 0x000fe20000000f00 */
[----:B------:R-:W-:Y:S02]  /*f650*/  IMAD.MOV.U32 R12, RZ, RZ, RZ ;  /* 0x000000ffff0c7224 */ /* 0x000fe400078e00ff */
[----:B------:R-:W-:-:S07]  /*f660*/  IMAD.MOV.U32 R11, RZ, RZ, 0x181f ;  /* 0x0000181fff0b7424 */ /* 0x000fce00078e00ff */
[----:B------:R-:W-:Y:S05]  /*f670*/  WARPSYNC.COLLECTIVE R15, `(.L_x_360) ;  /* 0x000000000f087348 */ /* 0x000fea0003c00000 */
[----:B------:R0:W1:Y:S02]  /*f680*/  SHFL.IDX P6, R14, R13, R12, R11 ;  /* 0x0000000c0d0e7389 */ /* 0x00006400000c000b */
[----:B01----:R-:W-:Y:S01]  /*f690*/  ENDCOLLECTIVE ;  /* 0x000000000000791b */ /* 0x003fe20003800000 */
.L_x_360:
[----:B------:R-:W-:Y:S05]  /*f6a0*/  BSYNC B1 ;  /* 0x0000000000017941 */ /* 0x000fea0003800000 */
.L_x_359:
[----:B------:R-:W0:Y:S01]  /*f6b0*/  S2R R35, SR_TID.X ;  /* 0x0000000000237919 */ /* 0x000e220000002100 */
[----:B------:R-:W-:Y:S01]  /*f6c0*/  IMAD.MOV.U32 R13, RZ, RZ, R9 ;  /* 0x000000ffff0d7224 */ /* 0x000fe200078e0009 */
[----:B------:R-:W-:Y:S01]  /*f6d0*/  MOV R11, 0x181f ;  /* 0x0000181f000b7802 */ /* 0x000fe20000000f00 */
[----:B------:R-:W-:Y:S02]  /*f6e0*/  IMAD.MOV.U32 R12, RZ, RZ, RZ ;  /* 0x000000ffff0c7224 */ /* 0x000fe400078e00ff */
[----:B------:R-:W-:Y:S02]  /*f6f0*/  IMAD.MOV.U32 R15, RZ, RZ, -0x1 ;  /* 0xffffffffff0f7424 */ /* 0x000fe400078e00ff */
[----:B------:R-:W-:Y:S02]  /*f700*/  IMAD.MOV.U32 R3, RZ, RZ, R14 ;  /* 0x000000ffff037224 */ /* 0x000fe400078e000e */
[----:B------:R-:W-:-:S07]  /*f710*/  IMAD R4, R4, 0x2, R22 ;  /* 0x0000000204047824 */ /* 0x000fce00078e0216 */
[----:B0-----:R-:W-:Y:S05]  /*f720*/  WARPSYNC.COLLECTIVE R15, `(.L_x_361) ;  /* 0x000000000f087348 */ /* 0x001fea0003c00000 */
[----:B------:R1:W2:Y:S02]  /*f730*/  SHFL.IDX P6, R14, R13, R12, R11 ;  /* 0x0000000c0d0e7389 */ /* 0x0002a400000c000b */
[----:B012---:R-:W-:Y:S01]  /*f740*/  ENDCOLLECTIVE ;  /* 0x000000000000791b */ /* 0x007fe20003800000 */
.L_x_361:
[----:B------:R-:W-:Y:S01]  /*f750*/  IMAD.MOV.U32 R13, RZ, RZ, R5 ;  /* 0x000000ffff0d7224 */ /* 0x000fe200078e0005 */
[----:B------:R-:W-:Y:S01]  /*f760*/  MOV R12, 0x1 ;  /* 0x00000001000c7802 */ /* 0x000fe20000000f00 */
[----:B------:R-:W-:Y:S02]  /*f770*/  IMAD.SHL.U32 R35, R35, 0x8, RZ ;  /* 0x0000000823237824 */ /* 0x000fe400078e00ff */
[----:B------:R-:W-:-:S07]  /*f780*/  IMAD.MOV.U32 R2, RZ, RZ, R14 ;  /* 0x000000ffff027224 */ /* 0x000fce00078e000e */
[----:B------:R-:W-:Y:S05]  /*f790*/  WARPSYNC.COLLECTIVE R15, `(.L_x_362) ;  /* 0x000000000f087348 */ /* 0x000fea0003c00000 */
[----:B------:R0:W1:Y:S02]  /*f7a0*/  SHFL.IDX P6, R14, R13, R12, R11 ;  /* 0x0000000c0d0e7389 */ /* 0x00006400000c000b */
[----:B01----:R-:W-:Y:S01]  /*f7b0*/  ENDCOLLECTIVE ;  /* 0x000000000000791b */ /* 0x003fe20003800000 */
.L_x_362:
[----:B------:R-:W-:-:S04]  /*f7c0*/  LOP3.LUT R35, R35, 0x38, RZ, 0xc0, !PT ;  /* 0x0000003823237812 */ /* 0x000fc800078ec0ff */
[----:B------:R-:W-:-:S04]  /*f7d0*/  SHF.L.U32 R0, R35, 0x1, RZ ;  /* 0x0000000123007819 */ /* 0x000fc800000006ff */
[----:B------:R-:W-:-:S05]  /*f7e0*/  IADD3 R2, P0, R2, R0, RZ ;  /* 0x0000000002027210 */ /* 0x000fca0007f1e0ff */
[----:B------:R-:W-:Y:S02]  /*f7f0*/  IMAD.X R3, RZ, RZ, R3, P0 ;  /* 0x000000ffff037224 */ /* 0x000fe400000e0603 */
[----:B------:R-:W-:-:S03]  /*f800*/  IMAD.MOV.U32 R13, RZ, RZ, R9 ;  /* 0x000000ffff0d7224 */ /* 0x000fc600078e0009 */
[----:B------:R-:W-:Y:S01]  /*f810*/  @!PT LDS RZ, [RZ] ;  /* 0x00000000fffff984 */ /* 0x000fe20000000800 */
[----:B------:R-:W-:Y:S01]  /*f820*/  @!PT LDS RZ, [RZ] ;  /* 0x00000000fffff984 */ /* 0x000fe20000000800 */
[----:B------:R-:W-:Y:S01]  /*f830*/  @!PT LDS RZ, [RZ] ;  /* 0x00000000fffff984 */ /* 0x000fe20000000800 */
[----:B------:R-:W-:Y:S04]  /*f840*/  LDGSTS.E.BYPASS.LTC128B.128 [R4+0x18400], desc[UR36][R2.64], !P3 ;  /* 0x1840000002047fae */ /* 0x000fe8000d901d64 */
[----:B------:R-:W-:Y:S04]  /*f850*/  LDGSTS.E.BYPASS.LTC128B.128 [R4+0x1b400], desc[UR36][R2.64+0x80], !P2 ;  /* 0x1b40008002047fae */ /* 0x000fe8000d101d64 */
[----:B------:R0:W-:Y:S02]  /*f860*/  LDGSTS.E.BYPASS.LTC128B.128 [R4+0x1e400], desc[UR36][R2.64+0x100], !P1 ;  /* 0x1e40010002047fae */ /* 0x0001e4000c901d64 */
[----:B0-----:R-:W-:-:S07]  /*f870*/  IMAD.MOV.U32 R3, RZ, RZ, R14 ;  /* 0x000000ffff037224 */ /* 0x001fce00078e000e */
[----:B------:R-:W-:Y:S05]  /*f880*/  WARPSYNC.COLLECTIVE R15, `(.L_x_363) ;  /* 0x000000000f087348 */ /* 0x000fea0003c00000 */
[----:B------:R0:W1:Y:S02]  /*f890*/  SHFL.IDX P6, R14, R13, R12, R11 ;  /* 0x0000000c0d0e7389 */ /* 0x00006400000c000b */
[----:B01----:R-:W-:Y:S01]  /*f8a0*/  ENDCOLLECTIVE ;  /* 0x000000000000791b */ /* 0x003fe20003800000 */
.L_x_363:
[----:B------:R-:W-:Y:S02]  /*f8b0*/  IMAD.MOV.U32 R13, RZ, RZ, R5 ;  /* 0x000000ffff0d7224 */ /* 0x000fe400078e0005 */
[----:B------:R-:W-:Y:S02]  /*f8c0*/  IMAD.MOV.U32 R12, RZ, RZ, 0x2 ;  /* 0x00000002ff0c7424 */ /* 0x000fe400078e00ff */
[----:B------:R-:W-:-:S07]  /*f8d0*/  IMAD.MOV.U32 R2, RZ, RZ, R14 ;  /* 0x000000ffff027224 */ /* 0x000fce00078e000e */
[----:B------:R-:W-:Y:S05]  /*f8e0*/  WARPSYNC.COLLECTIVE R15, `(.L_x_364) ;  /* 0x000000000f087348 */ /* 0x000fea0003c00000 */
[----:B------:R0:W1:Y:S02]  /*f8f0*/  SHFL.IDX P6, R14, R13, R12, R11 ;  /* 0x0000000c0d0e7389 */ /* 0x00006400000c000b */
[----:B01----:R-:W-:Y:S01]  /*f900*/  ENDCOLLECTIVE ;  /* 0x000000000000791b */ /* 0x003fe20003800000 */
.L_x_364:
[----:B------:R-:W-:-:S04]  /*f910*/  IADD3 R2, P0, R2, R0, RZ ;  /* 0x0000000002027210 */ /* 0x000fc80007f1e0ff */
[----:B------:R-:W-:-:S05]  /*f920*/  IADD3.X R3, RZ, R3, RZ, P0, !PT ;  /* 0x00000003ff037210 */ /* 0x000fca00007fe4ff */
[----:B------:R-:W-:Y:S01]  /*f930*/  @!PT LDS RZ, [RZ] ;  /* 0x00000000fffff984 */ /* 0x000fe20000000800 */
[----:B------:R-:W-:Y:S01]  /*f940*/  @!PT LDS RZ, [RZ] ;  /* 0x00000000fffff984 */ /* 0x000fe20000000800 */
[----:B------:R-:W-:Y:S01]  /*f950*/  @!PT LDS RZ, [RZ] ;  /* 0x00000000fffff984 */ /* 0x000fe20000000800 */
[----:B------:R0:W-:Y:S01]  /*f960*/  LDGSTS.E.BYPASS.LTC128B.128 [R4+0x18c00], desc[UR36][R2.64], !P3 ;  /* 0x18c0000002047fae */ /* 0x0001e2000d901d64 */
[----:B------:R-:W-:-:S03]  /*f970*/  MOV R13, R9 ;  /* 0x00000009000d7202 */ /* 0x000fc60000000f00 */
[----:B------:R0:W-:Y:S04]  /*f980*/  LDGSTS.E.BYPASS.LTC128B.128 [R4+0x1bc00], desc[UR36][R2.64+0x80], !P2 ;  /* 0x1bc0008002047fae */ /* 0x0001e8000d101d64 */
[----:B------:R0:W-:Y:S01]  /*f990*/  LDGSTS.E.BYPASS.LTC128B.128 [R4+0x1ec00], desc[UR36][R2.64+0x100], !P1 ;  /* 0x1ec0010002047fae */ /* 0x0001e2000c901d64 */
[----:B------:R-:W-:-:S07]  /*f9a0*/  IMAD.MOV.U32 R35, RZ, RZ, R14 ;  /* 0x000000ffff237224 */ /* 0x000fce00078e000e */
[----:B0-----:R-:W-:Y:S05]  /*f9b0*/  WARPSYNC.COLLECTIVE R15, `(.L_x_365) ;  /* 0x000000000f087348 */ /* 0x001fea0003c00000 */
[----:B------:R1:W2:Y:S02]  /*f9c0*/  SHFL.IDX P6, R14, R13, R12, R11 ;  /* 0x0000000c0d0e7389 */ /* 0x0002a400000c000b */
[----:B012---:R-:W-:Y:S01]  /*f9d0*/  ENDCOLLECTIVE ;  /* 0x000000000000791b */ /* 0x007fe20003800000 */
.L_x_365:
[----:B------:R-:W-:Y:S01]  /*f9e0*/  IMAD.MOV.U32 R13, RZ, RZ, R5 ;  /* 0x000000ffff0d7224 */ /* 0x000fe200078e0005 */
[----:B------:R-:W-:Y:S01]  /*f9f0*/  MOV R12, 0x3 ;  /* 0x00000003000c7802 */ /* 0x000fe20000000f00 */
[----:B------:R-:W-:-:S07]  /*fa00*/  IMAD.MOV.U32 R2, RZ, RZ, R14 ;  /* 0x000000ffff027224 */ /* 0x000fce00078e000e */
[----:B------:R-:W-:Y:S05]  /*fa10*/  WARPSYNC.COLLECTIVE R15, `(.L_x_366) ;  /* 0x000000000f087348 */ /* 0x000fea0003c00000 */
[----:B------:R0:W1:Y:S02]  /*fa20*/  SHFL.IDX P6, R14, R13, R12, R11 ;  /* 0x0000000c0d0e7389 */ /* 0x00006400000c000b */
[----:B01----:R-:W-:Y:S01]  /*fa30*/  ENDCOLLECTIVE ;  /* 0x000000000000791b */ /* 0x003fe20003800000 */
.L_x_366:
[----:B------:R-:W-:-:S05]  /*fa40*/  IADD3 R2, P0, R2, R0, RZ ;  /* 0x0000000002027210 */ /* 0x000fca0007f1e0ff */
[----:B------:R-:W-:-:S05]  /*fa50*/  IMAD.X R3, RZ, RZ, R35, P0 ;  /* 0x000000ffff037224 */ /* 0x000fca00000e0623 */
[----:B------:R-:W-:Y:S01]  /*fa60*/  @!PT LDS RZ, [RZ] ;  /* 0x00000000fffff984 */ /* 0x000fe20000000800 */
[----:B------:R-:W-:Y:S01]  /*fa70*/  @!PT LDS RZ, [RZ] ;  /* 0x00000000fffff984 */ /* 0x000fe20000000800 */
[----:B------:R-:W-:Y:S01]  /*fa80*/  @!PT LDS RZ, [RZ] ;  /* 0x00000000fffff984 */ /* 0x000fe20000000800 */
[----:B------:R0:W-:Y:S01]  /*fa90*/  LDGSTS.E.BYPASS.LTC128B.128 [R4+0x19400], desc[UR36][R2.64], !P3 ;  /* 0x1940000002047fae */ /* 0x0001e2000d901d64 */
[----:B------:R-:W-:-:S03]  /*faa0*/  IMAD.MOV.U32 R13, RZ, RZ, R9 ;  /* 0x000000ffff0d7224 */ /* 0x000fc600078e0009 */
[----:B------:R0:W-:Y:S04]  /*fab0*/  LDGSTS.E.BYPASS.LTC128B.128 [R4+0x1c400], desc[UR36][R2.64+0x80], !P2 ;  /* 0x1c40008002047fae */ /* 0x0001e8000d101d64 */
[----:B------:R0:W-:Y:S01]  /*fac0*/  LDGSTS.E.BYPASS.LTC128B.128 [R4+0x1f400], desc[UR36][R2.64+0x100], !P1 ;  /* 0x1f40010002047fae */ /* 0x0001e2000c901d64 */
[----:B------:R-:W-:-:S07]  /*fad0*/  IMAD.MOV.U32 R35, RZ, RZ, R14 ;  /* 0x000000ffff237224 */ /* 0x000fce00078e000e */
[----:B0-----:R-:W-:Y:S05]  /*fae0*/  WARPSYNC.COLLECTIVE R15, `(.L_x_367) ;  /* 0x000000000f087348 */ /* 0x001fea0003c00000 */
[----:B------:R1:W2:Y:S02]  /*faf0*/  SHFL.IDX P6, R14, R13, R12, R11 ;  /* 0x0000000c0d0e7389 */ /* 0x0002a400000c000b */
[----:B012---:R-:W-:Y:S01]  /*fb00*/  ENDCOLLECTIVE ;  /* 0x000000000000791b */ /* 0x007fe20003800000 */
.L_x_367:
[----:B------:R-:W-:Y:S02]  /*fb10*/  IMAD.MOV.U32 R13, RZ, RZ, R5 ;  /* 0x000000ffff0d7224 */ /* 0x000fe400078e0005 */
[----:B------:R-:W-:Y:S02]  /*fb20*/  IMAD.MOV.U32 R12, RZ, RZ, 0x4 ;  /* 0x00000004ff0c7424 */ /* 0x000fe400078e00ff */
[----:B------:R-:W-:-:S07]  /*fb30*/  IMAD.MOV.U32 R2, RZ, RZ, R14 ;  /* 0x000000ffff027224 */ /* 0x000fce00078e000e */
[----:B------:R-:W-:Y:S05]  /*fb40*/  WARPSYNC.COLLECTIVE R15, `(.L_x_368) ;  /* 0x000000000f087348 */ /* 0x000fea0003c00000 */
[----:B------:R0:W1:Y:S02]  /*fb50*/  SHFL.IDX P6, R14, R13, R12, R11 ;  /* 0x0000000c0d0e7389 */ /* 0x00006400000c000b */
[----:B01----:R-:W-:Y:S01]  /*fb60*/  ENDCOLLECTIVE ;  /* 0x000000000000791b */ /* 0x003fe20003800000 */
.L_x_368:
        /* <DEDUP_REMOVED lines=13> */
.L_x_369:
[----:B------:R-:W-:Y:S01]  /*fc40*/  IMAD.MOV.U32 R13, RZ, RZ, R5 ;  /* 0x000000ffff0d7224 */ /* 0x000fe200078e0005 */
[----:B------:R-:W-:Y:S01]  /*fc50*/  MOV R12, 0x5 ;  /* 0x00000005000c7802 */ /* 0x000fe20000000f00 */
[----:B------:R-:W-:-:S07]  /*fc60*/  IMAD.MOV.U32 R2, RZ, RZ, R14 ;  /* 0x000000ffff027224 */ /* 0x000fce00078e000e */
[----:B------:R-:W-:Y:S05]  /*fc70*/  WARPSYNC.COLLECTIVE R15, `(.L_x_370) ;  /* 0x000000000f087348 */ /* 0x000fea0003c00000 */
[----:B------:R0:W1:Y:S02]  /*fc80*/  SHFL.IDX P6, R14, R13, R12, R11 ;  /* 0x0000000c0d0e7389 */ /* 0x00006400000c000b */
[----:B01----:R-:W-:Y:S01]  /*fc90*/  ENDCOLLECTIVE ;  /* 0x000000000000791b */ /* 0x003fe20003800000 */
.L_x_370:
        /* <DEDUP_REMOVED lines=13> */
.L_x_371:
[----:B------:R-:W-:Y:S01]  /*fd70*/  IMAD.MOV.U32 R2, RZ, RZ, R14 ;  /* 0x000000ffff027224 */ /* 0x000fe200078e000e */
[----:B------:R-:W-:Y:S06]  /*fd80*/  BRA `(.L_x_372) ;  /* 0xffffffc4001c7947 */ /* 0x000fec000383ffff */
.L_x_281:
[----:B--2---:R2:W3:Y:S02]  /*fd90*/  SYNCS.PHASECHK.TRANS64.TRYWAIT P0, [R4+URZ+0x2a860], R2 ;  /* 0x02a86002040075a7 */ /* 0x0044e4000800017f */
[----:B---3--:R-:W-:Y:S05]  /*fda0*/  @!P0 NANOSLEEP.SYNCS 0x989680 ;  /* 0x009896800000895d */ /* 0x008fea0003900000 */
[----:B------:R-:W3:Y:S02]  /*fdb0*/  @!P0 SYNCS.PHASECHK.TRANS64 P0, [R4+URZ+0x2a860], R2 ;  /* 0x02a86002040085a7 */ /* 0x000ee4000800007f */
[----:B---3--:R-:W-:Y:S05]  /*fdc0*/  @!P0 BRA `(.L_x_281) ;  /* 0xfffffffc00f08947 */ /* 0x008fea000383ffff */
[----:B------:R-:W-:Y:S05]  /*fdd0*/  BRA `(.L_x_373) ;  /* 0xffffffc4007c7947 */ /* 0x000fea000383ffff */
.L_x_282:
[----:B------:R-:W-:Y:S01]  /*fde0*/  BSSY B1, `(.L_x_374) ;  /* 0x0000008000017945 */ /* 0x000fe20003800000 */
[----:B------:R-:W-:Y:S01]  /*fdf0*/  MOV R13, R24 ;  /* 0x00000018000d7202 */ /* 0x000fe20000000f00 */
[----:B------:R-:W-:Y:S02]  /*fe00*/  IMAD.MOV.U32 R12, RZ, RZ, RZ ;  /* 0x000000ffff0c7224 */ /* 0x000fe400078e00ff */
[----:B------:R-:W-:Y:S02]  /*fe10*/  IMAD.MOV.U32 R11, RZ, RZ, 0x181f ;  /* 0x0000181fff0b7424 */ /* 0x000fe400078e00ff */
[----:B------:R-:W-:-:S07]  /*fe20*/  IMAD.MOV.U32 R15, RZ, RZ, -0x1 ;  /* 0xffffffffff0f7424 */ /* 0x000fce00078e00ff */
[----:B--2---:R-:W-:Y:S05]  /*fe30*/  WARPSYNC.COLLECTIVE R15, `(.L_x_375) ;  /* 0x000000000f087348 */ /* 0x004fea0003c00000 */
[----:B------:R0:W1:Y:S02]  /*fe40*/  SHFL.IDX P6, R14, R13, R12, R11 ;  /* 0x0000000c0d0e7389 */ /* 0x00006400000c000b */
[----:B012---:R-:W-:Y:S01]  /*fe50*/  ENDCOLLECTIVE ;  /* 0x000000000000791b */ /* 0x007fe20003800000 */
.L_x_375:
[----:B------:R-:W-:Y:S05]  /*fe60*/  BSYNC B1 ;  /* 0x0000000000017941 */ /* 0x000fea0003800000 */
.L_x_374:
[----:B------:R-:W-:Y:S01]  /*fe70*/  IMAD.MOV.U32 R13, RZ, RZ, R23 ;  /* 0x000000ffff0d7224 */ /* 0x000fe200078e0017 */
[----:B------:R-:W-:Y:S01]  /*fe80*/  MOV R15, 0xffffffff ;  /* 0xffffffff000f7802 */ /* 0x000fe20000000f00 */
[----:B------:R-:W-:Y:S01]  /*fe90*/  IMAD.MOV.U32 R12, RZ, RZ, RZ ;  /* 0x000000ffff0c7224 */ /* 0x000fe200078e00ff */
[----:B------:R-:W-:Y:S01]  /*fea0*/  MOV R3, R14 ;  /* 0x0000000e00037202 */ /* 0x000fe20000000f00 */
[----:B------:R-:W-:Y:S02]  /*feb0*/  IMAD.MOV.U32 R11, RZ, RZ, 0x181f ;  /* 0x0000181fff0b7424 */ /* 0x000fe400078e00ff */
[----:B------:R-:W-:-:S07]  /*fec0*/  IMAD R5, R5, 0x2, R22 ;  /* 0x0000000205057824 */ /* 0x000fce00078e0216 */
[----:B------:R-:W-:Y:S05]  /*fed0*/  WARPSYNC.COLLECTIVE R15, `(.L_x_376) ;  /* 0x000000000f087348 */ /* 0x000fea0003c00000 */
[----:B------:R0:W1:Y:S02]  /*fee0*/  SHFL.IDX P6, R14, R13, R12, R11 ;  /* 0x0000000c0d0e7389 */ /* 0x00006400000c000b */
[----:B01----:R-:W-:Y:S01]  /*fef0*/  ENDCOLLECTIVE ;  /* 0x000000000000791b */ /* 0x003fe20003800000 */
.L_x_376:
[----:B------:R-:W-:Y:S01]  /*ff00*/  MOV R13, R24 ;  /* 0x00000018000d7202 */ /* 0x000fe20000000f00 */
[----:B------:R-:W-:Y:S02]  /*ff10*/  IMAD.MOV.U32 R12, RZ, RZ, 0x1 ;  /* 0x00000001ff0c7424 */ /* 0x000fe400078e00ff */
[----:B------:R-:W-:-:S07]  /*ff20*/  IMAD.MOV.U32 R2, RZ, RZ, R14 ;  /* 0x000000ffff027224 */ /* 0x000fce00078e000e */
[----:B------:R-:W-:Y:S05]  /*ff30*/  WARPSYNC.COLLECTIVE R15, `(.L_x_377) ;  /* 0x000000000f087348 */ /* 0x000fea0003c00000 */
[----:B------:R0:W1:Y:S02]  /*ff40*/  SHFL.IDX P6, R14, R13, R12, R11 ;  /* 0x0000000c0d0e7389 */ /* 0x00006400000c000b */
[----:B01----:R-:W-:Y:S01]  /*ff50*/  ENDCOLLECTIVE ;  /* 0x000000000000791b */ /* 0x003fe20003800000 */
.L_x_377:
[----:B------:R-:W-:-:S05]  /*ff60*/  IADD3 R2, P1, R2, R0, RZ ;  /* 0x0000000002027210 */ /* 0x000fca0007f3e0ff */
[----:B------:R-:W-:Y:S01]  /*ff70*/  IMAD.X R3, RZ, RZ, R3, P1 ;  /* 0x000000ffff037224 */ /* 0x000fe200008e0603 */
[----:B------:R-:W-:-:S04]  /*ff80*/  LOP3.LUT P1, RZ, R29, 0x1, RZ, 0xc0, !PT ;  /* 0x000000011dff7812 */ /* 0x000fc8000782c0ff */
[----:B------:R-:W-:Y:S01]  /*ff90*/  ISETP.LT.OR P2, PT, R6, 0x1, !P1 ;  /* 0x000000010600780c */ /* 0x000fe20004f41670 */
[----:B------:R-:W-:-:S12]  /*ffa0*/  IMAD.MOV.U32 R13, RZ, RZ, R23 ;  /* 0x000000ffff0d7224 */ /* 0x000fd800078e0017 */
[----:B------:R-:W-:Y:S01]  /*ffb0*/  @!PT LDS RZ, [RZ] ;  /* 0x00000000fffff984 */ /* 0x000fe20000000800 */
[----:B------:R-:W-:Y:S01]  /*ffc0*/  @!PT LDS RZ, [RZ] ;  /* 0x00000000fffff984 */ /* 0x000fe20000000800 */
[----:B------:R-:W-:Y:S01]  /*ffd0*/  @!PT LDS RZ, [RZ] ;  /* 0x00000000fffff984 */ /* 0x000fe20000000800 */
[----:B------:R-:W-:Y:S01]  /*ffe0*/  LDGSTS.E.BYPASS.LTC128B.128 [R5+0x400], desc[UR36][R2.64], !P2 ;  /* 0x0040000002057fae */ /* 0x000fe2000d101d64 */
[----:B------:R-:W-:-:S13]  /*fff0*/  ISETP.LT.OR P2, PT, R6, 0x1, !P0 ;  /* 0x000000010600780c */ /* 0x000fda0004741670 */
[----:B------:R0:W-:Y:S02]  /*10000*/  LDGSTS.E.BYPASS.LTC128B.128 [R5+0x3400], desc[UR36][R2.64+0x80], !P2 ;  /* 0x0340008002057fae */ /* 0x0001e4000d101d64 */
[----:B0-----:R-:W-:-:S07]  /*10010*/  IMAD.MOV.U32 R3, RZ, RZ, R14 ;  /* 0x000000ffff037224 */ /* 0x001fce00078e000e */
[----:B------:R-:W-:Y:S05]  /*10020*/  WARPSYNC.COLLECTIVE R15, `(.L_x_378) ;  /* 0x000000000f087348 */ /* 0x000fea0003c00000 */
[----:B------:R0:W1:Y:S02]  /*10030*/  SHFL.IDX P6, R14, R13, R12, R11 ;  /* 0x0000000c0d0e7389 */ /* 0x00006400000c000b */
[----:B01----:R-:W-:Y:S01]  /*10040*/  ENDCOLLECTIVE ;  /* 0x000000000000791b */ /* 0x003fe20003800000 */
.L_x_378:
[----:B------:R-:W-:Y:S02]  /*10050*/  IMAD.MOV.U32 R13, RZ, RZ, R24 ;  /* 0x000000ffff0d7224 */ /* 0x000fe400078e0018 */
[----:B------:R-:W-:Y:S01]  /*10060*/  IMAD.MOV.U32 R12, RZ, RZ, 0x2 ;  /* 0x00000002ff0c7424 */ /* 0x000fe200078e00ff */
[----:B------:R-:W-:-:S07]  /*10070*/  MOV R2, R14 ;  /* 0x0000000e00027202 */ /* 0x000fce0000000f00 */
[----:B------:R-:W-:Y:S05]  /*10080*/  WARPSYNC.COLLECTIVE R15, `(.L_x_379) ;  /* 0x000000000f087348 */ /* 0x000fea0003c00000 */
[----:B------:R0:W1:Y:S02]  /*10090*/  SHFL.IDX P6, R14, R13, R12, R11 ;  /* 0x0000000c0d0e7389 */ /* 0x00006400000c000b */
[----:B01----:R-:W-:Y:S01]  /*100a0*/  ENDCOLLECTIVE ;  /* 0x000000000000791b */ /* 0x003fe20003800000 */
.L_x_379:
[----:B------:R-:W-:-:S05]  /*100b0*/  IADD3 R2, P2, R2, R0, RZ ;  /* 0x0000000002027210 */ /* 0x000fca0007f5e0ff */
[----:B------:R-:W-:Y:S01]  /*100c0*/  IMAD.X R3, RZ, RZ, R3, P2 ;  /* 0x000000ffff037224 */ /* 0x000fe200010e0603 */
        /* <DEDUP_REMOVED lines=8> */
[----:B0-----:R-:W-:-:S07]  /*10150*/  MOV R3, R14 ;  /* 0x0000000e00037202 */ /* 0x001fce0000000f00 */
[----:B------:R-:W-:Y:S05]  /*10160*/  WARPSYNC.COLLECTIVE R15, `(.L_x_380) ;  /* 0x000000000f087348 */ /* 0x000fea0003c00000 */
[----:B------:R0:W1:Y:S02]  /*10170*/  SHFL.IDX P6, R14, R13, R12, R11 ;  /* 0x0000000c0d0e7389 */ /* 0x00006400000c000b */
[----:B01----:R-:W-:Y:S01]  /*10180*/  ENDCOLLECTIVE ;  /* 0x000000000000791b */ /* 0x003fe20003800000 */
.L_x_380:
[----:B------:R-:W-:Y:S01]  /*10190*/  MOV R13, R24 ;  /* 0x00000018000d7202 */ /* 0x000fe20000000f00 */
[----:B------:R-:W-:Y:S02]  /*101a0*/  IMAD.MOV.U32 R12, RZ, RZ, 0x3 ;  /* 0x00000003ff0c7424 */ /* 0x000fe400078e00ff */
[----:B------:R-:W-:-:S07]  /*101b0*/  IMAD.MOV.U32 R2, RZ, RZ, R14 ;  /* 0x000000ffff027224 */ /* 0x000fce00078e000e */
[----:B------:R-:W-:Y:S05]  /*101c0*/  WARPSYNC.COLLECTIVE R15, `(.L_x_381) ;  /* 0x000000000f087348 */ /* 0x000fea0003c00000 */
[----:B------:R0:W1:Y:S02]  /*101d0*/  SHFL.IDX P6, R14, R13, R12, R11 ;  /* 0x0000000c0d0e7389 */ /* 0x00006400000c000b */
[----:B01----:R-:W-:Y:S01]  /*101e0*/  ENDCOLLECTIVE ;  /* 0x000000000000791b */ /* 0x003fe20003800000 */
.L_x_381:
        /* <DEDUP_REMOVED lines=14> */
.L_x_382:
[----:B------:R-:W-:Y:S02]  /*102d0*/  IMAD.MOV.U32 R13, RZ, RZ, R24 ;  /* 0x000000ffff0d7224 */ /* 0x000fe400078e0018 */
[----:B------:R-:W-:Y:S01]  /*102e0*/  IMAD.MOV.U32 R12, RZ, RZ, 0x4 ;  /* 0x00000004ff0c7424 */ /* 0x000fe200078e00ff */
[----:B------:R-:W-:-:S07]  /*102f0*/  MOV R2, R14 ;  /* 0x0000000e00027202 */ /* 0x000fce0000000f00 */
[----:B------:R-:W-:Y:S05]  /*10300*/  WARPSYNC.COLLECTIVE R15, `(.L_x_383) ;  /* 0x000000000f087348 */ /* 0x000fea0003c00000 */
[----:B------:R0:W1:Y:S02]  /*10310*/  SHFL.IDX P6, R14, R13, R12, R11 ;  /* 0x0000000c0d0e7389 */ /* 0x00006400000c000b */
[----:B01----:R-:W-:Y:S01]  /*10320*/  ENDCOLLECTIVE ;  /* 0x000000000000791b */ /* 0x003fe20003800000 */
.L_x_383:
        /* <DEDUP_REMOVED lines=14> */
.L_x_384:
[----:B------:R-:W-:Y:S01]  /*10410*/  MOV R13, R24 ;  /* 0x00000018000d7202 */ /* 0x000fe20000000f00 */
[----:B------:R-:W-:Y:S02]  /*10420*/  IMAD.MOV.U32 R12, RZ, RZ, 0x5 ;  /* 0x00000005ff0c7424 */ /* 0x000fe400078e00ff */
[----:B------:R-:W-:-:S07]  /*10430*/  IMAD.MOV.U32 R2, RZ, RZ, R14 ;  /* 0x000000ffff027224 */ /* 0x000fce00078e000e */
[----:B------:R-:W-:Y:S05]  /*10440*/  WARPSYNC.COLLECTIVE R15, `(.L_x_385) ;  /* 0x000000000f087348 */ /* 0x000fea0003c00000 */
[----:B------:R0:W1:Y:S02]  /*10450*/  SHFL.IDX P6, R14, R13, R12, R11 ;  /* 0x0000000c0d0e7389 */ /* 0x00006400000c000b */
[----:B01----:R-:W-:Y:S01]  /*10460*/  ENDCOLLECTIVE ;  /* 0x000000000000791b */ /* 0x003fe20003800000 */
.L_x_385:
[----:B------:R-:W-:-:S05]  /*10470*/  IADD3 R2, P2, R2, R0, RZ ;  /* 0x0000000002027210 */ /* 0x000fca0007f5e0ff */
[----:B------:R-:W-:Y:S01]  /*10480*/  IMAD.X R3, RZ, RZ, R3, P2 ;  /* 0x000000ffff037224 */ /* 0x000fe200010e0603 */
[----:B------:R-:W-:Y:S01]  /*10490*/  ISETP.LT.OR P2, PT, R6, 0x41, !P1 ;  /* 0x000000410600780c */ /* 0x000fe20004f41670 */
[----:B------:R-:W-:-:S12]  /*104a0*/  IMAD.MOV.U32 R13, RZ, RZ, R23 ;  /* 0x000000ffff0d7224 */ /* 0x000fd800078e0017 */
[----:B------:R-:W-:Y:S01]  /*104b0*/  @!PT LDS RZ, [RZ] ;  /* 0x00000000fffff984 */ /* 0x000fe20000000800 */
[----:B------:R-:W-:Y:S01]  /*104c0*/  @!PT LDS RZ, [RZ] ;  /* 0x00000000fffff984 */ /* 0x000fe20000000800 */
[----:B------:R-:W-:Y:S01]  /*104d0*/  @!PT LDS RZ, [RZ] ;  /* 0x00000000fffff984 */ /* 0x000fe20000000800 */
[----:B------:R0:W-:Y:S01]  /*104e0*/  LDGSTS.E.BYPASS.LTC128B.128 [R5+0x2400], desc[UR36][R2.64], !P2 ;  /* 0x0240000002057fae */ /* 0x0001e2000d101d64 */
[----:B------:R-:W-:Y:S01]  /*104f0*/  ISETP.LT.OR P2, PT, R6, 0x41, !P0 ;  /* 0x000000410600780c */ /* 0x000fe20004741670 */
[----:B------:R-:W-:-:S12]  /*10500*/  IMAD.MOV.U32 R24, RZ, RZ, R14 ;  /* 0x000000ffff187224 */ /* 0x000fd800078e000e */
[----:B0-----:R-:W-:Y:S05]  /*10510*/  WARPSYNC.COLLECTIVE R15, `(.L_x_386) ;  /* 0x000000000f087348 */ /* 0x001fea0003c00000 */
[----:B------:R1:W2:Y:S02]  /*10520*/  SHFL.IDX P6, R14, R13, R12, R11 ;  /* 0x0000000c0d0e7389 */ /* 0x0002a400000c000b */
[----:B012---:R-:W-:Y:S01]  /*10530*/  ENDCOLLECTIVE ;  /* 0x000000000000791b */ /* 0x007fe20003800000 */
.L_x_386:
[----:B------:R-:W-:Y:S01]  /*10540*/  @!PT LDS RZ, [RZ] ;  /* 0x00000000fffff984 */ /* 0x000fe20000000800 */
[----:B------:R-:W-:Y:S01]  /*10550*/  @!PT LDS RZ, [RZ] ;  /* 0x00000000fffff984 */ /* 0x000fe20000000800 */
[----:B------:R-:W-:Y:S01]  /*10560*/  @!PT LDS RZ, [RZ] ;  /* 0x00000000fffff984 */ /* 0x000fe20000000800 */
[----:B------:R0:W-:Y:S02]  /*10570*/  LDGSTS.E.BYPASS.LTC128B.128 [R5+0x5400], desc[UR36][R2.64+0x80], !P2 ;  /* 0x0540008002057fae */ /* 0x0001e4000d101d64 */
[----:B0-----:R-:W-:Y:S01]  /*10580*/  MOV R2, R14 ;  /* 0x0000000e00027202 */ /* 0x001fe20000000f00 */
[----:B------:R-:W-:Y:S06]  /*10590*/  BRA `(.L_x_387) ;  /* 0xffffffc000687947 */ /* 0x000fec000383ffff */
.L_x_290:
[----:B0-----:R0:W1:Y:S02]  /*105a0*/  SYNCS.PHASECHK.TRANS64.TRYWAIT P0, [R0+URZ+0x2a860], R3 ;  /* 0x02a86003000075a7 */ /* 0x001064000800017f */
[----:B-1----:R-:W-:Y:S05]  /*105b0*/  @!P0 NANOSLEEP.SYNCS 0x989680 ;  /* 0x009896800000895d */ /* 0x002fea0003900000 */
[----:B------:R-:W1:Y:S02]  /*105c0*/  @!P0 SYNCS.PHASECHK.TRANS64 P0, [R0+URZ+0x2a860], R3 ;  /* 0x02a86003000085a7 */ /* 0x000e64000800007f */
[----:B-1----:R-:W-:Y:S05]  /*105d0*/  @!P0 BRA `(.L_x_290) ;  /* 0xfffffffc00f08947 */ /* 0x002fea000383ffff */
[----:B------:R-:W-:Y:S05]  /*105e0*/  BRA `(.L_x_388) ;  /* 0xffffffc400887947 */ /* 0x000fea000383ffff */
.L_x_291:
[----:B------:R-:W-:Y:S01]  /*105f0*/  BSSY B0, `(.L_x_389) ;  /* 0x0000008000007945 */ /* 0x000fe20003800000 */
[----:B------:R-:W-:Y:S01]  /*10600*/  IMAD.MOV.U32 R13, RZ, RZ, R24 ;  /* 0x000000ffff0d7224 */ /* 0x000fe200078e0018 */
[----:B------:R-:W-:Y:S01]  /*10610*/  MOV R15, 0xffffffff ;  /* 0xffffffff000f7802 */ /* 0x000fe20000000f00 */
[----:B------:R-:W-:Y:S02]  /*10620*/  IMAD.MOV.U32 R12, RZ, RZ, RZ ;  /* 0x000000ffff0c7224 */ /* 0x000fe400078e00ff */
[----:B------:R-:W-:-:S07]  /*10630*/  IMAD.MOV.U32 R11, RZ, RZ, 0x181f ;  /* 0x0000181fff0b7424 */ /* 0x000fce00078e00ff */
[----:B0-----:R-:W-:Y:S05]  /*10640*/  WARPSYNC.COLLECTIVE R15, `(.L_x_390) ;  /* 0x000000000f087348 */ /* 0x001fea0003c00000 */
[----:B------:R1:W2:Y:S02]  /*10650*/  SHFL.IDX P6, R14, R13, R12, R11 ;  /* 0x0000000c0d0e7389 */ /* 0x0002a400000c000b */
[----:B012---:R-:W-:Y:S01]  /*10660*/  ENDCOLLECTIVE ;  /* 0x000000000000791b */ /* 0x007fe20003800000 */
.L_x_390:
[----:B------:R-:W-:Y:S05]  /*10670*/  BSYNC B0 ;  /* 0x0000000000007941 */ /* 0x000fea0003800000 */
.L_x_389:
[----:B------:R-:W0:Y:S01]  /*10680*/  S2R R4, SR_TID.X ;  /* 0x0000000000047919 */ /* 0x000e220000002100 */
[----:B------:R-:W-:Y:S01]  /*10690*/  IMAD.MOV.U32 R13, RZ, RZ, R23 ;  /* 0x000000ffff0d7224 */ /* 0x000fe200078e0017 */
[----:B------:R-:W-:Y:S01]  /*106a0*/  MOV R11, 0x181f ;  /* 0x0000181f000b7802 */ /* 0x000fe20000000f00 */
[----:B------:R-:W-:Y:S01]  /*106b0*/  IMAD.MOV.U32 R12, RZ, RZ, RZ ;  /* 0x000000ffff0c7224 */ /* 0x000fe200078e00ff */
[C---:B------:R-:W-:Y:S01]  /*106c0*/  LOP3.LUT R2, R29.reuse, 0x1, RZ, 0xc0, !PT ;  /* 0x000000011d027812 */ /* 0x040fe200078ec0ff */
[----:B------:R-:W-:Y:S01]  /*106d0*/  IMAD.MOV.U32 R15, RZ, RZ, -0x1 ;  /* 0xffffffffff0f7424 */ /* 0x000fe200078e00ff */
[----:B------:R-:W-:Y:S01]  /*106e0*/  LOP3.LUT P0, RZ, R29, 0x2, RZ, 0xc0, !PT ;  /* 0x000000021dff7812 */ /* 0x000fe2000780c0ff */
[----:B------:R-:W-:Y:S01]  /*106f0*/  IMAD.MOV.U32 R3, RZ, RZ, R14 ;  /* 0x000000ffff037224 */ /* 0x000fe200078e000e */
[----:B------:R-:W-:-:S13]  /*10700*/  ISETP.NE.U32.AND P1, PT, R2, 0x1, PT ;  /* 0x000000010200780c */ /* 0x000fda0003f25070 */
[----:B0-----:R-:W-:Y:S05]  /*10710*/  WARPSYNC.COLLECTIVE R15, `(.L_x_391) ;  /* 0x000000000f087348 */ /* 0x001fea0003c00000 */
[----:B------:R1:W2:Y:S02]  /*10720*/  SHFL.IDX P6, R14, R13, R12, R11 ;  /* 0x0000000c0d0e7389 */ /* 0x0002a400000c000b */
[----:B012---:R-:W-:Y:S01]  /*10730*/  ENDCOLLECTIVE ;  /* 0x000000000000791b */ /* 0x007fe20003800000 */
.L_x_391:
[C---:B------:R-:W-:Y:S02]  /*10740*/  ISETP.LT.OR P4, PT, R5.reuse, 0x1, !P0 ;  /* 0x000000010500780c */ /* 0x040fe40004781670 */
[----:B------:R-:W-:Y:S01]  /*10750*/  ISETP.LT.OR P3, PT, R5, 0x1, P1 ;  /* 0x000000010500780c */ /* 0x000fe20000f61670 */
[----:B------:R-:W-:Y:S02]  /*10760*/  IMAD.MOV.U32 R13, RZ, RZ, R24 ;  /* 0x000000ffff0d7224 */ /* 0x000fe400078e0018 */
[----:B------:R-:W-:Y:S02]  /*10770*/  IMAD.MOV.U32 R12, RZ, RZ, 0x1 ;  /* 0x00000001ff0c7424 */ /* 0x000fe400078e00ff */
[----:B------:R-:W-:-:S05]  /*10780*/  IMAD.SHL.U32 R4, R4, 0x8, RZ ;  /* 0x0000000804047824 */ /* 0x000fca00078e00ff */
[----:B------:R-:W-:-:S05]  /*10790*/  LOP3.LUT R4, R4, 0x38, RZ, 0xc0, !PT ;  /* 0x0000003804047812 */ /* 0x000fca00078ec0ff */
[----:B------:R-:W-:Y:S02]  /*107a0*/  IMAD.SHL.U32 R6, R4, 0x2, RZ ;  /* 0x0000000204067824 */ /* 0x000fe400078e00ff */
[----:B------:R-:W-:-:S03]  /*107b0*/  IMAD R4, R7, 0x2, R22 ;  /* 0x0000000207047824 */ /* 0x000fc600078e0216 */
[----:B------:R-:W-:-:S13]  /*107c0*/  IADD3 R2, P2, R14, R6, RZ ;  /* 0x000000060e027210 */ /* 0x000fda0007f5e0ff */
[----:B------:R-:W-:Y:S05]  /*107d0*/  WARPSYNC.COLLECTIVE R15, `(.L_x_392) ;  /* 0x000000000f087348 */ /* 0x000fea0003c00000 */
[----:B------:R0:W1:Y:S02]  /*107e0*/  SHFL.IDX P6, R14, R13, R12, R11 ;  /* 0x0000000c0d0e7389 */ /* 0x00006400000c000b */
[----:B01----:R-:W-:Y:S01]  /*107f0*/  ENDCOLLECTIVE ;  /* 0x000000000000791b */ /* 0x003fe20003800000 */
.L_x_392:
[----:B------:R-:W-:-:S05]  /*10800*/  IADD3.X R3, RZ, R3, RZ, P2, !PT ;  /* 0x00000003ff037210 */ /* 0x000fca00017fe4ff */
[----:B------:R-:W-:Y:S01]  /*10810*/  @!PT LDS RZ, [RZ] ;  /* 0x00000000fffff984 */ /* 0x000fe20000000800 */
[----:B------:R-:W-:Y:S01]  /*10820*/  @!PT LDS RZ, [RZ] ;  /* 0x00000000fffff984 */ /* 0x000fe20000000800 */
[----:B------:R-:W-:Y:S01]  /*10830*/  @!PT LDS RZ, [RZ] ;  /* 0x00000000fffff984 */ /* 0x000fe20000000800 */
[----:B------:R0:W-:Y:S01]  /*10840*/  LDGSTS.E.BYPASS.LTC128B.128 [R4+0x400], desc[UR36][R2.64], !P3 ;  /* 0x0040000002047fae */ /* 0x0001e2000d901d64 */
[----:B------:R-:W-:-:S03]  /*10850*/  ISETP.LT.OR P3, PT, R5, 0x11, P1 ;  /* 0x000000110500780c */ /* 0x000fc60000f61670 */
[----:B------:R0:W-:Y:S01]  /*10860*/  LDGSTS.E.BYPASS.LTC128B.128 [R4+0x3400], desc[UR36][R2.64+0x80], !P4 ;  /* 0x0340008002047fae */ /* 0x0001e2000e101d64 */
[----:B------:R-:W-:Y:S01]  /*10870*/  ISETP.LT.OR P4, PT, R5, 0x11, !P0 ;  /* 0x000000110500780c */ /* 0x000fe20004781670 */
[----:B------:R-:W-:Y:S01]  /*10880*/  IMAD.MOV.U32 R13, RZ, RZ, R23 ;  /* 0x000000ffff0d7224 */ /* 0x000fe200078e0017 */
[----:B------:R-:W-:-:S11]  /*10890*/  MOV R8, R14 ;  /* 0x0000000e00087202 */ /* 0x000fd60000000f00 */
[----:B0-----:R-:W-:Y:S05]  /*108a0*/  WARPSYNC.COLLECTIVE R15, `(.L_x_393) ;  /* 0x000000000f087348 */ /* 0x001fea0003c00000 */
[----:B------:R1:W2:Y:S02]  /*108b0*/  SHFL.IDX P6, R14, R13, R12, R11 ;  /* 0x0000000c0d0e7389 */ /* 0x0002a400000c000b */
[----:B012---:R-:W-:Y:S01]  /*108c0*/  ENDCOLLECTIVE ;  /* 0x000000000000791b */ /* 0x007fe20003800000 */
.L_x_393:
[----:B------:R-:W-:Y:S01]  /*108d0*/  IMAD.MOV.U32 R13, RZ, RZ, R24 ;  /* 0x000000ffff0d7224 */ /* 0x000fe200078e0018 */
[----:B------:R-:W-:Y:S02]  /*108e0*/  MOV R12, 0x2 ;  /* 0x00000002000c7802 */ /* 0x000fe40000000f00 */
[----:B------:R-:W-:-:S13]  /*108f0*/  IADD3 R2, P2, R14, R6, RZ ;  /* 0x000000060e027210 */ /* 0x000fda0007f5e0ff */
[----:B------:R-:W-:Y:S05]  /*10900*/  WARPSYNC.COLLECTIVE R15, `(.L_x_394) ;  /* 0x000000000f087348 */ /* 0x000fea0003c00000 */
[----:B------:R0:W1:Y:S02]  /*10910*/  SHFL.IDX P6, R14, R13, R12, R11 ;  /* 0x0000000c0d0e7389 */ /* 0x00006400000c000b */
[----:B01----:R-:W-:Y:S01]  /*10920*/  ENDCOLLECTIVE ;  /* 0x000000000000791b */ /* 0x003fe20003800000 */
.L_x_394:
[----:B------:R-:W-:-:S05]  /*10930*/  IMAD.X R3, RZ, RZ, R8, P2 ;  /* 0x000000ffff037224 */ /* 0x000fca00010e0608 */
[----:B------:R-:W-:Y:S01]  /*10940*/  @!PT LDS RZ, [RZ] ;  /* 0x00000000fffff984 */ /* 0x000fe20000000800 */
[----:B------:R-:W-:Y:S01]  /*10950*/  @!PT LDS RZ, [RZ] ;  /* 0x00000000fffff984 */ /* 0x000fe20000000800 */
[----:B------:R-:W-:Y:S01]  /*10960*/  @!PT LDS RZ, [RZ] ;  /* 0x00000000fffff984 */ /* 0x000fe20000000800 */
[----:B------:R0:W-:Y:S01]  /*10970*/  LDGSTS.E.BYPASS.LTC128B.128 [R4+0xc00], desc[UR36][R2.64], !P3 ;  /* 0x00c0000002047fae */ /* 0x0001e2000d901d64 */
[----:B------:R-:W-:-:S03]  /*10980*/  ISETP.LT.OR P3, PT, R5, 0x21, P1 ;  /* 0x000000210500780c */ /* 0x000fc60000f61670 */
[----:B------:R0:W-:Y:S01]  /*10990*/  LDGSTS.E.BYPASS.LTC128B.128 [R4+0x3c00], desc[UR36][R2.64+0x80], !P4 ;  /* 0x03c0008002047fae */ /* 0x0001e2000e101d64 */
[----:B------:R-:W-:Y:S01]  /*109a0*/  ISETP.LT.OR P4, PT, R5, 0x21, !P0 ;  /* 0x000000210500780c */ /* 0x000fe20004781670 */
[----:B------:R-:W-:Y:S02]  /*109b0*/  IMAD.MOV.U32 R13, RZ, RZ, R23 ;  /* 0x000000ffff0d7224 */ /* 0x000fe400078e0017 */
[----:B------:R-:W-:-:S10]  /*109c0*/  IMAD.MOV.U32 R7, RZ, RZ, R14 ;  /* 0x000000ffff077224 */ /* 0x000fd400078e000e */
[----:B0-----:R-:W-:Y:S05]  /*109d0*/  WARPSYNC.COLLECTIVE R15, `(.L_x_395) ;  /* 0x000000000f087348 */ /* 0x001fea0003c00000 */
[----:B------:R1:W2:Y:S02]  /*109e0*/  SHFL.IDX P6, R14, R13, R12, R11 ;  /* 0x0000000c0d0e7389 */ /* 0x0002a400000c000b */
[----:B012---:R-:W-:Y:S01]  /*109f0*/  ENDCOLLECTIVE ;  /* 0x000000000000791b */ /* 0x007fe20003800000 */
.L_x_395:
[----:B------:R-:W-:Y:S02]  /*10a00*/  IMAD.MOV.U32 R13, RZ, RZ, R24 ;  /* 0x000000ffff0d7224 */ /* 0x000fe400078e0018 */
[----:B------:R-:W-:Y:S02]  /*10a10*/  IMAD.MOV.U32 R12, RZ, RZ, 0x3 ;  /* 0x00000003ff0c7424 */ /* 0x000fe400078e00ff */
[----:B------:R-:W-:-:S07]  /*10a20*/  IMAD.MOV.U32 R9, RZ, RZ, R14 ;  /* 0x000000ffff097224 */ /* 0x000fce00078e000e */
[----:B------:R-:W-:Y:S05]  /*10a30*/  WARPSYNC.COLLECTIVE R15, `(.L_x_396) ;  /* 0x000000000f087348 */ /* 0x000fea0003c00000 */
[----:B------:R0:W1:Y:S02]  /*10a40*/  SHFL.IDX P6, R14, R13, R12, R11 ;  /* 0x0000000c0d0e7389 */ /* 0x00006400000c000b */
[----:B01----:R-:W-:Y:S01]  /*10a50*/  ENDCOLLECTIVE ;  /* 0x000000000000791b */ /* 0x003fe20003800000 */
.L_x_396:
[----:B------:R-:W-:-:S04]  /*10a60*/  IADD3 R2, P2, R9, R6, RZ ;  /* 0x0000000609027210 */ /* 0x000fc80007f5e0ff */
[----:B------:R-:W-:-:S05]  /*10a70*/  IADD3.X R3, RZ, R7, RZ, P2, !PT ;  /* 0x00000007ff037210 */ /* 0x000fca00017fe4ff */
[----:B------:R-:W-:Y:S01]  /*10a80*/  @!PT LDS RZ, [RZ] ;  /* 0x00000000fffff984 */ /* 0x000fe20000000800 */
[----:B------:R-:W-:Y:S01]  /*10a90*/  @!PT LDS RZ, [RZ] ;  /* 0x00000000fffff984 */ /* 0x000fe20000000800 */
[----:B------:R-:W-:Y:S01]  /*10aa0*/  @!PT LDS RZ, [RZ] ;  /* 0x00000000fffff984 */ /* 0x000fe20000000800 */
[----:B------:R0:W-:Y:S01]  /*10ab0*/  LDGSTS.E.BYPASS.LTC128B.128 [R4+0x1400], desc[UR36][R2.64], !P3 ;  /* 0x0140000002047fae */ /* 0x0001e2000d901d64 */
[C---:B------:R-:W-:Y:S02]  /*10ac0*/  ISETP.LT.OR P3, PT, R5.reuse, 0x31, P1 ;  /* 0x000000310500780c */ /* 0x040fe40000f61670 */
[----:B------:R-:W-:Y:S01]  /*10ad0*/  MOV R13, R23 ;  /* 0x00000017000d7202 */ /* 0x000fe20000000f00 */
[----:B------:R0:W-:Y:S01]  /*10ae0*/  LDGSTS.E.BYPASS.LTC128B.128 [R4+0x4400], desc[UR36][R2.64+0x80], !P4 ;  /* 0x0440008002047fae */ /* 0x0001e2000e101d64 */
[----:B------:R-:W-:Y:S01]  /*10af0*/  ISETP.LT.OR P4, PT, R5, 0x31, !P0 ;  /* 0x000000310500780c */ /* 0x000fe20004781670 */
[----:B------:R-:W-:-:S12]  /*10b00*/  IMAD.MOV.U32 R8, RZ, RZ, R14 ;  /* 0x000000ffff087224 */ /* 0x000fd800078e000e */
[----:B0-----:R-:W-:Y:S05]  /*10b10*/  WARPSYNC.COLLECTIVE R15, `(.L_x_397) ;  /* 0x000000000f087348 */ /* 0x001fea0003c00000 */
[----:B------:R1:W2:Y:S02]  /*10b20*/  SHFL.IDX P6, R14, R13, R12, R11 ;  /* 0x0000000c0d0e7389 */ /* 0x0002a400000c000b */
[----:B012---:R-:W-:Y:S01]  /*10b30*/  ENDCOLLECTIVE ;  /* 0x000000000000791b */ /* 0x007fe20003800000 */
.L_x_397:
[----:B------:R-:W-:Y:S02]  /*10b40*/  IMAD.MOV.U32 R13, RZ, RZ, R24 ;  /* 0x000000ffff0d7224 */ /* 0x000fe400078e0018 */
[----:B------:R-:W-:Y:S01]  /*10b50*/  IMAD.MOV.U32 R12, RZ, RZ, 0x4 ;  /* 0x00000004ff0c7424 */ /* 0x000fe200078e00ff */
[----:B------:R-:W-:-:S13]  /*10b60*/  IADD3 R2, P2, R14, R6, RZ ;  /* 0x000000060e027210 */ /* 0x000fda0007f5e0ff */
[----:B------:R-:W-:Y:S05]  /*10b70*/  WARPSYNC.COLLECTIVE R15, `(.L_x_398) ;  /* 0x000000000f087348 */ /* 0x000fea0003c00000 */
[----:B------:R0:W1:Y:S02]  /*10b80*/  SHFL.IDX P6, R14, R13, R12, R11 ;  /* 0x0000000c0d0e7389 */ /* 0x00006400000c000b */
[----:B01----:R-:W-:Y:S01]  /*10b90*/  ENDCOLLECTIVE ;  /* 0x000000000000791b */ /* 0x003fe20003800000 */
.L_x_398:
        /* <DEDUP_REMOVED lines=13> */
.L_x_399:
[----:B------:R-:W-:Y:S01]  /*10c70*/  MOV R13, R24 ;  /* 0x00000018000d7202 */ /* 0x000fe20000000f00 */
[----:B------:R-:W-:Y:S02]  /*10c80*/  IMAD.MOV.U32 R12, RZ, RZ, 0x5 ;  /* 0x00000005ff0c7424 */ /* 0x000fe400078e00ff */
[----:B------:R-:W-:-:S07]  /*10c90*/  IMAD.MOV.U32 R9, RZ, RZ, R14 ;  /* 0x000000ffff097224 */ /* 0x000fce00078e000e */
[----:B------:R-:W-:Y:S05]  /*10ca0*/  WARPSYNC.COLLECTIVE R15, `(.L_x_400) ;  /* 0x000000000f087348 */ /* 0x000fea0003c00000 */
[----:B------:R0:W1:Y:S02]  /*10cb0*/  SHFL.IDX P6, R14, R13, R12, R11 ;  /* 0x0000000c0d0e7389 */ /* 0x00006400000c000b */
[----:B01----:R-:W-:Y:S01]  /*10cc0*/  ENDCOLLECTIVE ;  /* 0x000000000000791b */ /* 0x003fe20003800000 */
.L_x_400:
[----:B------:R-:W-:-:S05]  /*10cd0*/  IADD3 R2, P2, R9, R6, RZ ;  /* 0x0000000609027210 */ /* 0x000fca0007f5e0ff */
[----:B------:R-:W-:-:S05]  /*10ce0*/  IMAD.X R3, RZ, RZ, R7, P2 ;  /* 0x000000ffff037224 */ /* 0x000fca00010e0607 */
[----:B------:R-:W-:Y:S01]  /*10cf0*/  @!PT LDS RZ, [RZ] ;  /* 0x00000000fffff984 */ /* 0x000fe20000000800 */
[----:B------:R-:W-:Y:S01]  /*10d00*/  @!PT LDS RZ, [RZ] ;  /* 0x00000000fffff984 */ /* 0x000fe20000000800 */
[----:B------:R-:W-:Y:S01]  /*10d10*/  @!PT LDS RZ, [RZ] ;  /* 0x00000000fffff984 */ /* 0x000fe20000000800 */
[----:B------:R0:W-:Y:S01]  /*10d20*/  LDGSTS.E.BYPASS.LTC128B.128 [R4+0x2400], desc[UR36][R2.64], !P3 ;  /* 0x0240000002047fae */ /* 0x0001e2000d901d64 */
[----:B------:R-:W-:-:S03]  /*10d30*/  IMAD.MOV.U32 R13, RZ, RZ, R23 ;  /* 0x000000ffff0d7224 */ /* 0x000fc600078e0017 */
[----:B------:R0:W-:Y:S01]  /*10d40*/  LDGSTS.E.BYPASS.LTC128B.128 [R4+0x5400], desc[UR36][R2.64+0x80], !P4 ;  /* 0x0540008002047fae */ /* 0x0001e2000e101d64 */
[----:B------:R-:W-:-:S07]  /*10d50*/  IMAD.MOV.U32 R24, RZ, RZ, R14 ;  /* 0x000000ffff187224 */ /* 0x000fce00078e000e */
[----:B0-----:R-:W-:Y:S05]  /*10d60*/  WARPSYNC.COLLECTIVE R15, `(.L_x_401) ;  /* 0x000000000f087348 */ /* 0x001fea0003c00000 */
[----:B------:R1:W2:Y:S02]  /*10d70*/  SHFL.IDX P6, R14, R13, R12, R11 ;  /* 0x0000000c0d0e7389 */ /* 0x0002a400000c000b */
[----:B012---:R-:W-:Y:S01]  /*10d80*/  ENDCOLLECTIVE ;  /* 0x000000000000791b */ /* 0x007fe20003800000 */
.L_x_401:
[----:B------:R-:W-:Y:S05]  /*10d90*/  BRA `(.L_x_402) ;  /* 0xffffffc000847947 */ /* 0x000fea000383ffff */
.L_x_296:
[----:B------:R-:W-:Y:S01]  /*10da0*/  BSSY B0, `(.L_x_403) ;  /* 0x0000008000007945 */ /* 0x000fe20003800000 */
[----:B------:R-:W-:Y:S01]  /*10db0*/  MOV R13, R16 ;  /* 0x00000010000d7202 */ /* 0x000fe20000000f00 */
[----:B------:R-:W-:Y:S02]  /*10dc0*/  IMAD.MOV.U32 R12, RZ, RZ, RZ ;  /* 0x000000ffff0c7224 */ /* 0x000fe400078e00ff */
[----:B------:R-:W-:Y:S02]  /*10dd0*/  IMAD.MOV.U32 R11, RZ, RZ, 0x1f ;  /* 0x0000001fff0b7424 */ /* 0x000fe400078e00ff */
[----:B------:R-:W-:-:S07]  /*10de0*/  IMAD.MOV.U32 R15, RZ, RZ, -0x1 ;  /* 0xffffffffff0f7424 */ /* 0x000fce00078e00ff */
[----:B0-----:R-:W-:Y:S05]  /*10df0*/  WARPSYNC.COLLECTIVE R15, `(.L_x_404) ;  /* 0x000000000f087348 */ /* 0x001fea0003c00000 */
[----:B------:R1:W2:Y:S02]  /*10e00*/  SHFL.IDX P6, R14, R13, R12, R11 ;  /* 0x0000000c0d0e7389 */ /* 0x0002a400000c000b */
[----:B012---:R-:W-:Y:S01]  /*10e10*/  ENDCOLLECTIVE ;  /* 0x000000000000791b */ /* 0x007fe20003800000 */
.L_x_404:
[----:B------:R-:W-:Y:S05]  /*10e20*/  BSYNC B0 ;  /* 0x0000000000007941 */ /* 0x000fea0003800000 */
.L_x_403:
[----:B------:R-:W-:Y:S01]  /*10e30*/  IMAD.MOV.U32 R13, RZ, RZ, R16 ;  /* 0x000000ffff0d7224 */ /* 0x000fe200078e0010 */
[----:B------:R-:W-:Y:S01]  /*10e40*/  MOV R15, 0xffffffff ;  /* 0xffffffff000f7802 */ /* 0x000fe20000000f00 */
[----:B------:R-:W-:Y:S01]  /*10e50*/  IMAD.MOV.U32 R12, RZ, RZ, 0x1 ;  /* 0x00000001ff0c7424 */ /* 0x000fe200078e00ff */
[----:B------:R-:W-:Y:S01]  /*10e60*/  MOV R5, R14 ;  /* 0x0000000e00057202 */ /* 0x000fe20000000f00 */
[----:B------:R-:W-:Y:S02]  /*10e70*/  IMAD.MOV.U32 R11, RZ, RZ, 0x1f ;  /* 0x0000001fff0b7424 */ /* 0x000fe400078e00ff */
[----:B------:R-:W-:-:S07]  /*10e80*/  IMAD.IADD R7, R19, 0x1, R8 ;  /* 0x0000000113077824 */ /* 0x000fce00078e0208 */
[----:B------:R-:W-:Y:S05]  /*10e90*/  WARPSYNC.COLLECTIVE R15, `(.L_x_405) ;  /* 0x000000000f087348 */ /* 0x000fea0003c00000 */
[----:B------:R0:W1:Y:S02]  /*10ea0*/  SHFL.IDX P6, R14, R13, R12, R11 ;  /* 0x0000000c0d0e7389 */ /* 0x00006400000c000b */
[----:B01----:R-:W-:Y:S01]  /*10eb0*/  ENDCOLLECTIVE ;  /* 0x000000000000791b */ /* 0x003fe20003800000 */
.L_x_405:
[----:B------:R-:W-:Y:S02]  /*10ec0*/  ULDC UR4, c[0x0][0xc3c] ;  /* 0x00030f0000047ab9 */ /* 0x000fe40000000800 */
[----:B------:R-:W-:-:S13]  /*10ed0*/  ISETP.GE.OR P1, PT, R7, UR4, !P0 ;  /* 0x0000000407007c0c */ /* 0x000fda000c726670 */
[----:B------:R-:W0:Y:S01]  /*10ee0*/  @!P1 LDC.64 R2, c[0x0][0xc80] ;  /* 0x00032000ff029b82 */ /* 0x000e220000000a00 */
[----:B------:R-:W-:Y:S02]  /*10ef0*/  IMAD.MOV.U32 R4, RZ, RZ, RZ ;  /* 0x000000ffff047224 */ /* 0x000fe400078e00ff */
[----:B------:R-:W-:Y:S02]  /*10f00*/  IMAD.MOV.U32 R11, RZ, RZ, RZ ;  /* 0x000000ffff0b7224 */ /* 0x000fe400078e00ff */
[----:B------:R-:W-:Y:S02]  /*10f10*/  IMAD.MOV.U32 R0, RZ, RZ, R14 ;  /* 0x000000ffff007224 */ /* 0x000fe400078e000e */
[----:B0-----:R-:W-:-:S06]  /*10f20*/  @!P1 IMAD.WIDE R2, R7, 0x4, R2 ;  /* 0x0000000407029825 */ /* 0x001fcc00078e0202 */
[----:B------:R-:W2:Y:S01]  /*10f30*/  @!P1 LDG.E R2, desc[UR36][R2.64] ;  /* 0x0000002402029981 */ /* 0x000ea2000c1e1900 */
[C---:B------:R-:W-:Y:S02]  /*10f40*/  ISETP.GE.U32.AND P2, PT, R8.reuse, 0x2, PT ;  /* 0x000000020800780c */ /* 0x040fe40003f46070 */
[C---:B------:R-:W-:Y:S02]  /*10f50*/  ISETP.GE.U32.AND P3, PT, R8.reuse, 0x4, PT ;  /* 0x000000040800780c */ /* 0x040fe40003f66070 */
[C---:B------:R-:W-:Y:S02]  /*10f60*/  ISETP.GE.U32.AND P4, PT, R8.reuse, 0x8, PT ;  /* 0x000000080800780c */ /* 0x040fe40003f86070 */
[C---:B------:R-:W-:Y:S02]  /*10f70*/  ISETP.GE.U32.AND P5, PT, R8.reuse, 0x10, PT ;  /* 0x000000100800780c */ /* 0x040fe40003fa6070 */
[----:B--2---:R-:W-:Y:S02]  /*10f80*/  @!P1 MOV R4, R2 ;  /* 0x0000000200049202 */ /* 0x004fe40000000f00 */
[----:B------:R-:W-:-:S03]  /*10f90*/  ISETP.NE.AND P1, PT, R8, RZ, PT ;  /* 0x000000ff0800720c */ /* 0x000fc60003f25270 */
[----:B------:R-:W-:-:S10]  /*10fa0*/  IMAD.MOV.U32 R13, RZ, RZ, R4 ;  /* 0x000000ffff0d7224 */ /* 0x000fd400078e0004 */
[----:B------:R-:W-:Y:S05]  /*10fb0*/  WARPSYNC.COLLECTIVE R15, `(.L_x_406) ;  /* 0x000000000f087348 */ /* 0x000fea0003c00000 */
[----:B------:R0:W1:Y:S02]  /*10fc0*/  SHFL.UP P6, R14, R13, R12, R11 ;  /* 0x0400000c0d0e7389 */ /* 0x00006400000c000b */
[----:B01----:R-:W-:Y:S01]  /*10fd0*/  ENDCOLLECTIVE ;  /* 0x000000000000791b */ /* 0x003fe20003800000 */
.L_x_406:
[----:B------:R-:W-:Y:S01]  /*10fe0*/  IMAD.MOV.U32 R12, RZ, RZ, 0x2 ;  /* 0x00000002ff0c7424 */ /* 0x000fe200078e00ff */
[----:B------:R-:W-:-:S05]  /*10ff0*/  SEL R7, R14, RZ, P1 ;  /* 0x000000ff0e077207 */ /* 0x000fca0000800000 */
[----:B------:R-:W-:-:S05]  /*11000*/  IMAD.IADD R6, R4, 0x1, R7 ;  /* 0x0000000104067824 */ /* 0x000fca00078e0207 */
[----:B------:R-:W-:-:S07]  /*11010*/  MOV R13, R6 ;  /* 0x00000006000d7202 */ /* 0x000fce0000000f00 */
[----:B------:R-:W-:Y:S05]  /*11020*/  WARPSYNC.COLLECTIVE R15, `(.L_x_407) ;  /* 0x000000000f087348 */ /* 0x000fea0003c00000 */
[----:B------:R0:W1:Y:S02]  /*11030*/  SHFL.UP P6, R14, R13, R12, R11 ;  /* 0x0400000c0d0e7389 */ /* 0x00006400000c000b */
[----:B01----:R-:W-:Y:S01]  /*11040*/  ENDCOLLECTIVE ;  /* 0x000000000000791b */ /* 0x003fe20003800000 */
.L_x_407:
[----:B------:R-:W-:Y:S02]  /*11050*/  MOV R12, 0x4 ;  /* 0x00000004000c7802 */ /* 0x000fe40000000f00 */
[----:B------:R-:W-:-:S05]  /*11060*/  SEL R7, R14, RZ, P2 ;  /* 0x000000ff0e077207 */ /* 0x000fca0001000000 */
[----:B------:R-:W-:-:S04]  /*11070*/  IMAD.IADD R7, R6, 0x1, R7 ;  /* 0x0000000106077824 */ /* 0x000fc800078e0207 */
[----:B------:R-:W-:-:S07]  /*11080*/  IMAD.MOV.U32 R13, RZ, RZ, R7 ;  /* 0x000000ffff0d7224 */ /* 0x000fce00078e0007 */
[----:B------:R-:W-:Y:S05]  /*11090*/  WARPSYNC.COLLECTIVE R15, `(.L_x_408) ;  /* 0x000000000f087348 */ /* 0x000fea0003c00000 */
[----:B------:R0:W1:Y:S02]  /*110a0*/  SHFL.UP P6, R14, R13, R12, R11 ;  /* 0x0400000c0d0e7389 */ /* 0x00006400000c000b */
[----:B01----:R-:W-:Y:S01]  /*110b0*/  ENDCOLLECTIVE ;  /* 0x000000000000791b */ /* 0x003fe20003800000 */
.L_x_408:
[----:B------:R-:W-:Y:S01]  /*110c0*/  IMAD.MOV.U32 R12, RZ, RZ, 0x8 ;  /* 0x00000008ff0c7424 */ /* 0x000fe200078e00ff */
[----:B------:R-:W-:-:S05]  /*110d0*/  SEL R2, R14, RZ, P3 ;  /* 0x000000ff0e027207 */ /* 0x000fca0001800000 */
[----:B------:R-:W-:-:S04]  /*110e0*/  IMAD.IADD R2, R7, 0x1, R2 ;  /* 0x0000000107027824 */ /* 0x000fc800078e0202 */
[----:B------:R-:W-:-:S07]  /*110f0*/  IMAD.MOV.U32 R13, RZ, RZ, R2 ;  /* 0x000000ffff0d7224 */ /* 0x000fce00078e0002 */
[----:B------:R-:W-:Y:S05]  /*11100*/  WARPSYNC.COLLECTIVE R15, `(.L_x_409) ;  /* 0x000000000f087348 */ /* 0x000fea0003c00000 */
[----:B------:R0:W1:Y:S02]  /*11110*/  SHFL.UP P6, R14, R13, R12, R11 ;  /* 0x0400000c0d0e7389 */ /* 0x00006400000c000b */
[----:B01----:R-:W-:Y:S01]  /*11120*/  ENDCOLLECTIVE ;  /* 0x000000000000791b */ /* 0x003fe20003800000 */
.L_x_409:
[----:B------:R-:W-:Y:S01]  /*11130*/  IMAD.MOV.U32 R12, RZ, RZ, 0x10 ;  /* 0x00000010ff0c7424 */ /* 0x000fe200078e00ff */
[----:B------:R-:W-:-:S04]  /*11140*/  SEL R3, R14, RZ, P4 ;  /* 0x000000ff0e037207 */ /* 0x000fc80002000000 */
[----:B------:R-:W-:-:S05]  /*11150*/  IADD3 R3, R2, R3, RZ ;  /* 0x0000000302037210 */ /* 0x000fca0007ffe0ff */
[----:B------:R-:W-:-:S07]  /*11160*/  IMAD.MOV.U32 R13, RZ, RZ, R3 ;  /* 0x000000ffff0d7224 */ /* 0x000fce00078e0003 */
[----:B------:R-:W-:Y:S05]  /*11170*/  WARPSYNC.COLLECTIVE R15, `(.L_x_410) ;  /* 0x000000000f087348 */ /* 0x000fea0003c00000 */
[----:B------:R0:W1:Y:S02]  /*11180*/  SHFL.UP P6, R14, R13, R12, R11 ;  /* 0x0400000c0d0e7389 */ /* 0x00006400000c000b */
[----:B01----:R-:W-:Y:S01]  /*11190*/  ENDCOLLECTIVE ;  /* 0x000000000000791b */ /* 0x003fe20003800000 */
.L_x_410:
[----:B------:R-:W-:Y:S02]  /*111a0*/  IMAD.MOV.U32 R12, RZ, RZ, 0x1f ;  /* 0x0000001fff0c7424 */ /* 0x000fe400078e00ff */
[----:B------:R-:W-:Y:S01]  /*111b0*/  IMAD.MOV.U32 R11, RZ, RZ, 0x1f ;  /* 0x0000001fff0b7424 */ /* 0x000fe200078e00ff */
[----:B------:R-:W-:-:S05]  /*111c0*/  SEL R6, R14, RZ, P5 ;  /* 0x000000ff0e067207 */ /* 0x000fca0002800000 */
[----:B------:R-:W-:-:S05]  /*111d0*/  IMAD.IADD R6, R3, 0x1, R6 ;  /* 0x0000000103067824 */ /* 0x000fca00078e0206 */
[----:B------:R-:W-:-:S07]  /*111e0*/  MOV R13, R6 ;  /* 0x00000006000d7202 */ /* 0x000fce0000000f00 */
[----:B------:R-:W-:Y:S05]  /*111f0*/  WARPSYNC.COLLECTIVE R15, `(.L_x_411) ;  /* 0x000000000f087348 */ /* 0x000fea0003c00000 */
[----:B------:R0:W1:Y:S02]  /*11200*/  SHFL.IDX P6, R14, R13, R12, R11 ;  /* 0x0000000c0d0e7389 */ /* 0x00006400000c000b */
[----:B01----:R-:W-:Y:S01]  /*11210*/  ENDCOLLECTIVE ;  /* 0x000000000000791b */ /* 0x003fe20003800000 */
.L_x_411:
[----:B------:R-:W-:Y:S05]  /*11220*/  BRA `(.L_x_412) ;  /* 0xffffffc000907947 */ /* 0x000fea000383ffff */
.L_x_301:
[----:B------:R-:W-:Y:S01]  /*11230*/  BSSY B0, `(.L_x_413) ;  /* 0x0000008000007945 */ /* 0x000fe20003800000 */
[----:B-----5:R-:W-:Y:S01]  /*11240*/  IMAD.MOV.U32 R13, RZ, RZ, R4 ;  /* 0x000000ffff0d7224 */ /* 0x020fe200078e0004 */
[----:B------:R-:W-:Y:S01]  /*11250*/  MOV R12, 0x1 ;  /* 0x00000001000c7802 */ /* 0x000fe20000000f00 */
[----:B------:R-:W-:Y:S02]  /*11260*/  IMAD.MOV.U32 R11, RZ, RZ, RZ ;  /* 0x000000ffff0b7224 */ /* 0x000fe400078e00ff */
[----:B------:R-:W-:-:S07]  /*11270*/  IMAD.MOV.U32 R15, RZ, RZ, -0x1 ;  /* 0xffffffffff0f7424 */ /* 0x000fce00078e00ff */
[----:B012---:R-:W-:Y:S05]  /*11280*/  WARPSYNC.COLLECTIVE R15, `(.L_x_414) ;  /* 0x000000000f087348 */ /* 0x007fea0003c00000 */
[----:B------:R3:W4:Y:S02]  /*11290*/  SHFL.UP P6, R14, R13, R12, R11 ;  /* 0x0400000c0d0e7389 */ /* 0x00072400000c000b */
[----:B01234-:R-:W-:Y:S01]  /*112a0*/  ENDCOLLECTIVE ;  /* 0x000000000000791b */ /* 0x01ffe20003800000 */
.L_x_414:
[----:B------:R-:W-:Y:S05]  /*112b0*/  BSYNC B0 ;  /* 0x0000000000007941 */ /* 0x000fea0003800000 */
.L_x_413:
[----:B------:R-:W-:Y:S01]  /*112c0*/  SEL R13, R14, RZ, P1 ;  /* 0x000000ff0e0d7207 */ /* 0x000fe20000800000 */
[----:B------:R-:W-:Y:S01]  /*112d0*/  IMAD.MOV.U32 R11, RZ, RZ, RZ ;  /* 0x000000ffff0b7224 */ /* 0x000fe200078e00ff */
[----:B------:R-:W-:Y:S01]  /*112e0*/  MOV R12, 0x2 ;  /* 0x00000002000c7802 */ /* 0x000fe20000000f00 */
[----:B------:R-:W-:Y:S02]  /*112f0*/  IMAD.MOV.U32 R15, RZ, RZ, -0x1 ;  /* 0xffffffffff0f7424 */ /* 0x000fe400078e00ff */
[----:B------:R-:W-:-:S07]  /*11300*/  IMAD.IADD R13, R4, 0x1, R13 ;  /* 0x00000001040d7824 */ /* 0x000fce00078e020d */
[----:B------:R-:W-:Y:S05]  /*11310*/  WARPSYNC.COLLECTIVE R15, `(.L_x_415) ;  /* 0x000000000f087348 */ /* 0x000fea0003c00000 */
[----:B------:R0:W1:Y:S02]  /*11320*/  SHFL.UP P6, R14, R13, R12, R11 ;  /* 0x0400000c0d0e7389 */ /* 0x00006400000c000b */
[----:B01----:R-:W-:Y:S01]  /*11330*/  ENDCOLLECTIVE ;  /* 0x000000000000791b */ /* 0x003fe20003800000 */
.L_x_415:
[----:B------:R-:W-:Y:S01]  /*11340*/  IMAD.MOV.U32 R12, RZ, RZ, 0x4 ;  /* 0x00000004ff0c7424 */ /* 0x000fe200078e00ff */
[----:B------:R-:W-:-:S05]  /*11350*/  SEL R0, R14, RZ, P2 ;  /* 0x000000ff0e007207 */ /* 0x000fca0001000000 */
[----:B------:R-:W-:-:S05]  /*11360*/  IMAD.IADD R0, R13, 0x1, R0 ;  /* 0x000000010d007824 */ /* 0x000fca00078e0200 */
[----:B------:R-:W-:-:S07]  /*11370*/  MOV R13, R0 ;  /* 0x00000000000d7202 */ /* 0x000fce0000000f00 */
[----:B------:R-:W-:Y:S05]  /*11380*/  WARPSYNC.COLLECTIVE R15, `(.L_x_416) ;  /* 0x000000000f087348 */ /* 0x000fea0003c00000 */
[----:B------:R0:W1:Y:S02]  /*11390*/  SHFL.UP P6, R14, R13, R12, R11 ;  /* 0x0400000c0d0e7389 */ /* 0x00006400000c000b */
[----:B01----:R-:W-:Y:S01]  /*113a0*/  ENDCOLLECTIVE ;  /* 0x000000000000791b */ /* 0x003fe20003800000 */
.L_x_416:
[----:B------:R-:W-:Y:S02]  /*113b0*/  MOV R12, 0x8 ;  /* 0x00000008000c7802 */ /* 0x000fe40000000f00 */
[----:B------:R-:W-:-:S05]  /*113c0*/  SEL R3, R14, RZ, P3 ;  /* 0x000000ff0e037207 */ /* 0x000fca0001800000 */
[----:B------:R-:W-:-:S04]  /*113d0*/  IMAD.IADD R2, R0, 0x1, R3 ;  /* 0x0000000100027824 */ /* 0x000fc800078e0203 */
[----:B------:R-:W-:-:S07]  /*113e0*/  IMAD.MOV.U32 R13, RZ, RZ, R2 ;  /* 0x000000ffff0d7224 */ /* 0x000fce00078e0002 */
[----:B------:R-:W-:Y:S05]  /*113f0*/  WARPSYNC.COLLECTIVE R15, `(.L_x_417) ;  /* 0x000000000f087348 */ /* 0x000fea0003c00000 */
[----:B------:R0:W1:Y:S02]  /*11400*/  SHFL.UP P6, R14, R13, R12, R11 ;  /* 0x0400000c0d0e7389 */ /* 0x00006400000c000b */
[----:B01----:R-:W-:Y:S01]  /*11410*/  ENDCOLLECTIVE ;  /* 0x000000000000791b */ /* 0x003fe20003800000 */
.L_x_417:
[----:B------:R-:W-:Y:S01]  /*11420*/  IMAD.MOV.U32 R12, RZ, RZ, 0x10 ;  /* 0x00000010ff0c7424 */ /* 0x000fe200078e00ff */
[----:B------:R-:W-:-:S05]  /*11430*/  SEL R3, R14, RZ, P4 ;  /* 0x000000ff0e037207 */ /* 0x000fca0002000000 */
[----:B------:R-:W-:-:S04]  /*11440*/  IMAD.IADD R3, R2, 0x1, R3 ;  /* 0x0000000102037824 */ /* 0x000fc800078e0203 */
[----:B------:R-:W-:-:S07]  /*11450*/  IMAD.MOV.U32 R13, RZ, RZ, R3 ;  /* 0x000000ffff0d7224 */ /* 0x000fce00078e0003 */
[----:B------:R-:W-:Y:S05]  /*11460*/  WARPSYNC.COLLECTIVE R15, `(.L_x_418) ;  /* 0x000000000f087348 */ /* 0x000fea0003c00000 */
[----:B------:R0:W1:Y:S02]  /*11470*/  SHFL.UP P6, R14, R13, R12, R11 ;  /* 0x0400000c0d0e7389 */ /* 0x00006400000c000b */
[----:B01----:R-:W-:Y:S01]  /*11480*/  ENDCOLLECTIVE ;  /* 0x000000000000791b */ /* 0x003fe20003800000 */
.L_x_418:
[----:B------:R-:W-:Y:S02]  /*11490*/  IMAD.MOV.U32 R12, RZ, RZ, 0x1f ;  /* 0x0000001fff0c7424 */ /* 0x000fe400078e00ff */
[----:B------:R-:W-:Y:S01]  /*114a0*/  IMAD.MOV.U32 R11, RZ, RZ, 0x1f ;  /* 0x0000001fff0b7424 */ /* 0x000fe200078e00ff */
[----:B------:R-:W-:-:S04]  /*114b0*/  SEL R6, R14, RZ, P5 ;  /* 0x000000ff0e067207 */ /* 0x000fc80002800000 */
[----:B------:R-:W-:-:S05]  /*114c0*/  IADD3 R6, R3, R6, RZ ;  /* 0x0000000603067210 */ /* 0x000fca0007ffe0ff */
[----:B------:R-:W-:-:S07]  /*114d0*/  IMAD.MOV.U32 R13, RZ, RZ, R6 ;  /* 0x000000ffff0d7224 */ /* 0x000fce00078e0006 */
[----:B------:R-:W-:Y:S05]  /*114e0*/  WARPSYNC.COLLECTIVE R15, `(.L_x_419) ;  /* 0x000000000f087348 */ /* 0x000fea0003c00000 */
[----:B------:R0:W1:Y:S02]  /*114f0*/  SHFL.IDX P6, R14, R13, R12, R11 ;  /* 0x0000000c0d0e7389 */ /* 0x00006400000c000b */
[----:B01----:R-:W-:Y:S01]  /*11500*/  ENDCOLLECTIVE ;  /* 0x000000000000791b */ /* 0x003fe20003800000 */
.L_x_419:
[----:B------:R-:W-:Y:S05]  /*11510*/  BRA `(.L_x_420) ;  /* 0xffffffc000707947 */ /* 0x000fea000383ffff */
.L_x_303:
[----:B------:R-:W-:Y:S01]  /*11520*/  BSSY B0, `(.L_x_421) ;  /* 0x0000006000007945 */ /* 0x000fe20003800000 */
[----:B------:R-:W-:Y:S02]  /*11530*/  PLOP3.LUT P6, PT, P6, PT, PT, 0x8, 0x0 ;  /* 0x000000000000781c */ /* 0x000fe400037ce170 */
[----:B------:R-:W-:-:S11]  /*11540*/  MOV R15, 0xffffffff ;  /* 0xffffffff000f7802 */ /* 0x000fd60000000f00 */
[----:B01----:R-:W-:Y:S05]  /*11550*/  WARPSYNC.COLLECTIVE R15, `(.L_x_422) ;  /* 0x000000000f087348 */ /* 0x003fea0003c00000 */
[----:B------:R-:W-:Y:S01]  /*11560*/  VOTE.ANY R14, PT, P6 ;  /* 0x00000000000e7806 */ /* 0x000fe200030e0100 */
[----:B01----:R-:W-:Y:S06]  /*11570*/  ENDCOLLECTIVE ;  /* 0x000000000000791b */ /* 0x003fec0003800000 */
.L_x_422:
[----:B------:R-:W-:Y:S05]  /*11580*/  BSYNC B0 ;  /* 0x0000000000007941 */ /* 0x000fea0003800000 */
.L_x_421:
[----:B------:R-:W-:Y:S01]  /*11590*/  IMAD.MOV.U32 R2, RZ, RZ, R14 ;  /* 0x000000ffff027224 */ /* 0x000fe200078e000e */
[----:B------:R-:W-:Y:S01]  /*115a0*/  MOV R11, 0x1f ;  /* 0x0000001f000b7802 */ /* 0x000fe20000000f00 */
[----:B------:R-:W-:Y:S02]  /*115b0*/  IMAD.MOV.U32 R13, RZ, RZ, R4 ;  /* 0x000000ffff0d7224 */ /* 0x000fe400078e0004 */
[----:B------:R-:W0:Y:S01]  /*115c0*/  POPC R0, R2 ;  /* 0x0000000200007309 */ /* 0x000e220000000000 */
[----:B------:R-:W-:Y:S02]  /*115d0*/  IMAD.MOV.U32 R15, RZ, RZ, -0x1 ;  /* 0xffffffffff0f7424 */ /* 0x000fe400078e00ff */
[----:B0-----:R-:W-:-:S07]  /*115e0*/  IMAD.MOV.U32 R12, RZ, RZ, R0 ;  /* 0x000000ffff0c7224 */ /* 0x001fce00078e0000 */
[----:B------:R-:W-:Y:S05]  /*115f0*/  WARPSYNC.COLLECTIVE R15, `(.L_x_423) ;  /* 0x000000000f087348 */ /* 0x000fea0003c00000 */
[----:B------:R0:W1:Y:S02]  /*11600*/  SHFL.IDX P6, R14, R13, R12, R11 ;  /* 0x0000000c0d0e7389 */ /* 0x00006400000c000b */
[----:B01----:R-:W-:Y:S01]  /*11610*/  ENDCOLLECTIVE ;  /* 0x000000000000791b */ /* 0x003fe20003800000 */
.L_x_423:
[----:B------:R-:W-:Y:S01]  /*11620*/  IMAD.MOV.U32 R4, RZ, RZ, R14 ;  /* 0x000000ffff047224 */ /* 0x000fe200078e000e */
[----:B------:R-:W-:Y:S06]  /*11630*/  BRA `(.L_x_424) ;  /* 0xffffffc000607947 */ /* 0x000fec000383ffff */
.L_x_305:
[----:B------:R-:W-:Y:S01]  /*11640*/  BSSY B0, `(.L_x_425) ;  /* 0x0000007000007945 */ /* 0x000fe20003800000 */
[----:B------:R-:W-:Y:S01]  /*11650*/  IMAD.MOV.U32 R13, RZ, RZ, R6 ;  /* 0x000000ffff0d7224 */ /* 0x000fe200078e0006 */
[----:B------:R-:W-:Y:S01]  /*11660*/  MOV R11, 0x1f ;  /* 0x0000001f000b7802 */ /* 0x000fe20000000f00 */
[----:B------:R-:W-:-:S07]  /*11670*/  IMAD.MOV.U32 R15, RZ, RZ, -0x1 ;  /* 0xffffffffff0f7424 */ /* 0x000fce00078e00ff */
[----:B0123--:R-:W-:Y:S05]  /*11680*/  WARPSYNC.COLLECTIVE R15, `(.L_x_426) ;  /* 0x000000000f087348 */ /* 0x00ffea0003c00000 */
[----:B------:R4:W0:Y:S02]  /*11690*/  SHFL.IDX P6, R14, R13, R12, R11 ;  /* 0x0000000c0d0e7389 */ /* 0x00082400000c000b */
[----:B01234-:R-:W-:Y:S01]  /*116a0*/  ENDCOLLECTIVE ;  /* 0x000000000000791b */ /* 0x01ffe20003800000 */
.L_x_426:
[----:B------:R-:W-:Y:S05]  /*116b0*/  BSYNC B0 ;  /* 0x0000000000007941 */ /* 0x000fea0003800000 */
.L_x_425:
[----:B------:R-:W-:Y:S05]  /*116c0*/  BRA `(.L_x_304) ;  /* 0xffffffc000587947 */ /* 0x000fea000383ffff */
.L_x_309:
[----:B0-----:R0:W2:Y:S02]  /*116d0*/  SYNCS.PHASECHK.TRANS64.TRYWAIT P0, [R4+URZ+0x2a820], R0 ;  /* 0x02a82000040075a7 */ /* 0x0010a4000800017f */
[----:B--2---:R-:W-:Y:S05]  /*116e0*/  @!P0 NANOSLEEP.SYNCS 0x989680 ;  /* 0x009896800000895d */ /* 0x004fea0003900000 */
[----:B------:R-:W2:Y:S02]  /*116f0*/  @!P0 SYNCS.PHASECHK.TRANS64 P0, [R4+URZ+0x2a820], R0 ;  /* 0x02a82000040085a7 */ /* 0x000ea4000800007f */
[----:B--2---:R-:W-:Y:S05]  /*11700*/  @!P0 BRA `(.L_x_309) ;  /* 0xfffffffc00f08947 */ /* 0x004fea000383ffff */
[----:B------:R-:W-:Y:S05]  /*11710*/  BRA `(.L_x_427) ;  /* 0xffffffc400447947 */ /* 0x000fea000383ffff */
.L_x_310:
[----:B------:R-:W2:Y:S01]  /*11720*/  S2R R2, SR_TID.X ;  /* 0x0000000000027919 */ /* 0x000ea20000002100 */
[----:B------:R-:W-:Y:S01]  /*11730*/  BSSY B0, `(.L_x_428) ;  /* 0x000000a000007945 */ /* 0x000fe20003800000 */
[----:B------:R-:W-:Y:S01]  /*11740*/  IMAD.MOV.U32 R12, RZ, RZ, RZ ;  /* 0x000000ffff0c7224 */ /* 0x000fe200078e00ff */
[----:B------:R-:W-:Y:S01]  /*11750*/  MOV R11, 0x1f ;  /* 0x0000001f000b7802 */ /* 0x000fe20000000f00 */
[----:B------:R-:W-:Y:S01]  /*11760*/  IMAD.MOV.U32 R15, RZ, RZ, -0x1 ;  /* 0xffffffffff0f7424 */ /* 0x000fe200078e00ff */
[----:B--2---:R-:W-:-:S04]  /*11770*/  SHF.R.U32.HI R2, RZ, 0x5, R2 ;  /* 0x00000005ff027819 */ /* 0x004fc80000011602 */
[----:B------:R-:W-:-:S05]  /*11780*/  LOP3.LUT R2, R2, 0x3, RZ, 0xc0, !PT ;  /* 0x0000000302027812 */ /* 0x000fca00078ec0ff */
[----:B------:R-:W-:-:S07]  /*11790*/  IMAD.MOV.U32 R13, RZ, RZ, R2 ;  /* 0x000000ffff0d7224 */ /* 0x000fce00078e0002 */
[----:B01-3--:R-:W-:Y:S05]  /*117a0*/  WARPSYNC.COLLECTIVE R15, `(.L_x_429) ;  /* 0x000000000f087348 */ /* 0x00bfea0003c00000 */
[----:B------:R2:W4:Y:S02]  /*117b0*/  SHFL.IDX P6, R14, R13, R12, R11 ;  /* 0x0000000c0d0e7389 */ /* 0x00052400000c000b */
[----:B01234-:R-:W-:Y:S01]  /*117c0*/  ENDCOLLECTIVE ;  /* 0x000000000000791b */ /* 0x01ffe20003800000 */
.L_x_429:
[----:B------:R-:W-:Y:S05]  /*117d0*/  BSYNC B0 ;  /* 0x0000000000007941 */ /* 0x000fea0003800000 */
.L_x_428:
[----:B------:R-:W-:Y:S05]  /*117e0*/  BRA `(.L_x_430) ;  /* 0xffffffc4002c7947 */ /* 0x000fea000383ffff */
.L_x_313:
[----:B------:R-:W-:Y:S01]  /*117f0*/  BSSY B1, `(.L_x_431) ;  /* 0x0000006000017945 */ /* 0x000fe20003800000 */
[----:B------:R-:W-:-:S07]  /*11800*/  IMAD.MOV.U32 R15, RZ, RZ, -0x1 ;  /* 0xffffffffff0f7424 */ /* 0x000fce00078e00ff */
[----:B01-3--:R-:W-:Y:S05]  /*11810*/  WARPSYNC.COLLECTIVE R15, `(.L_x_432) ;  /* 0x000000000f0c7348 */ /* 0x00bfea0003c00000 */
[----:B------:R-:W-:Y:S02]  /*11820*/  ELECT P6, UR62, PT ;  /* 0x00000000003e782f */ /* 0x000fe400038c0000 */
[----:B------:R-:W-:Y:S01]  /*11830*/  MOV R14, UR62 ;  /* 0x0000003e000e7c02 */ /* 0x000fe20008000f00 */
[----:B01-3--:R-:W-:Y:S10]  /*11840*/  ENDCOLLECTIVE ;  /* 0x000000000000791b */ /* 0x00bff40003800000 */
.L_x_432:
[----:B------:R-:W-:Y:S05]  /*11850*/  BSYNC B1 ;  /* 0x0000000000017941 */ /* 0x000fea0003800000 */
.L_x_431:
[----:B------:R-:W-:Y:S05]  /*11860*/  BRA `(.L_x_433) ;  /* 0xffffffc400247947 */ /* 0x000fea000383ffff */
.L_x_315:
[----:B0-----:R0:W2:Y:S02]  /*11870*/  SYNCS.PHASECHK.TRANS64.TRYWAIT P1, [R5+URZ+0x2a840], R0 ;  /* 0x02a84000050075a7 */ /* 0x0010a4000802017f */
[----:B--2---:R-:W-:Y:S05]  /*11880*/  @!P1 NANOSLEEP.SYNCS 0x989680 ;  /* 0x009896800000995d */ /* 0x004fea0003900000 */
[----:B------:R-:W2:Y:S02]  /*11890*/  @!P1 SYNCS.PHASECHK.TRANS64 P1, [R5+URZ+0x2a840], R0 ;  /* 0x02a84000050095a7 */ /* 0x000ea4000802007f */
[----:B--2---:R-:W-:Y:S05]  /*118a0*/  @!P1 BRA `(.L_x_315) ;  /* 0xfffffffc00f09947 */ /* 0x004fea000383ffff */
[----:B------:R-:W-:Y:S05]  /*118b0*/  BRA `(.L_x_434) ;  /* 0xffffffc400447947 */ /* 0x000fea000383ffff */
.L_x_317:
[----:B--2---:R2:W4:Y:S02]  /*118c0*/  SYNCS.PHASECHK.TRANS64.TRYWAIT P1, [R27+URZ+0x2a840], R2 ;  /* 0x02a840021b0075a7 */ /* 0x004524000802017f */
[----:B----4-:R-:W-:Y:S05]  /*118d0*/  @!P1 NANOSLEEP.SYNCS 0x989680 ;  /* 0x009896800000995d */ /* 0x010fea0003900000 */
[----:B------:R-:W4:Y:S02]  /*118e0*/  @!P1 SYNCS.PHASECHK.TRANS64 P1, [R27+URZ+0x2a840], R2 ;  /* 0x02a840021b0095a7 */ /* 0x000f24000802007f */
[----:B----4-:R-:W-:Y:S05]  /*118f0*/  @!P1 BRA `(.L_x_317) ;  /* 0xfffffffc00f09947 */ /* 0x010fea000383ffff */
[----:B------:R-:W-:Y:S05]  /*11900*/  BRA `(.L_x_435) ;  /* 0xffffffc400507947 */ /* 0x000fea000383ffff */
.L_x_319:
[----:B----4-:R4:W0:Y:S02]  /*11910*/  SYNCS.PHASECHK.TRANS64.TRYWAIT P1, [R5+URZ+0x2a860], R0 ;  /* 0x02a86000050075a7 */ /* 0x010824000802017f */
[----:B0-----:R-:W-:Y:S05]  /*11920*/  @!P1 NANOSLEEP.SYNCS 0x989680 ;  /* 0x009896800000995d */ /* 0x001fea0003900000 */
[----:B------:R-:W0:Y:S02]  /*11930*/  @!P1 SYNCS.PHASECHK.TRANS64 P1, [R5+URZ+0x2a860], R0 ;  /* 0x02a86000050095a7 */ /* 0x000e24000802007f */
[----:B0-----:R-:W-:Y:S05]  /*11940*/  @!P1 BRA `(.L_x_319) ;  /* 0xfffffffc00f09947 */ /* 0x001fea000383ffff */
[----:B------:R-:W-:Y:S05]  /*11950*/  BRA `(.L_x_436) ;  /* 0xffffffc4004c7947 */ /* 0x000fea000383ffff */
.L_x_437:
        /* <DEDUP_REMOVED lines=10> */
.L_x_3227:


//--------------------- .text._ZN7cutlass13device_kernelIN5flash11enable_sm90INS1_16FlashAttnFwdSm90INS1_25CollectiveMainloopFwdSm90ILi2EN4cute5tupleIJNS5_1CILi1EEES8_S8_EEENS6_IJNS7_ILi128EEENS7_ILi96EEENS7_ILi192EEEEEELi128ENS_6half_tEfNS_4arch4Sm90ELb0ELb0ELb1ELb1ELb1ELb1ELb0ELb1ELb1ELb1ELb0ELb0EEENS1_21CollectiveEpilogueFwdINS6_IJSA_SA_SB_EEES9_SE_SG_Li256ELb1ELb1ELb0ELb0EEENS1_36VarlenDynamicPersistentTileSchedulerILi128ELi96ELi256ELi128ELb0ELb1ELb1ELb0ELb1ELb1EEEEEEEEEvNT_6ParamsE --------------------------
	.section	.text._ZN7cutlass13device_kernelIN5flash11enable_sm90INS1_16FlashAttnFwdSm90INS1_25CollectiveMainloopFwdSm90ILi2EN4cute5tupleIJNS5_1CILi1EEES8_S8_EEENS6_IJNS7_ILi128EEENS7_ILi96EEENS7_ILi192EEEEEELi128ENS_6half_tEfNS_4arch4Sm90ELb0ELb0ELb1ELb1ELb1ELb1ELb0ELb1ELb1ELb1ELb0ELb0EEENS1_21CollectiveEpilogueFwdINS6_IJSA_SA_SB_EEES9_SE_SG_Li256ELb1ELb1ELb0ELb0EEENS1_36VarlenDynamicPersistentTileSchedulerILi128ELi96ELi256ELi128ELb0ELb1ELb1ELb0ELb1ELb1EEEEEEEEEvNT_6ParamsE,"ax",@progbits
	.align	128
.text._ZN7cutlass13device_kernelIN5flash11enable_sm90INS1_16FlashAttnFwdSm90INS1_25CollectiveMainloopFwdSm90ILi2EN4cute5tupleIJNS5_1CILi1EEES8_S8_EEENS6_IJNS7_ILi128EEENS7_ILi96EEENS7_ILi192EEEEEELi128ENS_6half_tEfNS_4arch4Sm90ELb0ELb0ELb1ELb1ELb1ELb1ELb0ELb1ELb1ELb1ELb0ELb0EEENS1_21CollectiveEpilogueFwdINS6_IJSA_SA_SB_EEES9_SE_SG_Li256ELb1ELb1ELb0ELb0EEENS1_36VarlenDynamicPersistentTileSchedulerILi128ELi96ELi256ELi128ELb0ELb1ELb1ELb0ELb1ELb1EEEEEEEEEvNT_6ParamsE:
        .type           _ZN7cutlass13device_kernelIN5flash11enable_sm90INS1_16FlashAttnFwdSm90INS1_25CollectiveMainloopFwdSm90ILi2EN4cute5tupleIJNS5_1CILi1EEES8_S8_EEENS6_IJNS7_ILi128EEENS7_ILi96EEENS7_ILi192EEEEEELi128ENS_6half_tEfNS_4arch4Sm90ELb0ELb0ELb1ELb1ELb1ELb1ELb0ELb1ELb1ELb1ELb0ELb0EEENS1_21CollectiveEpilogueFwdINS6_IJSA_SA_SB_EEES9_SE_SG_Li256ELb1ELb1ELb0ELb0EEENS1_36VarlenDynamicPersistentTileSchedulerILi128ELi96ELi256ELi128ELb0ELb1ELb1ELb0ELb1ELb1EEEEEEEEEvNT_6ParamsE,@function
        .size           _ZN7cutlass13device_kernelIN5flash11enable_sm90INS1_16FlashAttnFwdSm90INS1_25CollectiveMainloopFwdSm90ILi2EN4cute5tupleIJNS5_1CILi1EEES8_S8_EEENS6_IJNS7_ILi128EEENS7_ILi96EEENS7_ILi192EEEEEELi128ENS_6half_tEfNS_4arch4Sm90ELb0ELb0ELb1ELb1ELb1ELb1ELb0ELb1ELb1ELb1ELb0ELb0EEENS1_21CollectiveEpilogueFwdINS6_IJSA_SA_SB_EEES9_SE_SG_Li256ELb1ELb1ELb0ELb0EEENS1_36VarlenDynamicPersistentTileSchedulerILi128ELi96ELi256ELi128ELb0ELb1ELb1ELb0ELb1ELb1EEEEEEEEEvNT_6ParamsE,(.L_x_3228 - _ZN7cutlass13device_kernelIN5flash11enable_sm90INS1_16FlashAttnFwdSm90INS1_25CollectiveMainloopFwdSm90ILi2EN4cute5tupleIJNS5_1CILi1EEES8_S8_EEENS6_IJNS7_ILi128EEENS7_ILi96EEENS7_ILi192EEEEEELi128ENS_6half_tEfNS_4arch4Sm90ELb0ELb0ELb1ELb1ELb1ELb1ELb0ELb1ELb1ELb1ELb0ELb0EEENS1_21CollectiveEpilogueFwdINS6_IJSA_SA_SB_EEES9_SE_SG_Li256ELb1ELb1ELb0ELb0EEENS1_36VarlenDynamicPersistentTileSchedulerILi128ELi96ELi256ELi128ELb0ELb1ELb1ELb0ELb1ELb1EEEEEEEEEvNT_6ParamsE)
        .other          _ZN7cutlass13device_kernelIN5flash11enable_sm90INS1_16FlashAttnFwdSm90INS1_25CollectiveMainloopFwdSm90ILi2EN4cute5tupleIJNS5_1CILi1EEES8_S8_EEENS6_IJNS7_ILi128EEENS7_ILi96EEENS7_ILi192EEEEEELi128ENS_6half_tEfNS_4arch4Sm90ELb0ELb0ELb1ELb1ELb1ELb1ELb0ELb1ELb1ELb1ELb0ELb0EEENS1_21CollectiveEpilogueFwdINS6_IJSA_SA_SB_EEES9_SE_SG_Li256ELb1ELb1ELb0ELb0EEENS1_36VarlenDynamicPersistentTileSchedulerILi128ELi96ELi256ELi128ELb0ELb1ELb1ELb0ELb1ELb1EEEEEEEEEvNT_6ParamsE,@"STO_CUDA_ENTRY STV_DEFAULT"
_ZN7cutlass13device_kernelIN5flash11enable_sm90INS1_16FlashAttnFwdSm90INS1_25CollectiveMainloopFwdSm90ILi2EN4cute5tupleIJNS5_1CILi1EEES8_S8_EEENS6_IJNS7_ILi128EEENS7_ILi96EEENS7_ILi192EEEEEELi128ENS_6half_tEfNS_4arch4Sm90ELb0ELb0ELb1ELb1ELb1ELb1ELb0ELb1ELb1ELb1ELb0ELb0EEENS1_21CollectiveEpilogueFwdINS6_IJSA_SA_SB_EEES9_SE_SG_Li256ELb1ELb1ELb0ELb0EEENS1_36VarlenDynamicPersistentTileSchedulerILi128ELi96ELi256ELi128ELb0ELb1ELb1ELb0ELb1ELb1EEEEEEEEEvNT_6ParamsE:
[----:B------:R-:W0:Y:S02]  /*0000*/  LDC R1, c[0x0][0x28] ;  /* 0x00000a00ff017b82 */ /* 0x000e240000000800 */
[----:B0-----:R-:W-:Y:S01]  /*0010*/  VIADD R1, R1, 0xffffffa8 ;  /* 0xffffffa801017836 */ /* 0x001fe20000000000 */
[----:B------:R-:W0:Y:S01]  /*0020*/  S2R R0, SR_TID.X ;  /* 0x0000000000007919 */ /* 0x000e220000002100 */
[----:B------:R-:W-:Y:S01]  /*0030*/  ELECT P0, URZ, PT ;  /* 0x00000000003f782f */ /* 0x000fe20003800000 */
[----:B------:R-:W-:Y:S01]  /*0040*/  BSSY B0, `(.L_x_438) ;  /* 0x000000e000007945 */ /* 0x000fe20003800000 */
[----:B0-----:R-:W-:-:S05]  /*0050*/  SHF.R.U32.HI R2, RZ, 0x5, R0 ;  /* 0x00000005ff027819 */ /* 0x001fca0000011600 */
[----:B------:R-:W0:Y:S02]  /*0060*/  SHFL.IDX PT, R3, R2, RZ, 0x1f ;  /* 0x00001fff02037589 */ /* 0x000e2400000e0000 */
[----:B0-----:R-:W-:Y:S02]  /*0070*/  ISETP.EQ.AND P0, PT, R3, RZ, P0 ;  /* 0x000000ff0300720c */ /* 0x001fe40000702270 */
[----:B------:R-:W-:-:S11]  /*0080*/  SHF.R.U32.HI R3, RZ, 0x7, R0 ;  /* 0x00000007ff037819 */ /* 0x000fd60000011600 */
[----:B------:R-:W-:Y:S05]  /*0090*/  @!P0 BRA `(.L_x_439) ;  /* 0x0000000000208947 */ /* 0x000fea0003800000 */
[----:B------:R-:W-:Y:S02]  /*00a0*/  ULDC.64 UR4, c[0x0][0x198] ;  /* 0x0000660000047ab9 */ /* 0x000fe40000000a00 */
[----:B------:R-:W-:Y:S02]  /*00b0*/  UIADD3 UR6, UP0, UR4, 0x570, URZ ;  /* 0x0000057004067890 */ /* 0x000fe4000ff1e03f */
[----:B------:R-:W-:Y:S02]  /*00c0*/  UIADD3 UR4, UP1, UR4, 0x670, URZ ;  /* 0x0000067004047890 */ /* 0x000fe4000ff3e03f */
[----:B------:R-:W-:Y:S02]  /*00d0*/  UIADD3.X UR7, URZ, UR5, URZ, UP0, !UPT ;  /* 0x000000053f077290 */ /* 0x000fe400087fe43f */
[----:B------:R-:W-:-:S07]  /*00e0*/  UIADD3.X UR5, URZ, UR5, URZ, UP1, !UPT ;  /* 0x000000053f057290 */ /* 0x000fce0008ffe43f */
[----:B------:R0:W-:Y:S02]  /*00f0*/  UTMACCTL.PF [UR6] ;  /* 0x00000000060079b9 */ /* 0x0001e40008040000 */
[----:B------:R0:W-:Y:S02]  /*0100*/  UTMACCTL.PF [UR4] ;  /* 0x00000000040079b9 */ /* 0x0001e40008040000 */
[----:B0-----:R-:W-:Y:S01]  /*0110*/  NOP ;  /* 0x0000000000007918 */ /* 0x001fe20000000000 */
.L_x_439:
[----:B------:R-:W-:Y:S05]  /*0120*/  BSYNC B0 ;  /* 0x0000000000007941 */ /* 0x000fea0003800000 */
.L_x_438:
[----:B------:R-:W-:Y:S01]  /*0130*/  VOTEU.ANY UP0, P0 ;  /* 0x00000000003f7886 */ /* 0x000fe20000000100 */
[----:B------:R-:W0:Y:S01]  /*0140*/  SHFL.IDX PT, R3, R3, RZ, 0x1f ;  /* 0x00001fff03037589 */ /* 0x000e2200000e0000 */
[----:B------:R-:W-:Y:S01]  /*0150*/  UMOV UR4, 0x80 ;  /* 0x0000008000047882 */ /* 0x000fe20000000000 */
[----:B------:R-:W-:Y:S01]  /*0160*/  UMOV UR7, 0x100 ;  /* 0x0000010000077882 */ /* 0x000fe20000000000 */
[----:B------:R-:W-:Y:S01]  /*0170*/  VOTEU.ANY UP1, P0 ;  /* 0x00000000003f7886 */ /* 0x000fe20000020100 */
[----:B------:R-:W1:Y:S01]  /*0180*/  @UP0 S2UR UR8, SR_CgaCtaId ;  /* 0x00000000000809c3 */ /* 0x000e620000008800 */
[----:B------:R-:W2:Y:S01]  /*0190*/  SHFL.IDX PT, R4, R2, RZ, 0x1f ;  /* 0x00001fff02047589 */ /* 0x000ea200000e0000 */
[----:B------:R-:W-:Y:S01]  /*01a0*/  @UP0 UMOV UR6, 0x400 ;  /* 0x0000040000060882 */ /* 0x000fe20000000000 */
[----:B------:R-:W-:-:S04]  /*01b0*/  @UP0 UIADD3 UR4, -UR4, 0x100000, URZ ;  /* 0x0010000004040890 */ /* 0x000fc8000fffe13f */
[----:B------:R-:W-:Y:S02]  /*01c0*/  @UP0 USHF.L.U32 UR5, UR4, 0xb, URZ ;  /* 0x0000000b04050899 */ /* 0x000fe4000800063f */
[----:B------:R-:W-:Y:S01]  /*01d0*/  @UP0 USHF.L.U32 UR4, UR4, 0x1, URZ ;  /* 0x0000000104040899 */ /* 0x000fe2000800063f */
[----:B------:R-:W-:Y:S01]  /*01e0*/  VOTEU.ANY UP2, P0 ;  /* 0x00000000003f7886 */ /* 0x000fe20000040100 */
[----:B0-----:R-:W-:Y:S01]  /*01f0*/  R2UR UR9, R3 ;  /* 0x00000000030972ca */ /* 0x001fe200000e0000 */
[----:B-1----:R-:W-:Y:S01]  /*0200*/  @UP0 ULEA UR8, UR8, UR6, 0x18 ;  /* 0x0000000608080291 */ /* 0x002fe2000f8ec03f */
[----:B--2---:R-:W-:Y:S01]  /*0210*/  ISETP.NE.AND P1, PT, R4, RZ, PT ;  /* 0x000000ff0400720c */ /* 0x004fe20003f25270 */
[----:B------:R-:W-:-:S04]  /*0220*/  @UP0 UIADD3 UR6, -UR7, 0x100000, URZ ;  /* 0x0010000007060890 */ /* 0x000fc8000fffe13f */
[----:B------:R-:W-:Y:S02]  /*0230*/  @UP0 USHF.L.U32 UR7, UR6, 0xb, URZ ;  /* 0x0000000b06070899 */ /* 0x000fe4000800063f */
[----:B------:R-:W-:-:S04]  /*0240*/  @UP0 USHF.L.U32 UR6, UR6, 0x1, URZ ;  /* 0x0000000106060899 */ /* 0x000fc8000800063f */
[----:B------:R-:W-:Y:S01]  /*0250*/  UISETP.NE.AND UP0, UPT, UR9, URZ, UPT ;  /* 0x0000003f0900728c */ /* 0x000fe2000bf05270 */
[----:B------:R-:W0:Y:S02]  /*0260*/  FENCE.VIEW.ASYNC.S ;  /* 0x00000000000073c6 */ /* 0x000e240000000000 */
[----:B0-----:R0:W1:Y:S05]  /*0270*/  @UP1 SYNCS.EXCH.64 URZ, [UR8+0x2a800], UR4 ;  /* 0x02a80004083f15b2 */ /* 0x00106a0008000100 */
[----:B------:R0:W2:Y:S01]  /*0280*/  @UP2 SYNCS.EXCH.64 URZ, [UR8+0x2a820], UR6 ;  /* 0x02a82006083f25b2 */ /* 0x0000a20008000100 */
        /* <DEDUP_REMOVED lines=14> */
[----:B0-----:R3:W4:Y:S08]  /*0370*/  SYNCS.EXCH.64 URZ, [UR8+0x2a830], UR4 ;  /* 0x02a83004083f75b2 */ /* 0x0017300008000100 */
[----:B------:R3:W0:Y:S01]  /*0380*/  SYNCS.EXCH.64 URZ, [UR8+0x2a840], UR6 ;  /* 0x02a84006083f75b2 */ /* 0x0006220008000100 */
[----:B------:R3:W0:Y:S01]  /*0390*/  SYNCS.EXCH.64 URZ, [UR8+0x2a838], UR4 ;  /* 0x02a83804083f75b2 */ /* 0x0006220008000100 */
[----:B------:R3:W0:Y:S02]  /*03a0*/  SYNCS.EXCH.64 URZ, [UR8+0x2a848], UR6 ;  /* 0x02a84806083f75b2 */ /* 0x0006240008000100 */
[----:B---3--:R-:W-:Y:S01]  /*03b0*/  NOP ;  /* 0x0000000000007918 */ /* 0x008fe20000000000 */
.L_x_440:
[----:B------:R-:W3:Y:S01]  /*03c0*/  SHFL.IDX PT, R3, R2, RZ, 0x1f ;  /* 0x00001fff02037589 */ /* 0x000ee200000e0000 */
[----:B------:R-:W-:Y:S01]  /*03d0*/  NOP ;  /* 0x0000000000007918 */ /* 0x000fe20000000000 */
[----:B---3--:R-:W-:-:S13]  /*03e0*/  ISETP.NE.AND P0, PT, R3, RZ, PT ;  /* 0x000000ff0300720c */ /* 0x008fda0003f05270 */
        /* <DEDUP_REMOVED lines=17> */
[----:B------:R3:W0:Y:S02]  /*0500*/  SYNCS.EXCH.64 URZ, [UR8+0x2a868], UR6 ;  /* 0x02a86806083f75b2 */ /* 0x0006240008000100 */
[----:B---3--:R-:W-:Y:S01]  /*0510*/  NOP ;  /* 0x0000000000007918 */ /* 0x008fe20000000000 */
.L_x_441:
[----:B------:R-:W3:Y:S01]  /*0520*/  SHFL.IDX PT, R3, R2, RZ, 0x1f ;  /* 0x00001fff02037589 */ /* 0x000ee200000e0000 */
[----:B------:R-:W-:Y:S01]  /*0530*/  NOP ;  /* 0x0000000000007918 */ /* 0x000fe20000000000 */
[----:B---3--:R-:W-:-:S13]  /*0540*/  ISETP.NE.AND P0, PT, R3, RZ, PT ;  /* 0x000000ff0300720c */ /* 0x008fda0003f05270 */
        /* <DEDUP_REMOVED lines=13> */
[----:B------:R3:W0:Y:S02]  /*0620*/  SYNCS.EXCH.64 URZ, [UR6+0x2a888], UR4 ;  /* 0x02a88804063f75b2 */ /* 0x0006240008000100 */
[----:B---3--:R-:W-:Y:S01]  /*0630*/  NOP ;  /* 0x0000000000007918 */ /* 0x008fe20000000000 */
.L_x_442:
        /* <DEDUP_REMOVED lines=22> */
.L_x_443:
        /* <DEDUP_REMOVED lines=22> */
.L_x_444:
[----:B0-----:R-:W-:Y:S01]  /*0900*/  UMOV UR4, 0x1 ;  /* 0x0000000100047882 */ /* 0x001fe20000000000 */
[----:B------:R-:W-:Y:S01]  /*0910*/  PLOP3.LUT P0, PT, PT, PT, UP0, 0x80, 0x0 ;  /* 0x000000000000781c */ /* 0x000fe20003f0f008 */
[----:B------:R-:W-:Y:S01]  /*0920*/  USEL UR4, UR4, 0x2, !UP0 ;  /* 0x0000000204047887 */ /* 0x000fe2000c000000 */
[----:B------:R-:W-:Y:S01]  /*0930*/  NOP ;  /* 0x0000000000007918 */ /* 0x000fe20000000000 */
[----:B------:R-:W-:Y:S01]  /*0940*/  ULDC.64 UR60, c[0x0][0x208] ;  /* 0x00008200003c7ab9 */ /* 0x000fe20000000a00 */
[----:B------:R-:W-:Y:S03]  /*0950*/  BSSY B9, `(.L_x_445) ;  /* 0x0001e51000097945 */ /* 0x000fe60003800000 */
[----:B------:R-:W-:-:S05]  /*0960*/  IMAD.U32 R3, RZ, RZ, UR4 ;  /* 0x00000004ff037e24 */ /* 0x000fca000f8e00ff */
[----:B------:R0:W-:Y:S01]  /*0970*/  STL [R1+0x40], R3 ;  /* 0x0000400301007387 */ /* 0x0001e20000100800 */
[----:B-12-4-:R-:W-:Y:S06]  /*0980*/  BAR.SYNC.DEFER_BLOCKING 0x0 ;  /* 0x0000000000007b1d */ /* 0x016fec0000010000 */
[----:B------:R-:W-:Y:S05]  /*0990*/  @!P0 BRA `(.L_x_446) ;  /* 0x0000017c00248947 */ /* 0x000fea0003800000 */
.L_x_447:
[----:B------:R-:W-:-:S08]  /*09a0*/  NOP ;  /* 0x0000000000007918 */ /* 0x000fd00000000000 */
[----:B------:R-:W1:Y:S02]  /*09b0*/  USETMAXREG.TRY_ALLOC.CTAPOOL UP0, 0xe8 ;  /* 0x000000e8000079c8 */ /* 0x000e640008000600 */
[----:B-1----:R-:W-:-:S13]  /*09c0*/  PLOP3.LUT P0, PT, PT, PT, UP0, 0x80, 0x0 ;  /* 0x000000000000781c */ /* 0x002fda0003f0f008 */
[----:B------:R-:W-:Y:S05]  /*09d0*/  @!P0 BRA `(.L_x_447) ;  /* 0xfffffffc00f08947 */ /* 0x000fea000383ffff */
[----:B------:R-:W1:Y:S08]  /*09e0*/  S2UR UR4, SR_CgaCtaId ;  /* 0x00000000000479c3 */ /* 0x000e700000008800 */
[----:B------:R-:W-:Y:S06]  /*09f0*/  BAR.ARV 0x8, 0x180 ;  /* 0x0206000000007b1d */ /* 0x000fec0000002000 */
[----:B------:R-:W-:-:S02]  /*0a00*/  MOV R2, 0x400 ;  /* 0x0000040000027802 */ /* 0x000fc40000000f00 */
[----:B------:R-:W-:Y:S01]  /*0a10*/  BAR.SYNC.DEFER_BLOCKING 0x5, 0x180 ;  /* 0x0146000000007b1d */ /* 0x000fe20000010000 */
[----:B-1----:R-:W-:-:S05]  /*0a20*/  MOV R181, UR4 ;  /* 0x0000000400b57c02 */ /* 0x002fca0008000f00 */
[----:B------:R-:W-:Y:S01]  /*0a30*/  ULDC UR4, c[0x0][0xc3c] ;  /* 0x00030f0000047ab9 */ /* 0x000fe20000000800 */
[----:B------:R-:W-:-:S05]  /*0a40*/  LEA R2, R181, R2, 0x18 ;  /* 0x00000002b5027211 */ /* 0x000fca00078ec0ff */
[----:B------:R-:W1:Y:S01]  /*0a50*/  LDS.128 R28, [R2+0x2a8d0] ;  /* 0x02a8d000021c7984 */ /* 0x000e620000000c00 */
[----:B------:R-:W-:Y:S06]  /*0a60*/  BAR.ARV 0x4, 0x180 ;  /* 0x0106000000007b1d */ /* 0x000fec0000002000 */
[----:B-1----:R-:W-:-:S13]  /*0a70*/  ISETP.GE.AND P0, PT, R31, UR4, PT ;  /* 0x000000041f007c0c */ /* 0x002fda000bf06270 */
[----:B------:R-:W-:Y:S05]  /*0a80*/  @P0 BRA `(.L_x_448) ;  /* 0x000001e000f40947 */ /* 0x000fea0003800000 */
[----:B0-----:R-:W2:Y:S01]  /*0a90*/  LDL R3, [R1+0x40] ;  /* 0x0000400001037983 */ /* 0x001ea20000100800 */
[----:B------:R-:W-:Y:S01]  /*0aa0*/  VIADD R15, R0, 0xffffff80 ;  /* 0xffffff80000f7836 */ /* 0x000fe20000000000 */
[----:B------:R-:W-:Y:S01]  /*0ab0*/  R2UR UR4, R2 ;  /* 0x00000000020472ca */ /* 0x000fe200000e0000 */
[----:B------:R-:W-:Y:S01]  /*0ac0*/  IMAD.MOV.U32 R228, RZ, RZ, -0x2 ;  /* 0xfffffffeffe47424 */ /* 0x000fe200078e00ff */
[----:B------:R-:W-:Y:S01]  /*0ad0*/  MOV R189, RZ ;  /* 0x000000ff00bd7202 */ /* 0x000fe20000000f00 */
[----:B------:R-:W-:Y:S01]  /*0ae0*/  IMAD.MOV.U32 R18, RZ, RZ, RZ ;  /* 0x000000ffff127224 */ /* 0x000fe200078e00ff */
[----:B------:R-:W-:Y:S01]  /*0af0*/  SHF.R.S32.HI R0, RZ, 0x1f, R15 ;  /* 0x0000001fff007819 */ /* 0x000fe2000001140f */
[----:B------:R-:W-:Y:S01]  /*0b00*/  IMAD.MOV.U32 R180, RZ, RZ, RZ ;  /* 0x000000ffffb47224 */ /* 0x000fe200078e00ff */
[----:B------:R-:W-:Y:S01]  /*0b10*/  MOV R166, RZ ;  /* 0x000000ff00a67202 */ /* 0x000fe20000000f00 */
[----:B------:R-:W-:Y:S01]  /*0b20*/  IMAD.MOV.U32 R173, RZ, RZ, RZ ;  /* 0x000000ffffad7224 */ /* 0x000fe200078e00ff */
[----:B------:R-:W-:-:S02]  /*0b30*/  LEA.HI R4, R0, R15, RZ, 0x4 ;  /* 0x0000000f00047211 */ /* 0x000fc400078f20ff */
[----:B------:R-:W-:Y:S02]  /*0b40*/  LEA.HI R10, R0, R15, RZ, 0x2 ;  /* 0x0000000f000a7211 */ /* 0x000fe400078f10ff */
[----:B------:R-:W-:Y:S01]  /*0b50*/  SHF.R.S32.HI R5, RZ, 0x4, R4 ;  /* 0x00000004ff057819 */ /* 0x000fe20000011404 */
[----:B------:R-:W-:Y:S01]  /*0b60*/  UIADD3 UR4, UR4, 0xc400, URZ ;  /* 0x0000c40004047890 */ /* 0x000fe2000fffe03f */
[----:B------:R-:W-:Y:S02]  /*0b70*/  LOP3.LUT R191, R10, 0xfffffffc, RZ, 0xc0, !PT ;  /* 0xfffffffc0abf7812 */ /* 0x000fe400078ec0ff */
[C---:B------:R-:W-:Y:S02]  /*0b80*/  LEA.HI R6, R4.reuse, R5, RZ, 0x1 ;  /* 0x0000000504067211 */ /* 0x040fe400078f08ff */
[----:B------:R-:W-:Y:S01]  /*0b90*/  LOP3.LUT R4, R4, 0x3fffff0, RZ, 0xc0, !PT ;  /* 0x03fffff004047812 */ /* 0x000fe200078ec0ff */
[----:B------:R-:W-:Y:S01]  /*0ba0*/  IMAD.IADD R191, R15, 0x1, -R191 ;  /* 0x000000010fbf7824 */ /* 0x000fe200078e0abf */
[----:B------:R-:W-:-:S02]  /*0bb0*/  LOP3.LUT R6, R6, 0x1ffffffe, RZ, 0xc0, !PT ;  /* 0x1ffffffe06067812 */ /* 0x000fc400078ec0ff */
[----:B------:R-:W-:Y:S01]  /*0bc0*/  SHF.R.S32.HI R165, RZ, 0x2, R10 ;  /* 0x00000002ffa57819 */ /* 0x000fe2000001140a */
[----:B------:R-:W-:Y:S01]  /*0bd0*/  IMAD.IADD R4, R15, 0x1, -R4 ;  /* 0x000000010f047824 */ /* 0x000fe200078e0a04 */
[----:B------:R-:W-:Y:S01]  /*0be0*/  IADD3 R6, R5, -R6, RZ ;  /* 0x8000000605067210 */ /* 0x000fe20007ffe0ff */
[----:B------:R-:W-:Y:S01]  /*0bf0*/  IMAD.SHL.U32 R16, R191, 0x8, RZ ;  /* 0x00000008bf107824 */ /* 0x000fe200078e00ff */
[----:B------:R-:W-:Y:S01]  /*0c00*/  LEA.HI R5, R0, R15, RZ, 0x5 ;  /* 0x0000000f00057211 */ /* 0x000fe200078f28ff */
[----:B------:R-:W-:Y:S01]  /*0c10*/  VIADD R225, R165, 0x40 ;  /* 0x00000040a5e17836 */ /* 0x000fe20000000000 */
[----:B------:R-:W-:Y:S01]  /*0c20*/  SHF.L.U32 R160, R191, 0x2, RZ ;  /* 0x00000002bfa07819 */ /* 0x000fe200000006ff */
[----:B------:R-:W-:Y:S01]  /*0c30*/  VIADD R19, R16, 0x60 ;  /* 0x0000006010137836 */ /* 0x000fe20000000000 */
[----:B------:R-:W-:Y:S01]  /*0c40*/  SHF.R.S32.HI R5, RZ, 0x5, R5 ;  /* 0x00000005ff057819 */ /* 0x000fe20000011405 */
[----:B------:R-:W-:Y:S01]  /*0c50*/  IMAD.SHL.U32 R167, R225, 0x40, RZ ;  /* 0x00000040e1a77824 */ /* 0x000fe200078e00ff */
[----:B------:R-:W-:Y:S01]  /*0c60*/  SHF.R.S32.HI R10, RZ, 0x1f, R10 ;  /* 0x0000001fff0a7819 */ /* 0x000fe2000001140a */
[C---:B------:R-:W-:Y:S01]  /*0c70*/  VIADD R170, R160.reuse, 0x40 ;  /* 0x00000040a0aa7836 */ /* 0x040fe20000000000 */
[----:B------:R-:W-:Y:S01]  /*0c80*/  IADD3 R168, R160, 0x20, RZ ;  /* 0x00000020a0a87810 */ /* 0x000fe20007ffe0ff */
[----:B------:R-:W-:Y:S01]  /*0c90*/  IMAD R13, R5, 0x10, R4 ;  /* 0x00000010050d7824 */ /* 0x000fe200078e0204 */
[----:B------:R-:W-:Y:S01]  /*0ca0*/  LEA.HI R10, R10, R165, RZ, 0x3 ;  /* 0x000000a50a0a7211 */ /* 0x000fe200078f18ff */
[C---:B------:R-:W-:Y:S01]  /*0cb0*/  VIADD R169, R160.reuse, 0x10 ;  /* 0x00000010a0a97836 */ /* 0x040fe20000000000 */
[----:B------:R-:W-:Y:S01]  /*0cc0*/  IADD3 R11, R160, R168, RZ ;  /* 0x000000a8a00b7210 */ /* 0x000fe20007ffe0ff */
[----:B------:R-:W-:Y:S01]  /*0cd0*/  IMAD R14, R13, 0x8, R6 ;  /* 0x000000080d0e7824 */ /* 0x000fe200078e0206 */
[----:B------:R-:W-:Y:S01]  /*0ce0*/  LOP3.LUT R10, R10, 0xfffffff8, RZ, 0xc0, !PT ;  /* 0xfffffff80a0a7812 */ /* 0x000fe200078ec0ff */
[C---:B------:R-:W-:Y:S01]  /*0cf0*/  IMAD.IADD R6, R160.reuse, 0x1, R170 ;  /* 0x00000001a0067824 */ /* 0x040fe200078e02aa */
[----:B------:R-:W-:Y:S01]  /*0d00*/  SHF.R.S32.HI R12, RZ, 0x1f, R11 ;  /* 0x0000001fff0c7819 */ /* 0x000fe2000001140b */
[----:B------:R-:W-:Y:S01]  /*0d10*/  VIADD R171, R160, 0x30 ;  /* 0x00000030a0ab7836 */ /* 0x000fe20000000000 */
[----:B------:R-:W-:Y:S01]  /*0d20*/  IADD3 R195, R165, -R10, RZ ;  /* 0x8000000aa5c37210 */ /* 0x000fe20007ffe0ff */
[----:B------:R-:W-:Y:S01]  /*0d30*/  VIADD R22, R16, 0x80 ;  /* 0x0000008010167836 */ /* 0x000fe20000000000 */
[----:B------:R-:W-:Y:S01]  /*0d40*/  SHF.R.S32.HI R13, RZ, 0x1f, R6 ;  /* 0x0000001fff0d7819 */ /* 0x000fe20000011406 */
[----:B------:R-:W-:Y:S01]  /*0d50*/  IMAD.SHL.U32 R200, R168, 0x2, RZ ;  /* 0x00000002a8c87824 */ /* 0x000fe200078e00ff */
[----:B------:R-:W-:Y:S01]  /*0d60*/  SHF.L.U32 R176, R195, 0x6, RZ ;  /* 0x00000006c3b07819 */ /* 0x000fe200000006ff */
[----:B------:R-:W-:Y:S01]  /*0d70*/  IMAD.SHL.U32 R202, R171, 0x2, RZ ;  /* 0x00000002abca7824 */ /* 0x000fe200078e00ff */
[----:B------:R-:W-:-:S02]  /*0d80*/  LEA.HI R163, R13, R6, RZ, 0x3 ;  /* 0x000000060da37211 */ /* 0x000fc400078f18ff */
[----:B------:R-:W-:Y:S02]  /*0d90*/  LEA.HI R13, R13, R6, RZ, 0x6 ;  /* 0x000000060d0d7211 */ /* 0x000fe400078f30ff */
[----:B------:R-:W-:Y:S02]  /*0da0*/  SHF.R.S32.HI R6, RZ, 0x1f, R225 ;  /* 0x0000001fff067819 */ /* 0x000fe400000114e1 */
[----:B------:R-:W-:Y:S01]  /*0db0*/  LOP3.LUT R176, R176, 0x1c0, RZ, 0xc0, !PT ;  /* 0x000001c0b0b07812 */ /* 0x000fe200078ec0ff */
[----:B------:R-:W-:Y:S01]  /*0dc0*/  IMAD.SHL.U32 R13, R13, 0x80, RZ ;  /* 0x000000800d0d7824 */ /* 0x000fe200078e00ff */
[----:B------:R-:W-:Y:S02]  /*0dd0*/  LEA.HI R6, R6, R225, RZ, 0x3 ;  /* 0x000000e106067211 */ /* 0x000fe400078f18ff */
[CC--:B------:R-:W-:Y:S02]  /*0de0*/  LEA.HI R162, R12.reuse, R11.reuse, RZ, 0x3 ;  /* 0x0000000b0ca27211 */ /* 0x0c0fe400078f18ff */
[----:B------:R-:W-:Y:S01]  /*0df0*/  LEA.HI R11, R12, R11, RZ, 0x6 ;  /* 0x0000000b0c0b7211 */ /* 0x000fe200078f30ff */
[----:B------:R-:W-:Y:S01]  /*0e00*/  IMAD.SHL.U32 R6, R6, 0x40, RZ ;  /* 0x0000004006067824 */ /* 0x000fe200078e00ff */
[----:B------:R-:W-:-:S02]  /*0e10*/  SHF.R.U32.HI R177, RZ, 0x3, R176 ;  /* 0x00000003ffb17819 */ /* 0x000fc400000116b0 */
[----:B------:R-:W-:Y:S01]  /*0e20*/  LOP3.LUT R167, R167, 0x1c0, RZ, 0xc0, !PT ;  /* 0x000001c0a7a77812 */ /* 0x000fe200078ec0ff */
[----:B------:R-:W-:Y:S01]  /*0e30*/  IMAD.SHL.U32 R11, R11, 0x80, RZ ;  /* 0x000000800b0b7824 */ /* 0x000fe200078e00ff */
[----:B------:R-:W-:Y:S02]  /*0e40*/  LOP3.LUT R179, R6, 0xfffffe00, RZ, 0xc0, !PT ;  /* 0xfffffe0006b37812 */ /* 0x000fe400078ec0ff */
[----:B------:R-:W-:Y:S02]  /*0e50*/  LOP3.LUT R6, R176, 0x38, R163, 0xf8, !PT ;  /* 0x00000038b0067812 */ /* 0x000fe400078ef8a3 */
[----:B------:R-:W-:Y:S02]  /*0e60*/  SHF.L.U32 R178, R5, 0x9, RZ ;  /* 0x0000000905b27819 */ /* 0x000fe400000006ff */
[----:B------:R-:W-:Y:S02]  /*0e70*/  LOP3.LUT R13, R13, 0xffffe000, RZ, 0xc0, !PT ;  /* 0xffffe0000d0d7812 */ /* 0x000fe400078ec0ff */
[----:B------:R-:W-:-:S02]  /*0e80*/  LOP3.LUT R6, R6, R177, RZ, 0x3c, !PT ;  /* 0x000000b106067212 */ /* 0x000fc400078e3cff */
[----:B------:R-:W-:Y:S02]  /*0e90*/  SHF.R.U32.HI R223, RZ, 0x3, R167 ;  /* 0x00000003ffdf7819 */ /* 0x000fe400000116a7 */
[----:B------:R-:W-:Y:S02]  /*0ea0*/  LOP3.LUT R10, R167, 0x38, R163, 0xf8, !PT ;  /* 0x00000038a70a7812 */ /* 0x000fe400078ef8a3 */
[----:B------:R-:W-:Y:S02]  /*0eb0*/  IADD3 R220, R6, R13, R178 ;  /* 0x0000000d06dc7210 */ /* 0x000fe40007ffe0b2 */
[----:B------:R-:W-:Y:S02]  /*0ec0*/  LOP3.LUT R11, R11, 0xffffe000, RZ, 0xc0, !PT ;  /* 0xffffe0000b0b7812 */ /* 0x000fe400078ec0ff */
[----:B------:R-:W-:Y:S02]  /*0ed0*/  LOP3.LUT R10, R10, R223, RZ, 0x3c, !PT ;  /* 0x000000df0a0a7212 */ /* 0x000fe400078e3cff */
[----:B------:R-:W-:-:S02]  /*0ee0*/  IADD3 R172, R160, 0x50, RZ ;  /* 0x00000050a0ac7810 */ /* 0x000fc40007ffe0ff */
[----:B------:R-:W-:Y:S02]  /*0ef0*/  LOP3.LUT R6, R167, 0x38, R16, 0xf8, !PT ;  /* 0x00000038a7067812 */ /* 0x000fe400078ef810 */
[----:B------:R-:W-:Y:S01]  /*0f00*/  IADD3 R10, R10, R13, R179 ;  /* 0x0000000d0a0a7210 */ /* 0x000fe20007ffe0b3 */
[----:B------:R-:W-:Y:S01]  /*0f10*/  IMAD.SHL.U32 R217, R172, 0x2, RZ ;  /* 0x00000002acd97824 */ /* 0x000fe200078e00ff */
[----:B------:R-:W-:Y:S02]  /*0f20*/  IADD3 R23, R16, 0xa0, RZ ;  /* 0x000000a010177810 */ /* 0x000fe40007ffe0ff */
[----:B------:R-:W-:Y:S02]  /*0f30*/  SHF.R.S32.HI R12, RZ, 0x1f, R169 ;  /* 0x0000001fff0c7819 */ /* 0x000fe400000114a9 */
[----:B------:R-:W-:Y:S02]  /*0f40*/  SHF.R.S32.HI R199, RZ, 0x1f, R168 ;  /* 0x0000001fffc77819 */ /* 0x000fe400000114a8 */
[----:B------:R-:W-:-:S02]  /*0f50*/  SHF.R.S32.HI R20, RZ, 0x1f, R171 ;  /* 0x0000001fff147819 */ /* 0x000fc400000114ab */
[----:B------:R-:W-:Y:S02]  /*0f60*/  SHF.R.S32.HI R5, RZ, 0x1f, R172 ;  /* 0x0000001fff057819 */ /* 0x000fe400000114ac */
[----:B------:R-:W-:Y:S02]  /*0f70*/  LOP3.LUT R6, R179, R6, R223, 0xf6, !PT ;  /* 0x00000006b3067212 */ /* 0x000fe400078ef6df */
[----:B------:R-:W-:Y:S02]  /*0f80*/  SHF.R.S32.HI R17, RZ, 0x1f, R16 ;  /* 0x0000001fff117819 */ /* 0x000fe40000011410 */
[----:B------:R-:W-:Y:S02]  /*0f90*/  SHF.R.S32.HI R164, RZ, 0x1f, R19 ;  /* 0x0000001fffa47819 */ /* 0x000fe40000011413 */
[----:B------:R-:W-:Y:S02]  /*0fa0*/  SHF.R.S32.HI R175, RZ, 0x1f, R22 ;  /* 0x0000001fffaf7819 */ /* 0x000fe40000011416 */
[----:B------:R-:W-:-:S02]  /*0fb0*/  SHF.R.S32.HI R174, RZ, 0x1f, R23 ;  /* 0x0000001fffae7819 */ /* 0x000fc40000011417 */
[C---:B------:R-:W-:Y:S02]  /*0fc0*/  SHF.L.U32 R198, R169.reuse, 0x1, RZ ;  /* 0x00000001a9c67819 */ /* 0x040fe400000006ff */
[----:B------:R-:W-:Y:S02]  /*0fd0*/  SHF.L.U32 R215, R170, 0x1, RZ ;  /* 0x00000001aad77819 */ /* 0x000fe400000006ff */
[----:B------:R-:W-:Y:S02]  /*0fe0*/  SHF.L.U64.HI R197, R169, 0x1, R12 ;  /* 0x00000001a9c57819 */ /* 0x000fe4000001020c */
[----:B------:R-:W-:Y:S02]  /*0ff0*/  SHF.L.U64.HI R199, R168, 0x1, R199 ;  /* 0x00000001a8c77819 */ /* 0x000fe400000102c7 */
[----:B------:R-:W-:Y:S02]  /*1000*/  SHF.L.U64.HI R201, R171, 0x1, R20 ;  /* 0x00000001abc97819 */ /* 0x000fe40000010214 */
[----:B------:R-:W-:-:S02]  /*1010*/  SHF.L.U64.HI R216, R172, 0x1, R5 ;  /* 0x00000001acd87819 */ /* 0x000fc40000010205 */
[----:B------:R-:W-:Y:S02]  /*1020*/  SHF.R.S32.HI R163, RZ, 0x3, R163 ;  /* 0x00000003ffa37819 */ /* 0x000fe400000114a3 */
[----:B------:R-:W-:Y:S02]  /*1030*/  LEA R221, R6, UR4, 0x1 ;  /* 0x0000000406dd7c11 */ /* 0x000fe4000f8e08ff */
[----:B------:R-:W-:Y:S02]  /*1040*/  LEA R220, R220, UR4, 0x1 ;  /* 0x00000004dcdc7c11 */ /* 0x000fe4000f8e08ff */
[----:B------:R-:W-:Y:S02]  /*1050*/  LEA R218, R10, UR4, 0x1 ;  /* 0x000000040ada7c11 */ /* 0x000fe4000f8e08ff */
[----:B--2---:R-:W-:Y:S02]  /*1060*/  R2UR UR5, R3 ;  /* 0x00000000030572ca */ /* 0x004fe400000e0000 */
[----:B------:R-:W-:-:S02]  /*1070*/  LEA.HI R3, R0, R15, RZ, 0x7 ;  /* 0x0000000f00037211 */ /* 0x000fc400078f38ff */
[----:B------:R-:W-:Y:S02]  /*1080*/  LEA.HI R0, R0, R15, RZ, 0x3 ;  /* 0x0000000f00007211 */ /* 0x000fe400078f18ff */
[----:B------:R-:W-:Y:S02]  /*1090*/  LOP3.LUT R196, R3, 0xffffff80, RZ, 0xc0, !PT ;  /* 0xffffff8003c47812 */ /* 0x000fe400078ec0ff */
[----:B------:R-:W-:Y:S02]  /*10a0*/  SHF.R.S32.HI R226, RZ, 0x7, R3 ;  /* 0x00000007ffe27819 */ /* 0x000fe40000011403 */
[----:B------:R-:W-:Y:S01]  /*10b0*/  LOP3.LUT R184, R0, 0xfffffff8, RZ, 0xc0, !PT ;  /* 0xfffffff800b87812 */ /* 0x000fe200078ec0ff */
[----:B------:R-:W-:Y:S01]  /*10c0*/  IMAD.IADD R196, R15, 0x1, -R196 ;  /* 0x000000010fc47824 */ /* 0x000fe200078e0ac4 */
[----:B------:R-:W-:Y:S01]  /*10d0*/  LEA.HI R3, R3, R226, RZ, 0x1 ;  /* 0x000000e203037211 */ /* 0x000fe200078f08ff */
[----:B------:R-:W-:Y:S01]  /*10e0*/  ULOP3.LUT UR5, UR5, 0x1, URZ, 0xfc, !UPT ;  /* 0x0000000105057892 */ /* 0x000fe2000f8efc3f */
[----:B------:R-:W-:-:S02]  /*10f0*/  IADD3 R184, R15, -R184, RZ ;  /* 0x800000b80fb87210 */ /* 0x000fc40007ffe0ff */
[----:B------:R-:W-:Y:S02]  /*1100*/  SHF.R.S32.HI R7, RZ, 0x1f, R196 ;  /* 0x0000001fff077819 */ /* 0x000fe400000114c4 */
[----:B------:R-:W-:Y:S02]  /*1110*/  LOP3.LUT R3, R3, 0x3fffffe, RZ, 0xc0, !PT ;  /* 0x03fffffe03037812 */ /* 0x000fe400078ec0ff */
[CC--:B------:R-:W-:Y:S02]  /*1120*/  LEA.HI R8, R7.reuse, R196.reuse, RZ, 0x2 ;  /* 0x000000c407087211 */ /* 0x0c0fe400078f10ff */
[----:B------:R-:W-:Y:S01]  /*1130*/  LEA.HI R7, R7, R196, RZ, 0x5 ;  /* 0x000000c407077211 */ /* 0x000fe200078f28ff */
[----:B------:R-:W-:Y:S01]  /*1140*/  IMAD.IADD R3, R226, 0x1, -R3 ;  /* 0x00000001e2037824 */ /* 0x000fe200078e0a03 */
[----:B------:R-:W-:Y:S02]  /*1150*/  LOP3.LUT R9, R8, 0x7ffffffc, RZ, 0xc0, !PT ;  /* 0x7ffffffc08097812 */ /* 0x000fe400078ec0ff */
[----:B------:R-:W-:-:S02]  /*1160*/  SHF.R.S32.HI R4, RZ, 0x2, R8 ;  /* 0x00000002ff047819 */ /* 0x000fc40000011408 */
[----:B------:R-:W-:Y:S01]  /*1170*/  SHF.R.S32.HI R7, RZ, 0x5, R7 ;  /* 0x00000005ff077819 */ /* 0x000fe20000011407 */
[----:B------:R-:W-:Y:S01]  /*1180*/  IMAD.IADD R9, R196, 0x1, -R9 ;  /* 0x00000001c4097824 */ /* 0x000fe200078e0a09 */
[----:B------:R-:W-:Y:S02]  /*1190*/  SHF.L.U32 R182, R184, 0x3, RZ ;  /* 0x00000003b8b67819 */ /* 0x000fe400000006ff */
[----:B------:R-:W-:Y:S01]  /*11a0*/  SHF.R.S32.HI R192, RZ, 0x3, R0 ;  /* 0x00000003ffc07819 */ /* 0x000fe20000011400 */
[----:B------:R-:W-:Y:S01]  /*11b0*/  IMAD R228, R9, R228, 0x60 ;  /* 0x0000006009e47424 */ /* 0x000fe200078e02e4 */
[----:B------:R-:W-:Y:S01]  /*11c0*/  SHF.R.S32.HI R9, RZ, 0x1f, R8 ;  /* 0x0000001fff097819 */ /* 0x000fe20000011408 */
[----:B------:R-:W-:Y:S01]  /*11d0*/  VIADD R183, R182, 0x40 ;  /* 0x00000040b6b77836 */ /* 0x000fe20000000000 */
[----:B------:R-:W-:Y:S01]  /*11e0*/  LOP3.LUT R8, R167, 0x38, R162, 0xf8, !PT ;  /* 0x00000038a7087812 */ /* 0x000fe200078ef8a2 */
[----:B------:R-:W-:Y:S01]  /*11f0*/  IMAD.U32 R0, RZ, RZ, UR4 ;  /* 0x00000004ff007e24 */ /* 0x000fe2000f8e00ff */
[----:B------:R-:W-:-:S02]  /*1200*/  LEA.HI R9, R9, R4, RZ, 0x3 ;  /* 0x0000000409097211 */ /* 0x000fc400078f18ff */
[----:B------:R-:W-:Y:S02]  /*1210*/  LOP3.LUT R8, R8, R223, RZ, 0x3c, !PT ;  /* 0x000000df08087212 */ /* 0x000fe400078e3cff */
[----:B------:R-:W-:Y:S02]  /*1220*/  LOP3.LUT R9, R9, 0xfffffff8, RZ, 0xc0, !PT ;  /* 0xfffffff809097812 */ /* 0x000fe400078ec0ff */
[----:B------:R-:W-:Y:S02]  /*1230*/  IADD3 R8, R8, R11, R179 ;  /* 0x0000000b08087210 */ /* 0x000fe40007ffe0b3 */
[----:B------:R-:W-:Y:S02]  /*1240*/  IADD3 R4, R4, -R9, RZ ;  /* 0x8000000904047210 */ /* 0x000fe40007ffe0ff */
[----:B------:R-:W-:-:S03]  /*1250*/  LEA R219, R8, UR4, 0x1 ;  /* 0x0000000408db7c11 */ /* 0x000fc6000f8e08ff */
[----:B------:R-:W-:Y:S01]  /*1260*/  IMAD R4, R7, 0x10, R4 ;  /* 0x0000001007047824 */ /* 0x000fe200078e0204 */
[----:B------:R-:W-:Y:S01]  /*1270*/  SHF.R.S32.HI R7, RZ, 0x1f, R183 ;  /* 0x0000001fff077819 */ /* 0x000fe200000114b7 */
[----:B------:R-:W-:Y:S02]  /*1280*/  IMAD.SHL.U32 R7, R14, 0x8, RZ ;  /* 0x000000080e077824 */ /* 0x000fe400078e00ff */
[----:B------:R-:W-:Y:S01]  /*1290*/  IMAD R227, R3, 0x40, R4 ;  /* 0x0000004003e37824 */ /* 0x000fe200078e0204 */
[--C-:B------:R-:W-:Y:S01]  /*12a0*/  LOP3.LUT R4, R176, 0x38, R162.reuse, 0xf8, !PT ;  /* 0x00000038b0047812 */ /* 0x100fe200078ef8a2 */
[----:B------:R-:W-:Y:S01]  /*12b0*/  IMAD.U32 R3, RZ, RZ, UR5 ;  /* 0x00000005ff037e24 */ /* 0x000fe2000f8e00ff */
[----:B------:R-:W-:Y:S02]  /*12c0*/  SHF.R.S32.HI R162, RZ, 0x3, R162 ;  /* 0x00000003ffa27819 */ /* 0x000fe400000114a2 */
[----:B------:R-:W-:Y:S02]  /*12d0*/  LOP3.LUT R4, R4, R177, RZ, 0x3c, !PT ;  /* 0x000000b104047212 */ /* 0x000fe400078e3cff */
[----:B------:R0:W-:Y:S02]  /*12e0*/  STL [R1+0x30], R3 ;  /* 0x0000300301007387 */ /* 0x0001e40000100800 */
[----:B------:R-:W-:-:S02]  /*12f0*/  IADD3 R4, R4, R11, R178 ;  /* 0x0000000b04047210 */ /* 0x000fc40007ffe0b2 */
[----:B------:R1:W-:Y:S02]  /*1300*/  STL [R1+0x34], R0 ;  /* 0x0000340001007387 */ /* 0x0003e40000100800 */
[----:B------:R-:W-:Y:S02]  /*1310*/  LEA R222, R4, UR4, 0x1 ;  /* 0x0000000404de7c11 */ /* 0x000fe4000f8e08ff */
[----:B------:R2:W-:Y:S01]  /*1320*/  STL [R1+0x38], R7 ;  /* 0x0000380701007387 */ /* 0x0005e20000100800 */
[----:B0-----:R-:W-:-:S04]  /*1330*/  LEA.HI R3, R191, R191, RZ, 0x1 ;  /* 0x000000bfbf037211 */ /* 0x001fc800078f08ff */
[----:B-1----:R-:W-:Y:S02]  /*1340*/  LOP3.LUT R0, R3, 0x1ffffffe, RZ, 0xc0, !PT ;  /* 0x1ffffffe03007812 */ /* 0x002fe400078ec0ff */
[----:B------:R-:W-:Y:S02]  /*1350*/  SHF.R.S32.HI R3, RZ, 0x1f, R182 ;  /* 0x0000001fff037819 */ /* 0x000fe400000114b6 */
[----:B------:R-:W-:Y:S01]  /*1360*/  SHF.R.S32.HI R3, RZ, 0x1f, R170 ;  /* 0x0000001fff037819 */ /* 0x000fe200000114aa */
[----:B------:R-:W-:-:S03]  /*1370*/  IMAD.IADD R0, R191, 0x1, -R0 ;  /* 0x00000001bf007824 */ /* 0x000fc600078e0a00 */
[----:B------:R-:W-:Y:S02]  /*1380*/  SHF.L.U64.HI R214, R170, 0x1, R3 ;  /* 0x00000001aad67819 */ /* 0x000fe40000010203 */
[----:B--2---:R-:W-:-:S07]  /*1390*/  LEA R229, R0, R227, 0x3 ;  /* 0x000000e300e57211 */ /* 0x004fce00078e18ff */
.L_x_663:
[----:B0--3--:R-:W0:Y:S01]  /*13a0*/  LDC.64 R4, c[0x0][0xc88] ;  /* 0x00032200ff047b82 */ /* 0x009e220000000a00 */
[----:B------:R-:W-:Y:S01]  /*13b0*/  ULDC.64 UR4, c[0x0][0xa28] ;  /* 0x00028a0000047ab9 */ /* 0x000fe20000000a00 */
[----:B------:R-:W-:Y:S01]  /*13c0*/  ULDC.64 UR8, c[0x0][0xa18] ;  /* 0x0002860000087ab9 */ /* 0x000fe20000000a00 */
[----:B------:R-:W-:Y:S01]  /*13d0*/  ULDC.64 UR6, c[0x0][0xa08] ;  /* 0x0002820000067ab9 */ /* 0x000fe20000000a00 */
[----:B0-----:R-:W-:-:S05]  /*13e0*/  IMAD.WIDE R4, R31, 0x4, R4 ;  /* 0x000000041f047825 */ /* 0x001fca00078e0204 */
[----:B--2---:R-:W2:Y:S01]  /*13f0*/  LDG.E R188, desc[UR60][R4.64] ;  /* 0x0000003c04bc7981 */ /* 0x004ea2000c1e1900 */
[----:B------:R-:W-:Y:S01]  /*1400*/  ISETP.NE.U32.AND P2, PT, RZ, UR4, PT ;  /* 0x00000004ff007c0c */ /* 0x000fe2000bf45070 */
[----:B------:R-:W-:Y:S01]  /*1410*/  IMAD.MOV.U32 R3, RZ, RZ, RZ ;  /* 0x000000ffff037224 */ /* 0x000fe200078e00ff */
[----:B------:R-:W-:Y:S02]  /*1420*/  ISETP.NE.U32.AND P1, PT, RZ, UR8, PT ;  /* 0x00000008ff007c0c */ /* 0x000fe4000bf25070 */
[----:B------:R-:W-:Y:S02]  /*1430*/  ISETP.NE.AND.EX P2, PT, RZ, UR5, PT, P2 ;  /* 0x00000005ff007c0c */ /* 0x000fe4000bf45320 */
[----:B------:R-:W-:Y:S02]  /*1440*/  ISETP.NE.AND.EX P1, PT, RZ, UR9, PT, P1 ;  /* 0x00000009ff007c0c */ /* 0x000fe4000bf25310 */
[----:B------:R-:W-:Y:S02]  /*1450*/  ISETP.NE.U32.AND P0, PT, RZ, UR6, PT ;  /* 0x00000006ff007c0c */ /* 0x000fe4000bf05070 */
[----:B------:R-:W-:-:S02]  /*1460*/  MOV R133, RZ ;  /* 0x000000ff00857202 */ /* 0x000fc40000000f00 */
[----:B------:R-:W-:Y:S02]  /*1470*/  ISETP.NE.AND.EX P0, PT, RZ, UR7, PT, P0 ;  /* 0x00000007ff007c0c */ /* 0x000fe4000bf05300 */
[----:B--2---:R-:W-:Y:S01]  /*1480*/  SHF.R.S32.HI R193, RZ, 0x1f, R188 ;  /* 0x0000001fffc17819 */ /* 0x004fe200000114bc */
[C---:B------:R-:W-:Y:S02]  /*1490*/  IMAD.SHL.U32 R186, R188.reuse, 0x4, RZ ;  /* 0x00000004bcba7824 */ /* 0x040fe400078e00ff */
[C---:B------:R-:W-:Y:S02]  /*14a0*/  @P2 LEA R4, P3, R188.reuse, UR4, 0x2 ;  /* 0x00000004bc042c11 */ /* 0x040fe4000f8610ff */
[C-C-:B------:R-:W-:Y:S02]  /*14b0*/  SHF.L.U64.HI R187, R188.reuse, 0x2, R193.reuse ;  /* 0x00000002bcbb7819 */ /* 0x140fe400000102c1 */
[----:B------:R-:W-:Y:S01]  /*14c0*/  @P2 LEA.HI.X R5, R188, UR5, R193, 0x2, P3 ;  /* 0x00000005bc052c11 */ /* 0x000fe200098f14c1 */
[----:B------:R-:W-:Y:S01]  /*14d0*/  ULDC UR4, c[0x0][0x288] ;  /* 0x0000a20000047ab9 */ /* 0x000fe20000000800 */
[----:B------:R-:W-:-:S03]  /*14e0*/  IADD3 R8, P4, R186, UR6, RZ ;  /* 0x00000006ba087c10 */ /* 0x000fc6000ff9e0ff */
[----:B------:R0:W5:Y:S01]  /*14f0*/  @P2 LDG.E R3, desc[UR60][R4.64] ;  /* 0x0000003c04032981 */ /* 0x000162000c1e1900 */
[----:B------:R-:W-:Y:S01]  /*1500*/  @P1 IADD3 R6, P2, R186, UR8, RZ ;  /* 0x00000008ba061c10 */ /* 0x000fe2000ff5e0ff */
[----:B------:R-:W-:Y:S01]  /*1510*/  IMAD.U32 R146, RZ, RZ, UR4 ;  /* 0x00000004ff927e24 */ /* 0x000fe2000f8e00ff */
[C---:B------:R-:W-:Y:S01]  /*1520*/  IADD3.X R9, R187.reuse, UR7, RZ, P4, !PT ;  /* 0x00000007bb097c10 */ /* 0x040fe2000a7fe4ff */
[----:B------:R-:W-:Y:S01]  /*1530*/  ULDC.64 UR4, c[0x0][0x418] ;  /* 0x0001060000047ab9 */ /* 0x000fe20000000a00 */
[----:B------:R-:W-:-:S03]  /*1540*/  @P1 IADD3.X R7, R187, UR9, RZ, P2, !PT ;  /* 0x00000009bb071c10 */ /* 0x000fc600097fe4ff */
[----:B------:R0:W5:Y:S01]  /*1550*/  @P0 LDG.E R133, desc[UR60][R8.64] ;  /* 0x0000003c08850981 */ /* 0x000162000c1e1900 */
[----:B------:R-:W-:Y:S01]  /*1560*/  UISETP.NE.U32.AND UP0, UPT, UR4, URZ, UPT ;  /* 0x0000003f0400728c */ /* 0x000fe2000bf05070 */
[----:B------:R-:W-:Y:S02]  /*1570*/  ULDC.64 UR8, c[0x0][0xa20] ;  /* 0x0002880000087ab9 */ /* 0x000fe40000000a00 */
[----:B------:R0:W5:Y:S01]  /*1580*/  @P1 LDG.E R146, desc[UR60][R6.64] ;  /* 0x0000003c06921981 */ /* 0x000162000c1e1900 */
[----:B------:R-:W-:Y:S01]  /*1590*/  UISETP.NE.AND.EX UP0, UPT, UR5, URZ, UPT, UP0 ;  /* 0x0000003f0500728c */ /* 0x000fe2000bf05300 */
[----:B------:R-:W-:Y:S01]  /*15a0*/  ULDC UR4, c[0x0][0x424] ;  /* 0x0001090000047ab9 */ /* 0x000fe20000000800 */
[----:B------:R-:W-:Y:S02]  /*15b0*/  ISETP.NE.U32.AND P2, PT, RZ, UR8, PT ;  /* 0x00000008ff007c0c */ /* 0x000fe4000bf45070 */
[----:B------:R-:W-:Y:S01]  /*15c0*/  USEL UR4, UR4, 0x1, UP0 ;  /* 0x0000000104047887 */ /* 0x000fe20008000000 */
[----:B------:R-:W-:Y:S01]  /*15d0*/  ULDC UR5, c[0x0][0x2f0] ;  /* 0x0000bc0000057ab9 */ /* 0x000fe20000000800 */
[----:B------:R-:W-:-:S02]  /*15e0*/  ISETP.NE.AND.EX P2, PT, RZ, UR9, PT, P2 ;  /* 0x00000009ff007c0c */ /* 0x000fc4000bf45320 */
[----:B------:R-:W-:-:S03]  /*15f0*/  UIMAD UR4, UR4, UR5, URZ ;  /* 0x00000005040472a4 */ /* 0x000fc6000f8e023f */
[----:B------:R-:W-:Y:S01]  /*1600*/  ULDC UR5, c[0x0][0x348] ;  /* 0x0000d20000057ab9 */ /* 0x000fe20000000800 */
[----:B------:R-:W-:Y:S01]  /*1610*/  IMAD.MOV.U32 R190, RZ, RZ, R29 ;  /* 0x000000ffffbe7224 */ /* 0x000fe200078e001d */
[----:B------:R-:W-:Y:S01]  /*1620*/  MOV R185, R30 ;  /* 0x0000001e00b97202 */ /* 0x000fe20000000f00 */
[----:B------:R-:W-:Y:S01]  /*1630*/  IMAD.MOV.U32 R102, RZ, RZ, R188 ;  /* 0x000000ffff667224 */ /* 0x000fe200078e00bc */
[----:B0---4-:R-:W-:Y:S06]  /*1640*/  @P1 BRA `(.L_x_449) ;  /* 0x0000000000241947 */ /* 0x011fec0003800000 */
[----:B------:R-:W-:Y:S02]  /*1650*/  ULDC.64 UR6, c[0x0][0xa00] ;  /* 0x0002800000067ab9 */ /* 0x000fe40000000a00 */
[----:B------:R-:W-:-:S04]  /*1660*/  ISETP.NE.U32.AND P1, PT, RZ, UR6, PT ;  /* 0x00000006ff007c0c */ /* 0x000fc8000bf25070 */
[----:B------:R-:W-:-:S13]  /*1670*/  ISETP.NE.AND.EX P1, PT, RZ, UR7, PT, P1 ;  /* 0x00000007ff007c0c */ /* 0x000fda000bf25310 */
[----:B------:R-:W-:Y:S05]  /*1680*/  @!P1 BRA `(.L_x_449) ;  /* 0x0000000000149947 */ /* 0x000fea0003800000 */
[----:B------:R-:W0:Y:S02]  /*1690*/  LDC.64 R4, c[0x0][0xa00] ;  /* 0x00028000ff047b82 */ /* 0x000e240000000a00 */
[----:B0-----:R-:W-:-:S05]  /*16a0*/  IMAD.WIDE R4, R102, 0x4, R4 ;  /* 0x0000000466047825 */ /* 0x001fca00078e0204 */
[----:B-----5:R-:W2:Y:S04]  /*16b0*/  LDG.E R146, desc[UR60][R4.64] ;  /* 0x0000003c04927981 */ /* 0x020ea8000c1e1900 */
[----:B------:R-:W2:Y:S02]  /*16c0*/  LDG.E R7, desc[UR60][R4.64+0x4] ;  /* 0x0000043c04077981 */ /* 0x000ea4000c1e1900 */
[----:B--2---:R-:W-:-:S07]  /*16d0*/  IMAD.IADD R146, R7, 0x1, -R146 ;  /* 0x0000000107927824 */ /* 0x004fce00078e0a92 */
.L_x_449:
[----:B------:R-:W-:Y:S01]  /*16e0*/  MOV R25, UR5 ;  /* 0x0000000500197c02 */ /* 0x000fe20008000f00 */
[----:B------:R-:W-:Y:S01]  /*16f0*/  IMAD.U32 R26, RZ, RZ, UR4 ;  /* 0x00000004ff1a7e24 */ /* 0x000fe2000f8e00ff */
[----:B------:R-:W-:Y:S06]  /*1700*/  @!P2 BRA `(.L_x_450) ;  /* 0x000000000010a947 */ /* 0x000fec0003800000 */
[----:B------:R-:W-:-:S04]  /*1710*/  IADD3 R4, P0, R186, UR8, RZ ;  /* 0x00000008ba047c10 */ /* 0x000fc8000ff1e0ff */
[----:B------:R-:W-:-:S05]  /*1720*/  IADD3.X R5, R187, UR9, RZ, P0, !PT ;  /* 0x00000009bb057c10 */ /* 0x000fca00087fe4ff */
[----:B------:R0:W5:Y:S01]  /*1730*/  LDG.E R26, desc[UR60][R4.64] ;  /* 0x0000003c041a7981 */ /* 0x000162000c1e1900 */
[----:B------:R-:W-:Y:S05]  /*1740*/  BRA `(.L_x_451) ;  /* 0x0000000000107947 */ /* 0x000fea0003800000 */
.L_x_450:
[----:B------:R-:W-:Y:S05]  /*1750*/  @!P0 BRA `(.L_x_451) ;  /* 0x00000000000c8947 */ /* 0x000fea0003800000 */
[----:B------:R-:W2:Y:S04]  /*1760*/  LDG.E R5, desc[UR60][R8.64] ;  /* 0x0000003c08057981 */ /* 0x000ea8000c1e1900 */
[----:B------:R-:W2:Y:S02]  /*1770*/  LDG.E R26, desc[UR60][R8.64+0x4] ;  /* 0x0000043c081a7981 */ /* 0x000ea4000c1e1900 */
[----:B--2---:R-:W-:-:S07]  /*1780*/  IMAD.IADD R26, R26, 0x1, -R5 ;  /* 0x000000011a1a7824 */ /* 0x004fce00078e0a05 */
.L_x_451:
[----:B------:R-:W-:Y:S02]  /*1790*/  ULDC.64 UR4, c[0x0][0xa10] ;  /* 0x0002840000047ab9 */ /* 0x000fe40000000a00 */
[----:B------:R-:W-:-:S04]  /*17a0*/  ISETP.NE.U32.AND P0, PT, RZ, UR4, PT ;  /* 0x00000004ff007c0c */ /* 0x000fc8000bf05070 */
[----:B------:R-:W-:Y:S01]  /*17b0*/  ISETP.NE.AND.EX P0, PT, RZ, UR5, PT, P0 ;  /* 0x00000005ff007c0c */ /* 0x000fe2000bf05300 */
[----:B-----5:R-:W-:Y:S01]  /*17c0*/  IMAD.IADD R8, R26, 0x1, -R3 ;  /* 0x000000011a087824 */ /* 0x020fe200078e0a03 */
[----:B------:R-:W-:-:S11]  /*17d0*/  ULDC.64 UR4, c[0x0][0xa30] ;  /* 0x00028c0000047ab9 */ /* 0x000fd60000000a00 */
[----:B0-----:R-:W0:Y:S02]  /*17e0*/  @P0 LDC.64 R4, c[0x0][0xa10] ;  /* 0x00028400ff040b82 */ /* 0x001e240000000a00 */
[----:B0-----:R-:W-:-:S05]  /*17f0*/  @P0 IMAD.WIDE R4, R102, 0x4, R4 ;  /* 0x0000000466040825 */ /* 0x001fca00078e0204 */
[----:B------:R-:W2:Y:S04]  /*1800*/  @P0 LDG.E R0, desc[UR60][R4.64] ;  /* 0x0000003c04000981 */ /* 0x000ea8000c1e1900 */
[----:B------:R-:W2:Y:S01]  /*1810*/  @P0 LDG.E R9, desc[UR60][R4.64+0x4] ;  /* 0x0000043c04090981 */ /* 0x000ea2000c1e1900 */
[----:B------:R-:W-:Y:S01]  /*1820*/  IMAD.MOV R130, RZ, RZ, -R8 ;  /* 0x000000ffff827224 */ /* 0x000fe200078e0a08 */
[----:B------:R-:W-:Y:S02]  /*1830*/  ISETP.NE.U32.AND P1, PT, RZ, UR4, PT ;  /* 0x00000004ff007c0c */ /* 0x000fe4000bf25070 */
[----:B------:R-:W-:Y:S02]  /*1840*/  MOV R145, R26 ;  /* 0x0000001a00917202 */ /* 0x000fe40000000f00 */
[----:B------:R-:W-:-:S02]  /*1850*/  VIMNMX R130, RZ, R130, !PT ;  /* 0x00000082ff827248 */ /* 0x000fc40007fe0100 */
[----:B------:R-:W-:-:S13]  /*1860*/  ISETP.NE.AND.EX P1, PT, RZ, UR5, PT, P1 ;  /* 0x00000005ff007c0c */ /* 0x000fda000bf25310 */
[----:B------:R-:W-:-:S04]  /*1870*/  @P1 IADD3 R6, P2, R186, UR4, RZ ;  /* 0x00000004ba061c10 */ /* 0x000fc8000ff5e0ff */
[----:B------:R-:W-:-:S05]  /*1880*/  @P1 IADD3.X R7, R187, UR5, RZ, P2, !PT ;  /* 0x00000005bb071c10 */ /* 0x000fca00097fe4ff */
[----:B------:R0:W5:Y:S01]  /*1890*/  @P1 LDG.E R145, desc[UR60][R6.64] ;  /* 0x0000003c06911981 */ /* 0x000162000c1e1900 */
[----:B--2---:R-:W-:-:S05]  /*18a0*/  @P0 IMAD.IADD R25, R9, 0x1, -R0 ;  /* 0x0000000109190824 */ /* 0x004fca00078e0a00 */
[----:B------:R-:W-:-:S05]  /*18b0*/  IADD3 R147, R8, R25, RZ ;  /* 0x0000001908937210 */ /* 0x000fca0007ffe0ff */
[----:B------:R-:W-:-:S04]  /*18c0*/  VIADD R0, R147, 0x5f ;  /* 0x0000005f93007836 */ /* 0x000fc80000000000 */
[----:B------:R-:W-:-:S05]  /*18d0*/  IMAD.HI R0, R0, 0x2aaaaaab, RZ ;  /* 0x2aaaaaab00007827 */ /* 0x000fca00078e02ff */
[----:B------:R-:W-:-:S04]  /*18e0*/  SHF.R.U32.HI R3, RZ, 0x1f, R0 ;  /* 0x0000001fff037819 */ /* 0x000fc80000011600 */
[----:B------:R-:W-:-:S05]  /*18f0*/  LEA.HI.SX32 R194, R0, R3, 0x1c ;  /* 0x0000000300c27211 */ /* 0x000fca00078fe2ff */
[----:B------:R-:W-:-:S05]  /*1900*/  IMAD R0, R194, 0x60, -R8 ;  /* 0x00000060c2007824 */ /* 0x000fca00078e0a08 */
[----:B------:R-:W-:-:S04]  /*1910*/  VIMNMX R3, R0, R25, PT ;  /* 0x0000001900037248 */ /* 0x000fc80003fe0100 */
[----:B------:R-:W-:Y:S01]  /*1920*/  ISETP.GT.AND P0, PT, R3, R130, PT ;  /* 0x000000820300720c */ /* 0x000fe20003f04270 */
[----:B------:R-:W-:-:S05]  /*1930*/  IMAD.WIDE.U32 R130, R130, -0x55555555, RZ ;  /* 0xaaaaaaab82827825 */ /* 0x000fca00078e00ff */
[----:B------:R-:W-:-:S05]  /*1940*/  SHF.R.U32.HI R130, RZ, 0x6, R131 ;  /* 0x00000006ff827819 */ /* 0x000fca0000011683 */
[----:B------:R-:W-:Y:S02]  /*1950*/  IMAD.MOV.U32 R24, RZ, RZ, R130 ;  /* 0x000000ffff187224 */ /* 0x000fe400078e0082 */
[----:B------:R-:W-:-:S05]  /*1960*/  @P0 IADD3 R0, R3, 0x5f, RZ ;  /* 0x0000005f03000810 */ /* 0x000fca0007ffe0ff */
[----:B------:R-:W-:-:S05]  /*1970*/  @P0 IMAD.HI R0, R0, 0x2aaaaaab, RZ ;  /* 0x2aaaaaab00000827 */ /* 0x000fca00078e02ff */
[----:B------:R-:W-:-:S04]  /*1980*/  @P0 SHF.R.U32.HI R3, RZ, 0x1f, R0 ;  /* 0x0000001fff030819 */ /* 0x000fc80000011600 */
[----:B------:R-:W-:Y:S02]  /*1990*/  @P0 LEA.HI.SX32 R24, R0, R3, 0x1c ;  /* 0x0000000300180211 */ /* 0x000fe400078fe2ff */
[----:B------:R-:W-:Y:S02]  /*19a0*/  PLOP3.LUT P0, PT, PT, PT, PT, 0x80, 0x0 ;  /* 0x000000000000781c */ /* 0x000fe40003f0f070 */
[----:B------:R-:W-:-:S13]  /*19b0*/  ISETP.GT.AND P1, PT, R24, R130, PT ;  /* 0x000000821800720c */ /* 0x000fda0003f24270 */
[----:B0-----:R-:W-:Y:S05]  /*19c0*/  @!P1 BRA `(.L_x_452) ;  /* 0x0000009000089947 */ /* 0x001fea0003800000 */
[----:B------:R-:W-:Y:S01]  /*19d0*/  VIADD R126, R2, 0x18400 ;  /* 0x00018400027e7836 */ /* 0x000fe20000000000 */
[----:B------:R-:W-:Y:S04]  /*19e0*/  BSSY B6, `(.L_x_453) ;  /* 0x0000013000067945 */ /* 0x000fe80003800000 */
[----:B------:R-:W-:-:S13]  /*19f0*/  LOP3.LUT P0, RZ, R126, 0x3ff, RZ, 0xc0, !PT ;  /* 0x000003ff7eff7812 */ /* 0x000fda000780c0ff */
[----:B------:R-:W-:Y:S05]  /*1a00*/  @!P0 BRA `(.L_x_454) ;  /* 0x0000000000408947 */ /* 0x000fea0003800000 */
[----:B------:R-:W-:Y:S01]  /*1a10*/  MOV R0, 0x0 ;  /* 0x0000000000007802 */ /* 0x000fe20000000f00 */
[----:B------:R-:W-:Y:S01]  /*1a20*/  ULDC.64 UR4, c[0x4][0x90] ;  /* 0x0100240000047ab9 */ /* 0x000fe20000000a00 */
[----:B------:R-:W-:Y:S01]  /*1a30*/  ULDC.64 UR6, c[0x4][0x28] ;  /* 0x01000a0000067ab9 */ /* 0x000fe20000000a00 */
[----:B------:R-:W-:Y:S01]  /*1a40*/  MOV R4, UR4 ;  /* 0x0000000400047c02 */ /* 0x000fe20008000f00 */
[----:B------:R0:W1:Y:S01]  /*1a50*/  LDC.64 R14, c[0x4][R0] ;  /* 0x01000000000e7b82 */ /* 0x0000620000000a00 */
[----:B------:R-:W-:Y:S01]  /*1a60*/  IMAD.U32 R5, RZ, RZ, UR5 ;  /* 0x00000005ff057e24 */ /* 0x000fe2000f8e00ff */
        /* <DEDUP_REMOVED lines=10> */
.L_x_454:
[----:B------:R-:W-:Y:S05]  /*1b10*/  BSYNC B6 ;  /* 0x0000000000067941 */ /* 0x000fea0003800000 */
.L_x_453:
[----:B------:R-:W-:Y:S01]  /*1b20*/  IADD3 R125, R2, 0x400, RZ ;  /* 0x00000400027d7810 */ /* 0x000fe20007ffe0ff */
[----:B------:R-:W-:Y:S03]  /*1b30*/  BSSY B6, `(.L_x_455) ;  /* 0x0000013000067945 */ /* 0x000fe60003800000 */
[----:B------:R-:W-:-:S13]  /*1b40*/  LOP3.LUT P0, RZ, R125, 0x3ff, RZ, 0xc0, !PT ;  /* 0x000003ff7dff7812 */ /* 0x000fda000780c0ff */
[----:B------:R-:W-:Y:S05]  /*1b50*/  @!P0 BRA `(.L_x_456) ;  /* 0x0000000000408947 */ /* 0x000fea0003800000 */
[----:B------:R-:W-:Y:S01]  /*1b60*/  MOV R0, 0x0 ;  /* 0x0000000000007802 */ /* 0x000fe20000000f00 */
[----:B------:R-:W-:Y:S01]  /*1b70*/  ULDC.64 UR4, c[0x4][0x90] ;  /* 0x0100240000047ab9 */ /* 0x000fe20000000a00 */
[----:B------:R-:W-:Y:S01]  /*1b80*/  ULDC.64 UR6, c[0x4][0x98] ;  /* 0x0100260000067ab9 */ /* 0x000fe20000000a00 */
[----:B------:R-:W-:Y:S01]  /*1b90*/  IMAD.U32 R4, RZ, RZ, UR4 ;  /* 0x00000004ff047e24 */ /* 0x000fe2000f8e00ff */
[----:B------:R0:W1:Y:S01]  /*1ba0*/  LDC.64 R14, c[0x4][R0] ;  /* 0x01000000000e7b82 */ /* 0x0000620000000a00 */
[----:B------:R-:W-:Y:S01]  /*1bb0*/  IMAD.U32 R5, RZ, RZ, UR5 ;  /* 0x00000005ff057e24 */ /* 0x000fe2000f8e00ff */
[----:B------:R-:W-:Y:S01]  /*1bc0*/  ULDC.64 UR4, c[0x4][0x18] ;  /* 0x0100060000047ab9 */ /* 0x000fe20000000a00 */
[----:B------:R-:W-:Y:S01]  /*1bd0*/  MOV R6, UR6 ;  /* 0x0000000600067c02 */ /* 0x000fe20008000f00 */
[----:B------:R-:W-:Y:S01]  /*1be0*/  IMAD.U32 R7, RZ, RZ, UR7 ;  /* 0x00000007ff077e24 */ /* 0x000fe2000f8e00ff */
[----:B------:R-:W-:Y:S01]  /*1bf0*/  MOV R11, UR5 ;  /* 0x00000005000b7c02 */ /* 0x000fe20008000f00 */
[----:B------:R-:W-:Y:S01]  /*1c00*/  IMAD.U32 R10, RZ, RZ, UR4 ;  /* 0x00000004ff0a7e24 */ /* 0x000fe2000f8e00ff */
[----:B------:R-:W-:Y:S01]  /*1c10*/  MOV R13, RZ ;  /* 0x000000ff000d7202 */ /* 0x000fe20000000f00 */
[----:B------:R-:W-:-:S02]  /*1c20*/  IMAD.MOV.U32 R8, RZ, RZ, 0x70 ;  /* 0x00000070ff087424 */ /* 0x000fc400078e00ff */
[----:B0-----:R-:W-:-:S07]  /*1c30*/  IMAD.MOV.U32 R12, RZ, RZ, 0x1 ;  /* 0x00000001ff0c7424 */ /* 0x001fce00078e00ff */
[----:B------:R-:W-:-:S07]  /*1c40*/  LEPC R20, `(.L_x_456) ;  /* 0x000000001014794e */ /* 0x000fce0000000000 */
[----:B-1---5:R-:W-:Y:S05]  /*1c50*/  CALL.ABS.NOINC R14 ;  /* 0x000000000e007343 */ /* 0x022fea0003c00000 */
.L_x_456:
[----:B------:R-:W-:Y:S05]  /*1c60*/  BSYNC B6 ;  /* 0x0000000000067941 */ /* 0x000fea0003800000 */
.L_x_455:
[----:B------:R-:W-:Y:S01]  /*1c70*/  ULDC.64 UR4, c[0x0][0x9f8] ;  /* 0x00027e0000047ab9 */ /* 0x000fe20000000a00 */
[----:B------:R-:W-:Y:S01]  /*1c80*/  VIADD R0, R16, 0x20 ;  /* 0x0000002010007836 */ /* 0x000fe20000000000 */
[----:B------:R-:W-:Y:S01]  /*1c90*/  ISETP.NE.U32.AND P0, PT, RZ, UR4, PT ;  /* 0x00000004ff007c0c */ /* 0x000fe2000bf05070 */
[----:B------:R-:W0:Y:S03]  /*1ca0*/  LDC.64 R96, c[0x0][0x3f8] ;  /* 0x0000fe00ff607b82 */ /* 0x000e260000000a00 */
[----:B------:R-:W-:-:S05]  /*1cb0*/  ISETP.NE.AND.EX P0, PT, RZ, UR5, PT, P0 ;  /* 0x00000005ff007c0c */ /* 0x000fca000bf05300 */
[----:B------:R-:W1:Y:S08]  /*1cc0*/  LDC R129, c[0x0][0x3f4] ;  /* 0x0000fd00ff817b82 */ /* 0x000e700000000800 */
[----:B------:R-:W-:Y:S01]  /*1cd0*/  @P0 IADD3 R4, P1, R186, UR4, RZ ;  /* 0x00000004ba040c10 */ /* 0x000fe2000ff3e0ff */
[----:B------:R-:W-:Y:S01]  /*1ce0*/  ULDC UR4, c[0x0][0x2f4] ;  /* 0x0000bd0000047ab9 */ /* 0x000fe20000000800 */
[----:B------:R-:W2:Y:S02]  /*1cf0*/  LDC.64 R90, c[0x0][0x408] ;  /* 0x00010200ff5a7b82 */ /* 0x000ea40000000a00 */
[----:B------:R-:W-:Y:S01]  /*1d00*/  @P0 IADD3.X R5, R187, UR5, RZ, P1, !PT ;  /* 0x00000005bb050c10 */ /* 0x000fe20008ffe4ff */
[----:B------:R-:W-:-:S04]  /*1d10*/  ULDC UR5, c[0x0][0x320] ;  /* 0x0000c80000057ab9 */ /* 0x000fc80000000800 */
[----:B------:R3:W4:Y:S01]  /*1d20*/  @P0 LDG.E R102, desc[UR60][R4.64] ;  /* 0x0000003c04660981 */ /* 0x000722000c1e1900 */
[----:B------:R-:W-:Y:S01]  /*1d30*/  ISETP.GE.AND P1, PT, R0, UR4, PT ;  /* 0x0000000400007c0c */ /* 0x000fe2000bf26270 */
[----:B0-----:R-:W-:Y:S01]  /*1d40*/  IMAD.WIDE.U32 R98, R165, R96, R16 ;  /* 0x00000060a5627225 */ /* 0x001fe200078e0010 */
[----:B------:R-:W-:Y:S01]  /*1d50*/  ISETP.GE.AND P0, PT, R16, UR4, PT ;  /* 0x0000000410007c0c */ /* 0x000fe2000bf06270 */
[----:B------:R-:W0:Y:S01]  /*1d60*/  S2R R148, SR_TID.X ;  /* 0x0000000000947919 */ /* 0x000e220000002100 */
[----:B------:R-:W-:Y:S01]  /*1d70*/  SEL R6, RZ, 0xffffffff, P1 ;  /* 0xffffffffff067807 */ /* 0x000fe20000800000 */
[----:B------:R-:W-:Y:S01]  /*1d80*/  IMAD.SHL.U32 R111, R96, 0x40, RZ ;  /* 0x00000040606f7824 */ /* 0x000fe200078e00ff */
[----:B------:R-:W-:Y:S01]  /*1d90*/  SEL R3, RZ, 0x1, P0 ;  /* 0x00000001ff037807 */ /* 0x000fe20000000000 */
[----:B------:R-:W-:Y:S01]  /*1da0*/  IMAD R117, R191, 0x40, R165 ;  /* 0x00000040bf757824 */ /* 0x000fe200078e02a5 */
[----:B------:R-:W-:Y:S01]  /*1db0*/  ISETP.GE.AND P0, PT, R0, UR5, PT ;  /* 0x0000000500007c0c */ /* 0x000fe2000bf06270 */
[----:B------:R-:W-:Y:S01]  /*1dc0*/  IMAD.SHL.U32 R6, R6, 0x2, RZ ;  /* 0x0000000206067824 */ /* 0x000fe200078e00ff */
[----:B------:R-:W-:-:S02]  /*1dd0*/  ISETP.GE.AND P1, PT, R19, UR4, PT ;  /* 0x0000000413007c0c */ /* 0x000fc4000bf26270 */
[----:B---3--:R-:W-:Y:S02]  /*1de0*/  SEL R4, RZ, 0xffffffff, P0 ;  /* 0xffffffffff047807 */ /* 0x008fe40000000000 */
[----:B------:R-:W-:Y:S02]  /*1df0*/  LOP3.LUT R6, R6, 0x2, R3, 0xe2, !PT ;  /* 0x0000000206067812 */ /* 0x000fe400078ee203 */
[----:B------:R-:W-:Y:S01]  /*1e00*/  IADD3 R3, R16, 0x40, RZ ;  /* 0x0000004010037810 */ /* 0x000fe20007ffe0ff */
[----:B------:R-:W-:Y:S01]  /*1e10*/  IMAD.SHL.U32 R8, R4, 0x2, RZ ;  /* 0x0000000204087824 */ /* 0x000fe200078e00ff */
[----:B------:R-:W-:Y:S01]  /*1e20*/  SHF.R.S32.HI R9, RZ, 0x1f, R165 ;  /* 0x0000001fff097819 */ /* 0x000fe200000114a5 */
[----:B--2---:R-:W-:Y:S01]  /*1e30*/  IMAD.WIDE.U32 R92, R165, R90, R16 ;  /* 0x0000005aa55c7225 */ /* 0x004fe200078e0010 */
[----:B------:R-:W-:Y:S02]  /*1e40*/  ISETP.GE.AND P0, PT, R3, UR4, PT ;  /* 0x0000000403007c0c */ /* 0x000fe4000bf06270 */
[----:B------:R-:W-:Y:S01]  /*1e50*/  SEL R4, RZ, 0x8, P1 ;  /* 0x00000008ff047807 */ /* 0x000fe20000800000 */
[----:B------:R-:W-:Y:S01]  /*1e60*/  IMAD.SHL.U32 R113, R90, 0x40, RZ ;  /* 0x000000405a717824 */ /* 0x000fe200078e00ff */
[----:B------:R-:W-:-:S02]  /*1e70*/  SEL R5, RZ, 0x4, P0 ;  /* 0x00000004ff057807 */ /* 0x000fc40000000000 */
[--C-:B------:R-:W-:Y:S02]  /*1e80*/  SHF.R.S32.HI R161, RZ, 0x1f, R160.reuse ;  /* 0x0000001fffa17819 */ /* 0x100fe400000114a0 */
[----:B------:R-:W-:Y:S01]  /*1e90*/  LOP3.LUT R4, R4, R6, R5, 0xfe, !PT ;  /* 0x0000000604047212 */ /* 0x000fe200078efe05 */
[-C--:B------:R-:W-:Y:S01]  /*1ea0*/  IMAD R6, R9, R96.reuse, RZ ;  /* 0x0000006009067224 */ /* 0x080fe200078e02ff */
[----:B------:R-:W-:Y:S01]  /*1eb0*/  ISETP.GE.AND P0, PT, R22, UR4, PT ;  /* 0x0000000416007c0c */ /* 0x000fe2000bf06270 */
[C---:B------:R-:W-:Y:S01]  /*1ec0*/  IMAD.WIDE.U32 R100, R165.reuse, R96, R160 ;  /* 0x00000060a5647225 */ /* 0x040fe200078e00a0 */
[----:B------:R-:W-:Y:S02]  /*1ed0*/  ISETP.GE.AND P2, PT, R16, UR5, PT ;  /* 0x0000000510007c0c */ /* 0x000fe4000bf46270 */
[----:B------:R-:W-:Y:S01]  /*1ee0*/  SEL R5, RZ, 0x10, P0 ;  /* 0x00000010ff057807 */ /* 0x000fe20000000000 */
[C---:B------:R-:W-:Y:S01]  /*1ef0*/  IMAD R11, R165.reuse, R97, R6 ;  /* 0x00000061a50b7224 */ /* 0x040fe200078e0206 */
[----:B------:R-:W-:Y:S01]  /*1f00*/  SEL R7, RZ, 0x1, P2 ;  /* 0x00000001ff077807 */ /* 0x000fe20001000000 */
[----:B------:R-:W-:Y:S01]  /*1f10*/  IMAD.WIDE.U32 R94, R165, R90, R160 ;  /* 0x0000005aa55e7225 */ /* 0x000fe200078e00a0 */
[----:B-1----:R-:W-:-:S02]  /*1f20*/  ISETP.GE.AND P2, PT, R0, R129, PT ;  /* 0x000000810000720c */ /* 0x002fc40003f46270 */
[----:B------:R-:W-:Y:S01]  /*1f30*/  ISETP.GE.AND P1, PT, R3, UR5, PT ;  /* 0x0000000503007c0c */ /* 0x000fe2000bf26270 */
[----:B------:R-:W-:Y:S01]  /*1f40*/  IMAD.IADD R101, R101, 0x1, R11 ;  /* 0x0000000165657824 */ /* 0x000fe200078e020b */
[----:B------:R-:W-:Y:S01]  /*1f50*/  ISETP.GE.AND P3, PT, R16, R129, PT ;  /* 0x000000811000720c */ /* 0x000fe20003f66270 */
[----:B------:R-:W-:Y:S01]  /*1f60*/  IMAD.IADD R99, R11, 0x1, R99 ;  /* 0x000000010b637824 */ /* 0x000fe200078e0263 */
[----:B------:R-:W-:Y:S01]  /*1f70*/  LOP3.LUT R11, R4, R5, RZ, 0xfc, !PT ;  /* 0x00000005040b7212 */ /* 0x000fe200078efcff */
[----:B------:R-:W-:Y:S01]  /*1f80*/  IMAD R4, R9, R90, RZ ;  /* 0x0000005a09047224 */ /* 0x000fe200078e02ff */
[----:B------:R-:W-:Y:S01]  /*1f90*/  SEL R9, R129, RZ, P2 ;  /* 0x000000ff81097207 */ /* 0x000fe20001000000 */
[----:B-----5:R-:W-:Y:S01]  /*1fa0*/  IMAD.WIDE.U32 R100, R145, R96, R100 ;  /* 0x0000006091647225 */ /* 0x020fe200078e0064 */
[----:B------:R-:W-:Y:S02]  /*1fb0*/  SEL R6, RZ, 0x4, P1 ;  /* 0x00000004ff067807 */ /* 0x000fe40000800000 */
[----:B------:R-:W-:Y:S01]  /*1fc0*/  SEL R5, R129, RZ, P3 ;  /* 0x000000ff81057207 */ /* 0x000fe20001800000 */
[----:B------:R-:W-:Y:S01]  /*1fd0*/  IMAD.IADD R9, R0, 0x1, R9 ;  /* 0x0000000100097824 */ /* 0x000fe200078e0209 */
[----:B------:R-:W-:Y:S01]  /*1fe0*/  ISETP.GE.AND P1, PT, R3, R129, PT ;  /* 0x000000810300720c */ /* 0x000fe20003f26270 */
[----:B------:R-:W-:Y:S01]  /*1ff0*/  IMAD R13, R165, R91, R4 ;  /* 0x0000005ba50d7224 */ /* 0x000fe200078e0204 */
[----:B------:R-:W-:Y:S01]  /*2000*/  LOP3.LUT R7, R8, 0x2, R7, 0xe2, !PT ;  /* 0x0000000208077812 */ /* 0x000fe200078ee207 */
[----:B------:R-:W-:Y:S01]  /*2010*/  IMAD.IADD R5, R16, 0x1, R5 ;  /* 0x0000000110057824 */ /* 0x000fe200078e0205 */
[----:B------:R-:W-:Y:S01]  /*2020*/  SEL R4, R129, RZ, P1 ;  /* 0x000000ff81047207 */ /* 0x000fe20000800000 */
[----:B------:R-:W-:Y:S01]  /*2030*/  IMAD.IADD R95, R95, 0x1, R13 ;  /* 0x000000015f5f7824 */ /* 0x000fe200078e020d */
[----:B------:R-:W-:Y:S01]  /*2040*/  LOP3.LUT R7, R7, R6, RZ, 0xfc, !PT ;  /* 0x0000000607077212 */ /* 0x000fe200078efcff */
[----:B------:R-:W-:Y:S01]  /*2050*/  IMAD.WIDE.U32 R98, R145, R96, R98 ;  /* 0x0000006091627225 */ /* 0x000fe200078e0062 */
[----:B------:R-:W-:-:S02]  /*2060*/  SHF.R.S32.HI R6, RZ, 0x1f, R9 ;  /* 0x0000001fff067819 */ /* 0x000fc40000011409 */
[----:B------:R-:W-:Y:S01]  /*2070*/  IADD3 R14, R3, R4, RZ ;  /* 0x00000004030e7210 */ /* 0x000fe20007ffe0ff */
[----:B------:R-:W-:Y:S01]  /*2080*/  IMAD.WIDE.U32 R94, R145, R90, R94 ;  /* 0x0000005a915e7225 */ /* 0x000fe200078e005e */
[----:B------:R-:W-:Y:S02]  /*2090*/  SHF.R.S32.HI R4, RZ, 0x1f, R5 ;  /* 0x0000001fff047819 */ /* 0x000fe40000011405 */
[----:B------:R-:W-:Y:S01]  /*20a0*/  LEA.HI R10, R6, R9, RZ, 0x6 ;  /* 0x00000009060a7211 */ /* 0x000fe200078f30ff */
[----:B------:R-:W-:Y:S01]  /*20b0*/  IMAD.SHL.U32 R129, R129, 0x2, RZ ;  /* 0x0000000281817824 */ /* 0x000fe200078e00ff */
[----:B------:R-:W-:Y:S02]  /*20c0*/  LEA.HI R8, R4, R5, RZ, 0x3 ;  /* 0x0000000504087211 */ /* 0x000fe400078f18ff */
[----:B------:R-:W-:Y:S02]  /*20d0*/  LEA.HI R9, R6, R9, RZ, 0x3 ;  /* 0x0000000906097211 */ /* 0x000fe400078f18ff */
[----:B------:R-:W-:-:S02]  /*20e0*/  LEA.HI R4, R4, R5, RZ, 0x6 ;  /* 0x0000000504047211 */ /* 0x000fc400078f30ff */
[----:B------:R-:W-:Y:S02]  /*20f0*/  SHF.R.S32.HI R10, RZ, 0x6, R10 ;  /* 0x00000006ff0a7819 */ /* 0x000fe4000001140a */
[----:B------:R-:W-:Y:S02]  /*2100*/  LOP3.LUT R6, R176, 0x38, R9, 0xf8, !PT ;  /* 0x00000038b0067812 */ /* 0x000fe400078ef809 */
[----:B------:R-:W-:Y:S01]  /*2110*/  SHF.R.S32.HI R5, RZ, 0x6, R4 ;  /* 0x00000006ff057819 */ /* 0x000fe20000011404 */
[C---:B------:R-:W-:Y:S01]  /*2120*/  IMAD R143, R10.reuse, 0x1800, R178 ;  /* 0x000018000a8f7824 */ /* 0x040fe200078e02b2 */
[----:B------:R-:W-:Y:S01]  /*2130*/  SHF.R.S32.HI R15, RZ, 0x1f, R14 ;  /* 0x0000001fff0f7819 */ /* 0x000fe2000001140e */
[--C-:B------:R-:W-:Y:S01]  /*2140*/  IMAD R140, R10, 0x1800, R179.reuse ;  /* 0x000018000a8c7824 */ /* 0x100fe200078e02b3 */
[----:B------:R-:W-:Y:S01]  /*2150*/  LOP3.LUT R4, R176, 0x38, R8, 0xf8, !PT ;  /* 0x00000038b0047812 */ /* 0x000fe200078ef808 */
[C---:B------:R-:W-:Y:S01]  /*2160*/  IMAD R144, R5.reuse, 0x1800, R178 ;  /* 0x0000180005907824 */ /* 0x040fe200078e02b2 */
[----:B------:R-:W-:Y:S01]  /*2170*/  LOP3.LUT R6, R6, R177, RZ, 0x3c, !PT ;  /* 0x000000b106067212 */ /* 0x000fe200078e3cff */
[----:B------:R-:W-:Y:S01]  /*2180*/  IMAD R142, R5, 0x1800, R179 ;  /* 0x00001800058e7824 */ /* 0x000fe200078e02b3 */
[----:B------:R-:W-:-:S02]  /*2190*/  LEA.HI R20, R15, R14, RZ, 0x3 ;  /* 0x0000000e0f147211 */ /* 0x000fc400078f18ff */
[----:B------:R-:W-:Y:S02]  /*21a0*/  LOP3.LUT R5, R4, R177, RZ, 0x3c, !PT ;  /* 0x000000b104057212 */ /* 0x000fe400078e3cff */
[----:B------:R-:W-:Y:S02]  /*21b0*/  LEA.HI R14, R15, R14, RZ, 0x6 ;  /* 0x0000000e0f0e7211 */ /* 0x000fe400078f30ff */
[----:B------:R-:W-:Y:S01]  /*21c0*/  IADD3 R143, R143, R6, RZ ;  /* 0x000000068f8f7210 */ /* 0x000fe20007ffe0ff */
[----:B------:R-:W-:Y:S01]  /*21d0*/  IMAD.IADD R144, R144, 0x1, R5 ;  /* 0x0000000190907824 */ /* 0x000fe200078e0205 */
[----:B------:R-:W-:Y:S02]  /*21e0*/  SHF.R.S32.HI R15, RZ, 0x1f, R145 ;  /* 0x0000001fff0f7819 */ /* 0x000fe40000011491 */
[----:B------:R-:W-:Y:S02]  /*21f0*/  LOP3.LUT R6, R167, 0x38, R9, 0xf8, !PT ;  /* 0x00000038a7067812 */ /* 0x000fe400078ef809 */
[----:B------:R-:W-:-:S02]  /*2200*/  SHF.R.S32.HI R14, RZ, 0x6, R14 ;  /* 0x00000006ff0e7819 */ /* 0x000fc4000001140e */
[----:B------:R-:W-:Y:S01]  /*2210*/  LOP3.LUT R5, R6, R223, RZ, 0x3c, !PT ;  /* 0x000000df06057212 */ /* 0x000fe200078e3cff */
[----:B------:R-:W-:Y:S01]  /*2220*/  IMAD R6, R15, R96, RZ ;  /* 0x000000600f067224 */ /* 0x000fe200078e02ff */
[----:B------:R-:W-:Y:S01]  /*2230*/  LOP3.LUT R4, R176, 0x38, R20, 0xf8, !PT ;  /* 0x00000038b0047812 */ /* 0x000fe200078ef814 */
[----:B------:R-:W-:Y:S01]  /*2240*/  IMAD R141, R14, 0x1800, R178 ;  /* 0x000018000e8d7824 */ /* 0x000fe200078e02b2 */
[----:B------:R-:W-:Y:S01]  /*2250*/  LOP3.LUT R12, R167, 0x38, R8, 0xf8, !PT ;  /* 0x00000038a70c7812 */ /* 0x000fe200078ef808 */
[----:B------:R-:W-:Y:S01]  /*2260*/  IMAD R107, R145, R97, R6 ;  /* 0x00000061916b7224 */ /* 0x000fe200078e0206 */
[----:B------:R-:W-:Y:S01]  /*2270*/  IADD3 R93, R13, R93, RZ ;  /* 0x0000005d0d5d7210 */ /* 0x000fe20007ffe0ff */
[----:B------:R-:W-:Y:S01]  /*2280*/  IMAD.IADD R140, R140, 0x1, R5 ;  /* 0x000000018c8c7824 */ /* 0x000fe200078e0205 */
[----:B------:R-:W-:Y:S01]  /*2290*/  LOP3.LUT R4, R4, R177, RZ, 0x3c, !PT ;  /* 0x000000b104047212 */ /* 0x000fe200078e3cff */
[----:B------:R-:W-:Y:S01]  /*22a0*/  IMAD R138, R14, 0x1800, R179 ;  /* 0x000018000e8a7824 */ /* 0x000fe200078e02b3 */
[----:B------:R-:W-:Y:S01]  /*22b0*/  LOP3.LUT R6, R176, 0x18, R16, 0xf8, !PT ;  /* 0x00000018b0067812 */ /* 0x000fe200078ef810 */
[----:B------:R-:W-:Y:S01]  /*22c0*/  IMAD.WIDE.U32 R92, R145, R90, R92 ;  /* 0x0000005a915c7225 */ /* 0x000fe200078e005c */
[----:B------:R-:W-:-:S02]  /*22d0*/  LOP3.LUT R13, R12, R223, RZ, 0x3c, !PT ;  /* 0x000000df0c0d7212 */ /* 0x000fc400078e3cff */
[----:B------:R-:W-:Y:S01]  /*22e0*/  ISETP.GE.AND P4, PT, R19, UR5, PT ;  /* 0x0000000513007c0c */ /* 0x000fe2000bf86270 */
[----:B------:R-:W-:Y:S01]  /*22f0*/  IMAD.IADD R141, R141, 0x1, R4 ;  /* 0x000000018d8d7824 */ /* 0x000fe200078e0204 */
[----:B------:R-:W-:Y:S01]  /*2300*/  LOP3.LUT R12, R167, 0x38, R20, 0xf8, !PT ;  /* 0x00000038a70c7812 */ /* 0x000fe200078ef814 */
[----:B------:R-:W-:Y:S01]  /*2310*/  IMAD.IADD R142, R142, 0x1, R13 ;  /* 0x000000018e8e7824 */ /* 0x000fe200078e020d */
[----:B------:R-:W-:Y:S01]  /*2320*/  ISETP.GE.AND P0, PT, R23, UR4, PT ;  /* 0x0000000417007c0c */ /* 0x000fe2000bf06270 */
[----:B------:R-:W-:Y:S01]  /*2330*/  IMAD R4, R15, R90, RZ ;  /* 0x0000005a0f047224 */ /* 0x000fe200078e02ff */
[----:B------:R-:W-:Y:S01]  /*2340*/  LOP3.LUT R5, R6, R177, RZ, 0x3c, !PT ;  /* 0x000000b106057212 */ /* 0x000fe200078e3cff */
[----:B------:R-:W-:Y:S01]  /*2350*/  IMAD R15, R91, 0x60, RZ ;  /* 0x000000605b0f7824 */ /* 0x000fe200078e02ff */
[----:B------:R-:W-:Y:S01]  /*2360*/  SEL R6, RZ, 0x8, P4 ;  /* 0x00000008ff067807 */ /* 0x000fe20002000000 */
[----:B------:R-:W-:Y:S01]  /*2370*/  IMAD R21, R145, R91, R4 ;  /* 0x0000005b91157224 */ /* 0x000fe200078e0204 */
[----:B------:R-:W-:Y:S01]  /*2380*/  LOP3.LUT R13, R12, R223, RZ, 0x3c, !PT ;  /* 0x000000df0c0d7212 */ /* 0x000fe200078e3cff */
[----:B------:R-:W-:Y:S01]  /*2390*/  IMAD.IADD R109, R101, 0x1, R107 ;  /* 0x00000001656d7824 */ /* 0x000fe200078e026b */
[----:B------:R-:W-:Y:S01]  /*23a0*/  IADD3 R133, R133, R26, RZ ;  /* 0x0000001a85857210 */ /* 0x000fe20007ffe0ff */
[----:B------:R-:W-:Y:S01]  /*23b0*/  IMAD.IADD R106, R21, 0x1, R93 ;  /* 0x00000001156a7824 */ /* 0x000fe200078e025d */
[----:B------:R-:W-:Y:S01]  /*23c0*/  SEL R10, RZ, 0x20, P0 ;  /* 0x00000020ff0a7807 */ /* 0x000fe20000000000 */
[----:B------:R-:W-:Y:S01]  /*23d0*/  IMAD.IADD R107, R107, 0x1, R99 ;  /* 0x000000016b6b7824 */ /* 0x000fe200078e0263 */
[----:B------:R-:W-:-:S02]  /*23e0*/  LOP3.LUT P5, RZ, R195, 0x4, RZ, 0xc0, !PT ;  /* 0x00000004c3ff7812 */ /* 0x000fc400078ac0ff */
[----:B------:R-:W-:Y:S02]  /*23f0*/  MOV R131, 0x20 ;  /* 0x0000002000837802 */ /* 0x000fe40000000f00 */
[C---:B------:R-:W-:Y:S02]  /*2400*/  LOP3.LUT R26, R7.reuse, R6, RZ, 0xfc, !PT ;  /* 0x00000006071a7212 */ /* 0x040fe400078efcff */
[----:B------:R-:W-:Y:S02]  /*2410*/  LOP3.LUT R6, R7, 0x1, RZ, 0xc0, !PT ;  /* 0x0000000107067812 */ /* 0x000fe400078ec0ff */
[----:B------:R-:W-:Y:S01]  /*2420*/  IADD3 R138, R138, R13, RZ ;  /* 0x0000000d8a8a7210 */ /* 0x000fe20007ffe0ff */
[----:B------:R-:W-:Y:S01]  /*2430*/  IMAD R13, R97, 0x60, RZ ;  /* 0x00000060610d7824 */ /* 0x000fe200078e02ff */
[----:B------:R-:W-:Y:S02]  /*2440*/  SHF.R.S32.HI R124, RZ, 0x3, R8 ;  /* 0x00000003ff7c7819 */ /* 0x000fe40000011408 */
[----:B------:R-:W-:-:S02]  /*2450*/  LOP3.LUT R7, R8, 0xfffffff8, RZ, 0xc0, !PT ;  /* 0xfffffff808077812 */ /* 0x000fc400078ec0ff */
[C---:B------:R-:W-:Y:S01]  /*2460*/  SHF.L.U64.HI R110, R96.reuse, 0x6, R97 ;  /* 0x00000006606e7819 */ /* 0x040fe20000010261 */
[----:B------:R-:W-:Y:S01]  /*2470*/  IMAD.WIDE.U32 R96, R96, 0x60, RZ ;  /* 0x0000006060607825 */ /* 0x000fe200078e00ff */
[C---:B------:R-:W-:Y:S02]  /*2480*/  SHF.L.U64.HI R112, R90.reuse, 0x6, R91 ;  /* 0x000000065a707819 */ /* 0x040fe4000001025b */
[----:B------:R-:W-:Y:S01]  /*2490*/  SHF.R.S32.HI R121, RZ, 0x3, R9 ;  /* 0x00000003ff797819 */ /* 0x000fe20000011409 */
[----:B------:R-:W-:Y:S01]  /*24a0*/  IMAD.WIDE.U32 R90, R90, 0x60, RZ ;  /* 0x000000605a5a7825 */ /* 0x000fe200078e00ff */
[----:B------:R-:W-:Y:S02]  /*24b0*/  LOP3.LUT R8, R9, 0xfffffff8, RZ, 0xc0, !PT ;  /* 0xfffffff809087812 */ /* 0x000fe400078ec0ff */
[----:B------:R-:W-:Y:S01]  /*24c0*/  LOP3.LUT R103, R11, R10, RZ, 0xfc, !PT ;  /* 0x0000000a0b677212 */ /* 0x000fe200078efcff */
[----:B------:R-:W-:Y:S01]  /*24d0*/  IMAD.IADD R134, R97, 0x1, R13 ;  /* 0x0000000161867824 */ /* 0x000fe200078e020d */
[----:B------:R-:W-:Y:S01]  /*24e0*/  SEL R131, R131, 0xffffffe0, !P5 ;  /* 0xffffffe083837807 */ /* 0x000fe20006800000 */
[----:B------:R-:W-:Y:S01]  /*24f0*/  IMAD.IADD R136, R91, 0x1, R15 ;  /* 0x000000015b887824 */ /* 0x000fe200078e020f */
[----:B------:R-:W-:-:S02]  /*2500*/  IADD3 R5, R178, R5, RZ ;  /* 0x00000005b2057210 */ /* 0x000fc40007ffe0ff */
[----:B------:R-:W-:Y:S02]  /*2510*/  LOP3.LUT R9, R20, 0xfffffff8, RZ, 0xc0, !PT ;  /* 0xfffffff814097812 */ /* 0x000fe400078ec0ff */
[----:B------:R-:W-:Y:S02]  /*2520*/  IADD3 R108, R95, R21, RZ ;  /* 0x000000155f6c7210 */ /* 0x000fe40007ffe0ff */
[----:B------:R-:W-:Y:S02]  /*2530*/  SHF.R.S32.HI R120, RZ, 0x3, R20 ;  /* 0x00000003ff787819 */ /* 0x000fe40000011414 */
[C---:B------:R-:W-:Y:S02]  /*2540*/  LOP3.LUT R20, R26.reuse, 0x2, RZ, 0xc0, !PT ;  /* 0x000000021a147812 */ /* 0x040fe400078ec0ff */
[----:B------:R-:W-:Y:S02]  /*2550*/  LOP3.LUT R21, R26, 0x4, RZ, 0xc0, !PT ;  /* 0x000000041a157812 */ /* 0x000fe400078ec0ff */
[----:B------:R-:W-:-:S02]  /*2560*/  LOP3.LUT R27, R103, 0x2, RZ, 0xc0, !PT ;  /* 0x00000002671b7812 */ /* 0x000fc400078ec0ff */
[C---:B------:R-:W-:Y:S02]  /*2570*/  LOP3.LUT R28, R103.reuse, 0x4, RZ, 0xc0, !PT ;  /* 0x00000004671c7812 */ /* 0x040fe400078ec0ff */
[C---:B------:R-:W-:Y:S02]  /*2580*/  LOP3.LUT R105, R103.reuse, 0x8, RZ, 0xc0, !PT ;  /* 0x0000000867697812 */ /* 0x040fe400078ec0ff */
[----:B------:R-:W-:Y:S02]  /*2590*/  LOP3.LUT R104, R103, 0x10, RZ, 0xc0, !PT ;  /* 0x0000001067687812 */ /* 0x000fe400078ec0ff */
[----:B------:R-:W-:Y:S02]  /*25a0*/  SHF.R.S32.HI R4, RZ, 0x1f, R30 ;  /* 0x0000001fff047819 */ /* 0x000fe4000001141e */
[----:B0-----:R-:W-:Y:S02]  /*25b0*/  LEA.HI R148, R148, 0x8, RZ, 0x19 ;  /* 0x0000000894947811 */ /* 0x001fe400078fc8ff */
[----:B------:R-:W-:-:S02]  /*25c0*/  IADD3 R137, R131, R5, RZ ;  /* 0x0000000583897210 */ /* 0x000fc40007ffe0ff */
[----:B------:R-:W-:Y:S02]  /*25d0*/  LOP3.LUT R10, R11, 0x1, RZ, 0xc0, !PT ;  /* 0x000000010b0a7812 */ /* 0x000fe400078ec0ff */
[----:B------:R-:W-:Y:S02]  /*25e0*/  LOP3.LUT R26, R26, 0x8, RZ, 0xc0, !PT ;  /* 0x000000081a1a7812 */ /* 0x000fe400078ec0ff */
[----:B------:R-:W-:Y:S02]  /*25f0*/  SHF.R.S32.HI R116, RZ, 0x1f, R7 ;  /* 0x0000001fff747819 */ /* 0x000fe40000011407 */
[----:B------:R-:W-:Y:S02]  /*2600*/  SHF.R.S32.HI R115, RZ, 0x1f, R8 ;  /* 0x0000001fff737819 */ /* 0x000fe40000011408 */
[----:B------:R-:W-:Y:S02]  /*2610*/  SHF.R.S32.HI R114, RZ, 0x1f, R9 ;  /* 0x0000001fff727819 */ /* 0x000fe40000011409 */
[----:B------:R-:W-:-:S02]  /*2620*/  LOP3.LUT R103, R103, 0x20, RZ, 0xc0, !PT ;  /* 0x0000002067677812 */ /* 0x000fc400078ec0ff */
[----:B----4-:R-:W-:-:S07]  /*2630*/  SHF.R.S32.HI R132, RZ, 0x1f, R102 ;  /* 0x0000001fff847819 */ /* 0x010fce0000011466 */
.L_x_562:
[----:B------:R-:W0:Y:S01]  /*2640*/  LDC R84, c[0x0][0x430] ;  /* 0x00010c00ff547b82 */ /* 0x000e220000000800 */
[----:B------:R-:W-:Y:S01]  /*2650*/  VIADD R24, R24, 0xffffffff ;  /* 0xffffffff18187836 */ /* 0x000fe20000000000 */
[----:B------:R-:W-:-:S03]  /*2660*/  MOV R31, RZ ;  /* 0x000000ff001f7202 */ /* 0x000fc60000000f00 */
[----:B-1----:R-:W-:-:S03]  /*2670*/  IMAD R12, R24, 0x60, R117 ;  /* 0x00000060180c7824 */ /* 0x002fc600078e0275 */
[----:B------:R-:W1:Y:S02]  /*2680*/  LDC R128, c[0x0][0x3f4] ;  /* 0x0000fd00ff807b82 */ /* 0x000e640000000800 */
[----:B------:R-:W-:Y:S02]  /*2690*/  ISETP.GE.AND P0, PT, R12, R25, PT ;  /* 0x000000190c00720c */ /* 0x000fe40003f06270 */
[----:B------:R-:W-:Y:S02]  /*26a0*/  IADD3 R36, R133, R12, RZ ;  /* 0x0000000c85247210 */ /* 0x000fe40007ffe0ff */
[----:B------:R-:W-:-:S03]  /*26b0*/  ISETP.GT.OR P0, PT, R117, 0x5f, P0 ;  /* 0x0000005f7500780c */ /* 0x000fc60000704670 */
[----:B--2---:R-:W-:Y:S01]  /*26c0*/  IMAD.MOV.U32 R32, RZ, RZ, R36 ;  /* 0x000000ffff207224 */ /* 0x004fe200078e0024 */
[----:B0-----:R-:W-:-:S09]  /*26d0*/  ISETP.NE.AND P4, PT, R84, 0x1, PT ;  /* 0x000000015400780c */ /* 0x001fd20003f85270 */
[----:B------:R-:W0:Y:S08]  /*26e0*/  @!P0 LDC.64 R14, c[0x0][0x428] ;  /* 0x00010a00ff0e8b82 */ /* 0x000e300000000a00 */
[----:B------:R-:W2:Y:S08]  /*26f0*/  @!P0 LDC.64 R12, c[0x0][0x418] ;  /* 0x00010600ff0c8b82 */ /* 0x000eb00000000a00 */
[----:B------:R-:W3:Y:S08]  /*2700*/  @P4 LDC R11, c[0x0][0x434] ;  /* 0x00010d00ff0b4b82 */ /* 0x000ef00000000800 */
[----:B----4-:R-:W4:Y:S01]  /*2710*/  @P4 LDC R34, c[0x0][0x438] ;  /* 0x00010e00ff224b82 */ /* 0x010f220000000800 */
[----:B---3--:R-:W-:-:S05]  /*2720*/  @P4 IMAD.HI.U32 R11, R36, R11, RZ ;  /* 0x0000000b240b4227 */ /* 0x008fca00078e00ff */
[----:B----4-:R-:W-:Y:S01]  /*2730*/  @P4 SHF.R.U32.HI R32, RZ, R34, R11 ;  /* 0x00000022ff204219 */ /* 0x010fe2000001160b */
[----:B0-----:R-:W-:-:S03]  /*2740*/  @!P0 IMAD R11, R132, R14, RZ ;  /* 0x0000000e840b8224 */ /* 0x001fc600078e02ff */
[--C-:B------:R-:W-:Y:S01]  /*2750*/  @!P0 SHF.R.S32.HI R33, RZ, 0x1f, R32.reuse ;  /* 0x0000001fff218819 */ /* 0x100fe20000011420 */
[C---:B------:R-:W-:Y:S02]  /*2760*/  @!P0 IMAD R11, R102.reuse, R15, R11 ;  /* 0x0000000f660b8224 */ /* 0x040fe400078e020b */
[----:B------:R-:W-:-:S04]  /*2770*/  @!P0 IMAD.WIDE.U32 R14, R102, R14, R32 ;  /* 0x0000000e660e8225 */ /* 0x000fc800078e0020 */
[----:B------:R-:W-:Y:S01]  /*2780*/  @!P0 IMAD.IADD R11, R15, 0x1, R11 ;  /* 0x000000010f0b8824 */ /* 0x000fe200078e020b */
[----:B--2---:R-:W-:-:S04]  /*2790*/  @!P0 LEA R12, P4, R14, R12, 0x2 ;  /* 0x0000000c0e0c8211 */ /* 0x004fc800078810ff */
[----:B------:R-:W-:-:S05]  /*27a0*/  @!P0 LEA.HI.X R13, R14, R13, R11, 0x2, P4 ;  /* 0x0000000d0e0d8211 */ /* 0x000fca00020f140b */
[----:B------:R0:W5:Y:S01]  /*27b0*/  @!P0 LDG.E R31, desc[UR60][R12.64] ;  /* 0x0000003c0c1f8981 */ /* 0x000162000c1e1900 */
[----:B-1----:R-:W-:Y:S01]  /*27c0*/  ISETP.GE.AND P0, PT, R128, 0x1, PT ;  /* 0x000000018000780c */ /* 0x002fe20003f06270 */
[----:B------:R-:W-:Y:S01]  /*27d0*/  IMAD.MOV R11, RZ, RZ, -R32 ;  /* 0x000000ffff0b7224 */ /* 0x000fe200078e0a20 */
[----:B------:R-:W-:Y:S01]  /*27e0*/  ISETP.GT.AND P4, PT, R24, R130, PT ;  /* 0x000000821800720c */ /* 0x000fe20003f84270 */
[----:B------:R-:W-:Y:S01]  /*27f0*/  IMAD R33, R18, 0x4800, R5 ;  /* 0x0000480012217824 */ /* 0x000fe200078e0205 */
[----:B------:R-:W-:Y:S05]  /*2800*/  YIELD ;  /* 0x0000000000007946 */ /* 0x000fea0003800000 */
[----:B------:R-:W-:Y:S01]  /*2810*/  IMAD R84, R84, R11, R36 ;  /* 0x0000000b54547224 */ /* 0x000fe200078e0224 */
[----:B------:R-:W-:Y:S01]  /*2820*/  BSSY B0, `(.L_x_457) ;  /* 0x00007a9000007945 */ /* 0x000fe20003800000 */
[----:B------:R-:W-:Y:S01]  /*2830*/  IMAD R11, R18, 0x4800, R137 ;  /* 0x00004800120b7824 */ /* 0x000fe200078e0289 */
[----:B------:R-:W-:Y:S01]  /*2840*/  P2R R127, PR, RZ, 0x10 ;  /* 0x00000010ff7f7803 */ /* 0x000fe20000000000 */
[----:B------:R-:W-:-:S03]  /*2850*/  IMAD R33, R33, 0x2, R126 ;  /* 0x0000000221217824 */ /* 0x000fc600078e027e */
[----:B------:R-:W-:Y:S01]  /*2860*/  LEA R32, R11, R126, 0x1 ;  /* 0x0000007e0b207211 */ /* 0x000fe200078e08ff */
[----:B0-----:R-:W-:Y:S06]  /*2870*/  @!P0 BRA `(.L_x_458) ;  /* 0x0000007000b08947 */ /* 0x001fec0003800000 */
[----:B------:R-:W-:Y:S01]  /*2880*/  SHF.R.S32.HI R85, RZ, 0x1f, R84 ;  /* 0x0000001fff557819 */ /* 0x000fe20000011454 */
[----:B------:R-:W-:Y:S01]  /*2890*/  ULDC.64 UR4, c[0x0][0x300] ;  /* 0x0000c00000047ab9 */ /* 0x000fe20000000a00 */
[----:B-----5:R-:W-:Y:S01]  /*28a0*/  SHF.R.S32.HI R86, RZ, 0x1f, R31 ;  /* 0x0000001fff567819 */ /* 0x020fe2000001141f */
[----:B------:R-:W-:Y:S01]  /*28b0*/  IMAD.WIDE.U32 R12, R84, UR4, RZ ;  /* 0x00000004540c7c25 */ /* 0x000fe2000f8e00ff */
[----:B------:R-:W-:Y:S02]  /*28c0*/  ULDC.U8 UR6, c[0x0][0x410] ;  /* 0x0001040000067ab9 */ /* 0x000fe40000000000 */
[----:B------:R-:W-:Y:S01]  /*28d0*/  ISETP.NE.AND P0, PT, RZ, UR6, PT ;  /* 0x00000006ff007c0c */ /* 0x000fe2000bf05270 */
[----:B------:R-:W-:Y:S02]  /*28e0*/  IMAD R11, R85, UR4, RZ ;  /* 0x00000004550b7c24 */ /* 0x000fe4000f8e02ff */
[----:B------:R-:W-:Y:S02]  /*28f0*/  IMAD R34, R136, R24, RZ ;  /* 0x0000001888227224 */ /* 0x000fe400078e02ff */
[----:B------:R-:W-:Y:S01]  /*2900*/  IMAD R11, R84, UR5, R11 ;  /* 0x00000005540b7c24 */ /* 0x000fe2000f8e020b */
[----:B------:R-:W-:Y:S01]  /*2910*/  ULDC.64 UR4, c[0x0][0x310] ;  /* 0x0000c40000047ab9 */ /* 0x000fe20000000a00 */
[----:B------:R-:W-:-:S02]  /*2920*/  IMAD R87, R24, -0x60, R25 ;  /* 0xffffffa018577824 */ /* 0x000fc400078e0219 */
[----:B------:R-:W-:Y:S02]  /*2930*/  IMAD R14, R86, UR4, RZ ;  /* 0x00000004560e7c24 */ /* 0x000fe4000f8e02ff */
[----:B------:R-:W-:Y:S01]  /*2940*/  IMAD.IADD R13, R13, 0x1, R11 ;  /* 0x000000010d0d7824 */ /* 0x000fe200078e020b */
[----:B------:R-:W-:Y:S01]  /*2950*/  SHF.R.S32.HI R11, RZ, 0x1f, R24 ;  /* 0x0000001fff0b7819 */ /* 0x000fe20000011418 */
[----:B------:R-:W-:Y:S01]  /*2960*/  IMAD R15, R31, UR5, R14 ;  /* 0x000000051f0f7c24 */ /* 0x000fe2000f8e020e */
[----:B------:R-:W-:Y:S01]  /*2970*/  VIMNMX R87, R87, 0x60, PT ;  /* 0x0000006057577848 */ /* 0x000fe20003fe0100 */
[----:B------:R-:W-:Y:S01]  /*2980*/  IMAD.WIDE.U32 R12, R31, UR4, R12 ;  /* 0x000000041f0c7c25 */ /* 0x000fe2000f8e000c */
[----:B------:R-:W-:-:S03]  /*2990*/  ULDC.64 UR4, c[0x0][0x308] ;  /* 0x0000c20000047ab9 */ /* 0x000fc60000000a00 */
[----:B------:R-:W-:Y:S02]  /*29a0*/  IMAD R14, R134, R24, RZ ;  /* 0x00000018860e7224 */ /* 0x000fe400078e02ff */
[----:B------:R-:W-:Y:S02]  /*29b0*/  IMAD.IADD R13, R13, 0x1, R15 ;  /* 0x000000010d0d7824 */ /* 0x000fe400078e020f */
[----:B------:R-:W-:Y:S02]  /*29c0*/  IMAD R15, R4, UR4, RZ ;  /* 0x00000004040f7c24 */ /* 0x000fe4000f8e02ff */
[C---:B------:R-:W-:Y:S02]  /*29d0*/  IMAD R35, R11.reuse, R96, R14 ;  /* 0x000000600b237224 */ /* 0x040fe400078e020e */
[----:B------:R-:W-:Y:S02]  /*29e0*/  IMAD R37, R11, R90, R34 ;  /* 0x0000005a0b257224 */ /* 0x000fe400078e0222 */
[----:B------:R-:W-:-:S02]  /*29f0*/  IMAD R11, R30, UR5, R15 ;  /* 0x000000051e0b7c24 */ /* 0x000fc4000f8e020f */
[----:B------:R-:W-:Y:S01]  /*2a00*/  IMAD.WIDE.U32 R118, R30, UR4, R12 ;  /* 0x000000041e767c25 */ /* 0x000fe2000f8e000c */
[----:B------:R-:W-:-:S03]  /*2a10*/  ULDC.64 UR4, c[0x0][0x2e8] ;  /* 0x0000ba0000047ab9 */ /* 0x000fc60000000a00 */
[-C--:B------:R-:W-:Y:S01]  /*2a20*/  IMAD.WIDE.U32 R14, R96, R24.reuse, RZ ;  /* 0x00000018600e7225 */ /* 0x080fe200078e00ff */
[----:B------:R-:W-:Y:S02]  /*2a30*/  IADD3 R11, R119, R11, RZ ;  /* 0x0000000b770b7210 */ /* 0x000fe40007ffe0ff */
[----:B------:R-:W-:Y:S01]  /*2a40*/  LEA R119, P4, R118, UR4, 0x1 ;  /* 0x0000000476777c11 */ /* 0x000fe2000f8808ff */
[----:B------:R-:W-:-:S03]  /*2a50*/  IMAD.WIDE.U32 R12, R90, R24, RZ ;  /* 0x000000185a0c7225 */ /* 0x000fc600078e00ff */
[----:B------:R-:W-:Y:S01]  /*2a60*/  LEA.HI.X R118, R118, UR5, R11, 0x1, P4 ;  /* 0x0000000576767c11 */ /* 0x000fe2000a0f0c0b */
[----:B------:R-:W-:Y:S02]  /*2a70*/  IMAD.IADD R11, R15, 0x1, R35 ;  /* 0x000000010f0b7824 */ /* 0x000fe400078e0223 */
[----:B------:R-:W-:Y:S01]  /*2a80*/  IMAD.IADD R82, R13, 0x1, R37 ;  /* 0x000000010d527824 */ /* 0x000fe200078e0225 */
[----:B------:R-:W-:Y:S06]  /*2a90*/  @!P0 BRA `(.L_x_459) ;  /* 0x0000003400b08947 */ /* 0x000fec0003800000 */
[----:B------:R-:W-:Y:S01]  /*2aa0*/  ISETP.GE.AND P4, PT, R165, R87, PT ;  /* 0x00000057a500720c */ /* 0x000fe20003f86270 */
[----:B------:R-:W-:Y:S01]  /*2ab0*/  BSSY B1, `(.L_x_460) ;  /* 0x0000037000017945 */ /* 0x000fe20003800000 */
        /* <DEDUP_REMOVED lines=13> */
[----:B------:R-:W-:Y:S06]  /*2b90*/  @P4 BRA `(.L_x_461) ;  /* 0x0000000000a04947 */ /* 0x000fec0003800000 */
[----:B------:R-:W-:Y:S01]  /*2ba0*/  IADD3 R37, P5, R100, R14, RZ ;  /* 0x0000000e64257210 */ /* 0x000fe20007fbe0ff */
[----:B------:R-:W-:Y:S01]  /*2bb0*/  ULDC.64 UR4, c[0x0][0x3e8] ;  /* 0x0000fa0000047ab9 */ /* 0x000fe20000000a00 */
[----:B------:R-:W-:Y:S01]  /*2bc0*/  IADD3 R39, P0, R94, R12, RZ ;  /* 0x0000000c5e277210 */ /* 0x000fe20007f1e0ff */
[----:B------:R-:W-:Y:S01]  /*2bd0*/  ULDC.64 UR6, c[0x0][0x400] ;  /* 0x0001000000067ab9 */ /* 0x000fe20000000a00 */
[----:B------:R-:W-:Y:S02]  /*2be0*/  IADD3.X R38, R11, R109, RZ, P5, !PT ;  /* 0x0000006d0b267210 */ /* 0x000fe40002ffe4ff */
[----:B------:R-:W-:Y:S02]  /*2bf0*/  CS2R R78, SRZ ;  /* 0x00000000004e7805 */ /* 0x000fe4000001ff00 */
[----:B------:R-:W-:Y:S01]  /*2c00*/  LEA R36, P5, R37, UR4, 0x1 ;  /* 0x0000000425247c11 */ /* 0x000fe2000f8a08ff */
[----:B------:R-:W-:Y:S01]  /*2c10*/  IMAD.X R40, R82, 0x1, R108, P0 ;  /* 0x0000000152287824 */ /* 0x000fe200000e066c */
[----:B------:R-:W-:-:S02]  /*2c20*/  ISETP.GE.AND P0, PT, R160, R128, PT ;  /* 0x00000080a000720c */ /* 0x000fc40003f06270 */
[----:B------:R-:W-:Y:S02]  /*2c30*/  CS2R R74, SRZ ;  /* 0x00000000004a7805 */ /* 0x000fe4000001ff00 */
[----:B------:R-:W-:Y:S02]  /*2c40*/  LEA.HI.X R37, R37, UR5, R38, 0x1, P5 ;  /* 0x0000000525257c11 */ /* 0x000fe4000a8f0c26 */
[----:B------:R-:W-:Y:S02]  /*2c50*/  CS2R R80, SRZ ;  /* 0x0000000000507805 */ /* 0x000fe4000001ff00 */
[C---:B------:R-:W-:Y:S02]  /*2c60*/  LEA R38, P5, R39.reuse, UR6, 0x1 ;  /* 0x0000000627267c11 */ /* 0x040fe4000f8a08ff */
[----:B------:R-:W-:Y:S02]  /*2c70*/  CS2R R76, SRZ ;  /* 0x00000000004c7805 */ /* 0x000fe4000001ff00 */
[----:B------:R-:W-:-:S02]  /*2c80*/  LEA.HI.X R39, R39, UR7, R40, 0x1, P5 ;  /* 0x0000000727277c11 */ /* 0x000fc4000a8f0c28 */
[-C--:B------:R-:W-:Y:S01]  /*2c90*/  ISETP.GE.AND P5, PT, R169, R128.reuse, PT ;  /* 0x00000080a900720c */ /* 0x080fe20003fa6270 */
[----:B------:R0:W5:Y:S04]  /*2ca0*/  @!P0 LDG.E.64 R78, desc[UR60][R36.64] ;  /* 0x0000003c244e8981 */ /* 0x000168000c1e1b00 */
[----:B------:R0:W5:Y:S01]  /*2cb0*/  @!P0 LDG.E.64 R80, desc[UR60][R38.64] ;  /* 0x0000003c26508981 */ /* 0x000162000c1e1b00 */
[----:B------:R-:W-:-:S07]  /*2cc0*/  ISETP.GE.AND P0, PT, R168, R128, PT ;  /* 0x00000080a800720c */ /* 0x000fce0003f06270 */
[----:B------:R0:W5:Y:S04]  /*2cd0*/  @!P5 LDG.E.64 R74, desc[UR60][R36.64+0x20] ;  /* 0x0000203c244ad981 */ /* 0x000168000c1e1b00 */
[----:B------:R0:W5:Y:S01]  /*2ce0*/  @!P5 LDG.E.64 R76, desc[UR60][R38.64+0x20] ;  /* 0x0000203c264cd981 */ /* 0x000162000c1e1b00 */
[----:B------:R-:W-:Y:S02]  /*2cf0*/  ISETP.GE.AND P5, PT, R171, R128, PT ;  /* 0x00000080ab00720c */ /* 0x000fe40003fa6270 */
[----:B------:R-:W-:Y:S02]  /*2d00*/  CS2R R70, SRZ ;  /* 0x0000000000467805 */ /* 0x000fe4000001ff00 */
[----:B------:R-:W-:Y:S02]  /*2d10*/  CS2R R72, SRZ ;  /* 0x0000000000487805 */ /* 0x000fe4000001ff00 */
[----:B------:R-:W-:-:S02]  /*2d20*/  CS2R R66, SRZ ;  /* 0x0000000000427805 */ /* 0x000fc4000001ff00 */
[----:B------:R-:W-:Y:S01]  /*2d30*/  CS2R R68, SRZ ;  /* 0x0000000000447805 */ /* 0x000fe2000001ff00 */
[----:B------:R0:W5:Y:S04]  /*2d40*/  @!P0 LDG.E.64 R70, desc[UR60][R36.64+0x40] ;  /* 0x0000403c24468981 */ /* 0x000168000c1e1b00 */
[----:B------:R0:W5:Y:S01]  /*2d50*/  @!P0 LDG.E.64 R72, desc[UR60][R38.64+0x40] ;  /* 0x0000403c26488981 */ /* 0x000162000c1e1b00 */
[----:B------:R-:W-:-:S03]  /*2d60*/  ISETP.GE.AND P0, PT, R170, R128, PT ;  /* 0x00000080aa00720c */ /* 0x000fc60003f06270 */
        /* <DEDUP_REMOVED lines=8> */
[----:B------:R0:W5:Y:S04]  /*2df0*/  @!P0 LDG.E.64 R64, desc[UR60][R38.64+0x80] ;  /* 0x0000803c26408981 */ /* 0x000168000c1e1b00 */
[----:B------:R0:W5:Y:S04]  /*2e00*/  @!P5 LDG.E.64 R58, desc[UR60][R36.64+0xa0] ;  /* 0x0000a03c243ad981 */ /* 0x000168000c1e1b00 */
[----:B------:R0:W5:Y:S02]  /*2e10*/  @!P5 LDG.E.64 R60, desc[UR60][R38.64+0xa0] ;  /* 0x0000a03c263cd981 */ /* 0x000164000c1e1b00 */
.L_x_461:
[----:B------:R-:W-:Y:S05]  /*2e20*/  BSYNC B1 ;  /* 0x0000000000017941 */ /* 0x000fea0003800000 */
.L_x_460:
[----:B------:R-:W-:Y:S01]  /*2e30*/  ISETP.GE.AND P5, PT, R225, R87, PT ;  /* 0x00000057e100720c */ /* 0x000fe20003fa6270 */
[----:B------:R-:W-:Y:S01]  /*2e40*/  BSSY B1, `(.L_x_462) ;  /* 0x0000037000017945 */ /* 0x000fe20003800000 */
[----:B0-----:R-:W-:Y:S02]  /*2e50*/  CS2R R38, SRZ ;  /* 0x0000000000267805 */ /* 0x001fe4000001ff00 */
        /* <DEDUP_REMOVED lines=8> */
[----:B------:R-:W-:Y:S01]  /*2ee0*/  CS2R R52, SRZ ;  /* 0x0000000000347805 */ /* 0x000fe2000001ff00 */
[----:B-----5:R-:W-:Y:S01]  /*2ef0*/  IMAD.MOV.U32 R88, RZ, RZ, R58 ;  /* 0x000000ffff587224 */ /* 0x020fe200078e003a */
[----:B------:R-:W-:-:S02]  /*2f00*/  MOV R83, R59 ;  /* 0x0000003b00537202 */ /* 0x000fc40000000f00 */
[----:B------:R-:W-:Y:S01]  /*2f10*/  CS2R R56, SRZ ;  /* 0x0000000000387805 */ /* 0x000fe2000001ff00 */
[----:B------:R-:W-:Y:S06]  /*2f20*/  @P5 BRA `(.L_x_463) ;  /* 0x0000000000a05947 */ /* 0x000fec0003800000 */
[----:B------:R-:W-:Y:S01]  /*2f30*/  IADD3 R14, P0, P6, R100, R14, R111 ;  /* 0x0000000e640e7210 */ /* 0x000fe20007e1e06f */
[----:B------:R-:W-:Y:S01]  /*2f40*/  ULDC.64 UR4, c[0x0][0x3e8] ;  /* 0x0000fa0000047ab9 */ /* 0x000fe20000000a00 */
[----:B------:R-:W-:Y:S01]  /*2f50*/  ULDC.64 UR6, c[0x0][0x400] ;  /* 0x0001000000067ab9 */ /* 0x000fe20000000a00 */
[----:B------:R-:W-:Y:S02]  /*2f60*/  CS2R R54, SRZ ;  /* 0x0000000000367805 */ /* 0x000fe4000001ff00 */
[----:B------:R-:W-:Y:S02]  /*2f70*/  IADD3.X R13, R109, R11, R110, P0, P6 ;  /* 0x0000000b6d0d7210 */ /* 0x000fe400007ec46e */
[----:B------:R-:W-:Y:S02]  /*2f80*/  CS2R R56, SRZ ;  /* 0x0000000000387805 */ /* 0x000fe4000001ff00 */
[----:B------:R-:W-:-:S04]  /*2f90*/  IADD3 R11, P0, P6, R94, R12, R113 ;  /* 0x0000000c5e0b7210 */ /* 0x000fc80007e1e071 */
[----:B------:R-:W-:Y:S02]  /*2fa0*/  IADD3.X R82, R108, R82, R112, P0, P6 ;  /* 0x000000526c527210 */ /* 0x000fe400007ec470 */
[----:B------:R-:W-:-:S04]  /*2fb0*/  LEA R12, P0, R14, UR4, 0x1 ;  /* 0x000000040e0c7c11 */ /* 0x000fc8000f8008ff */
[----:B------:R-:W-:Y:S02]  /*2fc0*/  LEA.HI.X R13, R14, UR5, R13, 0x1, P0 ;  /* 0x000000050e0d7c11 */ /* 0x000fe400080f0c0d */
[----:B------:R-:W-:-:S04]  /*2fd0*/  LEA R14, P0, R11, UR6, 0x1 ;  /* 0x000000060b0e7c11 */ /* 0x000fc8000f8008ff */
[----:B------:R-:W-:Y:S02]  /*2fe0*/  LEA.HI.X R15, R11, UR7, R82, 0x1, P0 ;  /* 0x000000070b0f7c11 */ /* 0x000fe400080f0c52 */
[----:B------:R-:W-:Y:S02]  /*2ff0*/  ISETP.GE.AND P0, PT, R160, R128, PT ;  /* 0x00000080a000720c */ /* 0x000fe40003f06270 */
[----:B------:R-:W-:Y:S02]  /*3000*/  CS2R R50, SRZ ;  /* 0x0000000000327805 */ /* 0x000fe4000001ff00 */
[----:B------:R-:W-:-:S09]  /*3010*/  CS2R R52, SRZ ;  /* 0x0000000000347805 */ /* 0x000fd2000001ff00 */
[----:B------:R0:W5:Y:S04]  /*3020*/  @!P0 LDG.E.64 R54, desc[UR60][R12.64] ;  /* 0x0000003c0c368981 */ /* 0x000168000c1e1b00 */
[----:B------:R0:W5:Y:S01]  /*3030*/  @!P0 LDG.E.64 R56, desc[UR60][R14.64] ;  /* 0x0000003c0e388981 */ /* 0x000162000c1e1b00 */
        /* <DEDUP_REMOVED lines=20> */
[----:B------:R-:W-:-:S13]  /*3180*/  ISETP.GE.AND P0, PT, R172, R128, PT ;  /* 0x00000080ac00720c */ /* 0x000fda0003f06270 */
[----:B------:R0:W5:Y:S04]  /*3190*/  @!P0 LDG.E.64 R34, desc[UR60][R12.64+0xa0] ;  /* 0x0000a03c0c228981 */ /* 0x000168000c1e1b00 */
[----:B------:R0:W5:Y:S02]  /*31a0*/  @!P0 LDG.E.64 R36, desc[UR60][R14.64+0xa0] ;  /* 0x0000a03c0e248981 */ /* 0x000164000c1e1b00 */
.L_x_463:
[----:B------:R-:W-:Y:S05]  /*31b0*/  BSYNC B1 ;  /* 0x0000000000017941 */ /* 0x000fea0003800000 */
.L_x_462:
[----:B------:R-:W2:Y:S01]  /*31c0*/  LDL R11, [R1+0x30] ;  /* 0x00003000010b7983 */ /* 0x000ea20000100800 */
[----:B0-----:R-:W-:Y:S01]  /*31d0*/  IMAD.MOV.U32 R12, RZ, RZ, R63 ;  /* 0x000000ffff0c7224 */ /* 0x001fe200078e003f */
[----:B------:R-:W-:Y:S01]  /*31e0*/  MOV R14, R71 ;  /* 0x00000047000e7202 */ /* 0x000fe20000000f00 */
[----:B------:R-:W-:Y:S01]  /*31f0*/  IMAD.MOV.U32 R13, RZ, RZ, R70 ;  /* 0x000000ffff0d7224 */ /* 0x000fe200078e0046 */
[----:B------:R-:W-:-:S04]  /*3200*/  PRMT R159, R88, 0x5410, R83 ;  /* 0x00005410589f7816 */ /* 0x000fc80000000053 */
[----:B------:R-:W-:Y:S01]  /*3210*/  PRMT R208, R13, 0x5410, R14 ;  /* 0x000054100dd07816 */ /* 0x000fe2000000000e */
[----:B------:R-:W-:Y:S01]  /*3220*/  IMAD.MOV.U32 R14, RZ, RZ, R79 ;  /* 0x000000ffff0e7224 */ /* 0x000fe200078e004f */
[----:B------:R-:W-:-:S04]  /*3230*/  MOV R13, R78 ;  /* 0x0000004e000d7202 */ /* 0x000fc80000000f00 */
[----:B------:R-:W-:Y:S01]  /*3240*/  PRMT R156, R13, 0x5410, R14 ;  /* 0x000054100d9c7816 */ /* 0x000fe2000000000e */
[----:B------:R-:W-:Y:S01]  /*3250*/  IMAD.MOV.U32 R14, RZ, RZ, R60 ;  /* 0x000000ffff0e7224 */ /* 0x000fe200078e003c */
[----:B------:R-:W-:-:S04]  /*3260*/  MOV R13, R61 ;  /* 0x0000003d000d7202 */ /* 0x000fc80000000f00 */
[----:B------:R-:W-:Y:S01]  /*3270*/  PRMT R203, R14, 0x5410, R13 ;  /* 0x000054100ecb7816 */ /* 0x000fe2000000000d */
[----:B------:R-:W-:Y:S01]  /*3280*/  IMAD.MOV.U32 R13, RZ, RZ, R69 ;  /* 0x000000ffff0d7224 */ /* 0x000fe200078e0045 */
[----:B------:R-:W-:Y:S02]  /*3290*/  MOV R14, R68 ;  /* 0x00000044000e7202 */ /* 0x000fe40000000f00 */
[----:B--2---:R-:W-:Y:S01]  /*32a0*/  R2UR UR4, R11 ;  /* 0x000000000b0472ca */ /* 0x004fe200000e0000 */
[----:B------:R-:W-:-:S05]  /*32b0*/  IMAD.MOV.U32 R11, RZ, RZ, R62 ;  /* 0x000000ffff0b7224 */ /* 0x000fca00078e003e */
[----:B------:R-:W-:Y:S01]  /*32c0*/  PRMT R204, R12, 0x5410, R11 ;  /* 0x000054100ccc7816 */ /* 0x000fe2000000000b */
[----:B------:R-:W-:Y:S01]  /*32d0*/  IMAD.MOV.U32 R12, RZ, RZ, R67 ;  /* 0x000000ffff0c7224 */ /* 0x000fe200078e0043 */
[----:B------:R-:W-:-:S04]  /*32e0*/  MOV R11, R66 ;  /* 0x00000042000b7202 */ /* 0x000fc80000000f00 */
[----:B------:R-:W-:Y:S01]  /*32f0*/  PRMT R207, R11, 0x7610, R207 ;  /* 0x000076100bcf7816 */ /* 0x000fe200000000cf */
[----:B------:R-:W-:Y:S01]  /*3300*/  IMAD.MOV.U32 R11, RZ, RZ, R74 ;  /* 0x000000ffff0b7224 */ /* 0x000fe200078e004a */
[----:B------:R-:W-:Y:S01]  /*3310*/  PRMT R206, R12, 0x7610, R206 ;  /* 0x000076100cce7816 */ /* 0x000fe200000000ce */
[----:B------:R-:W-:Y:S01]  /*3320*/  IMAD.MOV.U32 R12, RZ, RZ, R75 ;  /* 0x000000ffff0c7224 */ /* 0x000fe200078e004b */
[----:B------:R-:W-:Y:S01]  /*3330*/  UISETP.NE.AND UP0, UPT, UR4, 0x3, UPT ;  /* 0x000000030400788c */ /* 0x000fe2000bf05270 */
[----:B------:R-:W-:Y:S01]  /*3340*/  PRMT R207, R207, 0x5410, R14 ;  /* 0x00005410cfcf7816 */ /* 0x000fe2000000000e */
[----:B------:R-:W-:Y:S01]  /*3350*/  IMAD.MOV.U32 R14, RZ, RZ, R81 ;  /* 0x000000ffff0e7224 */ /* 0x000fe200078e0051 */
[----:B------:R-:W-:Y:S02]  /*3360*/  PRMT R206, R206, 0x5410, R13 ;  /* 0x00005410cece7816 */ /* 0x000fe4000000000d */
[----:B------:R-:W-:Y:S01]  /*3370*/  PRMT R209, R11, 0x5410, R12 ;  /* 0x000054100bd17816 */ /* 0x000fe2000000000c */
[----:B------:R-:W-:Y:S01]  /*3380*/  IMAD.MOV.U32 R12, RZ, RZ, R64 ;  /* 0x000000ffff0c7224 */ /* 0x000fe200078e0040 */
[----:B------:R-:W-:Y:S01]  /*3390*/  PLOP3.LUT P0, PT, PT, PT, UP0, 0x80, 0x0 ;  /* 0x000000000000781c */ /* 0x000fe20003f0f008 */
[----:B------:R-:W-:Y:S01]  /*33a0*/  IMAD.MOV.U32 R11, RZ, RZ, R65 ;  /* 0x000000ffff0b7224 */ /* 0x000fe200078e0041 */
[----:B------:R-:W-:-:S04]  /*33b0*/  MOV R13, R80 ;  /* 0x00000050000d7202 */ /* 0x000fc80000000f00 */
[----:B------:R-:W-:Y:S01]  /*33c0*/  PRMT R205, R11, 0x5410, R12 ;  /* 0x000054100bcd7816 */ /* 0x000fe2000000000c */
[----:B------:R-:W-:Y:S01]  /*33d0*/  IMAD.MOV.U32 R11, RZ, RZ, R72 ;  /* 0x000000ffff0b7224 */ /* 0x000fe200078e0048 */
[----:B------:R-:W-:Y:S02]  /*33e0*/  MOV R12, R73 ;  /* 0x00000049000c7202 */ /* 0x000fe40000000f00 */
[----:B------:R-:W-:Y:S01]  /*33f0*/  PRMT R212, R13, 0x5410, R14 ;  /* 0x000054100dd47816 */ /* 0x000fe2000000000e */
[----:B-----5:R-:W-:Y:S01]  /*3400*/  IMAD.MOV.U32 R14, RZ, RZ, R34 ;  /* 0x000000ffff0e7224 */ /* 0x020fe200078e0022 */
[----:B------:R-:W-:Y:S01]  /*3410*/  PRMT R210, R11, 0x5410, R12 ;  /* 0x000054100bd27816 */ /* 0x000fe2000000000c */
[----:B------:R-:W-:Y:S01]  /*3420*/  IMAD.MOV.U32 R11, RZ, RZ, R76 ;  /* 0x000000ffff0b7224 */ /* 0x000fe200078e004c */
[----:B------:R-:W-:Y:S01]  /*3430*/  MOV R13, R35 ;  /* 0x00000023000d7202 */ /* 0x000fe20000000f00 */
[----:B------:R-:W-:-:S03]  /*3440*/  IMAD.MOV.U32 R12, RZ, RZ, R77 ;  /* 0x000000ffff0c7224 */ /* 0x000fc600078e004d */
[----:B------:R-:W-:Y:S02]  /*3450*/  PRMT R83, R14, 0x5410, R13 ;  /* 0x000054100e537816 */ /* 0x000fe4000000000d */
[----:B------:R-:W-:Y:S01]  /*3460*/  PRMT R211, R11, 0x5410, R12 ;  /* 0x000054100bd37816 */ /* 0x000fe2000000000c */
[----:B------:R-:W-:Y:S02]  /*3470*/  IMAD.MOV.U32 R12, RZ, RZ, R38 ;  /* 0x000000ffff0c7224 */ /* 0x000fe400078e0026 */
[----:B------:R-:W-:-:S05]  /*3480*/  IMAD.MOV.U32 R11, RZ, RZ, R39 ;  /* 0x000000ffff0b7224 */ /* 0x000fca00078e0027 */
[----:B------:R-:W-:Y:S01]  /*3490*/  PRMT R123, R12, 0x5410, R11 ;  /* 0x000054100c7b7816 */ /* 0x000fe2000000000b */
[----:B------:R-:W-:Y:S01]  /*34a0*/  IMAD.MOV.U32 R11, RZ, RZ, R43 ;  /* 0x000000ffff0b7224 */ /* 0x000fe200078e002b */
[----:B------:R-:W-:-:S04]  /*34b0*/  MOV R12, R42 ;  /* 0x0000002a000c7202 */ /* 0x000fc80000000f00 */
[----:B------:R-:W-:Y:S01]  /*34c0*/  PRMT R139, R12, 0x5410, R11 ;  /* 0x000054100c8b7816 */ /* 0x000fe2000000000b */
[----:B------:R-:W-:Y:S01]  /*34d0*/  IMAD.MOV.U32 R12, RZ, RZ, R46 ;  /* 0x000000ffff0c7224 */ /* 0x000fe200078e002e */
[----:B------:R-:W-:-:S04]  /*34e0*/  MOV R11, R47 ;  /* 0x0000002f000b7202 */ /* 0x000fc80000000f00 */
        /* <DEDUP_REMOVED lines=25> */
[----:B------:R-:W-:Y:S06]  /*3680*/  @!P0 BRA `(.L_x_464) ;  /* 0x0000000000048947 */ /* 0x000fec0003800000 */
[----:B------:R-:W-:Y:S01]  /*3690*/  BPT.TRAP 0x1 ;  /* 0x000000040000795c */ /* 0x000fe20000300000 */
.L_x_464:
[----:B------:R-:W-:Y:S01]  /*36a0*/  IMAD R88, R18, 0x8, R2 ;  /* 0x0000000812587824 */ /* 0x000fe200078e0202 */
[----:B------:R-:W-:Y:S01]  /*36b0*/  SHF.L.U32 R89, R166, 0x1f, RZ ;  /* 0x0000001fa6597819 */ /* 0x000fe200000006ff */
[----:B------:R-:W-:Y:S03]  /*36c0*/  BSSY B1, `(.L_x_465) ;  /* 0x0000003000017945 */ /* 0x000fe60003800000 */
[----:B------:R-:W0:Y:S02]  /*36d0*/  SYNCS.PHASECHK.TRANS64.TRYWAIT P6, [R88+URZ+0x2a890], R89 ;  /* 0x02a89059580075a7 */ /* 0x000e2400080c017f */
[----:B0-----:R-:W-:Y:S05]  /*36e0*/  @!P6 BRA `(.L_x_466) ;  /* 0x000001b400e4e947 */ /* 0x001fea0003800000 */
.L_x_786:
[----:B------:R-:W-:Y:S05]  /*36f0*/  BSYNC B1 ;  /* 0x0000000000017941 */ /* 0x000fea0003800000 */
.L_x_465:
[----:B------:R-:W-:-:S03]  /*3700*/  UMOV UR4, 0xffffffff ;  /* 0xffffffff00047882 */ /* 0x000fc60000000000 */
[----:B------:R-:W-:Y:S05]  /*3710*/  BRA.DIV UR4, `(.L_x_467) ;  /* 0x000001b604ec7947 */ /* 0x000fea000b800000 */
[----:B------:R1:W2:Y:S04]  /*3720*/  SHFL.IDX PT, R82, R118, RZ, 0x1c1f ;  /* 0x001c1fff76527589 */ /* 0x0002a800000e0000 */
[----:B------:R1:W3:Y:S02]  /*3730*/  SHFL.IDX PT, R11, R119, RZ, 0x1c1f ;  /* 0x001c1fff770b7589 */ /* 0x0002e400000e0000 */
.L_x_790:
[----:B------:R-:W-:Y:S04]  /*3740*/  BSSY B1, `(.L_x_468) ;  /* 0x000015c000017945 */ /* 0x000fe80003800000 */
[----:B------:R-:W-:Y:S05]  /*3750*/  @P4 BRA `(.L_x_469) ;  /* 0x0000001400684947 */ /* 0x000fea0003800000 */
[----:B------:R-:W-:Y:S01]  /*3760*/  ISETP.NE.AND P4, PT, R10, RZ, PT ;  /* 0x000000ff0a00720c */ /* 0x000fe20003f85270 */
[----:B------:R-:W-:-:S12]  /*3770*/  BSSY B2, `(.L_x_470) ;  /* 0x0000035000027945 */ /* 0x000fd80003800000 */
[----:B------:R-:W-:Y:S05]  /*3780*/  @!P4 BRA `(.L_x_471) ;  /* 0x0000000000ccc947 */ /* 0x000fea0003800000 */
[----:B------:R4:W0:Y:S01]  /*3790*/  LDS.128 R12, [R33] ;  /* 0x00000000210c7984 */ /* 0x0008220000000c00 */
[----:B------:R-:W-:Y:S01]  /*37a0*/  ISETP.GE.AND P4, PT, R160, R128, PT ;  /* 0x00000080a000720c */ /* 0x000fe20003f86270 */
[----:B------:R-:W-:-:S12]  /*37b0*/  BSSY B3, `(.L_x_472) ;  /* 0x000002d000037945 */ /* 0x000fd80003800000 */
[----:B----4-:R-:W-:Y:S05]  /*37c0*/  @P4 BRA `(.L_x_473) ;  /* 0x0000000000ac4947 */ /* 0x010fea0003800000 */
[--C-:B------:R-:W-:Y:S02]  /*37d0*/  SHF.R.U64 R154, R78, 0x10, R79.reuse ;  /* 0x000000104e9a7819 */ /* 0x100fe4000000124f */
[----:B------:R-:W-:Y:S02]  /*37e0*/  SHF.R.U32.HI R78, RZ, 0x10, R79 ;  /* 0x00000010ff4e7819 */ /* 0x000fe4000001164f */
[--C-:B------:R-:W-:Y:S01]  /*37f0*/  SHF.R.U64 R155, R80, 0x10, R81.reuse ;  /* 0x00000010509b7819 */ /* 0x100fe20000001251 */
[----:B------:R-:W-:Y:S01]  /*3800*/  HADD2.F32 R154, -RZ, R154.H0_H0 ;  /* 0x2000009aff9a7230 */ /* 0x000fe20000004100 */
[----:B0-----:R-:W-:Y:S02]  /*3810*/  MOV R79, R13 ;  /* 0x0000000d004f7202 */ /* 0x001fe40000000f00 */
[----:B------:R-:W-:Y:S01]  /*3820*/  SHF.R.U32.HI R80, RZ, 0x10, R81 ;  /* 0x00000010ff507819 */ /* 0x000fe20000011651 */
[----:B------:R-:W-:Y:S02]  /*3830*/  HADD2.F32 R13, -RZ, R155.H0_H0 ;  /* 0x2000009bff0d7230 */ /* 0x000fe40000004100 */
[----:B------:R-:W-:-:S02]  /*3840*/  HADD2.F32 R81, -RZ, R79.H1_H1 ;  /* 0x3000004fff517230 */ /* 0x000fc40000004100 */
[----:B------:R-:W-:Y:S02]  /*3850*/  HADD2.F32 R155, -RZ, R79.H0_H0 ;  /* 0x2000004fff9b7230 */ /* 0x000fe40000004100 */
[----:B------:R-:W-:Y:S02]  /*3860*/  HADD2.F32 R80, -RZ, R80.H0_H0 ;  /* 0x20000050ff507230 */ /* 0x000fe40000004100 */
[-C--:B------:R-:W-:Y:S01]  /*3870*/  FMUL.FTZ R79, R81, R13.reuse ;  /* 0x0000000d514f7220 */ /* 0x080fe20000410000 */
[----:B------:R-:W-:-:S03]  /*3880*/  FMUL.FTZ R13, R155, R13 ;  /* 0x0000000d9b0d7220 */ /* 0x000fc60000410000 */
[-C--:B------:R-:W-:Y:S01]  /*3890*/  FFMA.FTZ R79, R155, R154.reuse, -R79 ;  /* 0x0000009a9b4f7223 */ /* 0x080fe2000001084f */
[----:B------:R-:W-:Y:S02]  /*38a0*/  IMAD.MOV.U32 R155, RZ, RZ, R12 ;  /* 0x000000ffff9b7224 */ /* 0x000fe400078e000c */
[----:B------:R-:W-:Y:S01]  /*38b0*/  FFMA.FTZ R13, R81, R154, R13 ;  /* 0x0000009a510d7223 */ /* 0x000fe2000001000d */
[----:B------:R-:W-:Y:S02]  /*38c0*/  IMAD.MOV.U32 R81, RZ, RZ, R15 ;  /* 0x000000ffff517224 */ /* 0x000fe400078e000f */
[----:B------:R-:W-:Y:S02]  /*38d0*/  HADD2.F32 R154, -RZ, R78.H0_H0 ;  /* 0x2000004eff9a7230 */ /* 0x000fe40000004100 */
[----:B------:R-:W-:Y:S01]  /*38e0*/  HADD2.F32 R12, -RZ, R155.H1_H1 ;  /* 0x3000009bff0c7230 */ /* 0x000fe20000004100 */
[----:B------:R-:W-:Y:S01]  /*38f0*/  F2FP.F16.F32.PACK_AB R13, R13, R79 ;  /* 0x0000004f0d0d723e */ /* 0x000fe200000000ff */
[----:B------:R-:W-:-:S02]  /*3900*/  HADD2.F32 R15, -RZ, R81.H1_H1 ;  /* 0x30000051ff0f7230 */ /* 0x000fc40000004100 */
[----:B------:R-:W-:Y:S02]  /*3910*/  HADD2.F32 R81, -RZ, R81.H0_H0 ;  /* 0x20000051ff517230 */ /* 0x000fe40000004100 */
[----:B------:R-:W-:Y:S02]  /*3920*/  HADD2.F32 R155, -RZ, R155.H0_H0 ;  /* 0x2000009bff9b7230 */ /* 0x000fe40000004100 */
[-C--:B------:R-:W-:Y:S01]  /*3930*/  FMUL.FTZ R78, R15, R80.reuse ;  /* 0x000000500f4e7220 */ /* 0x080fe20000410000 */
[----:B------:R-:W-:-:S03]  /*3940*/  FMUL.FTZ R80, R81, R80 ;  /* 0x0000005051507220 */ /* 0x000fc60000410000 */
[-C--:B------:R-:W-:Y:S01]  /*3950*/  FFMA.FTZ R78, R81, R154.reuse, -R78 ;  /* 0x0000009a514e7223 */ /* 0x080fe2000001084e */
[----:B------:R-:W-:Y:S01]  /*3960*/  FFMA.FTZ R15, R15, R154, R80 ;  /* 0x0000009a0f0f7223 */ /* 0x000fe20000010050 */
[----:B------:R-:W-:Y:S02]  /*3970*/  HADD2.F32 R154, -RZ, R212.H0_H0 ;  /* 0x200000d4ff9a7230 */ /* 0x000fe40000004100 */
[----:B------:R-:W-:Y:S02]  /*3980*/  HADD2.F32 R80, -RZ, R156.H0_H0 ;  /* 0x2000009cff507230 */ /* 0x000fe40000004100 */
[----:B------:R-:W-:Y:S01]  /*3990*/  F2FP.F16.F32.PACK_AB R15, R15, R78 ;  /* 0x0000004e0f0f723e */ /* 0x000fe200000000ff */
[-C--:B------:R-:W-:Y:S01]  /*39a0*/  FMUL.FTZ R81, R12, R154.reuse ;  /* 0x0000009a0c517220 */ /* 0x080fe20000410000 */
[----:B------:R-:W-:-:S03]  /*39b0*/  FMUL.FTZ R154, R155, R154 ;  /* 0x0000009a9b9a7220 */ /* 0x000fc60000410000 */
[-C--:B------:R-:W-:Y:S01]  /*39c0*/  FFMA.FTZ R81, R155, R80.reuse, -R81 ;  /* 0x000000509b517223 */ /* 0x080fe20000010851 */
[----:B------:R-:W-:Y:S01]  /*39d0*/  FFMA.FTZ R12, R12, R80, R154 ;  /* 0x000000500c0c7223 */ /* 0x000fe2000001009a */
[----:B------:R-:W-:Y:S02]  /*39e0*/  HADD2.F32 R80, -RZ, R212.H1_H1 ;  /* 0x300000d4ff507230 */ /* 0x000fe40000004100 */
[----:B------:R-:W-:Y:S02]  /*39f0*/  HADD2.F32 R154, -RZ, R14.H1_H1 ;  /* 0x3000000eff9a7230 */ /* 0x000fe40000004100 */
[----:B------:R-:W-:Y:S01]  /*3a00*/  HADD2.F32 R155, -RZ, R156.H1_H1 ;  /* 0x3000009cff9b7230 */ /* 0x000fe20000004100 */
[----:B------:R-:W-:Y:S01]  /*3a10*/  F2FP.F16.F32.PACK_AB R12, R12, R81 ;  /* 0x000000510c0c723e */ /* 0x000fe200000000ff */
[----:B------:R-:W-:Y:S02]  /*3a20*/  HADD2.F32 R14, -RZ, R14.H0_H0 ;  /* 0x2000000eff0e7230 */ /* 0x000fe40000004100 */
[----:B------:R-:W-:-:S04]  /*3a30*/  FMUL.FTZ R156, R154, R80 ;  /* 0x000000509a9c7220 */ /* 0x000fc80000410000 */
[C---:B------:R-:W-:Y:S01]  /*3a40*/  FFMA.FTZ R156, R14.reuse, R155, -R156 ;  /* 0x0000009b0e9c7223 */ /* 0x040fe2000001089c */
[----:B------:R-:W-:-:S04]  /*3a50*/  FMUL.FTZ R14, R14, R80 ;  /* 0x000000500e0e7220 */ /* 0x000fc80000410000 */
[----:B------:R-:W-:-:S05]  /*3a60*/  FFMA.FTZ R14, R154, R155, R14 ;  /* 0x0000009b9a0e7223 */ /* 0x000fca000001000e */
[----:B------:R-:W-:-:S07]  /*3a70*/  F2FP.F16.F32.PACK_AB R14, R14, R156 ;  /* 0x0000009c0e0e723e */ /* 0x000fce00000000ff */
.L_x_473:
[----:B------:R-:W-:Y:S05]  /*3a80*/  BSYNC B3 ;  /* 0x0000000000037941 */ /* 0x000fea0003800000 */
.L_x_472:
[----:B---3--:R-:W-:-:S04]  /*3a90*/  LEA R78, P4, R16, R11, 0x1 ;  /* 0x0000000b104e7211 */ /* 0x008fc800078808ff */
[----:B--2---:R-:W-:-:S05]  /*3aa0*/  LEA.HI.X R79, R16, R82, R17, 0x1, P4 ;  /* 0x00000052104f7211 */ /* 0x004fca00020f0c11 */
[----:B0-----:R4:W-:Y:S04]  /*3ab0*/  ST.E.128 desc[UR60][R78.64], R12 ;  /* 0x0000000c4e007985 */ /* 0x0019e8000c101d3c */
.L_x_471:
[----:B------:R-:W-:Y:S05]  /*3ac0*/  BSYNC B2 ;  /* 0x0000000000027941 */ /* 0x000fea0003800000 */
.L_x_470:
[----:B------:R-:W-:Y:S01]  /*3ad0*/  ISETP.NE.AND P4, PT, R27, RZ, PT ;  /* 0x000000ff1b00720c */ /* 0x000fe20003f85270 */
[----:B------:R-:W-:-:S12]  /*3ae0*/  BSSY B2, `(.L_x_474) ;  /* 0x000003c000027945 */ /* 0x000fd80003800000 */
[----:B------:R-:W-:Y:S05]  /*3af0*/  @!P4 BRA `(.L_x_475) ;  /* 0x0000000000e8c947 */ /* 0x000fea0003800000 */
[----:B----4-:R4:W0:Y:S01]  /*3b00*/  LDS.128 R12, [R32] ;  /* 0x00000000200c7984 */ /* 0x0108220000000c00 */
[----:B------:R-:W-:Y:S01]  /*3b10*/  ISETP.GE.AND P4, PT, R169, R128, PT ;  /* 0x00000080a900720c */ /* 0x000fe20003f86270 */
[----:B------:R-:W-:-:S12]  /*3b20*/  BSSY B3, `(.L_x_476) ;  /* 0x0000032000037945 */ /* 0x000fd80003800000 */
[----:B----4-:R-:W-:Y:S05]  /*3b30*/  @P4 BRA `(.L_x_477) ;  /* 0x0000000000c04947 */ /* 0x010fea0003800000 */
[----:B------:R-:W-:Y:S01]  /*3b40*/  SHF.R.U64 R78, R76, 0x10, R77 ;  /* 0x000000104c4e7819 */ /* 0x000fe2000000124d */
[----:B------:R-:W-:Y:S01]  /*3b50*/  HADD2.F32 R80, -RZ, R211.H1_H1 ;  /* 0x300000d3ff507230 */ /* 0x000fe20000004100 */
[----:B0-----:R-:W-:Y:S02]  /*3b60*/  MOV R76, R13 ;  /* 0x0000000d004c7202 */ /* 0x001fe40000000f00 */
[--C-:B------:R-:W-:Y:S01]  /*3b70*/  SHF.R.U64 R74, R74, 0x10, R75.reuse ;  /* 0x000000104a4a7819 */ /* 0x100fe2000000124b */
[----:B------:R-:W-:Y:S01]  /*3b80*/  HADD2.F32 R78, -RZ, R78.H0_H0 ;  /* 0x2000004eff4e7230 */ /* 0x000fe20000004100 */
[----:B------:R-:W-:Y:S01]  /*3b90*/  SHF.R.U32.HI R75, RZ, 0x10, R75 ;  /* 0x00000010ff4b7819 */ /* 0x000fe2000001164b */
[--C-:B------:R-:W-:Y:S02]  /*3ba0*/  HADD2.F32 R13, -RZ, R76.reuse.H1_H1 ;  /* 0x3000004cff0d7230 */ /* 0x100fe40000004100 */
[----:B------:R-:W-:Y:S02]  /*3bb0*/  HADD2.F32 R76, -RZ, R76.H0_H0 ;  /* 0x2000004cff4c7230 */ /* 0x000fe40000004100 */
[----:B------:R-:W-:-:S02]  /*3bc0*/  HADD2.F32 R74, -RZ, R74.H0_H0 ;  /* 0x2000004aff4a7230 */ /* 0x000fc40000004100 */
[CC--:B------:R-:W-:Y:S01]  /*3bd0*/  FMUL.FTZ R79, R13.reuse, R78.reuse ;  /* 0x0000004e0d4f7220 */ /* 0x0c0fe20000410000 */
[----:B------:R-:W-:Y:S02]  /*3be0*/  HADD2.F32 R75, -RZ, R75.H0_H0 ;  /* 0x2000004bff4b7230 */ /* 0x000fe40000004100 */
[C---:B------:R-:W-:Y:S01]  /*3bf0*/  FMUL.FTZ R78, R76.reuse, R78 ;  /* 0x0000004e4c4e7220 */ /* 0x040fe20000410000 */
[-C--:B------:R-:W-:Y:S01]  /*3c00*/  FFMA.FTZ R79, R76, R74.reuse, -R79 ;  /* 0x0000004a4c4f7223 */ /* 0x080fe2000001084f */
[----:B------:R-:W-:Y:S02]  /*3c10*/  SHF.R.U32.HI R76, RZ, 0x10, R77 ;  /* 0x00000010ff4c7819 */ /* 0x000fe4000001164d */
[----:B------:R-:W-:Y:S01]  /*3c20*/  FFMA.FTZ R78, R13, R74, R78 ;  /* 0x0000004a0d4e7223 */ /* 0x000fe2000001004e */
[----:B------:R-:W-:Y:S02]  /*3c30*/  IMAD.MOV.U32 R74, RZ, RZ, R12 ;  /* 0x000000ffff4a7224 */ /* 0x000fe400078e000c */
[----:B------:R-:W-:-:S02]  /*3c40*/  IMAD.MOV.U32 R12, RZ, RZ, R15 ;  /* 0x000000ffff0c7224 */ /* 0x000fc400078e000f */
[----:B------:R-:W-:Y:S01]  /*3c50*/  HADD2.F32 R15, -RZ, R76.H0_H0 ;  /* 0x2000004cff0f7230 */ /* 0x000fe20000004100 */
[----:B------:R-:W-:Y:S02]  /*3c60*/  F2FP.F16.F32.PACK_AB R78, R78, R79 ;  /* 0x0000004f4e4e723e */ /* 0x000fe400000000ff */
[--C-:B------:R-:W-:Y:S02]  /*3c70*/  HADD2.F32 R13, -RZ, R12.reuse.H1_H1 ;  /* 0x3000000cff0d7230 */ /* 0x100fe40000004100 */
[----:B------:R-:W-:-:S03]  /*3c80*/  HADD2.F32 R12, -RZ, R12.H0_H0 ;  /* 0x2000000cff0c7230 */ /* 0x000fc60000004100 */
[CC--:B------:R-:W-:Y:S02]  /*3c90*/  FMUL.FTZ R76, R13.reuse, R15.reuse ;  /* 0x0000000f0d4c7220 */ /* 0x0c0fe40000410000 */
[C---:B------:R-:W-:Y:S02]  /*3ca0*/  FMUL.FTZ R15, R12.reuse, R15 ;  /* 0x0000000f0c0f7220 */ /* 0x040fe40000410000 */
[-C--:B------:R-:W-:Y:S01]  /*3cb0*/  FFMA.FTZ R12, R12, R75.reuse, -R76 ;  /* 0x0000004b0c0c7223 */ /* 0x080fe2000001084c */
[----:B------:R-:W-:Y:S02]  /*3cc0*/  HADD2.F32 R76, -RZ, R211.H0_H0 ;  /* 0x200000d3ff4c7230 */ /* 0x000fe40000004100 */
[----:B------:R-:W-:Y:S01]  /*3cd0*/  FFMA.FTZ R13, R13, R75, R15 ;  /* 0x0000004b0d0d7223 */ /* 0x000fe2000001000f */
[----:B------:R-:W-:Y:S01]  /*3ce0*/  MOV R75, R14 ;  /* 0x0000000e004b7202 */ /* 0x000fe20000000f00 */
[--C-:B------:R-:W-:Y:S02]  /*3cf0*/  HADD2.F32 R14, -RZ, R74.reuse.H1_H1 ;  /* 0x3000004aff0e7230 */ /* 0x100fe40000004100 */
[----:B------:R-:W-:-:S02]  /*3d00*/  HADD2.F32 R15, -RZ, R74.H0_H0 ;  /* 0x2000004aff0f7230 */ /* 0x000fc40000004100 */
[----:B------:R-:W-:Y:S02]  /*3d10*/  HADD2.F32 R74, -RZ, R209.H0_H0 ;  /* 0x200000d1ff4a7230 */ /* 0x000fe40000004100 */
[-C--:B------:R-:W-:Y:S01]  /*3d20*/  FMUL.FTZ R77, R14, R76.reuse ;  /* 0x0000004c0e4d7220 */ /* 0x080fe20000410000 */
[----:B------:R-:W-:-:S03]  /*3d30*/  FMUL.FTZ R76, R15, R76 ;  /* 0x0000004c0f4c7220 */ /* 0x000fc60000410000 */
[-C--:B------:R-:W-:Y:S01]  /*3d40*/  FFMA.FTZ R15, R15, R74.reuse, -R77 ;  /* 0x0000004a0f0f7223 */ /* 0x080fe2000001084d */
[----:B------:R-:W-:Y:S01]  /*3d50*/  FFMA.FTZ R14, R14, R74, R76 ;  /* 0x0000004a0e0e7223 */ /* 0x000fe2000001004c */
[--C-:B------:R-:W-:Y:S02]  /*3d60*/  HADD2.F32 R74, -RZ, R75.reuse.H1_H1 ;  /* 0x3000004bff4a7230 */ /* 0x100fe40000004100 */
[----:B------:R-:W-:Y:S02]  /*3d70*/  HADD2.F32 R76, -RZ, R75.H0_H0 ;  /* 0x2000004bff4c7230 */ /* 0x000fe40000004100 */
[----:B------:R-:W-:Y:S02]  /*3d80*/  HADD2.F32 R75, -RZ, R209.H1_H1 ;  /* 0x300000d1ff4b7230 */ /* 0x000fe40000004100 */
[-C--:B------:R-:W-:Y:S01]  /*3d90*/  FMUL.FTZ R77, R74, R80.reuse ;  /* 0x000000504a4d7220 */ /* 0x080fe20000410000 */
[----:B------:R-:W-:Y:S01]  /*3da0*/  F2FP.F16.F32.PACK_AB R14, R14, R15 ;  /* 0x0000000f0e0e723e */ /* 0x000fe200000000ff */
[----:B------:R-:W-:-:S02]  /*3db0*/  FMUL.FTZ R80, R76, R80 ;  /* 0x000000504c507220 */ /* 0x000fc40000410000 */
[-C--:B------:R-:W-:Y:S02]  /*3dc0*/  FFMA.FTZ R77, R76, R75.reuse, -R77 ;  /* 0x0000004b4c4d7223 */ /* 0x080fe4000001084d */
[----:B------:R-:W-:Y:S01]  /*3dd0*/  FFMA.FTZ R80, R74, R75, R80 ;  /* 0x0000004b4a507223 */ /* 0x000fe20000010050 */
[----:B------:R-:W-:Y:S01]  /*3de0*/  F2FP.F16.F32.PACK_AB R74, R13, R12 ;  /* 0x0000000c0d4a723e */ /* 0x000fe200000000ff */
[----:B------:R-:W-:Y:S02]  /*3df0*/  IMAD.MOV.U32 R12, RZ, RZ, R14 ;  /* 0x000000ffff0c7224 */ /* 0x000fe400078e000e */
[----:B------:R-:W-:Y:S01]  /*3e00*/  IMAD.MOV.U32 R13, RZ, RZ, R78 ;  /* 0x000000ffff0d7224 */ /* 0x000fe200078e004e */
[----:B------:R-:W-:Y:S01]  /*3e10*/  F2FP.F16.F32.PACK_AB R77, R80, R77 ;  /* 0x0000004d504d723e */ /* 0x000fe200000000ff */
[----:B------:R-:W-:-:S03]  /*3e20*/  IMAD.MOV.U32 R15, RZ, RZ, R74 ;  /* 0x000000ffff0f7224 */ /* 0x000fc600078e004a */
[----:B------:R-:W-:-:S07]  /*3e30*/  MOV R14, R77 ;  /* 0x0000004d000e7202 */ /* 0x000fce0000000f00 */
.L_x_477:
[----:B------:R-:W-:Y:S05]  /*3e40*/  BSYNC B3 ;  /* 0x0000000000037941 */ /* 0x000fea0003800000 */
.L_x_476:
[----:B---3--:R-:W-:Y:S01]  /*3e50*/  MOV R74, R11 ;  /* 0x0000000b004a7202 */ /* 0x008fe20000000f00 */
[----:B------:R-:W-:Y:S02]  /*3e60*/  IMAD.SHL.U32 R76, R162, 0x8, RZ ;  /* 0x00000008a24c7824 */ /* 0x000fe400078e00ff */
[----:B--2---:R-:W-:Y:S02]  /*3e70*/  IMAD.MOV.U32 R75, RZ, RZ, R82 ;  /* 0x000000ffff4b7224 */ /* 0x004fe400078e0052 */
[----:B------:R-:W-:-:S05]  /*3e80*/  IMAD.WIDE R74, R76, 0x2, R74 ;  /* 0x000000024c4a7825 */ /* 0x000fca00078e024a */
[----:B0-----:R0:W-:Y:S02]  /*3e90*/  ST.E.128 desc[UR60][R74.64], R12 ;  /* 0x0000000c4a007985 */ /* 0x0011e4000c101d3c */
.L_x_475:
[----:B------:R-:W-:Y:S05]  /*3ea0*/  BSYNC B2 ;  /* 0x0000000000027941 */ /* 0x000fea0003800000 */
.L_x_474:
[----:B------:R-:W-:Y:S01]  /*3eb0*/  ISETP.NE.AND P4, PT, R28, RZ, PT ;  /* 0x000000ff1c00720c */ /* 0x000fe20003f85270 */
[----:B------:R-:W-:-:S12]  /*3ec0*/  BSSY B2, `(.L_x_478) ;  /* 0x000003c000027945 */ /* 0x000fd80003800000 */
[----:B------:R-:W-:Y:S05]  /*3ed0*/  @!P4 BRA `(.L_x_479) ;  /* 0x0000000000e8c947 */ /* 0x000fea0003800000 */
[----:B0---4-:R0:W4:Y:S01]  /*3ee0*/  LDS.128 R12, [R33+0x3000] ;  /* 0x00300000210c7984 */ /* 0x0111220000000c00 */
[----:B------:R-:W-:Y:S01]  /*3ef0*/  ISETP.GE.AND P4, PT, R168, R128, PT ;  /* 0x00000080a800720c */ /* 0x000fe20003f86270 */
[----:B------:R-:W-:-:S12]  /*3f00*/  BSSY B3, `(.L_x_480) ;  /* 0x0000032000037945 */ /* 0x000fd80003800000 */
[----:B0-----:R-:W-:Y:S05]  /*3f10*/  @P4 BRA `(.L_x_481) ;  /* 0x0000000000c04947 */ /* 0x001fea0003800000 */
[----:B------:R-:W-:Y:S01]  /*3f20*/  SHF.R.U64 R75, R72, 0x10, R73 ;  /* 0x00000010484b7819 */ /* 0x000fe20000001249 */
[----:B----4-:R-:W-:Y:S01]  /*3f30*/  IMAD.MOV.U32 R72, RZ, RZ, R13 ;  /* 0x000000ffff487224 */ /* 0x010fe200078e000d */
[----:B------:R-:W-:Y:S01]  /*3f40*/  SHF.R.U64 R70, R70, 0x10, R71 ;  /* 0x0000001046467819 */ /* 0x000fe20000001247 */
[----:B------:R-:W-:Y:S02]  /*3f50*/  HADD2.F32 R76, -RZ, R210.H1_H1 ;  /* 0x300000d2ff4c7230 */ /* 0x000fe40000004100 */
[----:B------:R-:W-:Y:S02]  /*3f60*/  HADD2.F32 R75, -RZ, R75.H0_H0 ;  /* 0x2000004bff4b7230 */ /* 0x000fe40000004100 */
[--C-:B------:R-:W-:Y:S02]  /*3f70*/  HADD2.F32 R13, -RZ, R72.reuse.H1_H1 ;  /* 0x30000048ff0d7230 */ /* 0x100fe40000004100 */
[----:B------:R-:W-:Y:S02]  /*3f80*/  HADD2.F32 R72, -RZ, R72.H0_H0 ;  /* 0x20000048ff487230 */ /* 0x000fe40000004100 */
[----:B------:R-:W-:-:S02]  /*3f90*/  HADD2.F32 R70, -RZ, R70.H0_H0 ;  /* 0x20000046ff467230 */ /* 0x000fc40000004100 */
[-C--:B------:R-:W-:Y:S01]  /*3fa0*/  FMUL.FTZ R74, R13, R75.reuse ;  /* 0x0000004b0d4a7220 */ /* 0x080fe20000410000 */
[----:B------:R-:W-:-:S03]  /*3fb0*/  FMUL.FTZ R75, R72, R75 ;  /* 0x0000004b484b7220 */ /* 0x000fc60000410000 */
[-C--:B------:R-:W-:Y:S01]  /*3fc0*/  FFMA.FTZ R74, R72, R70.reuse, -R74 ;  /* 0x00000046484a7223 */ /* 0x080fe2000001084a */
[----:B------:R-:W-:Y:S01]  /*3fd0*/  SHF.R.U32.HI R72, RZ, 0x10, R73 ;  /* 0x00000010ff487819 */ /* 0x000fe20000011649 */
[----:B------:R-:W-:Y:S01]  /*3fe0*/  FFMA.FTZ R75, R13, R70, R75 ;  /* 0x000000460d4b7223 */ /* 0x000fe2000001004b */
[----:B------:R-:W-:Y:S02]  /*3ff0*/  SHF.R.U32.HI R70, RZ, 0x10, R71 ;  /* 0x00000010ff467819 */ /* 0x000fe40000011647 */
[----:B------:R-:W-:Y:S01]  /*4000*/  MOV R71, R12 ;  /* 0x0000000c00477202 */ /* 0x000fe20000000f00 */
[----:B------:R-:W-:Y:S01]  /*4010*/  IMAD.MOV.U32 R12, RZ, RZ, R15 ;  /* 0x000000ffff0c7224 */ /* 0x000fe200078e000f */
[----:B------:R-:W-:Y:S01]  /*4020*/  F2FP.F16.F32.PACK_AB R74, R75, R74 ;  /* 0x0000004a4b4a723e */ /* 0x000fe200000000ff */
[----:B------:R-:W-:Y:S02]  /*4030*/  HADD2.F32 R15, -RZ, R72.H0_H0 ;  /* 0x20000048ff0f7230 */ /* 0x000fe40000004100 */
[----:B------:R-:W-:-:S02]  /*4040*/  HADD2.F32 R70, -RZ, R70.H0_H0 ;  /* 0x20000046ff467230 */ /* 0x000fc40000004100 */
[--C-:B------:R-:W-:Y:S02]  /*4050*/  HADD2.F32 R13, -RZ, R12.reuse.H1_H1 ;  /* 0x3000000cff0d7230 */ /* 0x100fe40000004100 */
[----:B------:R-:W-:-:S03]  /*4060*/  HADD2.F32 R12, -RZ, R12.H0_H0 ;  /* 0x2000000cff0c7230 */ /* 0x000fc60000004100 */
[CC--:B------:R-:W-:Y:S02]  /*4070*/  FMUL.FTZ R72, R13.reuse, R15.reuse ;  /* 0x0000000f0d487220 */ /* 0x0c0fe40000410000 */
[C---:B------:R-:W-:Y:S02]  /*4080*/  FMUL.FTZ R15, R12.reuse, R15 ;  /* 0x0000000f0c0f7220 */ /* 0x040fe40000410000 */
[-C--:B------:R-:W-:Y:S01]  /*4090*/  FFMA.FTZ R12, R12, R70.reuse, -R72 ;  /* 0x000000460c0c7223 */ /* 0x080fe20000010848 */
[----:B------:R-:W-:Y:S02]  /*40a0*/  HADD2.F32 R72, -RZ, R210.H0_H0 ;  /* 0x200000d2ff487230 */ /* 0x000fe40000004100 */
[----:B------:R-:W-:Y:S01]  /*40b0*/  FFMA.FTZ R13, R13, R70, R15 ;  /* 0x000000460d0d7223 */ /* 0x000fe2000001000f */
[----:B------:R-:W-:Y:S02]  /*40c0*/  IMAD.MOV.U32 R70, RZ, RZ, R14 ;  /* 0x000000ffff467224 */ /* 0x000fe400078e000e */
[----:B------:R-:W-:-:S02]  /*40d0*/  HADD2.F32 R14, -RZ, R71.H1_H1 ;  /* 0x30000047ff0e7230 */ /* 0x000fc40000004100 */
[----:B------:R-:W-:Y:S02]  /*40e0*/  HADD2.F32 R15, -RZ, R71.H0_H0 ;  /* 0x20000047ff0f7230 */ /* 0x000fe40000004100 */
[----:B------:R-:W-:Y:S02]  /*40f0*/  HADD2.F32 R71, -RZ, R208.H0_H0 ;  /* 0x200000d0ff477230 */ /* 0x000fe40000004100 */
[-C--:B------:R-:W-:Y:S01]  /*4100*/  FMUL.FTZ R73, R14, R72.reuse ;  /* 0x000000480e497220 */ /* 0x080fe20000410000 */
[----:B------:R-:W-:-:S03]  /*4110*/  FMUL.FTZ R72, R15, R72 ;  /* 0x000000480f487220 */ /* 0x000fc60000410000 */
[-C--:B------:R-:W-:Y:S01]  /*4120*/  FFMA.FTZ R15, R15, R71.reuse, -R73 ;  /* 0x000000470f0f7223 */ /* 0x080fe20000010849 */
[----:B------:R-:W-:Y:S01]  /*4130*/  FFMA.FTZ R14, R14, R71, R72 ;  /* 0x000000470e0e7223 */ /* 0x000fe20000010048 */
[--C-:B------:R-:W-:Y:S02]  /*4140*/  HADD2.F32 R72, -RZ, R70.reuse.H0_H0 ;  /* 0x20000046ff487230 */ /* 0x100fe40000004100 */
[----:B------:R-:W-:Y:S02]  /*4150*/  HADD2.F32 R70, -RZ, R70.H1_H1 ;  /* 0x30000046ff467230 */ /* 0x000fe40000004100 */
[----:B------:R-:W-:Y:S01]  /*4160*/  HADD2.F32 R71, -RZ, R208.H1_H1 ;  /* 0x300000d0ff477230 */ /* 0x000fe20000004100 */
[----:B------:R-:W-:Y:S02]  /*4170*/  F2FP.F16.F32.PACK_AB R14, R14, R15 ;  /* 0x0000000f0e0e723e */ /* 0x000fe400000000ff */
[-C--:B------:R-:W-:Y:S01]  /*4180*/  FMUL.FTZ R73, R70, R76.reuse ;  /* 0x0000004c46497220 */ /* 0x080fe20000410000 */
[----:B------:R-:W-:-:S03]  /*4190*/  FMUL.FTZ R76, R72, R76 ;  /* 0x0000004c484c7220 */ /* 0x000fc60000410000 */
[-C--:B------:R-:W-:Y:S01]  /*41a0*/  FFMA.FTZ R73, R72, R71.reuse, -R73 ;  /* 0x0000004748497223 */ /* 0x080fe20000010849 */
[----:B------:R-:W-:Y:S01]  /*41b0*/  FFMA.FTZ R76, R70, R71, R76 ;  /* 0x00000047464c7223 */ /* 0x000fe2000001004c */
[----:B------:R-:W-:Y:S01]  /*41c0*/  F2FP.F16.F32.PACK_AB R70, R13, R12 ;  /* 0x0000000c0d46723e */ /* 0x000fe200000000ff */
[----:B------:R-:W-:Y:S01]  /*41d0*/  IMAD.MOV.U32 R13, RZ, RZ, R74 ;  /* 0x000000ffff0d7224 */ /* 0x000fe200078e004a */
[----:B------:R-:W-:Y:S02]  /*41e0*/  MOV R12, R14 ;  /* 0x0000000e000c7202 */ /* 0x000fe40000000f00 */
[----:B------:R-:W-:Y:S02]  /*41f0*/  F2FP.F16.F32.PACK_AB R73, R76, R73 ;  /* 0x000000494c49723e */ /* 0x000fe400000000ff */
[----:B------:R-:W-:-:S03]  /*4200*/  MOV R15, R70 ;  /* 0x00000046000f7202 */ /* 0x000fc60000000f00 */
[----:B------:R-:W-:-:S07]  /*4210*/  IMAD.MOV.U32 R14, RZ, RZ, R73 ;  /* 0x000000ffff0e7224 */ /* 0x000fce00078e0049 */
.L_x_481:
[----:B------:R-:W-:Y:S05]  /*4220*/  BSYNC B3 ;  /* 0x0000000000037941 */ /* 0x000fea0003800000 */
.L_x_480:
[----:B--2---:R-:W-:Y:S01]  /*4230*/  MOV R71, R82 ;  /* 0x0000005200477202 */ /* 0x004fe20000000f00 */
[----:B------:R-:W-:Y:S02]  /*4240*/  IMAD.SHL.U32 R72, R163, 0x8, RZ ;  /* 0x00000008a3487824 */ /* 0x000fe400078e00ff */
[----:B---3--:R-:W-:-:S04]  /*4250*/  IMAD.MOV.U32 R70, RZ, RZ, R11 ;  /* 0x000000ffff467224 */ /* 0x008fc800078e000b */
[----:B------:R-:W-:-:S05]  /*4260*/  IMAD.WIDE R70, R72, 0x2, R70 ;  /* 0x0000000248467825 */ /* 0x000fca00078e0246 */
[----:B----4-:R0:W-:Y:S02]  /*4270*/  ST.E.128 desc[UR60][R70.64], R12 ;  /* 0x0000000c46007985 */ /* 0x0101e4000c101d3c */
.L_x_479:
[----:B------:R-:W-:Y:S05]  /*4280*/  BSYNC B2 ;  /* 0x0000000000027941 */ /* 0x000fea0003800000 */
.L_x_478:
[----:B------:R-:W-:Y:S01]  /*4290*/  ISETP.NE.AND P4, PT, R105, RZ, PT ;  /* 0x000000ff6900720c */ /* 0x000fe20003f85270 */
[----:B------:R-:W-:-:S12]  /*42a0*/  BSSY B2, `(.L_x_482) ;  /* 0x0000039000027945 */ /* 0x000fd80003800000 */
[----:B------:R-:W-:Y:S05]  /*42b0*/  @!P4 BRA `(.L_x_483) ;  /* 0x0000000000dcc947 */ /* 0x000fea0003800000 */
[----:B0---4-:R0:W4:Y:S01]  /*42c0*/  LDS.128 R12, [R32+0x3000] ;  /* 0x00300000200c7984 */ /* 0x0111220000000c00 */
[C---:B---3--:R-:W-:Y:S01]  /*42d0*/  LEA R70, P4, R19.reuse, R11, 0x1 ;  /* 0x0000000b13467211 */ /* 0x048fe200078808ff */
[----:B------:R-:W-:Y:S03]  /*42e0*/  BSSY B3, `(.L_x_484) ;  /* 0x0000033000037945 */ /* 0x000fe60003800000 */
[----:B--2---:R-:W-:Y:S02]  /*42f0*/  LEA.HI.X R71, R19, R82, R164, 0x1, P4 ;  /* 0x0000005213477211 */ /* 0x004fe400020f0ca4 */
[----:B------:R-:W-:-:S13]  /*4300*/  ISETP.GE.AND P4, PT, R171, R128, PT ;  /* 0x00000080ab00720c */ /* 0x000fda0003f86270 */
[----:B0-----:R-:W-:Y:S05]  /*4310*/  @P4 BRA `(.L_x_485) ;  /* 0x0000000000bc4947 */ /* 0x001fea0003800000 */
[----:B------:R-:W-:Y:S01]  /*4320*/  SHF.R.U64 R73, R68, 0x10, R69 ;  /* 0x0000001044497819 */ /* 0x000fe20000001245 */
[----:B----4-:R-:W-:Y:S01]  /*4330*/  IMAD.MOV.U32 R68, RZ, RZ, R13 ;  /* 0x000000ffff447224 */ /* 0x010fe200078e000d */
[--C-:B------:R-:W-:Y:S02]  /*4340*/  SHF.R.U64 R66, R66, 0x10, R67.reuse ;  /* 0x0000001042427819 */ /* 0x100fe40000001243 */
[----:B------:R-:W-:Y:S01]  /*4350*/  SHF.R.U32.HI R67, RZ, 0x10, R67 ;  /* 0x00000010ff437819 */ /* 0x000fe20000011643 */
[----:B------:R-:W-:Y:S02]  /*4360*/  HADD2.F32 R73, -RZ, R73.H0_H0 ;  /* 0x20000049ff497230 */ /* 0x000fe40000004100 */
        /* <DEDUP_REMOVED lines=9> */
[----:B------:R-:W-:Y:S01]  /*4400*/  MOV R13, R15 ;  /* 0x0000000f000d7202 */ /* 0x000fe20000000f00 */
[----:B------:R-:W-:Y:S02]  /*4410*/  IMAD.MOV.U32 R66, RZ, RZ, R12 ;  /* 0x000000ffff427224 */ /* 0x000fe400078e000c */
[----:B------:R-:W-:Y:S01]  /*4420*/  HADD2.F32 R15, -RZ, R68.H0_H0 ;  /* 0x20000044ff0f7230 */ /* 0x000fe20000004100 */
[----:B------:R-:W-:Y:S01]  /*4430*/  F2FP.F16.F32.PACK_AB R72, R73, R72 ;  /* 0x000000484948723e */ /* 0x000fe200000000ff */
[----:B------:R-:W-:-:S02]  /*4440*/  HADD2.F32 R12, -RZ, R13.H1_H1 ;  /* 0x3000000dff0c7230 */ /* 0x000fc40000004100 */
[----:B------:R-:W-:-:S03]  /*4450*/  HADD2.F32 R13, -RZ, R13.H0_H0 ;  /* 0x2000000dff0d7230 */ /* 0x000fc60000004100 */
[CC--:B------:R-:W-:Y:S02]  /*4460*/  FMUL.FTZ R68, R12.reuse, R15.reuse ;  /* 0x0000000f0c447220 */ /* 0x0c0fe40000410000 */
[C---:B------:R-:W-:Y:S02]  /*4470*/  FMUL.FTZ R15, R13.reuse, R15 ;  /* 0x0000000f0d0f7220 */ /* 0x040fe40000410000 */
[-C--:B------:R-:W-:Y:S01]  /*4480*/  FFMA.FTZ R13, R13, R67.reuse, -R68 ;  /* 0x000000430d0d7223 */ /* 0x080fe20000010844 */
[--C-:B------:R-:W-:Y:S02]  /*4490*/  HADD2.F32 R68, -RZ, R66.reuse.H0_H0 ;  /* 0x20000042ff447230 */ /* 0x100fe40000004100 */
[----:B------:R-:W-:Y:S01]  /*44a0*/  FFMA.FTZ R12, R12, R67, R15 ;  /* 0x000000430c0c7223 */ /* 0x000fe2000001000f */
[----:B------:R-:W-:Y:S02]  /*44b0*/  HADD2.F32 R15, -RZ, R207.H1_H1 ;  /* 0x300000cfff0f7230 */ /* 0x000fe40000004100 */
[----:B------:R-:W-:-:S02]  /*44c0*/  HADD2.F32 R67, -RZ, R66.H1_H1 ;  /* 0x30000042ff437230 */ /* 0x000fc40000004100 */
[----:B------:R-:W-:Y:S02]  /*44d0*/  HADD2.F32 R66, -RZ, R207.H0_H0 ;  /* 0x200000cfff427230 */ /* 0x000fe40000004100 */
[-C--:B------:R-:W-:Y:S01]  /*44e0*/  FMUL.FTZ R74, R68, R15.reuse ;  /* 0x0000000f444a7220 */ /* 0x080fe20000410000 */
[----:B------:R-:W-:-:S04]  /*44f0*/  FMUL.FTZ R69, R67, R15 ;  /* 0x0000000f43457220 */ /* 0x000fc80000410000 */
[-C--:B------:R-:W-:Y:S01]  /*4500*/  FFMA.FTZ R15, R68, R66.reuse, -R69 ;  /* 0x00000042440f7223 */ /* 0x080fe20000010845 */
[----:B------:R-:W-:Y:S01]  /*4510*/  FFMA.FTZ R66, R67, R66, R74 ;  /* 0x0000004243427223 */ /* 0x000fe2000001004a */
[----:B------:R-:W-:Y:S02]  /*4520*/  HADD2.F32 R68, -RZ, R206.H1_H1 ;  /* 0x300000ceff447230 */ /* 0x000fe40000004100 */
[--C-:B------:R-:W-:Y:S02]  /*4530*/  HADD2.F32 R67, -RZ, R14.reuse.H1_H1 ;  /* 0x3000000eff437230 */ /* 0x100fe40000004100 */
[----:B------:R-:W-:Y:S01]  /*4540*/  HADD2.F32 R69, -RZ, R14.H0_H0 ;  /* 0x2000000eff457230 */ /* 0x000fe20000004100 */
[----:B------:R-:W-:Y:S01]  /*4550*/  F2FP.F16.F32.PACK_AB R15, R66, R15 ;  /* 0x0000000f420f723e */ /* 0x000fe200000000ff */
[----:B------:R-:W-:Y:S02]  /*4560*/  HADD2.F32 R14, -RZ, R206.H0_H0 ;  /* 0x200000ceff0e7230 */ /* 0x000fe40000004100 */
[-C--:B------:R-:W-:Y:S01]  /*4570*/  FMUL.FTZ R74, R67, R68.reuse ;  /* 0x00000044434a7220 */ /* 0x080fe20000410000 */
[----:B------:R-:W-:-:S03]  /*4580*/  FMUL.FTZ R68, R69, R68 ;  /* 0x0000004445447220 */ /* 0x000fc60000410000 */
[-C--:B------:R-:W-:Y:S01]  /*4590*/  FFMA.FTZ R74, R69, R14.reuse, -R74 ;  /* 0x0000000e454a7223 */ /* 0x080fe2000001084a */
[----:B------:R-:W-:Y:S01]  /*45a0*/  FFMA.FTZ R68, R67, R14, R68 ;  /* 0x0000000e43447223 */ /* 0x000fe20000010044 */
[----:B------:R-:W-:Y:S01]  /*45b0*/  F2FP.F16.F32.PACK_AB R14, R12, R13 ;  /* 0x0000000d0c0e723e */ /* 0x000fe200000000ff */
[----:B------:R-:W-:Y:S02]  /*45c0*/  IMAD.MOV.U32 R12, RZ, RZ, R15 ;  /* 0x000000ffff0c7224 */ /* 0x000fe400078e000f */
[----:B------:R-:W-:Y:S01]  /*45d0*/  IMAD.MOV.U32 R13, RZ, RZ, R72 ;  /* 0x000000ffff0d7224 */ /* 0x000fe200078e0048 */
[----:B------:R-:W-:Y:S02]  /*45e0*/  F2FP.F16.F32.PACK_AB R68, R68, R74 ;  /* 0x0000004a4444723e */ /* 0x000fe400000000ff */
[----:B------:R-:W-:-:S03]  /*45f0*/  MOV R15, R14 ;  /* 0x0000000e000f7202 */ /* 0x000fc60000000f00 */
[----:B------:R-:W-:-:S07]  /*4600*/  IMAD.MOV.U32 R14, RZ, RZ, R68 ;  /* 0x000000ffff0e7224 */ /* 0x000fce00078e0044 */
.L_x_485:
[----:B------:R-:W-:Y:S05]  /*4610*/  BSYNC B3 ;  /* 0x0000000000037941 */ /* 0x000fea0003800000 */
.L_x_484:
[----:B----4-:R0:W-:Y:S02]  /*4620*/  ST.E.128 desc[UR60][R70.64], R12 ;  /* 0x0000000c46007985 */ /* 0x0101e4000c101d3c */
.L_x_483:
[----:B------:R-:W-:Y:S05]  /*4630*/  BSYNC B2 ;  /* 0x0000000000027941 */ /* 0x000fea0003800000 */
.L_x_482:
        /* <DEDUP_REMOVED lines=9> */
[--C-:B------:R-:W-:Y:S01]  /*46d0*/  SHF.R.U64 R64, R64, 0x10, R65.reuse ;  /* 0x0000001040407819 */ /* 0x100fe20000001241 */
[--C-:B----4-:R-:W-:Y:S01]  /*46e0*/  HADD2.F32 R68, -RZ, R13.reuse.H1_H1 ;  /* 0x3000000dff447230 */ /* 0x110fe20000004100 */
[----:B------:R-:W-:Y:S01]  /*46f0*/  SHF.R.U32.HI R65, RZ, 0x10, R65 ;  /* 0x00000010ff417819 */ /* 0x000fe20000011641 */
[----:B------:R-:W-:Y:S01]  /*4700*/  HADD2.F32 R13, -RZ, R13.H0_H0 ;  /* 0x2000000dff0d7230 */ /* 0x000fe20000004100 */
[--C-:B------:R-:W-:Y:S01]  /*4710*/  SHF.R.U64 R62, R62, 0x10, R63.reuse ;  /* 0x000000103e3e7819 */ /* 0x100fe2000000123f */
[----:B------:R-:W-:Y:S01]  /*4720*/  HADD2.F32 R64, -RZ, R64.H0_H0 ;  /* 0x20000040ff407230 */ /* 0x000fe20000004100 */
[----:B------:R-:W-:Y:S01]  /*4730*/  SHF.R.U32.HI R63, RZ, 0x10, R63 ;  /* 0x00000010ff3f7819 */ /* 0x000fe2000001163f */
[----:B------:R-:W-:Y:S02]  /*4740*/  HADD2.F32 R65, -RZ, R65.H0_H0 ;  /* 0x20000041ff417230 */ /* 0x000fe40000004100 */
[----:B------:R-:W-:Y:S02]  /*4750*/  HADD2.F32 R69, -RZ, R15.H1_H1 ;  /* 0x3000000fff457230 */ /* 0x000fe40000004100 */
[----:B------:R-:W-:Y:S01]  /*4760*/  FMUL.FTZ R71, R13, R64 ;  /* 0x000000400d477220 */ /* 0x000fe20000410000 */
[----:B------:R-:W-:-:S02]  /*4770*/  HADD2.F32 R62, -RZ, R62.H0_H0 ;  /* 0x2000003eff3e7230 */ /* 0x000fc40000004100 */
[----:B------:R-:W-:Y:S02]  /*4780*/  HADD2.F32 R70, -RZ, R63.H0_H0 ;  /* 0x2000003fff467230 */ /* 0x000fe40000004100 */
[C---:B------:R-:W-:Y:S01]  /*4790*/  FMUL.FTZ R63, R68.reuse, R64 ;  /* 0x00000040443f7220 */ /* 0x040fe20000410000 */
[----:B------:R-:W-:Y:S02]  /*47a0*/  HADD2.F32 R15, -RZ, R15.H0_H0 ;  /* 0x2000000fff0f7230 */ /* 0x000fe40000004100 */
[-C--:B------:R-:W-:Y:S01]  /*47b0*/  FMUL.FTZ R64, R69, R65.reuse ;  /* 0x0000004145407220 */ /* 0x080fe20000410000 */
[-C--:B------:R-:W-:Y:S01]  /*47c0*/  FFMA.FTZ R71, R68, R62.reuse, R71 ;  /* 0x0000003e44477223 */ /* 0x080fe20000010047 */
[----:B------:R-:W-:Y:S01]  /*47d0*/  FFMA.FTZ R63, R13, R62, -R63 ;  /* 0x0000003e0d3f7223 */ /* 0x000fe2000001083f */
[--C-:B------:R-:W-:Y:S02]  /*47e0*/  HADD2.F32 R62, -RZ, R12.reuse.H1_H1 ;  /* 0x3000000cff3e7230 */ /* 0x100fe40000004100 */
[C---:B------:R-:W-:Y:S01]  /*47f0*/  FMUL.FTZ R65, R15.reuse, R65 ;  /* 0x000000410f417220 */ /* 0x040fe20000410000 */
[----:B------:R-:W-:Y:S01]  /*4800*/  FFMA.FTZ R64, R15, R70, -R64 ;  /* 0x000000460f407223 */ /* 0x000fe20000010840 */
[----:B------:R-:W-:Y:S01]  /*4810*/  HADD2.F32 R15, -RZ, R205.H1_H1 ;  /* 0x300000cdff0f7230 */ /* 0x000fe20000004100 */
[----:B------:R-:W-:Y:S01]  /*4820*/  F2FP.F16.F32.PACK_AB R63, R71, R63 ;  /* 0x0000003f473f723e */ /* 0x000fe200000000ff */
[----:B------:R-:W-:-:S02]  /*4830*/  HADD2.F32 R12, -RZ, R12.H0_H0 ;  /* 0x2000000cff0c7230 */ /* 0x000fc40000004100 */
[----:B------:R-:W-:Y:S01]  /*4840*/  FFMA.FTZ R65, R69, R70, R65 ;  /* 0x0000004645417223 */ /* 0x000fe20000010041 */
[----:B------:R-:W-:Y:S02]  /*4850*/  HADD2.F32 R205, -RZ, R205.H0_H0 ;  /* 0x200000cdffcd7230 */ /* 0x000fe40000004100 */
[-C--:B------:R-:W-:Y:S01]  /*4860*/  FMUL.FTZ R69, R62, R15.reuse ;  /* 0x0000000f3e457220 */ /* 0x080fe20000410000 */
[--C-:B------:R-:W-:Y:S02]  /*4870*/  HADD2.F32 R68, -RZ, R14.reuse.H1_H1 ;  /* 0x3000000eff447230 */ /* 0x100fe40000004100 */
[----:B------:R-:W-:Y:S01]  /*4880*/  FMUL.FTZ R70, R12, R15 ;  /* 0x0000000f0c467220 */ /* 0x000fe20000410000 */
[----:B------:R-:W-:Y:S01]  /*4890*/  HADD2.F32 R14, -RZ, R14.H0_H0 ;  /* 0x2000000eff0e7230 */ /* 0x000fe20000004100 */
[----:B------:R-:W-:Y:S01]  /*48a0*/  F2FP.F16.F32.PACK_AB R64, R65, R64 ;  /* 0x000000404140723e */ /* 0x000fe200000000ff */
[--C-:B------:R-:W-:Y:S02]  /*48b0*/  HADD2.F32 R13, -RZ, R204.reuse.H1_H1 ;  /* 0x300000ccff0d7230 */ /* 0x100fe40000004100 */
[----:B------:R-:W-:Y:S01]  /*48c0*/  FMUL.FTZ R15, R68, R205 ;  /* 0x000000cd440f7220 */ /* 0x000fe20000410000 */
[----:B------:R-:W-:-:S02]  /*48d0*/  HADD2.F32 R204, -RZ, R204.H0_H0 ;  /* 0x200000ccffcc7230 */ /* 0x000fc40000004100 */
[----:B------:R-:W-:Y:S01]  /*48e0*/  FMUL.FTZ R205, R14, R205 ;  /* 0x000000cd0ecd7220 */ /* 0x000fe20000410000 */
[-C--:B------:R-:W-:Y:S01]  /*48f0*/  FFMA.FTZ R69, R12, R13.reuse, -R69 ;  /* 0x0000000d0c457223 */ /* 0x080fe20000010845 */
[----:B------:R-:W-:Y:S01]  /*4900*/  FFMA.FTZ R70, R62, R13, R70 ;  /* 0x0000000d3e467223 */ /* 0x000fe20000010046 */
[-C--:B------:R-:W-:Y:S01]  /*4910*/  FFMA.FTZ R15, R14, R204.reuse, -R15 ;  /* 0x000000cc0e0f7223 */ /* 0x080fe2000001080f */
[----:B------:R-:W-:Y:S01]  /*4920*/  FFMA.FTZ R205, R68, R204, R205 ;  /* 0x000000cc44cd7223 */ /* 0x000fe200000100cd */
[----:B------:R-:W-:Y:S02]  /*4930*/  MOV R13, R63 ;  /* 0x0000003f000d7202 */ /* 0x000fe40000000f00 */
[----:B------:R-:W-:Y:S02]  /*4940*/  F2FP.F16.F32.PACK_AB R69, R70, R69 ;  /* 0x000000454645723e */ /* 0x000fe400000000ff */
[----:B------:R-:W-:-:S03]  /*4950*/  F2FP.F16.F32.PACK_AB R15, R205, R15 ;  /* 0x0000000fcd0f723e */ /* 0x000fc600000000ff */
[----:B------:R-:W-:Y:S02]  /*4960*/  IMAD.MOV.U32 R12, RZ, RZ, R69 ;  /* 0x000000ffff0c7224 */ /* 0x000fe400078e0045 */
[----:B------:R-:W-:Y:S02]  /*4970*/  IMAD.MOV.U32 R14, RZ, RZ, R15 ;  /* 0x000000ffff0e7224 */ /* 0x000fe400078e000f */
[----:B------:R-:W-:-:S07]  /*4980*/  IMAD.MOV.U32 R15, RZ, RZ, R64 ;  /* 0x000000ffff0f7224 */ /* 0x000fce00078e0040 */
.L_x_489:
[----:B------:R-:W-:Y:S05]  /*4990*/  BSYNC B3 ;  /* 0x0000000000037941 */ /* 0x000fea0003800000 */
.L_x_488:
[----:B----4-:R0:W-:Y:S02]  /*49a0*/  ST.E.128 desc[UR60][R66.64], R12 ;  /* 0x0000000c42007985 */ /* 0x0101e4000c101d3c */
.L_x_487:
[----:B------:R-:W-:Y:S05]  /*49b0*/  BSYNC B2 ;  /* 0x0000000000027941 */ /* 0x000fea0003800000 */
.L_x_486:
[----:B------:R-:W-:-:S13]  /*49c0*/  ISETP.NE.AND P4, PT, R103, RZ, PT ;  /* 0x000000ff6700720c */ /* 0x000fda0003f85270 */
        /* <DEDUP_REMOVED lines=14> */
[----:B------:R-:W-:Y:S02]  /*4ab0*/  HADD2.F32 R61, -RZ, R13.H1_H1 ;  /* 0x3000000dff3d7230 */ /* 0x000fe40000004100 */
[----:B------:R-:W-:Y:S02]  /*4ac0*/  HADD2.F32 R59, -RZ, R59.H0_H0 ;  /* 0x2000003bff3b7230 */ /* 0x000fe40000004100 */
[----:B------:R-:W-:-:S02]  /*4ad0*/  HADD2.F32 R13, -RZ, R13.H0_H0 ;  /* 0x2000000dff0d7230 */ /* 0x000fc40000004100 */
[----:B------:R-:W-:Y:S02]  /*4ae0*/  HADD2.F32 R60, -RZ, R60.H0_H0 ;  /* 0x2000003cff3c7230 */ /* 0x000fe40000004100 */
[----:B------:R-:W-:Y:S02]  /*4af0*/  HADD2.F32 R65, -RZ, R58.H0_H0 ;  /* 0x2000003aff417230 */ /* 0x000fe40000004100 */
[-C--:B------:R-:W-:Y:S01]  /*4b00*/  FMUL.FTZ R58, R61, R59.reuse ;  /* 0x0000003b3d3a7220 */ /* 0x080fe20000410000 */
[----:B------:R-:W-:Y:S01]  /*4b10*/  FMUL.FTZ R66, R13, R59 ;  /* 0x0000003b0d427220 */ /* 0x000fe20000410000 */
[-C--:B------:R-:W-:Y:S01]  /*4b20*/  FMUL.FTZ R59, R64, R60.reuse ;  /* 0x0000003c403b7220 */ /* 0x080fe20000410000 */
[----:B------:R-:W-:Y:S01]  /*4b30*/  FMUL.FTZ R60, R15, R60 ;  /* 0x0000003c0f3c7220 */ /* 0x000fe20000410000 */
[----:B------:R-:W-:Y:S01]  /*4b40*/  FFMA.FTZ R58, R13, R11, -R58 ;  /* 0x0000000b0d3a7223 */ /* 0x000fe2000001083a */
[----:B------:R-:W-:Y:S02]  /*4b50*/  HADD2.F32 R13, -RZ, R203.H0_H0 ;  /* 0x200000cbff0d7230 */ /* 0x000fe40000004100 */
[----:B------:R-:W-:Y:S01]  /*4b60*/  FFMA.FTZ R59, R15, R65, -R59 ;  /* 0x000000410f3b7223 */ /* 0x000fe2000001083b */
[----:B------:R-:W-:-:S02]  /*4b70*/  HADD2.F32 R15, -RZ, R12.H1_H1 ;  /* 0x3000000cff0f7230 */ /* 0x000fc40000004100 */
[----:B------:R-:W-:Y:S01]  /*4b80*/  FFMA.FTZ R66, R61, R11, R66 ;  /* 0x0000000b3d427223 */ /* 0x000fe20000010042 */
[----:B------:R-:W-:Y:S02]  /*4b90*/  HADD2.F32 R12, -RZ, R12.H0_H0 ;  /* 0x2000000cff0c7230 */ /* 0x000fe40000004100 */
[----:B------:R-:W-:Y:S01]  /*4ba0*/  FFMA.FTZ R60, R64, R65, R60 ;  /* 0x00000041403c7223 */ /* 0x000fe2000001003c */
[----:B------:R-:W-:Y:S02]  /*4bb0*/  HADD2.F32 R203, -RZ, R203.H1_H1 ;  /* 0x300000cbffcb7230 */ /* 0x000fe40000004100 */
[-C--:B------:R-:W-:Y:S01]  /*4bc0*/  FMUL.FTZ R64, R15, R13.reuse ;  /* 0x0000000d0f407220 */ /* 0x080fe20000410000 */
[--C-:B------:R-:W-:Y:S02]  /*4bd0*/  HADD2.F32 R61, -RZ, R14.reuse.H1_H1 ;  /* 0x3000000eff3d7230 */ /* 0x100fe40000004100 */
[----:B------:R-:W-:Y:S01]  /*4be0*/  FMUL.FTZ R65, R12, R13 ;  /* 0x0000000d0c417220 */ /* 0x000fe20000410000 */
[----:B------:R-:W-:Y:S01]  /*4bf0*/  HADD2.F32 R14, -RZ, R14.H0_H0 ;  /* 0x2000000eff0e7230 */ /* 0x000fe20000004100 */
[----:B------:R-:W-:Y:S01]  /*4c00*/  F2FP.F16.F32.PACK_AB R58, R66, R58 ;  /* 0x0000003a423a723e */ /* 0x000fe200000000ff */
[----:B------:R-:W-:-:S02]  /*4c10*/  HADD2.F32 R11, -RZ, R159.H0_H0 ;  /* 0x2000009fff0b7230 */ /* 0x000fc40000004100 */
[-C--:B------:R-:W-:Y:S01]  /*4c20*/  FMUL.FTZ R13, R61, R203.reuse ;  /* 0x000000cb3d0d7220 */ /* 0x080fe20000410000 */
[----:B------:R-:W-:Y:S02]  /*4c30*/  HADD2.F32 R159, -RZ, R159.H1_H1 ;  /* 0x3000009fff9f7230 */ /* 0x000fe40000004100 */
[----:B------:R-:W-:Y:S01]  /*4c40*/  FMUL.FTZ R203, R14, R203 ;  /* 0x000000cb0ecb7220 */ /* 0x000fe20000410000 */
[-C--:B------:R-:W-:Y:S01]  /*4c50*/  FFMA.FTZ R64, R12, R11.reuse, -R64 ;  /* 0x0000000b0c407223 */ /* 0x080fe20000010840 */
[----:B------:R-:W-:Y:S01]  /*4c60*/  FFMA.FTZ R65, R15, R11, R65 ;  /* 0x0000000b0f417223 */ /* 0x000fe20000010041 */
[-C--:B------:R-:W-:Y:S01]  /*4c70*/  FFMA.FTZ R13, R14, R159.reuse, -R13 ;  /* 0x0000009f0e0d7223 */ /* 0x080fe2000001080d */
[----:B------:R-:W-:Y:S01]  /*4c80*/  FFMA.FTZ R12, R61, R159, R203 ;  /* 0x0000009f3d0c7223 */ /* 0x000fe200000100cb */
[----:B------:R-:W-:Y:S02]  /*4c90*/  F2FP.F16.F32.PACK_AB R15, R60, R59 ;  /* 0x0000003b3c0f723e */ /* 0x000fe400000000ff */
[----:B------:R-:W-:-:S02]  /*4ca0*/  F2FP.F16.F32.PACK_AB R65, R65, R64 ;  /* 0x000000404141723e */ /* 0x000fc400000000ff */
[----:B------:R-:W-:Y:S01]  /*4cb0*/  F2FP.F16.F32.PACK_AB R14, R12, R13 ;  /* 0x0000000d0c0e723e */ /* 0x000fe200000000ff */
[----:B------:R-:W-:Y:S01]  /*4cc0*/  IMAD.MOV.U32 R13, RZ, RZ, R58 ;  /* 0x000000ffff0d7224 */ /* 0x000fe200078e003a */
[----:B------:R-:W-:-:S07]  /*4cd0*/  MOV R12, R65 ;  /* 0x00000041000c7202 */ /* 0x000fce0000000f00 */
.L_x_491:
[----:B------:R-:W-:Y:S05]  /*4ce0*/  BSYNC B2 ;  /* 0x0000000000027941 */ /* 0x000fea0003800000 */
.L_x_490:
[----:B----4-:R0:W-:Y:S02]  /*4cf0*/  ST.E.128 desc[UR60][R62.64], R12 ;  /* 0x0000000c3e007985 */ /* 0x0101e4000c101d3c */
.L_x_469:
[----:B------:R-:W-:Y:S05]  /*4d00*/  BSYNC B1 ;  /* 0x0000000000017941 */ /* 0x000fea0003800000 */
.L_x_468:
[----:B------:R-:W-:-:S03]  /*4d10*/  UMOV UR4, 0xffffffff ;  /* 0xffffffff00047882 */ /* 0x000fc60000000000 */
[----:B------:R-:W-:Y:S05]  /*4d20*/  BRA.DIV UR4, `(.L_x_492) ;  /* 0x000001a204b47947 */ /* 0x000fea000b800000 */
[----:B-1----:R-:W1:Y:S04]  /*4d30*/  SHFL.IDX PT, R118, R118, 0x1, 0x1c1f ;  /* 0x003c1f0076767f89 */ /* 0x002e6800000e0000 */
[----:B------:R-:W0:Y:S02]  /*4d40*/  SHFL.IDX PT, R119, R119, 0x1, 0x1c1f ;  /* 0x003c1f0077777f89 */ /* 0x000e2400000e0000 */
.L_x_794:
[----:B------:R-:W-:Y:S05]  /*4d50*/  @P5 BRA `(.L_x_493) ;  /* 0x0000005400545947 */ /* 0x000fea0003800000 */
[----:B------:R-:W-:Y:S01]  /*4d60*/  ISETP.NE.AND P4, PT, R10, RZ, PT ;  /* 0x000000ff0a00720c */ /* 0x000fe20003f85270 */
[----:B------:R-:W-:-:S12]  /*4d70*/  BSSY B1, `(.L_x_494) ;  /* 0x0000035000017945 */ /* 0x000fd80003800000 */
[----:B------:R-:W-:Y:S05]  /*4d80*/  @!P4 BRA `(.L_x_495) ;  /* 0x0000000000ccc947 */ /* 0x000fea0003800000 */
[----:B0---4-:R0:W4:Y:S01]  /*4d90*/  LDS.128 R12, [R33+0x2000] ;  /* 0x00200000210c7984 */ /* 0x0111220000000c00 */
[----:B------:R-:W-:Y:S01]  /*4da0*/  ISETP.GE.AND P5, PT, R160, R128, PT ;  /* 0x00000080a000720c */ /* 0x000fe20003fa6270 */
[----:B------:R-:W-:Y:S01]  /*4db0*/  BSSY B2, `(.L_x_496) ;  /* 0x000002f000027945 */ /* 0x000fe20003800000 */
[----:B------:R-:W-:-:S04]  /*4dc0*/  LEA R58, P4, R16, R119, 0x1 ;  /* 0x00000077103a7211 */ /* 0x000fc800078808ff */
[----:B-1----:R-:W-:-:S07]  /*4dd0*/  LEA.HI.X R59, R16, R118, R17, 0x1, P4 ;  /* 0x00000076103b7211 */ /* 0x002fce00020f0c11 */
[----:B0-----:R-:W-:Y:S05]  /*4de0*/  @P5 BRA `(.L_x_497) ;  /* 0x0000000000ac5947 */ /* 0x001fea0003800000 */
[----:B------:R-:W-:Y:S01]  /*4df0*/  SHF.R.U64 R60, R54, 0x10, R55 ;  /* 0x00000010363c7819 */ /* 0x000fe20000001237 */
[----:B---34-:R-:W-:Y:S01]  /*4e00*/  IMAD.MOV.U32 R11, RZ, RZ, R13 ;  /* 0x000000ffff0b7224 */ /* 0x018fe200078e000d */
[----:B------:R-:W-:Y:S01]  /*4e10*/  SHF.R.U32.HI R54, RZ, 0x10, R55 ;  /* 0x00000010ff367819 */ /* 0x000fe20000011637 */
[--C-:B------:R-:W-:Y:S01]  /*4e20*/  HADD2.F32 R62, -RZ, R15.reuse.H0_H0 ;  /* 0x2000000fff3e7230 */ /* 0x100fe20000004100 */
[--C-:B------:R-:W-:Y:S01]  /*4e30*/  SHF.R.U64 R64, R56, 0x10, R57.reuse ;  /* 0x0000001038407819 */ /* 0x100fe20000001239 */
[----:B------:R-:W-:Y:S01]  /*4e40*/  HADD2.F32 R56, -RZ, R15.H1_H1 ;  /* 0x3000000fff387230 */ /* 0x000fe20000004100 */
[----:B------:R-:W-:Y:S01]  /*4e50*/  SHF.R.U32.HI R55, RZ, 0x10, R57 ;  /* 0x00000010ff377819 */ /* 0x000fe20000011639 */
[----:B------:R-:W-:Y:S02]  /*4e60*/  HADD2.F32 R13, -RZ, R11.H1_H1 ;  /* 0x3000000bff0d7230 */ /* 0x000fe40000004100 */
[----:B------:R-:W-:Y:S02]  /*4e70*/  HADD2.F32 R64, -RZ, R64.H0_H0 ;  /* 0x20000040ff407230 */ /* 0x000fe40000004100 */
[----:B------:R-:W-:-:S02]  /*4e80*/  HADD2.F32 R55, -RZ, R55.H0_H0 ;  /* 0x20000037ff377230 */ /* 0x000fc40000004100 */
[----:B------:R-:W-:Y:S02]  /*4e90*/  HADD2.F32 R11, -RZ, R11.H0_H0 ;  /* 0x2000000bff0b7230 */ /* 0x000fe40000004100 */
[----:B------:R-:W-:Y:S02]  /*4ea0*/  HADD2.F32 R60, -RZ, R60.H0_H0 ;  /* 0x2000003cff3c7230 */ /* 0x000fe40000004100 */
[-C--:B------:R-:W-:Y:S01]  /*4eb0*/  FMUL.FTZ R57, R56, R55.reuse ;  /* 0x0000003738397220 */ /* 0x080fe20000410000 */
[----:B------:R-:W-:Y:S02]  /*4ec0*/  HADD2.F32 R15, -RZ, R54.H0_H0 ;  /* 0x20000036ff0f7230 */ /* 0x000fe40000004100 */
[-C--:B------:R-:W-:Y:S01]  /*4ed0*/  FMUL.FTZ R54, R13, R64.reuse ;  /* 0x000000400d367220 */ /* 0x080fe20000410000 */
[C---:B------:R-:W-:Y:S01]  /*4ee0*/  FMUL.FTZ R64, R11.reuse, R64 ;  /* 0x000000400b407220 */ /* 0x040fe20000410000 */
[C---:B------:R-:W-:Y:S02]  /*4ef0*/  FMUL.FTZ R55, R62.reuse, R55 ;  /* 0x000000373e377220 */ /* 0x040fe40000410000 */
[-C--:B------:R-:W-:Y:S01]  /*4f00*/  FFMA.FTZ R11, R11, R60.reuse, -R54 ;  /* 0x0000003c0b0b7223 */ /* 0x080fe20000010836 */
[----:B------:R-:W-:Y:S01]  /*4f10*/  FFMA.FTZ R54, R13, R60, R64 ;  /* 0x0000003c0d367223 */ /* 0x000fe20000010040 */
[-C--:B------:R-:W-:Y:S01]  /*4f20*/  FFMA.FTZ R13, R62, R15.reuse, -R57 ;  /* 0x0000000f3e0d7223 */ /* 0x080fe20000010839 */
[----:B------:R-:W-:Y:S01]  /*4f30*/  FFMA.FTZ R56, R56, R15, R55 ;  /* 0x0000000f38387223 */ /* 0x000fe20000010037 */
[----:B------:R-:W-:-:S02]  /*4f40*/  HADD2.F32 R55, -RZ, R158.H0_H0 ;  /* 0x2000009eff377230 */ /* 0x000fc40000004100 */
[--C-:B------:R-:W-:Y:S01]  /*4f50*/  HADD2.F32 R62, -RZ, R12.reuse.H1_H1 ;  /* 0x3000000cff3e7230 */ /* 0x100fe20000004100 */
[----:B------:R-:W-:Y:S01]  /*4f60*/  F2FP.F16.F32.PACK_AB R11, R54, R11 ;  /* 0x0000000b360b723e */ /* 0x000fe200000000ff */
[----:B------:R-:W-:Y:S02]  /*4f70*/  HADD2.F32 R60, -RZ, R12.H0_H0 ;  /* 0x2000000cff3c7230 */ /* 0x000fe40000004100 */
[----:B------:R-:W-:Y:S02]  /*4f80*/  HADD2.F32 R57, -RZ, R158.H1_H1 ;  /* 0x3000009eff397230 */ /* 0x000fe40000004100 */
[-C--:B------:R-:W-:Y:S01]  /*4f90*/  FMUL.FTZ R61, R62, R55.reuse ;  /* 0x000000373e3d7220 */ /* 0x080fe20000410000 */
[--C-:B------:R-:W-:Y:S02]  /*4fa0*/  HADD2.F32 R12, -RZ, R14.reuse.H1_H1 ;  /* 0x3000000eff0c7230 */ /* 0x100fe40000004100 */
[----:B------:R-:W-:Y:S01]  /*4fb0*/  FMUL.FTZ R55, R60, R55 ;  /* 0x000000373c377220 */ /* 0x000fe20000410000 */
[----:B------:R-:W-:-:S02]  /*4fc0*/  HADD2.F32 R14, -RZ, R14.H0_H0 ;  /* 0x2000000eff0e7230 */ /* 0x000fc40000004100 */
[--C-:B------:R-:W-:Y:S02]  /*4fd0*/  HADD2.F32 R15, -RZ, R157.reuse.H0_H0 ;  /* 0x2000009dff0f7230 */ /* 0x100fe40000004100 */
[-C--:B------:R-:W-:Y:S01]  /*4fe0*/  FMUL.FTZ R63, R12, R57.reuse ;  /* 0x000000390c3f7220 */ /* 0x080fe20000410000 */
[----:B------:R-:W-:Y:S02]  /*4ff0*/  HADD2.F32 R157, -RZ, R157.H1_H1 ;  /* 0x3000009dff9d7230 */ /* 0x000fe40000004100 */
[----:B------:R-:W-:Y:S01]  /*5000*/  FMUL.FTZ R57, R14, R57 ;  /* 0x000000390e397220 */ /* 0x000fe20000410000 */
[-C--:B------:R-:W-:Y:S01]  /*5010*/  FFMA.FTZ R61, R60, R15.reuse, -R61 ;  /* 0x0000000f3c3d7223 */ /* 0x080fe2000001083d */
[----:B------:R-:W-:Y:S01]  /*5020*/  FFMA.FTZ R62, R62, R15, R55 ;  /* 0x0000000f3e3e7223 */ /* 0x000fe20000010037 */
[-C--:B------:R-:W-:Y:S01]  /*5030*/  FFMA.FTZ R63, R14, R157.reuse, -R63 ;  /* 0x0000009d0e3f7223 */ /* 0x080fe2000001083f */
[----:B------:R-:W-:Y:S01]  /*5040*/  FFMA.FTZ R12, R12, R157, R57 ;  /* 0x0000009d0c0c7223 */ /* 0x000fe20000010039 */
[----:B------:R-:W-:Y:S01]  /*5050*/  F2FP.F16.F32.PACK_AB R15, R56, R13 ;  /* 0x0000000d380f723e */ /* 0x000fe200000000ff */
[----:B------:R-:W-:Y:S01]  /*5060*/  IMAD.MOV.U32 R13, RZ, RZ, R11 ;  /* 0x000000ffff0d7224 */ /* 0x000fe200078e000b */
[----:B------:R-:W-:-:S02]  /*5070*/  F2FP.F16.F32.PACK_AB R62, R62, R61 ;  /* 0x0000003d3e3e723e */ /* 0x000fc400000000ff */
[----:B------:R-:W-:Y:S02]  /*5080*/  F2FP.F16.F32.PACK_AB R14, R12, R63 ;  /* 0x0000003f0c0e723e */ /* 0x000fe400000000ff */
[----:B------:R-:W-:-:S07]  /*5090*/  MOV R12, R62 ;  /* 0x0000003e000c7202 */ /* 0x000fce0000000f00 */
.L_x_497:
[----:B------:R-:W-:Y:S05]  /*50a0*/  BSYNC B2 ;  /* 0x0000000000027941 */ /* 0x000fea0003800000 */
.L_x_496:
[----:B----4-:R0:W-:Y:S02]  /*50b0*/  ST.E.128 desc[UR60][R58.64], R12 ;  /* 0x0000000c3a007985 */ /* 0x0101e4000c101d3c */
.L_x_495:
[----:B------:R-:W-:Y:S05]  /*50c0*/  BSYNC B1 ;  /* 0x0000000000017941 */ /* 0x000fea0003800000 */
.L_x_494:
[----:B------:R-:W-:Y:S01]  /*50d0*/  ISETP.NE.AND P4, PT, R27, RZ, PT ;  /* 0x000000ff1b00720c */ /* 0x000fe20003f85270 */
[----:B------:R-:W-:-:S12]  /*50e0*/  BSSY B1, `(.L_x_498) ;  /* 0x0000036000017945 */ /* 0x000fd80003800000 */
[----:B------:R-:W-:Y:S05]  /*50f0*/  @!P4 BRA `(.L_x_499) ;  /* 0x0000000000d0c947 */ /* 0x000fea0003800000 */
[----:B0---4-:R0:W4:Y:S01]  /*5100*/  LDS.128 R12, [R32+0x2000] ;  /* 0x00200000200c7984 */ /* 0x0111220000000c00 */
[----:B------:R-:W-:Y:S01]  /*5110*/  ISETP.GE.AND P4, PT, R169, R128, PT ;  /* 0x00000080a900720c */ /* 0x000fe20003f86270 */
[----:B---3--:R-:W-:Y:S01]  /*5120*/  IMAD.SHL.U32 R11, R162, 0x8, RZ ;  /* 0x00000008a20b7824 */ /* 0x008fe200078e00ff */
[----:B------:R-:W-:Y:S01]  /*5130*/  MOV R54, R119 ;  /* 0x0000007700367202 */ /* 0x000fe20000000f00 */
[----:B-1----:R-:W-:Y:S01]  /*5140*/  IMAD.MOV.U32 R55, RZ, RZ, R118 ;  /* 0x000000ffff377224 */ /* 0x002fe200078e0076 */
[----:B------:R-:W-:Y:S03]  /*5150*/  BSSY B2, `(.L_x_500) ;  /* 0x000002d000027945 */ /* 0x000fe60003800000 */
[----:B------:R-:W-:-:S06]  /*5160*/  IMAD.WIDE R54, R11, 0x2, R54 ;  /* 0x000000020b367825 */ /* 0x000fcc00078e0236 */
[----:B0-----:R-:W-:Y:S05]  /*5170*/  @P4 BRA `(.L_x_501) ;  /* 0x0000000000a84947 */ /* 0x001fea0003800000 */
[--C-:B------:R-:W-:Y:S02]  /*5180*/  SHF.R.U64 R11, R52, 0x10, R53.reuse ;  /* 0x00000010340b7819 */ /* 0x100fe40000001235 */
[----:B------:R-:W-:Y:S02]  /*5190*/  SHF.R.U32.HI R58, RZ, 0x10, R53 ;  /* 0x00000010ff3a7819 */ /* 0x000fe40000011635 */
[--C-:B------:R-:W-:Y:S01]  /*51a0*/  SHF.R.U64 R57, R50, 0x10, R51.reuse ;  /* 0x0000001032397819 */ /* 0x100fe20000001233 */
[----:B----4-:R-:W-:Y:S01]  /*51b0*/  IMAD.MOV.U32 R50, RZ, RZ, R12 ;  /* 0x000000ffff327224 */ /* 0x010fe200078e000c */
[----:B------:R-:W-:Y:S01]  /*51c0*/  SHF.R.U32.HI R56, RZ, 0x10, R51 ;  /* 0x00000010ff387819 */ /* 0x000fe20000011633 */
[----:B------:R-:W-:Y:S02]  /*51d0*/  HADD2.F32 R53, -RZ, R11.H0_H0 ;  /* 0x2000000bff357230 */ /* 0x000fe40000004100 */
[----:B------:R-:W-:Y:S02]  /*51e0*/  HADD2.F32 R58, -RZ, R58.H0_H0 ;  /* 0x2000003aff3a7230 */ /* 0x000fe40000004100 */
[----:B------:R-:W-:-:S02]  /*51f0*/  HADD2.F32 R12, -RZ, R13.H1_H1 ;  /* 0x3000000dff0c7230 */ /* 0x000fc40000004100 */
[----:B------:R-:W-:Y:S02]  /*5200*/  HADD2.F32 R11, -RZ, R13.H0_H0 ;  /* 0x2000000dff0b7230 */ /* 0x000fe40000004100 */
[--C-:B------:R-:W-:Y:S02]  /*5210*/  HADD2.F32 R51, -RZ, R15.reuse.H1_H1 ;  /* 0x3000000fff337230 */ /* 0x100fe40000004100 */
[-C--:B------:R-:W-:Y:S01]  /*5220*/  FMUL.FTZ R60, R12, R53.reuse ;  /* 0x000000350c3c7220 */ /* 0x080fe20000410000 */
[----:B------:R-:W-:Y:S02]  /*5230*/  HADD2.F32 R13, -RZ, R15.H0_H0 ;  /* 0x2000000fff0d7230 */ /* 0x000fe40000004100 */
[----:B------:R-:W-:Y:S01]  /*5240*/  FMUL.FTZ R53, R11, R53 ;  /* 0x000000350b357220 */ /* 0x000fe20000410000 */
[----:B------:R-:W-:Y:S02]  /*5250*/  HADD2.F32 R52, -RZ, R57.H0_H0 ;  /* 0x20000039ff347230 */ /* 0x000fe40000004100 */
[----:B------:R-:W-:Y:S01]  /*5260*/  FMUL.FTZ R62, R51, R58 ;  /* 0x0000003a333e7220 */ /* 0x000fe20000410000 */
[----:B------:R-:W-:-:S02]  /*5270*/  HADD2.F32 R56, -RZ, R56.H0_H0 ;  /* 0x20000038ff387230 */ /* 0x000fc40000004100 */
[----:B------:R-:W-:Y:S01]  /*5280*/  FMUL.FTZ R58, R13, R58 ;  /* 0x0000003a0d3a7220 */ /* 0x000fe20000410000 */
[--C-:B------:R-:W-:Y:S02]  /*5290*/  HADD2.F32 R15, -RZ, R50.reuse.H1_H1 ;  /* 0x30000032ff0f7230 */ /* 0x100fe40000004100 */
[-C--:B------:R-:W-:Y:S01]  /*52a0*/  FFMA.FTZ R11, R11, R52.reuse, -R60 ;  /* 0x000000340b0b7223 */ /* 0x080fe2000001083c */
[----:B------:R-:W-:Y:S01]  /*52b0*/  FFMA.FTZ R12, R12, R52, R53 ;  /* 0x000000340c0c7223 */ /* 0x000fe20000010035 */
[-C--:B------:R-:W-:Y:S01]  /*52c0*/  FFMA.FTZ R60, R51, R56.reuse, R58 ;  /* 0x00000038333c7223 */ /* 0x080fe2000001003a */
[----:B------:R-:W-:Y:S02]  /*52d0*/  HADD2.F32 R53, -RZ, R153.H0_H0 ;  /* 0x20000099ff357230 */ /* 0x000fe40000004100 */
[----:B------:R-:W-:Y:S01]  /*52e0*/  FFMA.FTZ R13, R13, R56, -R62 ;  /* 0x000000380d0d7223 */ /* 0x000fe2000001083e */
[----:B------:R-:W-:Y:S01]  /*52f0*/  HADD2.F32 R50, -RZ, R50.H0_H0 ;  /* 0x20000032ff327230 */ /* 0x000fe20000004100 */
[----:B------:R-:W-:Y:S01]  /*5300*/  F2FP.F16.F32.PACK_AB R11, R12, R11 ;  /* 0x0000000b0c0b723e */ /* 0x000fe200000000ff */
[----:B------:R-:W-:-:S02]  /*5310*/  HADD2.F32 R51, -RZ, R14.H1_H1 ;  /* 0x3000000eff337230 */ /* 0x000fc40000004100 */
[-C--:B------:R-:W-:Y:S01]  /*5320*/  FMUL.FTZ R57, R15, R53.reuse ;  /* 0x000000350f397220 */ /* 0x080fe20000410000 */
[----:B------:R-:W-:Y:S02]  /*5330*/  HADD2.F32 R153, -RZ, R153.H1_H1 ;  /* 0x30000099ff997230 */ /* 0x000fe40000004100 */
[----:B------:R-:W-:Y:S01]  /*5340*/  FMUL.FTZ R56, R50, R53 ;  /* 0x0000003532387220 */ /* 0x000fe20000410000 */
[----:B------:R-:W-:Y:S02]  /*5350*/  HADD2.F32 R14, -RZ, R14.H0_H0 ;  /* 0x2000000eff0e7230 */ /* 0x000fe40000004100 */
        /* <DEDUP_REMOVED lines=8> */
[----:B------:R-:W-:-:S02]  /*53e0*/  F2FP.F16.F32.PACK_AB R15, R60, R13 ;  /* 0x0000000d3c0f723e */ /* 0x000fc400000000ff */
[----:B------:R-:W-:Y:S02]  /*53f0*/  F2FP.F16.F32.PACK_AB R12, R56, R57 ;  /* 0x00000039380c723e */ /* 0x000fe400000000ff */
[----:B------:R-:W-:Y:S02]  /*5400*/  F2FP.F16.F32.PACK_AB R14, R58, R53 ;  /* 0x000000353a0e723e */ /* 0x000fe400000000ff */
[----:B------:R-:W-:-:S07]  /*5410*/  MOV R13, R11 ;  /* 0x0000000b000d7202 */ /* 0x000fce0000000f00 */
.L_x_501:
[----:B------:R-:W-:Y:S05]  /*5420*/  BSYNC B2 ;  /* 0x0000000000027941 */ /* 0x000fea0003800000 */
.L_x_500:
[----:B----4-:R0:W-:Y:S02]  /*5430*/  ST.E.128 desc[UR60][R54.64], R12 ;  /* 0x0000000c36007985 */ /* 0x0101e4000c101d3c */
.L_x_499:
[----:B------:R-:W-:Y:S05]  /*5440*/  BSYNC B1 ;  /* 0x0000000000017941 */ /* 0x000fea0003800000 */
.L_x_498:
[----:B------:R-:W-:Y:S01]  /*5450*/  ISETP.NE.AND P4, PT, R28, RZ, PT ;  /* 0x000000ff1c00720c */ /* 0x000fe20003f85270 */
[----:B------:R-:W-:-:S12]  /*5460*/  BSSY B1, `(.L_x_502) ;  /* 0x0000034000017945 */ /* 0x000fd80003800000 */
[----:B------:R-:W-:Y:S05]  /*5470*/  @!P4 BRA `(.L_x_503) ;  /* 0x0000000000c8c947 */ /* 0x000fea0003800000 */
[----:B0---4-:R0:W4:Y:S01]  /*5480*/  LDS.128 R12, [R33+0x5000] ;  /* 0x00500000210c7984 */ /* 0x0111220000000c00 */
[----:B------:R-:W-:Y:S01]  /*5490*/  ISETP.GE.AND P4, PT, R168, R128, PT ;  /* 0x00000080a800720c */ /* 0x000fe20003f86270 */
[----:B---3--:R-:W-:Y:S01]  /*54a0*/  IMAD.SHL.U32 R11, R163, 0x8, RZ ;  /* 0x00000008a30b7824 */ /* 0x008fe200078e00ff */
[----:B-1----:R-:W-:Y:S01]  /*54b0*/  MOV R51, R118 ;  /* 0x0000007600337202 */ /* 0x002fe20000000f00 */
[----:B------:R-:W-:Y:S01]  /*54c0*/  IMAD.MOV.U32 R50, RZ, RZ, R119 ;  /* 0x000000ffff327224 */ /* 0x000fe200078e0077 */
[----:B------:R-:W-:Y:S03]  /*54d0*/  BSSY B2, `(.L_x_504) ;  /* 0x000002b000027945 */ /* 0x000fe60003800000 */
[----:B------:R-:W-:-:S06]  /*54e0*/  IMAD.WIDE R50, R11, 0x2, R50 ;  /* 0x000000020b327825 */ /* 0x000fcc00078e0232 */
[----:B0-----:R-:W-:Y:S05]  /*54f0*/  @P4 BRA `(.L_x_505) ;  /* 0x0000000000a04947 */ /* 0x001fea0003800000 */
[----:B------:R-:W-:Y:S01]  /*5500*/  SHF.R.U64 R11, R46, 0x10, R47 ;  /* 0x000000102e0b7819 */ /* 0x000fe2000000122f */
[--C-:B----4-:R-:W-:Y:S01]  /*5510*/  HADD2.F32 R46, -RZ, R15.reuse.H1_H1 ;  /* 0x3000000fff2e7230 */ /* 0x110fe20000004100 */
[--C-:B------:R-:W-:Y:S01]  /*5520*/  SHF.R.U64 R52, R48, 0x10, R49.reuse ;  /* 0x0000001030347819 */ /* 0x100fe20000001231 */
[----:B------:R-:W-:Y:S01]  /*5530*/  HADD2.F32 R15, -RZ, R15.H0_H0 ;  /* 0x2000000fff0f7230 */ /* 0x000fe20000004100 */
[----:B------:R-:W-:Y:S01]  /*5540*/  SHF.R.U32.HI R49, RZ, 0x10, R49 ;  /* 0x00000010ff317819 */ /* 0x000fe20000011631 */
[----:B------:R-:W-:Y:S01]  /*5550*/  HADD2.F32 R48, -RZ, R11.H0_H0 ;  /* 0x2000000bff307230 */ /* 0x000fe20000004100 */
[----:B------:R-:W-:Y:S01]  /*5560*/  SHF.R.U32.HI R47, RZ, 0x10, R47 ;  /* 0x00000010ff2f7819 */ /* 0x000fe2000001162f */
[----:B------:R-:W-:Y:S02]  /*5570*/  HADD2.F32 R52, -RZ, R52.H0_H0 ;  /* 0x20000034ff347230 */ /* 0x000fe40000004100 */
[----:B------:R-:W-:Y:S02]  /*5580*/  HADD2.F32 R11, -RZ, R13.H1_H1 ;  /* 0x3000000dff0b7230 */ /* 0x000fe40000004100 */
[----:B------:R-:W-:-:S02]  /*5590*/  HADD2.F32 R49, -RZ, R49.H0_H0 ;  /* 0x20000031ff317230 */ /* 0x000fc40000004100 */
[----:B------:R-:W-:Y:S02]  /*55a0*/  HADD2.F32 R13, -RZ, R13.H0_H0 ;  /* 0x2000000dff0d7230 */ /* 0x000fe40000004100 */
[-C--:B------:R-:W-:Y:S01]  /*55b0*/  FMUL.FTZ R54, R11, R52.reuse ;  /* 0x000000340b367220 */ /* 0x080fe20000410000 */
[----:B------:R-:W-:Y:S02]  /*55c0*/  HADD2.F32 R47, -RZ, R47.H0_H0 ;  /* 0x2000002fff2f7230 */ /* 0x000fe40000004100 */
[-C--:B------:R-:W-:Y:S01]  /*55d0*/  FMUL.FTZ R53, R15, R49.reuse ;  /* 0x000000310f357220 */ /* 0x080fe20000410000 */
[C---:B------:R-:W-:Y:S01]  /*55e0*/  FMUL.FTZ R56, R46.reuse, R49 ;  /* 0x000000312e387220 */ /* 0x040fe20000410000 */
[C---:B------:R-:W-:Y:S01]  /*55f0*/  FMUL.FTZ R52, R13.reuse, R52 ;  /* 0x000000340d347220 */ /* 0x040fe20000410000 */
[----:B------:R-:W-:Y:S01]  /*5600*/  FFMA.FTZ R54, R13, R48, -R54 ;  /* 0x000000300d367223 */ /* 0x000fe20000010836 */
[----:B------:R-:W-:Y:S01]  /*5610*/  FFMA.FTZ R55, R46, R47, R53 ;  /* 0x0000002f2e377223 */ /* 0x000fe20000010035 */
[----:B------:R-:W-:-:S02]  /*5620*/  HADD2.F32 R46, -RZ, R151.H0_H0 ;  /* 0x20000097ff2e7230 */ /* 0x000fc40000004100 */
[----:B------:R-:W-:Y:S01]  /*5630*/  FFMA.FTZ R49, R11, R48, R52 ;  /* 0x000000300b317223 */ /* 0x000fe20000010034 */
[----:B------:R-:W-:Y:S02]  /*5640*/  HADD2.F32 R11, -RZ, R12.H1_H1 ;  /* 0x3000000cff0b7230 */ /* 0x000fe40000004100 */
[----:B------:R-:W-:Y:S01]  /*5650*/  FFMA.FTZ R56, R15, R47, -R56 ;  /* 0x0000002f0f387223 */ /* 0x000fe20000010838 */
[----:B------:R-:W-:Y:S02]  /*5660*/  HADD2.F32 R13, -RZ, R14.H1_H1 ;  /* 0x3000000eff0d7230 */ /* 0x000fe40000004100 */
[----:B------:R-:W-:Y:S02]  /*5670*/  HADD2.F32 R151, -RZ, R151.H1_H1 ;  /* 0x30000097ff977230 */ /* 0x000fe40000004100 */
[----:B------:R-:W-:Y:S01]  /*5680*/  FMUL.FTZ R47, R11, R46 ;  /* 0x0000002e0b2f7220 */ /* 0x000fe20000410000 */
[----:B------:R-:W-:Y:S02]  /*5690*/  HADD2.F32 R12, -RZ, R12.H0_H0 ;  /* 0x2000000cff0c7230 */ /* 0x000fe40000004100 */
[----:B------:R-:W-:-:S02]  /*56a0*/  HADD2.F32 R14, -RZ, R14.H0_H0 ;  /* 0x2000000eff0e7230 */ /* 0x000fc40000004100 */
[-C--:B------:R-:W-:Y:S01]  /*56b0*/  FMUL.FTZ R53, R13, R151.reuse ;  /* 0x000000970d357220 */ /* 0x080fe20000410000 */
[--C-:B------:R-:W-:Y:S02]  /*56c0*/  HADD2.F32 R15, -RZ, R150.reuse.H0_H0 ;  /* 0x20000096ff0f7230 */ /* 0x100fe40000004100 */
[----:B------:R-:W-:Y:S01]  /*56d0*/  FMUL.FTZ R46, R12, R46 ;  /* 0x0000002e0c2e7220 */ /* 0x000fe20000410000 */
        /* <DEDUP_REMOVED lines=9> */
[----:B------:R-:W-:-:S07]  /*5770*/  F2FP.F16.F32.PACK_AB R14, R48, R53 ;  /* 0x00000035300e723e */ /* 0x000fce00000000ff */
.L_x_505:
[----:B------:R-:W-:Y:S05]  /*5780*/  BSYNC B2 ;  /* 0x0000000000027941 */ /* 0x000fea0003800000 */
.L_x_504:
[----:B----4-:R0:W-:Y:S02]  /*5790*/  ST.E.128 desc[UR60][R50.64], R12 ;  /* 0x0000000c32007985 */ /* 0x0101e4000c101d3c */
.L_x_503:
[----:B------:R-:W-:Y:S05]  /*57a0*/  BSYNC B1 ;  /* 0x0000000000017941 */ /* 0x000fea0003800000 */
.L_x_502:
        /* <DEDUP_REMOVED lines=9> */
[----:B---3--:R-:W-:Y:S01]  /*5840*/  SHF.R.U64 R11, R42, 0x10, R43 ;  /* 0x000000102a0b7819 */ /* 0x008fe2000000122b */
        /* <DEDUP_REMOVED lines=39> */
.L_x_509:
[----:B------:R-:W-:Y:S05]  /*5ac0*/  BSYNC B2 ;  /* 0x0000000000027941 */ /* 0x000fea0003800000 */
.L_x_508:
[----:B----4-:R0:W-:Y:S02]  /*5ad0*/  ST.E.128 desc[UR60][R46.64], R12 ;  /* 0x0000000c2e007985 */ /* 0x0101e4000c101d3c */
.L_x_507:
[----:B------:R-:W-:Y:S05]  /*5ae0*/  BSYNC B1 ;  /* 0x0000000000017941 */ /* 0x000fea0003800000 */
.L_x_506:
        /* <DEDUP_REMOVED lines=9> */
[--C-:B------:R-:W-:Y:S01]  /*5b80*/  SHF.R.U64 R44, R40, 0x10, R41.reuse ;  /* 0x00000010282c7819 */ /* 0x100fe20000001229 */
[--C-:B---34-:R-:W-:Y:S01]  /*5b90*/  HADD2.F32 R11, -RZ, R13.reuse.H1_H1 ;  /* 0x3000000dff0b7230 */ /* 0x118fe20000004100 */
[----:B------:R-:W-:Y:S01]  /*5ba0*/  SHF.R.U32.HI R46, RZ, 0x10, R41 ;  /* 0x00000010ff2e7819 */ /* 0x000fe20000011629 */
[----:B------:R-:W-:Y:S01]  /*5bb0*/  HADD2.F32 R13, -RZ, R13.H0_H0 ;  /* 0x2000000dff0d7230 */ /* 0x000fe20000004100 */
[--C-:B------:R-:W-:Y:S01]  /*5bc0*/  SHF.R.U64 R38, R38, 0x10, R39.reuse ;  /* 0x0000001026267819 */ /* 0x100fe20000001227 */
[----:B------:R-:W-:Y:S01]  /*5bd0*/  HADD2.F32 R44, -RZ, R44.H0_H0 ;  /* 0x2000002cff2c7230 */ /* 0x000fe20000004100 */
[----:B------:R-:W-:Y:S01]  /*5be0*/  SHF.R.U32.HI R39, RZ, 0x10, R39 ;  /* 0x00000010ff277819 */ /* 0x000fe20000011627 */
[----:B------:R-:W-:Y:S02]  /*5bf0*/  HADD2.F32 R46, -RZ, R46.H0_H0 ;  /* 0x2000002eff2e7230 */ /* 0x000fe40000004100 */
[--C-:B------:R-:W-:Y:S02]  /*5c00*/  HADD2.F32 R33, -RZ, R15.reuse.H1_H1 ;  /* 0x3000000fff217230 */ /* 0x100fe40000004100 */
[----:B------:R-:W-:Y:S01]  /*5c10*/  FMUL.FTZ R48, R11, R44 ;  /* 0x0000002c0b307220 */ /* 0x000fe20000410000 */
[----:B------:R-:W-:-:S02]  /*5c20*/  HADD2.F32 R15, -RZ, R15.H0_H0 ;  /* 0x2000000fff0f7230 */ /* 0x000fc40000004100 */
[----:B------:R-:W-:Y:S01]  /*5c30*/  FMUL.FTZ R44, R13, R44 ;  /* 0x0000002c0d2c7220 */ /* 0x000fe20000410000 */
[----:B------:R-:W-:Y:S02]  /*5c40*/  HADD2.F32 R38, -RZ, R38.H0_H0 ;  /* 0x20000026ff267230 */ /* 0x000fe40000004100 */
[-C--:B------:R-:W-:Y:S01]  /*5c50*/  FMUL.FTZ R50, R33, R46.reuse ;  /* 0x0000002e21327220 */ /* 0x080fe20000410000 */
[----:B------:R-:W-:Y:S02]  /*5c60*/  HADD2.F32 R40, -RZ, R39.H0_H0 ;  /* 0x20000027ff287230 */ /* 0x000fe40000004100 */
[----:B------:R-:W-:Y:S01]  /*5c70*/  FMUL.FTZ R46, R15, R46 ;  /* 0x0000002e0f2e7220 */ /* 0x000fe20000410000 */
[-C--:B------:R-:W-:Y:S01]  /*5c80*/  FFMA.FTZ R41, R11, R38.reuse, R44 ;  /* 0x000000260b297223 */ /* 0x080fe2000001002c */
[----:B------:R-:W-:Y:S02]  /*5c90*/  FFMA.FTZ R48, R13, R38, -R48 ;  /* 0x000000260d307223 */ /* 0x000fe40000010830 */
[----:B------:R-:W-:Y:S01]  /*5ca0*/  FFMA.FTZ R45, R33, R40, R46 ;  /* 0x00000028212d7223 */ /* 0x000fe2000001002e */
[----:B------:R-:W-:-:S02]  /*5cb0*/  HADD2.F32 R11, -RZ, R12.H1_H1 ;  /* 0x3000000cff0b7230 */ /* 0x000fc40000004100 */
[----:B------:R-:W-:Y:S01]  /*5cc0*/  FFMA.FTZ R50, R15, R40, -R50 ;  /* 0x000000280f327223 */ /* 0x000fe20000010832 */
[--C-:B------:R-:W-:Y:S02]  /*5cd0*/  HADD2.F32 R33, -RZ, R135.reuse.H0_H0 ;  /* 0x20000087ff217230 */ /* 0x100fe40000004100 */
[----:B------:R-:W-:Y:S02]  /*5ce0*/  HADD2.F32 R12, -RZ, R12.H0_H0 ;  /* 0x2000000cff0c7230 */ /* 0x000fe40000004100 */
[--C-:B------:R-:W-:Y:S02]  /*5cf0*/  HADD2.F32 R13, -RZ, R14.reuse.H1_H1 ;  /* 0x3000000eff0d7230 */ /* 0x100fe40000004100 */
[-C--:B------:R-:W-:Y:S01]  /*5d00*/  FMUL.FTZ R39, R11, R33.reuse ;  /* 0x000000210b277220 */ /* 0x080fe20000410000 */
[----:B------:R-:W-:Y:S02]  /*5d10*/  HADD2.F32 R135, -RZ, R135.H1_H1 ;  /* 0x30000087ff877230 */ /* 0x000fe40000004100 */
        /* <DEDUP_REMOVED lines=14> */
.L_x_513:
[----:B------:R-:W-:Y:S05]  /*5e00*/  BSYNC B2 ;  /* 0x0000000000027941 */ /* 0x000fea0003800000 */
.L_x_512:
[----:B----4-:R0:W-:Y:S02]  /*5e10*/  ST.E.128 desc[UR60][R42.64], R12 ;  /* 0x0000000c2a007985 */ /* 0x0101e4000c101d3c */
.L_x_511:
[----:B------:R-:W-:Y:S05]  /*5e20*/  BSYNC B1 ;  /* 0x0000000000017941 */ /* 0x000fea0003800000 */
.L_x_510:
[----:B------:R-:W-:-:S13]  /*5e30*/  ISETP.NE.AND P4, PT, R103, RZ, PT ;  /* 0x000000ff6700720c */ /* 0x000fda0003f85270 */
        /* <DEDUP_REMOVED lines=8> */
[----:B----4-:R-:W-:Y:S01]  /*5ec0*/  HADD2.F32 R32, -RZ, R15.H1_H1 ;  /* 0x3000000fff207230 */ /* 0x010fe20000004100 */
[----:B------:R-:W-:Y:S01]  /*5ed0*/  SHF.R.U32.HI R33, RZ, 0x10, R35 ;  /* 0x00000010ff217819 */ /* 0x000fe20000011623 */
[----:B---3--:R-:W-:Y:S01]  /*5ee0*/  HADD2.F32 R11, -RZ, R13.H1_H1 ;  /* 0x3000000dff0b7230 */ /* 0x008fe20000004100 */
[--C-:B------:R-:W-:Y:S01]  /*5ef0*/  SHF.R.U64 R36, R36, 0x10, R37.reuse ;  /* 0x0000001024247819 */ /* 0x100fe20000001225 */
[----:B------:R-:W-:Y:S01]  /*5f00*/  HADD2.F32 R15, -RZ, R15.H0_H0 ;  /* 0x2000000fff0f7230 */ /* 0x000fe20000004100 */
[----:B------:R-:W-:Y:S01]  /*5f10*/  SHF.R.U32.HI R35, RZ, 0x10, R37 ;  /* 0x00000010ff237819 */ /* 0x000fe20000011625 */
[----:B------:R-:W-:Y:S02]  /*5f20*/  HADD2.F32 R13, -RZ, R13.H0_H0 ;  /* 0x2000000dff0d7230 */ /* 0x000fe40000004100 */
[----:B------:R-:W-:Y:S02]  /*5f30*/  HADD2.F32 R36, -RZ, R36.H0_H0 ;  /* 0x20000024ff247230 */ /* 0x000fe40000004100 */
[----:B------:R-:W-:-:S02]  /*5f40*/  HADD2.F32 R35, -RZ, R35.H0_H0 ;  /* 0x20000023ff237230 */ /* 0x000fc40000004100 */
[----:B------:R-:W-:Y:S02]  /*5f50*/  HADD2.F32 R33, -RZ, R33.H0_H0 ;  /* 0x20000021ff217230 */ /* 0x000fe40000004100 */
[-C--:B------:R-:W-:Y:S01]  /*5f60*/  FMUL.FTZ R40, R11, R36.reuse ;  /* 0x000000240b287220 */ /* 0x080fe20000410000 */
[----:B------:R-:W-:Y:S02]  /*5f70*/  HADD2.F32 R34, -RZ, R34.H0_H0 ;  /* 0x20000022ff227230 */ /* 0x000fe40000004100 */
[-C--:B------:R-:W-:Y:S01]  /*5f80*/  FMUL.FTZ R37, R15, R35.reuse ;  /* 0x000000230f257220 */ /* 0x080fe20000410000 */
[C---:B------:R-:W-:Y:S01]  /*5f90*/  FMUL.FTZ R36, R13.reuse, R36 ;  /* 0x000000240d247220 */ /* 0x040fe20000410000 */
[C---:B------:R-:W-:Y:S02]  /*5fa0*/  FMUL.FTZ R42, R32.reuse, R35 ;  /* 0x00000023202a7220 */ /* 0x040fe40000410000 */
[----:B------:R-:W-:Y:S01]  /*5fb0*/  FFMA.FTZ R41, R32, R33, R37 ;  /* 0x0000002120297223 */ /* 0x000fe20000010025 */
[-C--:B------:R-:W-:Y:S01]  /*5fc0*/  FFMA.FTZ R40, R13, R34.reuse, -R40 ;  /* 0x000000220d287223 */ /* 0x080fe20000010828 */
[----:B------:R-:W-:Y:S01]  /*5fd0*/  FFMA.FTZ R35, R11, R34, R36 ;  /* 0x000000220b237223 */ /* 0x000fe20000010024 */
[----:B------:R-:W-:-:S02]  /*5fe0*/  HADD2.F32 R32, -RZ, R122.H0_H0 ;  /* 0x2000007aff207230 */ /* 0x000fc40000004100 */
[----:B------:R-:W-:Y:S01]  /*5ff0*/  FFMA.FTZ R42, R15, R33, -R42 ;  /* 0x000000210f2a7223 */ /* 0x000fe2000001082a */
[----:B------:R-:W-:Y:S02]  /*6000*/  HADD2.F32 R122, -RZ, R122.H1_H1 ;  /* 0x3000007aff7a7230 */ /* 0x000fe40000004100 */
[----:B------:R-:W-:Y:S02]  /*6010*/  HADD2.F32 R11, -RZ, R12.H1_H1 ;  /* 0x3000000cff0b7230 */ /* 0x000fe40000004100 */
[----:B------:R-:W-:Y:S02]  /*6020*/  HADD2.F32 R13, -RZ, R14.H1_H1 ;  /* 0x3000000eff0d7230 */ /* 0x000fe40000004100 */
[----:B------:R-:W-:Y:S02]  /*6030*/  HADD2.F32 R12, -RZ, R12.H0_H0 ;  /* 0x2000000cff0c7230 */ /* 0x000fe40000004100 */
[----:B------:R-:W-:Y:S01]  /*6040*/  FMUL.FTZ R33, R11, R32 ;  /* 0x000000200b217220 */ /* 0x000fe20000410000 */
[----:B------:R-:W-:-:S02]  /*6050*/  HADD2.F32 R14, -RZ, R14.H0_H0 ;  /* 0x2000000eff0e7230 */ /* 0x000fc40000004100 */
[----:B------:R-:W-:Y:S01]  /*6060*/  FMUL.FTZ R37, R13, R122 ;  /* 0x0000007a0d257220 */ /* 0x000fe20000410000 */
        /* <DEDUP_REMOVED lines=12> */
.L_x_515:
[----:B------:R-:W-:Y:S05]  /*6130*/  BSYNC B1 ;  /* 0x0000000000017941 */ /* 0x000fea0003800000 */
.L_x_514:
[----:B----4-:R0:W-:Y:S01]  /*6140*/  ST.E.128 desc[UR60][R38.64], R12 ;  /* 0x0000000c26007985 */ /* 0x0101e2000c101d3c */
[----:B------:R-:W-:Y:S05]  /*6150*/  BRA `(.L_x_493) ;  /* 0x0000004000547947 */ /* 0x000fea0003800000 */
.L_x_459:
        /* <DEDUP_REMOVED lines=18> */
[----:B------:R-:W-:Y:S02]  /*6280*/  IADD3 R32, P5, R92, R12, RZ ;  /* 0x0000000c5c207210 */ /* 0x000fe40007fbe0ff */
[----:B------:R-:W-:Y:S02]  /*6290*/  CS2R R42, SRZ ;  /* 0x00000000002a7805 */ /* 0x000fe4000001ff00 */
[----:B------:R-:W-:Y:S01]  /*62a0*/  CS2R R40, SRZ ;  /* 0x0000000000287805 */ /* 0x000fe2000001ff00 */
[----:B------:R-:W-:Y:S01]  /*62b0*/  IMAD.X R34, R11, 0x1, R107, P0 ;  /* 0x000000010b227824 */ /* 0x000fe200000e066b */
[----:B------:R-:W-:Y:S02]  /*62c0*/  LEA R56, P0, R33, UR4, 0x1 ;  /* 0x0000000421387c11 */ /* 0x000fe4000f8008ff */
[----:B------:R-:W-:-:S02]  /*62d0*/  CS2R R54, SRZ ;  /* 0x0000000000367805 */ /* 0x000fc4000001ff00 */
[----:B------:R-:W-:Y:S02]  /*62e0*/  CS2R R52, SRZ ;  /* 0x0000000000347805 */ /* 0x000fe4000001ff00 */
[----:B------:R-:W-:Y:S01]  /*62f0*/  LEA.HI.X R57, R33, UR5, R34, 0x1, P0 ;  /* 0x0000000521397c11 */ /* 0x000fe200080f0c22 */
[----:B------:R-:W-:Y:S01]  /*6300*/  ULDC.64 UR4, c[0x0][0x400] ;  /* 0x0001000000047ab9 */ /* 0x000fe20000000a00 */
[----:B------:R-:W-:Y:S01]  /*6310*/  ISETP.GE.AND P0, PT, R16, R128, PT ;  /* 0x000000801000720c */ /* 0x000fe20003f06270 */
[----:B------:R-:W-:Y:S01]  /*6320*/  IMAD.X R33, R82, 0x1, R106, P5 ;  /* 0x0000000152217824 */ /* 0x000fe200028e066a */
[----:B------:R-:W-:-:S04]  /*6330*/  LEA R60, P5, R32, UR4, 0x1 ;  /* 0x00000004203c7c11 */ /* 0x000fc8000f8a08ff */
[----:B------:R-:W-:Y:S02]  /*6340*/  LEA.HI.X R61, R32, UR5, R33, 0x1, P5 ;  /* 0x00000005203d7c11 */ /* 0x000fe4000a8f0c21 */
[----:B------:R-:W-:-:S05]  /*6350*/  ISETP.GE.AND P5, PT, R0, R128, PT ;  /* 0x000000800000720c */ /* 0x000fca0003fa6270 */
[----:B------:R0:W5:Y:S04]  /*6360*/  @!P0 LDG.E.128 R40, desc[UR60][R56.64] ;  /* 0x0000003c38288981 */ /* 0x000168000c1e1d00 */
[----:B------:R0:W5:Y:S01]  /*6370*/  @!P0 LDG.E.128 R52, desc[UR60][R60.64] ;  /* 0x0000003c3c348981 */ /* 0x000162000c1e1d00 */
[----:B------:R-:W-:Y:S02]  /*6380*/  ISETP.GE.AND P0, PT, R3, R128, PT ;  /* 0x000000800300720c */ /* 0x000fe40003f06270 */
        /* <DEDUP_REMOVED lines=8> */
[----:B------:R0:W5:Y:S04]  /*6410*/  @!P5 LDG.E.128 R36, desc[UR60][R56.64+0x40] ;  /* 0x0000403c3824d981 */ /* 0x000168000c1e1d00 */
[----:B------:R0:W5:Y:S04]  /*6420*/  @!P0 LDG.E.128 R32, desc[UR60][R56.64+0x80] ;  /* 0x0000803c38208981 */ /* 0x000168000c1e1d00 */
[----:B------:R0:W5:Y:S04]  /*6430*/  @!P5 LDG.E.128 R48, desc[UR60][R60.64+0x40] ;  /* 0x0000403c3c30d981 */ /* 0x000168000c1e1d00 */
[----:B------:R0:W5:Y:S02]  /*6440*/  @!P0 LDG.E.128 R44, desc[UR60][R60.64+0x80] ;  /* 0x0000803c3c2c8981 */ /* 0x000164000c1e1d00 */
.L_x_517:
[----:B------:R-:W-:Y:S05]  /*6450*/  BSYNC B1 ;  /* 0x0000000000017941 */ /* 0x000fea0003800000 */
.L_x_516:
        /* <DEDUP_REMOVED lines=12> */
[----:B-----5:R-:W-:Y:S01]  /*6520*/  MOV R81, R34 ;  /* 0x0000002200517202 */ /* 0x020fe20000000f00 */
[----:B------:R-:W-:Y:S01]  /*6530*/  IMAD.MOV.U32 R80, RZ, RZ, R35 ;  /* 0x000000ffff507224 */ /* 0x000fe200078e0023 */
        /* <DEDUP_REMOVED lines=8> */
[----:B------:R-:W-:Y:S02]  /*65c0*/  IADD3 R11, P0, P6, R92, R12, R113 ;  /* 0x0000000c5c0b7210 */ /* 0x000fe40007e1e071 */
[----:B------:R-:W-:-:S02]  /*65d0*/  CS2R R78, SRZ ;  /* 0x00000000004e7805 */ /* 0x000fc4000001ff00 */
[----:B------:R-:W-:Y:S02]  /*65e0*/  CS2R R76, SRZ ;  /* 0x00000000004c7805 */ /* 0x000fe4000001ff00 */
[----:B------:R-:W-:Y:S02]  /*65f0*/  IADD3.X R82, R106, R82, R112, P0, P6 ;  /* 0x000000526a527210 */ /* 0x000fe400007ec470 */
[----:B------:R-:W-:-:S04]  /*6600*/  LEA R12, P0, R14, UR4, 0x1 ;  /* 0x000000040e0c7c11 */ /* 0x000fc8000f8008ff */
[----:B------:R-:W-:Y:S02]  /*6610*/  LEA.HI.X R13, R14, UR5, R13, 0x1, P0 ;  /* 0x000000050e0d7c11 */ /* 0x000fe400080f0c0d */
[----:B------:R-:W-:-:S04]  /*6620*/  LEA R14, P0, R11, UR6, 0x1 ;  /* 0x000000060b0e7c11 */ /* 0x000fc8000f8008ff */
[----:B------:R-:W-:Y:S02]  /*6630*/  LEA.HI.X R15, R11, UR7, R82, 0x1, P0 ;  /* 0x000000070b0f7c11 */ /* 0x000fe400080f0c52 */
[----:B------:R-:W-:Y:S02]  /*6640*/  ISETP.GE.AND P0, PT, R16, R128, PT ;  /* 0x000000801000720c */ /* 0x000fe40003f06270 */
[----:B------:R-:W-:Y:S02]  /*6650*/  CS2R R62, SRZ ;  /* 0x00000000003e7805 */ /* 0x000fe4000001ff00 */
[----:B------:R-:W-:Y:S02]  /*6660*/  CS2R R60, SRZ ;  /* 0x00000000003c7805 */ /* 0x000fe4000001ff00 */
[----:B------:R-:W-:Y:S02]  /*6670*/  CS2R R74, SRZ ;  /* 0x00000000004a7805 */ /* 0x000fe4000001ff00 */
[----:B------:R-:W-:-:S05]  /*6680*/  CS2R R72, SRZ ;  /* 0x0000000000487805 */ /* 0x000fca000001ff00 */
[----:B------:R0:W5:Y:S04]  /*6690*/  @!P0 LDG.E.128 R64, desc[UR60][R12.64] ;  /* 0x0000003c0c408981 */ /* 0x000168000c1e1d00 */
[----:B------:R0:W5:Y:S01]  /*66a0*/  @!P0 LDG.E.128 R76, desc[UR60][R14.64] ;  /* 0x0000003c0e4c8981 */ /* 0x000162000c1e1d00 */
[----:B------:R-:W-:Y:S02]  /*66b0*/  ISETP.GE.AND P0, PT, R0, R128, PT ;  /* 0x000000800000720c */ /* 0x000fe40003f06270 */
[----:B------:R-:W-:Y:S02]  /*66c0*/  CS2R R58, SRZ ;  /* 0x00000000003a7805 */ /* 0x000fe4000001ff00 */
[----:B------:R-:W-:Y:S02]  /*66d0*/  CS2R R56, SRZ ;  /* 0x0000000000387805 */ /* 0x000fe4000001ff00 */
[----:B------:R-:W-:-:S02]  /*66e0*/  CS2R R70, SRZ ;  /* 0x0000000000467805 */ /* 0x000fc4000001ff00 */
[----:B------:R-:W-:-:S05]  /*66f0*/  CS2R R68, SRZ ;  /* 0x0000000000447805 */ /* 0x000fca000001ff00 */
[----:B------:R0:W5:Y:S04]  /*6700*/  @!P0 LDG.E.128 R60, desc[UR60][R12.64+0x40] ;  /* 0x0000403c0c3c8981 */ /* 0x000168000c1e1d00 */
[----:B------:R0:W5:Y:S01]  /*6710*/  @!P0 LDG.E.128 R72, desc[UR60][R14.64+0x40] ;  /* 0x0000403c0e488981 */ /* 0x000162000c1e1d00 */
[----:B------:R-:W-:-:S13]  /*6720*/  ISETP.GE.AND P0, PT, R3, R128, PT ;  /* 0x000000800300720c */ /* 0x000fda0003f06270 */
[----:B------:R0:W5:Y:S04]  /*6730*/  @!P0 LDG.E.128 R56, desc[UR60][R12.64+0x80] ;  /* 0x0000803c0c388981 */ /* 0x000168000c1e1d00 */
[----:B------:R0:W5:Y:S02]  /*6740*/  @!P0 LDG.E.128 R68, desc[UR60][R14.64+0x80] ;  /* 0x0000803c0e448981 */ /* 0x000164000c1e1d00 */
.L_x_519:
[----:B------:R-:W-:Y:S05]  /*6750*/  BSYNC B1 ;  /* 0x0000000000017941 */ /* 0x000fea0003800000 */
.L_x_518:
[----:B------:R-:W2:Y:S01]  /*6760*/  LDL R11, [R1+0x30] ;  /* 0x00003000010b7983 */ /* 0x000ea20000100800 */
[----:B0-----:R-:W-:Y:S01]  /*6770*/  MOV R12, R33 ;  /* 0x00000021000c7202 */ /* 0x001fe20000000f00 */
[----:B------:R-:W-:Y:S01]  /*6780*/  IMAD.MOV.U32 R14, RZ, RZ, R37 ;  /* 0x000000ffff0e7224 */ /* 0x000fe200078e0025 */
[----:B------:R-:W-:Y:S02]  /*6790*/  MOV R13, R36 ;  /* 0x00000024000d7202 */ /* 0x000fe40000000f00 */
[----:B------:R-:W-:Y:S02]  /*67a0*/  PRMT R210, R81, 0x5410, R80 ;  /* 0x0000541051d27816 */ /* 0x000fe40000000050 */
[----:B--2---:R-:W-:Y:S01]  /*67b0*/  R2UR UR4, R11 ;  /* 0x000000000b0472ca */ /* 0x004fe200000e0000 */
[----:B------:R-:W-:-:S05]  /*67c0*/  IMAD.MOV.U32 R11, RZ, RZ, R32 ;  /* 0x000000ffff0b7224 */ /* 0x000fca00078e0020 */
[----:B------:R-:W-:Y:S01]  /*67d0*/  PRMT R211, R11, 0x5410, R12 ;  /* 0x000054100bd37816 */ /* 0x000fe2000000000c */
[----:B------:R-:W-:Y:S02]  /*67e0*/  IMAD.MOV.U32 R11, RZ, RZ, R38 ;  /* 0x000000ffff0b7224 */ /* 0x000fe400078e0026 */
[----:B------:R-:W-:-:S03]  /*67f0*/  IMAD.MOV.U32 R12, RZ, RZ, R39 ;  /* 0x000000ffff0c7224 */ /* 0x000fc600078e0027 */
[----:B------:R-:W-:Y:S01]  /*6800*/  PRMT R224, R11, 0x7610, R224 ;  /* 0x000076100be07816 */ /* 0x000fe200000000e0 */
[----:B------:R-:W-:Y:S01]  /*6810*/  IMAD.MOV.U32 R11, RZ, RZ, R42 ;  /* 0x000000ffff0b7224 */ /* 0x000fe200078e002a */
[----:B------:R0:W-:Y:S01]  /*6820*/  STL.S16 [R1+0x44], R12 ;  /* 0x0000440c01007387 */ /* 0x0001e20000100600 */
[----:B------:R-:W-:-:S03]  /*6830*/  UISETP.NE.AND UP0, UPT, UR4, 0x3, UPT ;  /* 0x000000030400788c */ /* 0x000fc6000bf05270 */
[----:B------:R1:W-:Y:S03]  /*6840*/  STL.S16 [R1+0x3c], R13 ;  /* 0x00003c0d01007387 */ /* 0x0003e60000100600 */
[----:B------:R-:W-:Y:S01]  /*6850*/  PLOP3.LUT P0, PT, PT, PT, UP0, 0x80, 0x0 ;  /* 0x000000000000781c */ /* 0x000fe20003f0f008 */
[----:B------:R2:W-:Y:S01]  /*6860*/  STL.S16 [R1+0x48], R14 ;  /* 0x0000480e01007387 */ /* 0x0005e20000100600 */
[----:B0-----:R-:W-:-:S03]  /*6870*/  MOV R12, R43 ;  /* 0x0000002b000c7202 */ /* 0x001fc60000000f00 */
[----:B------:R0:W-:Y:S01]  /*6880*/  STL.S16 [R1+0x4a], R11 ;  /* 0x00004a0b01007387 */ /* 0x0001e20000100600 */
[----:B-1----:R-:W-:-:S03]  /*6890*/  IMAD.MOV.U32 R13, RZ, RZ, R40 ;  /* 0x000000ffff0d7224 */ /* 0x002fc600078e0028 */
[----:B------:R1:W-:Y:S01]  /*68a0*/  STL.S16 [R1+0x4c], R12 ;  /* 0x00004c0c01007387 */ /* 0x0003e20000100600 */
[----:B--2---:R-:W-:-:S03]  /*68b0*/  IMAD.MOV.U32 R14, RZ, RZ, R41 ;  /* 0x000000ffff0e7224 */ /* 0x004fc600078e0029 */
[----:B------:R2:W-:Y:S01]  /*68c0*/  STL.S16 [R1+0x4e], R13 ;  /* 0x00004e0d01007387 */ /* 0x0005e20000100600 */
[----:B0-----:R-:W-:Y:S02]  /*68d0*/  MOV R11, R45 ;  /* 0x0000002d000b7202 */ /* 0x001fe40000000f00 */
[----:B------:R-:W-:Y:S01]  /*68e0*/  PRMT R203, R14, 0x7610, R203 ;  /* 0x000076100ecb7816 */ /* 0x000fe200000000cb */
[----:B------:R-:W-:Y:S01]  /*68f0*/  IMAD.MOV.U32 R14, RZ, RZ, R44 ;  /* 0x000000ffff0e7224 */ /* 0x000fe200078e002c */
[----:B-1----:R-:W-:Y:S01]  /*6900*/  MOV R12, R46 ;  /* 0x0000002e000c7202 */ /* 0x002fe20000000f00 */
[----:B--2---:R-:W-:-:S03]  /*6910*/  IMAD.MOV.U32 R13, RZ, RZ, R47 ;  /* 0x000000ffff0d7224 */ /* 0x004fc600078e002f */
[----:B------:R-:W-:Y:S01]  /*6920*/  PRMT R213, R14, 0x5410, R11 ;  /* 0x000054100ed57816 */ /* 0x000fe2000000000b */
[----:B------:R-:W-:Y:S02]  /*6930*/  IMAD.MOV.U32 R11, RZ, RZ, R49 ;  /* 0x000000ffff0b7224 */ /* 0x000fe400078e0031 */
[----:B------:R-:W-:Y:S01]  /*6940*/  IMAD.MOV.U32 R14, RZ, RZ, R50 ;  /* 0x000000ffff0e7224 */ /* 0x000fe200078e0032 */
[----:B------:R-:W-:Y:S01]  /*6950*/  PRMT R212, R12, 0x5410, R13 ;  /* 0x000054100cd47816 */ /* 0x000fe2000000000d */
[----:B------:R-:W-:Y:S01]  /*6960*/  IMAD.MOV.U32 R13, RZ, RZ, R51 ;  /* 0x000000ffff0d7224 */ /* 0x000fe200078e0033 */
[----:B------:R-:W-:Y:S02]  /*6970*/  MOV R12, R48 ;  /* 0x00000030000c7202 */ /* 0x000fe40000000f00 */
[----:B------:R-:W-:Y:S01]  /*6980*/  PRMT R224, R224, 0x5410, R14 ;  /* 0x00005410e0e07816 */ /* 0x000fe2000000000e */
[----:B------:R-:W-:Y:S01]  /*6990*/  IMAD.MOV.U32 R14, RZ, RZ, R53 ;  /* 0x000000ffff0e7224 */ /* 0x000fe200078e0035 */
[----:B------:R0:W-:Y:S04]  /*69a0*/  STL.S16 [R1+0x46], R13 ;  /* 0x0000460d01007387 */ /* 0x0001e80000100600 */
[----:B------:R1:W-:Y:S01]  /*69b0*/  STL.S16 [R1+0x3e], R12 ;  /* 0x00003e0c01007387 */ /* 0x0003e20000100600 */
[----:B------:R-:W-:-:S02]  /*69c0*/  PRMT R159, R14, 0x7610, R159 ;  /* 0x000076100e9f7816 */ /* 0x000fc4000000009f */
[----:B-----5:R-:W-:Y:S01]  /*69d0*/  MOV R14, R58 ;  /* 0x0000003a000e7202 */ /* 0x020fe20000000f00 */
[----:B------:R2:W-:Y:S01]  /*69e0*/  STL.S16 [R1+0x50], R11 ;  /* 0x0000500b01007387 */ /* 0x0005e20000100600 */
[----:B0-----:R-:W-:Y:S01]  /*69f0*/  IMAD.MOV.U32 R13, RZ, RZ, R52 ;  /* 0x000000ffff0d7224 */ /* 0x001fe200078e0034 */
[----:B-1----:R-:W-:Y:S01]  /*6a00*/  MOV R12, R55 ;  /* 0x00000037000c7202 */ /* 0x002fe20000000f00 */
[----:B--2---:R-:W-:-:S05]  /*6a10*/  IMAD.MOV.U32 R11, RZ, RZ, R54 ;  /* 0x000000ffff0b7224 */ /* 0x004fca00078e0036 */
[----:B------:R0:W-:Y:S04]  /*6a20*/  STL.S16 [R1+0x52], R11 ;  /* 0x0000520b01007387 */ /* 0x0001e80000100600 */
[----:B------:R1:W-:Y:S04]  /*6a30*/  STL.S16 [R1+0x54], R12 ;  /* 0x0000540c01007387 */ /* 0x0003e80000100600 */
[----:B------:R2:W-:Y:S01]  /*6a40*/  STL.S16 [R1+0x56], R13 ;  /* 0x0000560d01007387 */ /* 0x0005e20000100600 */
[----:B0-----:R-:W-:Y:S01]  /*6a50*/  MOV R11, R57 ;  /* 0x00000039000b7202 */ /* 0x001fe20000000f00 */
[----:B-1----:R-:W-:-:S02]  /*6a60*/  IMAD.MOV.U32 R12, RZ, RZ, R56 ;  /* 0x000000ffff0c7224 */ /* 0x002fc400078e0038 */
[----:B--2---:R-:W-:-:S03]  /*6a70*/  IMAD.MOV.U32 R13, RZ, RZ, R59 ;  /* 0x000000ffff0d7224 */ /* 0x004fc600078e003b */
[----:B------:R-:W-:Y:S01]  /*6a80*/  PRMT R150, R12, 0x5410, R11 ;  /* 0x000054100c967816 */ /* 0x000fe2000000000b */
[----:B------:R-:W-:Y:S01]  /*6a90*/  IMAD.MOV.U32 R11, RZ, RZ, R61 ;  /* 0x000000ffff0b7224 */ /* 0x000fe200078e003d */
[----:B------:R-:W-:Y:S02]  /*6aa0*/  MOV R12, R60 ;  /* 0x0000003c000c7202 */ /* 0x000fe40000000f00 */
[----:B------:R-:W-:Y:S01]  /*6ab0*/  PRMT R149, R14, 0x5410, R13 ;  /* 0x000054100e957816 */ /* 0x000fe2000000000d */
[----:B------:R-:W-:Y:S01]  /*6ac0*/  IMAD.MOV.U32 R14, RZ, RZ, R62 ;  /* 0x000000ffff0e7224 */ /* 0x000fe200078e003e */
[----:B------:R-:W-:Y:S01]  /*6ad0*/  PRMT R154, R12, 0x5410, R11 ;  /* 0x000054100c9a7816 */ /* 0x000fe2000000000b */
[----:B------:R-:W-:Y:S01]  /*6ae0*/  IMAD.MOV.U32 R12, RZ, RZ, R66 ;  /* 0x000000ffff0c7224 */ /* 0x000fe200078e0042 */
[----:B------:R-:W-:Y:S01]  /*6af0*/  MOV R11, R67 ;  /* 0x00000043000b7202 */ /* 0x000fe20000000f00 */
[----:B------:R-:W-:-:S03]  /*6b00*/  IMAD.MOV.U32 R13, RZ, RZ, R63 ;  /* 0x000000ffff0d7224 */ /* 0x000fc600078e003f */
[----:B------:R-:W-:Y:S01]  /*6b10*/  PRMT R206, R12, 0x5410, R11 ;  /* 0x000054100cce7816 */ /* 0x000fe2000000000b */
[----:B------:R-:W-:Y:S01]  /*6b20*/  IMAD.MOV.U32 R12, RZ, RZ, R64 ;  /* 0x000000ffff0c7224 */ /* 0x000fe200078e0040 */
[----:B------:R-:W-:Y:S01]  /*6b30*/  PRMT R153, R14, 0x5410, R13 ;  /* 0x000054100e997816 */ /* 0x000fe2000000000d */
        /* <DEDUP_REMOVED lines=20> */
[----:B------:R-:W-:Y:S06]  /*6c80*/  @!P0 BRA `(.L_x_520) ;  /* 0x0000000000048947 */ /* 0x000fec0003800000 */
[----:B------:R-:W-:Y:S01]  /*6c90*/  BPT.TRAP 0x1 ;  /* 0x000000040000795c */ /* 0x000fe20000300000 */
.L_x_520:
[----:B------:R-:W-:Y:S01]  /*6ca0*/  LEA R88, R18, R2, 0x3 ;  /* 0x0000000212587211 */ /* 0x000fe200078e18ff */
[----:B------:R-:W0:Y:S01]  /*6cb0*/  LDC R135, c[0x0][0x2f4] ;  /* 0x0000bd00ff877b82 */ /* 0x000e220000000800 */
[----:B------:R-:W-:Y:S01]  /*6cc0*/  SHF.L.U32 R89, R166, 0x1f, RZ ;  /* 0x0000001fa6597819 */ /* 0x000fe200000006ff */
[----:B------:R-:W-:Y:S03]  /*6cd0*/  BSSY B1, `(.L_x_521) ;  /* 0x0000003000017945 */ /* 0x000fe60003800000 */
[----:B------:R-:W1:Y:S02]  /*6ce0*/  SYNCS.PHASECHK.TRANS64.TRYWAIT P6, [R88+URZ+0x2a890], R89 ;  /* 0x02a89059580075a7 */ /* 0x000e6400080c017f */
[----:B-1----:R-:W-:Y:S05]  /*6cf0*/  @!P6 BRA `(.L_x_522) ;  /* 0x00000184000ce947 */ /* 0x002fea0003800000 */
.L_x_795:
[----:B------:R-:W-:Y:S05]  /*6d00*/  BSYNC B1 ;  /* 0x0000000000017941 */ /* 0x000fea0003800000 */
.L_x_521:
[----:B------:R-:W-:Y:S01]  /*6d10*/  UMOV UR4, 0xffffffff ;  /* 0xffffffff00047882 */ /* 0x000fe20000000000 */
[----:B0-----:R-:W-:Y:S02]  /*6d20*/  IMAD.IADD R139, R135, 0x1, -R129 ;  /* 0x00000001878b7824 */ /* 0x001fe400078e0a81 */
[----:B------:R-:W-:Y:S05]  /*6d30*/  BRA.DIV UR4, `(.L_x_523) ;  /* 0x0000018604107947 */ /* 0x000fea000b800000 */
[----:B------:R0:W2:Y:S04]  /*6d40*/  SHFL.IDX PT, R123, R118, RZ, 0x1c1f ;  /* 0x001c1fff767b7589 */ /* 0x0000a800000e0000 */
[----:B------:R0:W3:Y:S02]  /*6d50*/  SHFL.IDX PT, R11, R119, RZ, 0x1c1f ;  /* 0x001c1fff770b7589 */ /* 0x0000e400000e0000 */
.L_x_799:
[----:B------:R-:W-:Y:S04]  /*6d60*/  BSSY B1, `(.L_x_524) ;  /* 0x0000178000017945 */ /* 0x000fe80003800000 */
[----:B------:R-:W-:Y:S05]  /*6d70*/  @P4 BRA `(.L_x_525) ;  /* 0x0000001400d84947 */ /* 0x000fea0003800000 */
[----:B------:R-:W-:Y:S01]  /*6d80*/  ISETP.NE.AND P4, PT, R10, RZ, PT ;  /* 0x000000ff0a00720c */ /* 0x000fe20003f85270 */
[----:B------:R-:W-:Y:S01]  /*6d90*/  BSSY B2, `(.L_x_526) ;  /* 0x000007e000027945 */ /* 0x000fe20003800000 */
[----:B---3--:R-:W-:-:S11]  /*6da0*/  IMAD.MOV.U32 R122, RZ, RZ, R11 ;  /* 0x000000ffff7a7224 */ /* 0x008fd600078e000b */
[----:B------:R-:W-:Y:S05]  /*6db0*/  @!P4 BRA `(.L_x_527) ;  /* 0x0000000400ecc947 */ /* 0x000fea0003800000 */
[----:B------:R-:W-:Y:S01]  /*6dc0*/  SEL R12, R129, R139, !P3 ;  /* 0x0000008b810c7207 */ /* 0x000fe20005800000 */
[----:B------:R-:W-:Y:S01]  /*6dd0*/  BSSY B3, `(.L_x_528) ;  /* 0x0000073000037945 */ /* 0x000fe20003800000 */
[----:B------:R-:W-:Y:S02]  /*6de0*/  ISETP.GE.AND P4, PT, R16, R128, PT ;  /* 0x000000801000720c */ /* 0x000fe40003f86270 */
[----:B------:R-:W-:-:S04]  /*6df0*/  SHF.R.S32.HI R13, RZ, 0x1f, R12 ;  /* 0x0000001fff0d7819 */ /* 0x000fc8000001140c */
[----:B------:R-:W-:-:S04]  /*6e00*/  LEA.HI R13, R13, R12, RZ, 0x4 ;  /* 0x0000000c0d0d7211 */ /* 0x000fc800078f20ff */
[----:B------:R-:W-:-:S04]  /*6e10*/  LEA.HI.SX32 R156, R13, R124, 0x1c ;  /* 0x0000007c0d9c7211 */ /* 0x000fc800078fe2ff */
[----:B------:R-:W-:-:S04]  /*6e20*/  SHF.R.S32.HI R13, RZ, 0x1f, R156 ;  /* 0x0000001fff0d7819 */ /* 0x000fc8000001149c */
[----:B------:R-:W-:Y:S02]  /*6e30*/  LEA.HI R13, R13, R156, RZ, 0x3 ;  /* 0x0000009c0d0d7211 */ /* 0x000fe400078f18ff */
[----:B------:R-:W-:Y:S02]  /*6e40*/  SHF.L.U32 R156, R156, 0x3, RZ ;  /* 0x000000039c9c7819 */ /* 0x000fe400000006ff */
[----:B------:R-:W-:Y:S02]  /*6e50*/  SHF.R.S32.HI R13, RZ, 0x3, R13 ;  /* 0x00000003ff0d7819 */ /* 0x000fe4000001140d */
[----:B------:R-:W-:-:S03]  /*6e60*/  LOP3.LUT R12, R176, 0x38, R156, 0xf8, !PT ;  /* 0x00000038b00c7812 */ /* 0x000fc600078ef89c */
[----:B------:R-:W-:Y:S01]  /*6e70*/  IMAD R13, R13, 0x1800, R178 ;  /* 0x000018000d0d7824 */ /* 0x000fe200078e02b2 */
[----:B------:R-:W-:-:S05]  /*6e80*/  LOP3.LUT R12, R12, R177, RZ, 0x3c, !PT ;  /* 0x000000b10c0c7212 */ /* 0x000fca00078e3cff */
[----:B------:R-:W-:-:S04]  /*6e90*/  IMAD.IADD R12, R13, 0x1, R12 ;  /* 0x000000010d0c7824 */ /* 0x000fc800078e020c */
[C---:B------:R-:W-:Y:S02]  /*6ea0*/  IMAD R80, R18.reuse, 0x4800, R12 ;  /* 0x0000480012507824 */ /* 0x040fe400078e020c */
[----:B------:R-:W-:-:S03]  /*6eb0*/  IMAD R12, R18, 0x4800, R144 ;  /* 0x00004800120c7824 */ /* 0x000fc600078e0290 */
[----:B------:R-:W-:Y:S01]  /*6ec0*/  LEA R80, R80, R2, 0x1 ;  /* 0x0000000250507211 */ /* 0x000fe200078e08ff */
[----:B------:R-:W-:-:S05]  /*6ed0*/  IMAD R12, R12, 0x2, R2 ;  /* 0x000000020c0c7824 */ /* 0x000fca00078e0202 */
[----:B------:R-:W3:Y:S04]  /*6ee0*/  LDS.128 R80, [R80+0x18400] ;  /* 0x0184000050507984 */ /* 0x000ee80000000c00 */
[----:B------:R-:W4:Y:S01]  /*6ef0*/  LDS.128 R12, [R12+0x18400] ;  /* 0x018400000c0c7984 */ /* 0x000f220000000c00 */
[----:B------:R-:W-:Y:S05]  /*6f00*/  @P4 BRA `(.L_x_529) ;  /* 0x00000004007c4947 */ /* 0x000fea0003800000 */
[----:B---3--:R-:W-:Y:S02]  /*6f10*/  IMAD.MOV.U32 R158, RZ, RZ, R81 ;  /* 0x000000ffff9e7224 */ /* 0x008fe400078e0051 */
[----:B----4-:R-:W-:Y:S02]  /*6f20*/  IMAD.MOV.U32 R157, RZ, RZ, R13 ;  /* 0x000000ffff9d7224 */ /* 0x010fe400078e000d */
[----:B------:R-:W-:Y:S02]  /*6f30*/  HADD2.F32 R159, -RZ, R159.H0_H0 ;  /* 0x2000009fff9f7230 */ /* 0x000fe40000004100 */
[----:B------:R-:W-:Y:S02]  /*6f40*/  HADD2.F32 R13, -RZ, R158.H0_H0 ;  /* 0x2000009eff0d7230 */ /* 0x000fe40000004100 */
[----:B------:R-:W-:Y:S02]  /*6f50*/  HADD2.F32 R204, -RZ, R157.H0_H0 ;  /* 0x2000009dffcc7230 */ /* 0x000fe40000004100 */
[----:B------:R-:W-:-:S02]  /*6f60*/  HADD2.F32 R203, -RZ, R203.H0_H0 ;  /* 0x200000cbffcb7230 */ /* 0x000fc40000004100 */
[-C--:B------:R-:W-:Y:S01]  /*6f70*/  FMUL.FTZ R81, R13, R159.reuse ;  /* 0x0000009f0d517220 */ /* 0x080fe20000410000 */
[----:B------:R-:W-:-:S03]  /*6f80*/  FMUL.FTZ R159, R204, R159 ;  /* 0x0000009fcc9f7220 */ /* 0x000fc60000410000 */
[-C--:B------:R-:W-:Y:S01]  /*6f90*/  FFMA.FTZ R81, R204, R203.reuse, -R81 ;  /* 0x000000cbcc517223 */ /* 0x080fe20000010851 */
[----:B------:R-:W-:Y:S01]  /*6fa0*/  FFMA.FTZ R13, R13, R203, R159 ;  /* 0x000000cb0d0d7223 */ /* 0x000fe2000001009f */
[----:B------:R-:W3:Y:S04]  /*6fb0*/  LDL.S16 R204, [R1+0x4c] ;  /* 0x00004c0001cc7983 */ /* 0x000ee80000100600 */
[----:B------:R-:W4:Y:S01]  /*6fc0*/  LDL.S16 R203, [R1+0x54] ;  /* 0x0000540001cb7983 */ /* 0x000f220000100600 */
[----:B------:R-:W-:Y:S01]  /*6fd0*/  SHF.R.U32.HI R159, RZ, 0x10, R53 ;  /* 0x00000010ff9f7819 */ /* 0x000fe20000011635 */
[----:B------:R-:W-:Y:S01]  /*6fe0*/  HADD2.F32 R158, -RZ, R158.H1_H1 ;  /* 0x3000009eff9e7230 */ /* 0x000fe20000004100 */
[--C-:B------:R-:W-:Y:S02]  /*6ff0*/  SHF.R.U64 R40, R40, 0x10, R41.reuse ;  /* 0x0000001028287819 */ /* 0x100fe40000001229 */
[----:B------:R-:W-:Y:S01]  /*7000*/  SHF.R.U32.HI R41, RZ, 0x10, R41 ;  /* 0x00000010ff297819 */ /* 0x000fe20000011629 */
[----:B------:R-:W-:Y:S01]  /*7010*/  HADD2.F32 R159, -RZ, R159.H0_H0 ;  /* 0x2000009fff9f7230 */ /* 0x000fe20000004100 */
[----:B------:R-:W-:Y:S01]  /*7020*/  SHF.R.U64 R53, R52, 0x10, R53 ;  /* 0x0000001034357819 */ /* 0x000fe20000001235 */
[----:B------:R-:W-:-:S02]  /*7030*/  HADD2.F32 R52, -RZ, R157.H1_H1 ;  /* 0x3000009dff347230 */ /* 0x000fc40000004100 */
[----:B------:R-:W-:Y:S02]  /*7040*/  HADD2.F32 R41, -RZ, R41.H0_H0 ;  /* 0x20000029ff297230 */ /* 0x000fe40000004100 */
[-C--:B------:R-:W-:Y:S01]  /*7050*/  FMUL.FTZ R157, R158, R159.reuse ;  /* 0x0000009f9e9d7220 */ /* 0x080fe20000410000 */
[----:B------:R-:W-:-:S03]  /*7060*/  FMUL.FTZ R159, R52, R159 ;  /* 0x0000009f349f7220 */ /* 0x000fc60000410000 */
[-C--:B------:R-:W-:Y:S01]  /*7070*/  FFMA.FTZ R52, R52, R41.reuse, -R157 ;  /* 0x0000002934347223 */ /* 0x080fe2000001089d */
[----:B------:R-:W-:Y:S02]  /*7080*/  HADD2.F32 R157, -RZ, R83.H0_H0 ;  /* 0x20000053ff9d7230 */ /* 0x000fe40000004100 */
[----:B------:R-:W-:Y:S01]  /*7090*/  FFMA.FTZ R41, R158, R41, R159 ;  /* 0x000000299e297223 */ /* 0x000fe2000001009f */
[----:B------:R-:W-:Y:S02]  /*70a0*/  HADD2.F32 R159, -RZ, R15.H0_H0 ;  /* 0x2000000fff9f7230 */ /* 0x000fe40000004100 */
[----:B---3--:R-:W-:Y:S02]  /*70b0*/  HADD2.F32 R158, -RZ, R204.H0_H0 ;  /* 0x200000ccff9e7230 */ /* 0x008fe40000004100 */
[----:B----4-:R-:W-:-:S05]  /*70c0*/  HADD2.F32 R203, -RZ, R203.H0_H0 ;  /* 0x200000cbffcb7230 */ /* 0x010fca0000004100 */
[----:B------:R-:W-:-:S04]  /*70d0*/  FMUL.FTZ R204, R157, R203 ;  /* 0x000000cb9dcc7220 */ /* 0x000fc80000410000 */
[CC--:B------:R-:W-:Y:S01]  /*70e0*/  FFMA.FTZ R204, R159.reuse, R158.reuse, -R204 ;  /* 0x0000009e9fcc7223 */ /* 0x0c0fe200000108cc */
[----:B------:R-:W-:Y:S02]  /*70f0*/  FMUL.FTZ R159, R159, R203 ;  /* 0x000000cb9f9f7220 */ /* 0x000fe40000410000 */
[----:B------:R-:W3:Y:S02]  /*7100*/  LDL.LU.S16 R203, [R1+0x56] ;  /* 0x0000560001cb7983 */ /* 0x000ee40000300600 */
[----:B------:R-:W-:Y:S02]  /*7110*/  FFMA.FTZ R159, R157, R158, R159 ;  /* 0x0000009e9d9f7223 */ /* 0x000fe4000001009f */
[----:B------:R-:W4:Y:S01]  /*7120*/  LDL.LU.S16 R158, [R1+0x4e] ;  /* 0x00004e00019e7983 */ /* 0x000f220000300600 */
[--C-:B------:R-:W-:Y:S01]  /*7130*/  SHF.R.U64 R42, R42, 0x10, R43.reuse ;  /* 0x000000102a2a7819 */ /* 0x100fe2000000122b */
[----:B------:R-:W-:Y:S01]  /*7140*/  HADD2.F32 R15, -RZ, R15.H1_H1 ;  /* 0x3000000fff0f7230 */ /* 0x000fe20000004100 */
[----:B------:R-:W-:-:S02]  /*7150*/  SHF.R.U32.HI R157, RZ, 0x10, R43 ;  /* 0x00000010ff9d7819 */ /* 0x000fc4000001162b */
[--C-:B------:R-:W-:Y:S01]  /*7160*/  SHF.R.U64 R43, R54, 0x10, R55.reuse ;  /* 0x00000010362b7819 */ /* 0x100fe20000001237 */
[----:B------:R-:W-:Y:S01]  /*7170*/  HADD2.F32 R54, -RZ, R83.H1_H1 ;  /* 0x30000053ff367230 */ /* 0x000fe20000004100 */
[----:B------:R-:W-:Y:S01]  /*7180*/  SHF.R.U32.HI R55, RZ, 0x10, R55 ;  /* 0x00000010ff377819 */ /* 0x000fe20000011637 */
[----:B------:R-:W-:-:S04]  /*7190*/  HADD2.F32 R157, -RZ, R157.H0_H0 ;  /* 0x2000009dff9d7230 */ /* 0x000fc80000004100 */
[----:B------:R-:W-:-:S05]  /*71a0*/  HADD2.F32 R55, -RZ, R55.H0_H0 ;  /* 0x20000037ff377230 */ /* 0x000fca0000004100 */
[----:B------:R-:W-:-:S04]  /*71b0*/  FMUL.FTZ R83, R54, R55 ;  /* 0x0000003736537220 */ /* 0x000fc80000410000 */
[C---:B------:R-:W-:Y:S01]  /*71c0*/  FFMA.FTZ R83, R15.reuse, R157, -R83 ;  /* 0x0000009d0f537223 */ /* 0x040fe20000010853 */
[----:B------:R-:W-:-:S04]  /*71d0*/  FMUL.FTZ R15, R15, R55 ;  /* 0x000000370f0f7220 */ /* 0x000fc80000410000 */
[----:B------:R-:W-:Y:S01]  /*71e0*/  FFMA.FTZ R15, R54, R157, R15 ;  /* 0x0000009d360f7223 */ /* 0x000fe2000001000f */
[----:B------:R-:W-:Y:S02]  /*71f0*/  HADD2.F32 R54, -RZ, R80.H0_H0 ;  /* 0x20000050ff367230 */ /* 0x000fe40000004100 */
[----:B------:R-:W-:Y:S02]  /*7200*/  HADD2.F32 R157, -RZ, R12.H0_H0 ;  /* 0x2000000cff9d7230 */ /* 0x000fe40000004100 */
[----:B------:R-:W-:Y:S02]  /*7210*/  HADD2.F32 R53, -RZ, R53.H0_H0 ;  /* 0x20000035ff357230 */ /* 0x000fe40000004100 */
[----:B------:R-:W-:Y:S02]  /*7220*/  HADD2.F32 R80, -RZ, R80.H1_H1 ;  /* 0x30000050ff507230 */ /* 0x000fe40000004100 */
[----:B------:R-:W-:Y:S02]  /*7230*/  HADD2.F32 R12, -RZ, R12.H1_H1 ;  /* 0x3000000cff0c7230 */ /* 0x000fe40000004100 */
[----:B------:R-:W-:-:S02]  /*7240*/  HADD2.F32 R40, -RZ, R40.H0_H0 ;  /* 0x20000028ff287230 */ /* 0x000fc40000004100 */
[----:B---3--:R-:W-:Y:S02]  /*7250*/  HADD2.F32 R203, -RZ, R203.H0_H0 ;  /* 0x200000cbffcb7230 */ /* 0x008fe40000004100 */
[----:B----4-:R-:W-:-:S03]  /*7260*/  HADD2.F32 R55, -RZ, R158.H0_H0 ;  /* 0x2000009eff377230 */ /* 0x010fc60000004100 */
[-C--:B------:R-:W-:Y:S01]  /*7270*/  FMUL.FTZ R158, R54, R203.reuse ;  /* 0x000000cb369e7220 */ /* 0x080fe20000410000 */
[----:B------:R-:W-:-:S03]  /*7280*/  FMUL.FTZ R203, R157, R203 ;  /* 0x000000cb9dcb7220 */ /* 0x000fc60000410000 */
[-C--:B------:R-:W-:Y:S01]  /*7290*/  FFMA.FTZ R158, R157, R55.reuse, -R158 ;  /* 0x000000379d9e7223 */ /* 0x080fe2000001089e */
[----:B------:R-:W-:Y:S01]  /*72a0*/  FFMA.FTZ R203, R54, R55, R203 ;  /* 0x0000003736cb7223 */ /* 0x000fe200000100cb */
[-C--:B------:R-:W-:Y:S01]  /*72b0*/  FMUL.FTZ R54, R80, R53.reuse ;  /* 0x0000003550367220 */ /* 0x080fe20000410000 */
[----:B------:R-:W3:Y:S01]  /*72c0*/  LDL.S16 R157, [R1+0x52] ;  /* 0x00005200019d7983 */ /* 0x000ee20000100600 */
[C---:B------:R-:W-:Y:S02]  /*72d0*/  FMUL.FTZ R53, R12.reuse, R53 ;  /* 0x000000350c357220 */ /* 0x040fe40000410000 */
[-C--:B------:R-:W-:Y:S02]  /*72e0*/  FFMA.FTZ R12, R12, R40.reuse, -R54 ;  /* 0x000000280c0c7223 */ /* 0x080fe40000010836 */
[----:B------:R-:W4:Y:S01]  /*72f0*/  LDL.S16 R54, [R1+0x4a] ;  /* 0x00004a0001367983 */ /* 0x000f220000100600 */
[----:B------:R-:W-:Y:S01]  /*7300*/  FFMA.FTZ R40, R80, R40, R53 ;  /* 0x0000002850287223 */ /* 0x000fe20000010035 */
[----:B------:R-:W-:Y:S01]  /*7310*/  HADD2.F32 R53, -RZ, R82.H0_H0 ;  /* 0x20000052ff357230 */ /* 0x000fe20000004100 */
[----:B------:R-:W-:Y:S01]  /*7320*/  F2FP.F16.F32.PACK_AB R83, R83, R204 ;  /* 0x000000cc5353723e */ /* 0x000fe200000000ff */
[----:B------:R-:W-:Y:S01]  /*7330*/  HADD2.F32 R55, -RZ, R14.H0_H0 ;  /* 0x2000000eff377230 */ /* 0x000fe20000004100 */
[----:B------:R-:W-:Y:S01]  /*7340*/  F2FP.F16.F32.PACK_AB R41, R41, R13 ;  /* 0x0000000d2929723e */ /* 0x000fe200000000ff */
[----:B------:R-:W-:Y:S01]  /*7350*/  HADD2.F32 R43, -RZ, R43.H0_H0 ;  /* 0x2000002bff2b7230 */ /* 0x000fe20000004100 */
[----:B------:R-:W-:Y:S01]  /*7360*/  F2FP.F16.F32.PACK_AB R40, R40, R203 ;  /* 0x000000cb2828723e */ /* 0x000fe200000000ff */
[----:B------:R-:W-:Y:S01]  /*7370*/  HADD2.F32 R82, -RZ, R82.H1_H1 ;  /* 0x30000052ff527230 */ /* 0x000fe20000004100 */
[----:B------:R-:W-:Y:S01]  /*7380*/  F2FP.F16.F32.PACK_AB R52, R52, R81 ;  /* 0x000000513434723e */ /* 0x000fe200000000ff */
[----:B------:R-:W-:Y:S01]  /*7390*/  HADD2.F32 R14, -RZ, R14.H1_H1 ;  /* 0x3000000eff0e7230 */ /* 0x000fe20000004100 */
[----:B------:R-:W-:Y:S01]  /*73a0*/  F2FP.F16.F32.PACK_AB R159, R15, R159 ;  /* 0x0000009f0f9f723e */ /* 0x000fe200000000ff */
[----:B------:R-:W-:Y:S01]  /*73b0*/  HADD2.F32 R42, -RZ, R42.H0_H0 ;  /* 0x2000002aff2a7230 */ /* 0x000fe20000004100 */
[----:B------:R-:W-:Y:S01]  /*73c0*/  F2FP.F16.F32.PACK_AB R12, R12, R158 ;  /* 0x0000009e0c0c723e */ /* 0x000fe200000000ff */
[----:B------:R-:W-:Y:S01]  /*73d0*/  IMAD.MOV.U32 R15, RZ, RZ, R83 ;  /* 0x000000ffff0f7224 */ /* 0x000fe200078e0053 */
[----:B------:R-:W-:Y:S01]  /*73e0*/  MOV R13, R52 ;  /* 0x00000034000d7202 */ /* 0x000fe20000000f00 */
[----:B------:R-:W-:Y:S01]  /*73f0*/  IMAD.MOV.U32 R81, RZ, RZ, R41 ;  /* 0x000000ffff517224 */ /* 0x000fe200078e0029 */
[----:B------:R-:W-:Y:S01]  /*7400*/  MOV R83, R159 ;  /* 0x0000009f00537202 */ /* 0x000fe20000000f00 */
[----:B---3--:R-:W-:-:S02]  /*7410*/  HADD2.F32 R157, -RZ, R157.H0_H0 ;  /* 0x2000009dff9d7230 */ /* 0x008fc40000004100 */
[----:B----4-:R-:W-:-:S03]  /*7420*/  HADD2.F32 R54, -RZ, R54.H0_H0 ;  /* 0x20000036ff367230 */ /* 0x010fc60000004100 */
[-C--:B------:R-:W-:Y:S01]  /*7430*/  FMUL.FTZ R80, R53, R157.reuse ;  /* 0x0000009d35507220 */ /* 0x080fe20000410000 */
[----:B------:R-:W-:-:S03]  /*7440*/  FMUL.FTZ R157, R55, R157 ;  /* 0x0000009d379d7220 */ /* 0x000fc60000410000 */
[-C--:B------:R-:W-:Y:S01]  /*7450*/  FFMA.FTZ R80, R55, R54.reuse, -R80 ;  /* 0x0000003637507223 */ /* 0x080fe20000010850 */
[----:B------:R-:W-:Y:S01]  /*7460*/  FFMA.FTZ R157, R53, R54, R157 ;  /* 0x00000036359d7223 */ /* 0x000fe2000001009d */
[-C--:B------:R-:W-:Y:S01]  /*7470*/  FMUL.FTZ R53, R82, R43.reuse ;  /* 0x0000002b52357220 */ /* 0x080fe20000410000 */
[----:B------:R-:W-:-:S03]  /*7480*/  FMUL.FTZ R43, R14, R43 ;  /* 0x0000002b0e2b7220 */ /* 0x000fc60000410000 */
[-C--:B------:R-:W-:Y:S01]  /*7490*/  FFMA.FTZ R53, R14, R42.reuse, -R53 ;  /* 0x0000002a0e357223 */ /* 0x080fe20000010835 */
[----:B------:R-:W-:-:S04]  /*74a0*/  FFMA.FTZ R43, R82, R42, R43 ;  /* 0x0000002a522b7223 */ /* 0x000fc8000001002b */
[----:B------:R-:W-:Y:S01]  /*74b0*/  F2FP.F16.F32.PACK_AB R53, R53, R80 ;  /* 0x000000503535723e */ /* 0x000fe200000000ff */
[----:B------:R-:W-:Y:S01]  /*74c0*/  IMAD.MOV.U32 R80, RZ, RZ, R40 ;  /* 0x000000ffff507224 */ /* 0x000fe200078e0028 */
[----:B------:R-:W-:Y:S02]  /*74d0*/  F2FP.F16.F32.PACK_AB R43, R43, R157 ;  /* 0x0000009d2b2b723e */ /* 0x000fe400000000ff */
[----:B------:R-:W-:-:S03]  /*74e0*/  MOV R14, R53 ;  /* 0x00000035000e7202 */ /* 0x000fc60000000f00 */
[----:B------:R-:W-:-:S07]  /*74f0*/  IMAD.MOV.U32 R82, RZ, RZ, R43 ;  /* 0x000000ffff527224 */ /* 0x000fce00078e002b */
.L_x_529:
[----:B------:R-:W-:Y:S05]  /*7500*/  BSYNC B3 ;  /* 0x0000000000037941 */ /* 0x000fea0003800000 */
.L_x_528:
[----:B------:R-:W-:-:S04]  /*7510*/  LEA R40, P4, R7, R11, 0x1 ;  /* 0x0000000b07287211 */ /* 0x000fc800078808ff */
[----:B--2---:R-:W-:Y:S02]  /*7520*/  LEA.HI.X R41, R7, R123, R116, 0x1, P4 ;  /* 0x0000007b07297211 */ /* 0x004fe400020f0c74 */
[----:B------:R-:W-:-:S03]  /*7530*/  ISETP.GE.AND P4, PT, R156, R135, PT ;  /* 0x000000879c00720c */ /* 0x000fc60003f86270 */
[----:B----4-:R2:W-:Y:S10]  /*7540*/  ST.E.128 desc[UR60][R40.64], R12 ;  /* 0x0000000c28007985 */ /* 0x0105f4000c101d3c */
[----:B--2---:R-:W-:-:S05]  /*7550*/  @!P4 IMAD.WIDE R12, R156, 0x2, R122 ;  /* 0x000000029c0cc825 */ /* 0x004fca00078e027a */
[----:B---3--:R3:W-:Y:S02]  /*7560*/  @!P4 ST.E.128 desc[UR60][R12.64], R80 ;  /* 0x000000500c00c985 */ /* 0x0087e4000c101d3c */
.L_x_527:
[----:B------:R-:W-:Y:S05]  /*7570*/  BSYNC B2 ;  /* 0x0000000000027941 */ /* 0x000fea0003800000 */
.L_x_526:
[----:B------:R-:W-:Y:S01]  /*7580*/  ISETP.NE.AND P4, PT, R27, RZ, PT ;  /* 0x000000ff1b00720c */ /* 0x000fe20003f85270 */
[----:B------:R-:W-:-:S12]  /*7590*/  BSSY B2, `(.L_x_530) ;  /* 0x000007d000027945 */ /* 0x000fd80003800000 */
[----:B------:R-:W-:Y:S05]  /*75a0*/  @!P4 BRA `(.L_x_531) ;  /* 0x0000000400ecc947 */ /* 0x000fea0003800000 */
[----:B---3--:R-:W-:Y:S01]  /*75b0*/  SEL R12, R129, R139, !P2 ;  /* 0x0000008b810c7207 */ /* 0x008fe20005000000 */
[----:B------:R-:W-:Y:S01]  /*75c0*/  BSSY B3, `(.L_x_532) ;  /* 0x0000073000037945 */ /* 0x000fe20003800000 */
[----:B------:R-:W-:Y:S02]  /*75d0*/  ISETP.GE.AND P4, PT, R0, R128, PT ;  /* 0x000000800000720c */ /* 0x000fe40003f86270 */
[----:B------:R-:W-:-:S04]  /*75e0*/  SHF.R.S32.HI R13, RZ, 0x1f, R12 ;  /* 0x0000001fff0d7819 */ /* 0x000fc8000001140c */
[----:B------:R-:W-:-:S04]  /*75f0*/  LEA.HI R13, R13, R12, RZ, 0x4 ;  /* 0x0000000c0d0d7211 */ /* 0x000fc800078f20ff */
[----:B------:R-:W-:-:S04]  /*7600*/  LEA.HI.SX32 R52, R13, R121, 0x1c ;  /* 0x000000790d347211 */ /* 0x000fc800078fe2ff */
[----:B------:R-:W-:-:S04]  /*7610*/  SHF.R.S32.HI R13, RZ, 0x1f, R52 ;  /* 0x0000001fff0d7819 */ /* 0x000fc80000011434 */
[----:B------:R-:W-:Y:S01]  /*7620*/  LEA.HI R13, R13, R52, RZ, 0x3 ;  /* 0x000000340d0d7211 */ /* 0x000fe200078f18ff */
[----:B------:R-:W-:-:S03]  /*7630*/  IMAD.SHL.U32 R52, R52, 0x8, RZ ;  /* 0x0000000834347824 */ /* 0x000fc600078e00ff */
[----:B------:R-:W-:Y:S02]  /*7640*/  SHF.R.S32.HI R13, RZ, 0x3, R13 ;  /* 0x00000003ff0d7819 */ /* 0x000fe4000001140d */
[----:B------:R-:W-:-:S03]  /*7650*/  LOP3.LUT R12, R176, 0x38, R52, 0xf8, !PT ;  /* 0x00000038b00c7812 */ /* 0x000fc600078ef834 */
[----:B------:R-:W-:Y:S01]  /*7660*/  IMAD R13, R13, 0x1800, R178 ;  /* 0x000018000d0d7824 */ /* 0x000fe200078e02b2 */
[----:B------:R-:W-:-:S05]  /*7670*/  LOP3.LUT R12, R12, R177, RZ, 0x3c, !PT ;  /* 0x000000b10c0c7212 */ /* 0x000fca00078e3cff */
[----:B------:R-:W-:-:S04]  /*7680*/  IMAD.IADD R12, R13, 0x1, R12 ;  /* 0x000000010d0c7824 */ /* 0x000fc800078e020c */
[C---:B------:R-:W-:Y:S02]  /*7690*/  IMAD R40, R18.reuse, 0x4800, R12 ;  /* 0x0000480012287824 */ /* 0x040fe400078e020c */
[----:B------:R-:W-:Y:S02]  /*76a0*/  IMAD R12, R18, 0x4800, R143 ;  /* 0x00004800120c7824 */ /* 0x000fe400078e028f */
[----:B------:R-:W-:-:S03]  /*76b0*/  IMAD R40, R40, 0x2, R2 ;  /* 0x0000000228287824 */ /* 0x000fc600078e0202 */
[----:B------:R-:W-:-:S03]  /*76c0*/  LEA R12, R12, R2, 0x1 ;  /* 0x000000020c0c7211 */ /* 0x000fc600078e08ff */
[----:B------:R-:W3:Y:S04]  /*76d0*/  LDS.128 R40, [R40+0x18400] ;  /* 0x0184000028287984 */ /* 0x000ee80000000c00 */
[----:B------:R-:W4:Y:S01]  /*76e0*/  LDS.128 R12, [R12+0x18400] ;  /* 0x018400000c0c7984 */ /* 0x000f220000000c00 */
[----:B------:R-:W-:Y:S05]  /*76f0*/  @P4 BRA `(.L_x_533) ;  /* 0x00000004007c4947 */ /* 0x000fea0003800000 */
[----:B------:R-:W5:Y:S04]  /*7700*/  LDL.LU.S16 R53, [R1+0x50] ;  /* 0x0000500001357983 */ /* 0x000f680000300600 */
[----:B------:R-:W2:Y:S04]  /*7710*/  LDL.LU.S16 R80, [R1+0x48] ;  /* 0x0000480001507983 */ /* 0x000ea80000300600 */
[----:B------:R-:W2:Y:S04]  /*7720*/  LDL.S16 R157, [R1+0x46] ;  /* 0x00004600019d7983 */ /* 0x000ea80000100600 */
[----:B------:R-:W2:Y:S01]  /*7730*/  LDL.LU.S16 R156, [R1+0x44] ;  /* 0x00004400019c7983 */ /* 0x000ea20000300600 */
[----:B---3--:R-:W-:-:S03]  /*7740*/  IMAD.MOV.U32 R54, RZ, RZ, R41 ;  /* 0x000000ffff367224 */ /* 0x008fc600078e0029 */
[----:B------:R-:W3:Y:S04]  /*7750*/  LDL.S16 R83, [R1+0x3e] ;  /* 0x00003e0001537983 */ /* 0x000ee80000100600 */
[----:B------:R-:W3:Y:S01]  /*7760*/  LDL.LU.S16 R82, [R1+0x3c] ;  /* 0x00003c0001527983 */ /* 0x000ee20000300600 */
[--C-:B------:R-:W-:Y:S02]  /*7770*/  SHF.R.U64 R36, R36, 0x10, R37.reuse ;  /* 0x0000001024247819 */ /* 0x100fe40000001225 */
[----:B------:R-:W-:-:S05]  /*7780*/  SHF.R.U32.HI R37, RZ, 0x10, R37 ;  /* 0x00000010ff257819 */ /* 0x000fca0000011625 */
[----:B------:R-:W-:Y:S01]  /*7790*/  HADD2.F32 R37, -RZ, R37.H0_H0 ;  /* 0x20000025ff257230 */ /* 0x000fe20000004100 */
[----:B------:R-:W-:Y:S01]  /*77a0*/  SHF.R.U64 R38, R38, 0x10, R39 ;  /* 0x0000001026267819 */ /* 0x000fe20000001227 */
[----:B------:R-:W-:-:S04]  /*77b0*/  HADD2.F32 R36, -RZ, R36.H0_H0 ;  /* 0x20000024ff247230 */ /* 0x000fc80000004100 */
[----:B------:R-:W-:Y:S02]  /*77c0*/  HADD2.F32 R38, -RZ, R38.H0_H0 ;  /* 0x20000026ff267230 */ /* 0x000fe40000004100 */
[----:B-----5:R-:W-:Y:S01]  /*77d0*/  HADD2.F32 R55, -RZ, R53.H0_H0 ;  /* 0x20000035ff377230 */ /* 0x020fe20000004100 */
[----:B----4-:R-:W-:Y:S01]  /*77e0*/  MOV R53, R13 ;  /* 0x0000000d00357202 */ /* 0x010fe20000000f00 */
[----:B------:R-:W-:Y:S02]  /*77f0*/  HADD2.F32 R13, -RZ, R54.H0_H0 ;  /* 0x20000036ff0d7230 */ /* 0x000fe40000004100 */
[----:B--2---:R-:W-:Y:S02]  /*7800*/  HADD2.F32 R80, -RZ, R80.H0_H0 ;  /* 0x20000050ff507230 */ /* 0x004fe40000004100 */
[----:B------:R-:W-:Y:S02]  /*7810*/  HADD2.F32 R81, -RZ, R53.H0_H0 ;  /* 0x20000035ff517230 */ /* 0x000fe40000004100 */
[----:B------:R-:W-:-:S03]  /*7820*/  FMUL.FTZ R41, R13, R55 ;  /* 0x000000370d297220 */ /* 0x000fc60000410000 */
[----:B------:R-:W-:-:S04]  /*7830*/  FMUL.FTZ R55, R81, R55 ;  /* 0x0000003751377220 */ /* 0x000fc80000410000 */
[----:B------:R-:W-:Y:S01]  /*7840*/  FFMA.FTZ R13, R13, R80, R55 ;  /* 0x000000500d0d7223 */ /* 0x000fe20000010037 */
[--C-:B------:R-:W-:Y:S01]  /*7850*/  SHF.R.U32.HI R55, RZ, 0x10, R49.reuse ;  /* 0x00000010ff377819 */ /* 0x100fe20000011631 */
[----:B------:R-:W-:Y:S01]  /*7860*/  HADD2.F32 R54, -RZ, R54.H1_H1 ;  /* 0x30000036ff367230 */ /* 0x000fe20000004100 */
[----:B------:R-:W-:-:S03]  /*7870*/  SHF.R.U64 R49, R48, 0x10, R49 ;  /* 0x0000001030317819 */ /* 0x000fc60000001231 */
[----:B------:R-:W-:Y:S02]  /*7880*/  HADD2.F32 R55, -RZ, R55.H0_H0 ;  /* 0x20000037ff377230 */ /* 0x000fe40000004100 */
[----:B------:R-:W-:-:S03]  /*7890*/  HADD2.F32 R48, -RZ, R53.H1_H1 ;  /* 0x30000035ff307230 */ /* 0x000fc60000004100 */
[-C--:B------:R-:W-:Y:S01]  /*78a0*/  FMUL.FTZ R53, R54, R55.reuse ;  /* 0x0000003736357220 */ /* 0x080fe20000410000 */
[----:B------:R-:W-:Y:S01]  /*78b0*/  FFMA.FTZ R41, R81, R80, -R41 ;  /* 0x0000005051297223 */ /* 0x000fe20000010829 */
[C---:B------:R-:W-:Y:S01]  /*78c0*/  FMUL.FTZ R55, R48.reuse, R55 ;  /* 0x0000003730377220 */ /* 0x040fe20000410000 */
[----:B------:R-:W-:Y:S02]  /*78d0*/  HADD2.F32 R80, -RZ, R157.H0_H0 ;  /* 0x2000009dff507230 */ /* 0x000fe40000004100 */
[-C--:B------:R-:W-:Y:S01]  /*78e0*/  FFMA.FTZ R48, R48, R37.reuse, -R53 ;  /* 0x0000002530307223 */ /* 0x080fe20000010835 */
[----:B------:R-:W-:Y:S02]  /*78f0*/  HADD2.F32 R53, -RZ, R43.H0_H0 ;  /* 0x2000002bff357230 */ /* 0x000fe40000004100 */
[----:B------:R-:W-:Y:S01]  /*7900*/  FFMA.FTZ R37, R54, R37, R55 ;  /* 0x0000002536257223 */ /* 0x000fe20000010037 */
[----:B------:R-:W-:Y:S02]  /*7910*/  HADD2.F32 R54, -RZ, R156.H0_H0 ;  /* 0x2000009cff367230 */ /* 0x000fe40000004100 */
[----:B------:R-:W-:-:S02]  /*7920*/  HADD2.F32 R55, -RZ, R15.H0_H0 ;  /* 0x2000000fff377230 */ /* 0x000fc40000004100 */
[----:B------:R-:W-:-:S04]  /*7930*/  FMUL.FTZ R81, R53, R80 ;  /* 0x0000005035517220 */ /* 0x000fc80000410000 */
[C---:B------:R-:W-:Y:S01]  /*7940*/  FFMA.FTZ R81, R55.reuse, R54, -R81 ;  /* 0x0000003637517223 */ /* 0x040fe20000010851 */
[----:B------:R-:W-:-:S04]  /*7950*/  FMUL.FTZ R55, R55, R80 ;  /* 0x0000005037377220 */ /* 0x000fc80000410000 */
[----:B------:R-:W-:Y:S01]  /*7960*/  FFMA.FTZ R55, R53, R54, R55 ;  /* 0x0000003635377223 */ /* 0x000fe20000010037 */
[----:B------:R-:W-:Y:S02]  /*7970*/  SHF.R.U32.HI R53, RZ, 0x10, R39 ;  /* 0x00000010ff357819 */ /* 0x000fe40000011627 */
[--C-:B------:R-:W-:Y:S02]  /*7980*/  SHF.R.U64 R39, R50, 0x10, R51.reuse ;  /* 0x0000001032277819 */ /* 0x100fe40000001233 */
[----:B------:R-:W-:Y:S01]  /*7990*/  SHF.R.U32.HI R50, RZ, 0x10, R51 ;  /* 0x00000010ff327819 */ /* 0x000fe20000011633 */
[----:B------:R-:W-:-:S04]  /*79a0*/  HADD2.F32 R43, -RZ, R43.H1_H1 ;  /* 0x3000002bff2b7230 */ /* 0x000fc80000004100 */
[----:B------:R-:W-:Y:S02]  /*79b0*/  HADD2.F32 R50, -RZ, R50.H0_H0 ;  /* 0x20000032ff327230 */ /* 0x000fe40000004100 */
[----:B------:R-:W-:Y:S02]  /*79c0*/  HADD2.F32 R15, -RZ, R15.H1_H1 ;  /* 0x3000000fff0f7230 */ /* 0x000fe40000004100 */
[----:B------:R-:W-:Y:S02]  /*79d0*/  HADD2.F32 R53, -RZ, R53.H0_H0 ;  /* 0x20000035ff357230 */ /* 0x000fe40000004100 */
[----:B------:R-:W-:-:S04]  /*79e0*/  FMUL.FTZ R51, R43, R50 ;  /* 0x000000322b337220 */ /* 0x000fc80000410000 */
[C---:B------:R-:W-:Y:S01]  /*79f0*/  FFMA.FTZ R51, R15.reuse, R53, -R51 ;  /* 0x000000350f337223 */ /* 0x040fe20000010833 */
[----:B------:R-:W-:Y:S01]  /*7a00*/  FMUL.FTZ R15, R15, R50 ;  /* 0x000000320f0f7220 */ /* 0x000fe20000410000 */
[----:B---3--:R-:W-:-:S03]  /*7a10*/  HADD2.F32 R80, -RZ, R83.H0_H0 ;  /* 0x20000053ff507230 */ /* 0x008fc60000004100 */
[----:B------:R-:W-:Y:S01]  /*7a20*/  FFMA.FTZ R15, R43, R53, R15 ;  /* 0x000000352b0f7223 */ /* 0x000fe2000001000f */
[----:B------:R-:W-:Y:S02]  /*7a30*/  HADD2.F32 R43, -RZ, R40.H0_H0 ;  /* 0x20000028ff2b7230 */ /* 0x000fe40000004100 */
[----:B------:R-:W-:Y:S02]  /*7a40*/  HADD2.F32 R53, -RZ, R12.H0_H0 ;  /* 0x2000000cff357230 */ /* 0x000fe40000004100 */
[----:B------:R-:W-:Y:S02]  /*7a50*/  HADD2.F32 R50, -RZ, R82.H0_H0 ;  /* 0x20000052ff327230 */ /* 0x000fe40000004100 */
[-C--:B------:R-:W-:Y:S01]  /*7a60*/  FMUL.FTZ R54, R43, R80.reuse ;  /* 0x000000502b367220 */ /* 0x080fe20000410000 */
[----:B------:R-:W-:Y:S02]  /*7a70*/  HADD2.F32 R49, -RZ, R49.H0_H0 ;  /* 0x20000031ff317230 */ /* 0x000fe40000004100 */
[----:B------:R-:W-:Y:S01]  /*7a80*/  FMUL.FTZ R80, R53, R80 ;  /* 0x0000005035507220 */ /* 0x000fe20000410000 */
[----:B------:R-:W-:-:S02]  /*7a90*/  HADD2.F32 R40, -RZ, R40.H1_H1 ;  /* 0x30000028ff287230 */ /* 0x000fc40000004100 */
[----:B------:R-:W-:Y:S02]  /*7aa0*/  HADD2.F32 R12, -RZ, R12.H1_H1 ;  /* 0x3000000cff0c7230 */ /* 0x000fe40000004100 */
[-C--:B------:R-:W-:Y:S01]  /*7ab0*/  FFMA.FTZ R80, R43, R50.reuse, R80 ;  /* 0x000000322b507223 */ /* 0x080fe20000010050 */
[-C--:B------:R-:W-:Y:S02]  /*7ac0*/  FMUL.FTZ R43, R40, R49.reuse ;  /* 0x00000031282b7220 */ /* 0x080fe40000410000 */
[C---:B------:R-:W-:Y:S01]  /*7ad0*/  FMUL.FTZ R49, R12.reuse, R49 ;  /* 0x000000310c317220 */ /* 0x040fe20000410000 */
[----:B------:R-:W-:Y:S01]  /*7ae0*/  FFMA.FTZ R54, R53, R50, -R54 ;  /* 0x0000003235367223 */ /* 0x000fe20000010836 */
[-C--:B------:R-:W-:Y:S01]  /*7af0*/  FFMA.FTZ R12, R12, R36.reuse, -R43 ;  /* 0x000000240c0c7223 */ /* 0x080fe2000001082b */
[----:B------:R-:W-:Y:S02]  /*7b00*/  HADD2.F32 R53, -RZ, R224.H1_H1 ;  /* 0x300000e0ff357230 */ /* 0x000fe40000004100 */
[----:B------:R-:W-:Y:S01]  /*7b10*/  FFMA.FTZ R36, R40, R36, R49 ;  /* 0x0000002428247223 */ /* 0x000fe20000010031 */
[----:B------:R-:W-:-:S02]  /*7b20*/  HADD2.F32 R40, -RZ, R42.H0_H0 ;  /* 0x2000002aff287230 */ /* 0x000fc40000004100 */
[----:B------:R-:W-:Y:S02]  /*7b30*/  HADD2.F32 R49, -RZ, R14.H0_H0 ;  /* 0x2000000eff317230 */ /* 0x000fe40000004100 */
[----:B------:R-:W-:Y:S02]  /*7b40*/  HADD2.F32 R43, -RZ, R224.H0_H0 ;  /* 0x200000e0ff2b7230 */ /* 0x000fe40000004100 */
[-C--:B------:R-:W-:Y:S01]  /*7b50*/  FMUL.FTZ R50, R40, R53.reuse ;  /* 0x0000003528327220 */ /* 0x080fe20000410000 */
[----:B------:R-:W-:Y:S02]  /*7b60*/  HADD2.F32 R39, -RZ, R39.H0_H0 ;  /* 0x20000027ff277230 */ /* 0x000fe40000004100 */
[----:B------:R-:W-:Y:S01]  /*7b70*/  FMUL.FTZ R53, R49, R53 ;  /* 0x0000003531357220 */ /* 0x000fe20000410000 */
[----:B------:R-:W-:Y:S02]  /*7b80*/  HADD2.F32 R42, -RZ, R42.H1_H1 ;  /* 0x3000002aff2a7230 */ /* 0x000fe40000004100 */
[----:B------:R-:W-:-:S02]  /*7b90*/  HADD2.F32 R14, -RZ, R14.H1_H1 ;  /* 0x3000000eff0e7230 */ /* 0x000fc40000004100 */
[----:B------:R-:W-:Y:S01]  /*7ba0*/  FFMA.FTZ R53, R40, R43, R53 ;  /* 0x0000002b28357223 */ /* 0x000fe20000010035 */
[-C--:B------:R-:W-:Y:S02]  /*7bb0*/  FMUL.FTZ R40, R42, R39.reuse ;  /* 0x000000272a287220 */ /* 0x080fe40000410000 */
[C---:B------:R-:W-:Y:S01]  /*7bc0*/  FMUL.FTZ R39, R14.reuse, R39 ;  /* 0x000000270e277220 */ /* 0x040fe20000410000 */
[----:B------:R-:W-:Y:S01]  /*7bd0*/  FFMA.FTZ R50, R49, R43, -R50 ;  /* 0x0000002b31327223 */ /* 0x000fe20000010832 */
[-C--:B------:R-:W-:Y:S02]  /*7be0*/  FFMA.FTZ R40, R14, R38.reuse, -R40 ;  /* 0x000000260e287223 */ /* 0x080fe40000010828 */
[----:B------:R-:W-:Y:S01]  /*7bf0*/  FFMA.FTZ R39, R42, R38, R39 ;  /* 0x000000262a277223 */ /* 0x000fe20000010027 */
[----:B------:R-:W-:Y:S02]  /*7c00*/  F2FP.F16.F32.PACK_AB R41, R48, R41 ;  /* 0x000000293029723e */ /* 0x000fe400000000ff */
[----:B------:R-:W-:-:S02]  /*7c10*/  F2FP.F16.F32.PACK_AB R51, R51, R81 ;  /* 0x000000513333723e */ /* 0x000fc400000000ff */
[----:B------:R-:W-:Y:S02]  /*7c20*/  F2FP.F16.F32.PACK_AB R55, R15, R55 ;  /* 0x000000370f37723e */ /* 0x000fe400000000ff */
[----:B------:R-:W-:Y:S02]  /*7c30*/  F2FP.F16.F32.PACK_AB R36, R36, R80 ;  /* 0x000000502424723e */ /* 0x000fe400000000ff */
[----:B------:R-:W-:Y:S02]  /*7c40*/  F2FP.F16.F32.PACK_AB R50, R40, R50 ;  /* 0x000000322832723e */ /* 0x000fe400000000ff */
[----:B------:R-:W-:Y:S02]  /*7c50*/  F2FP.F16.F32.PACK_AB R37, R37, R13 ;  /* 0x0000000d2525723e */ /* 0x000fe400000000ff */
[----:B------:R-:W-:Y:S01]  /*7c60*/  F2FP.F16.F32.PACK_AB R39, R39, R53 ;  /* 0x000000352727723e */ /* 0x000fe200000000ff */
[----:B------:R-:W-:Y:S01]  /*7c70*/  IMAD.MOV.U32 R13, RZ, RZ, R41 ;  /* 0x000000ffff0d7224 */ /* 0x000fe200078e0029 */
[----:B------:R-:W-:Y:S01]  /*7c80*/  F2FP.F16.F32.PACK_AB R12, R12, R54 ;  /* 0x000000360c0c723e */ /* 0x000fe200000000ff */
[----:B------:R-:W-:Y:S01]  /*7c90*/  IMAD.MOV.U32 R40, RZ, RZ, R36 ;  /* 0x000000ffff287224 */ /* 0x000fe200078e0024 */
[----:B------:R-:W-:Y:S01]  /*7ca0*/  MOV R41, R37 ;  /* 0x0000002500297202 */ /* 0x000fe20000000f00 */
[----:B------:R-:W-:Y:S01]  /*7cb0*/  IMAD.MOV.U32 R14, RZ, RZ, R50 ;  /* 0x000000ffff0e7224 */ /* 0x000fe200078e0032 */
[----:B------:R-:W-:Y:S01]  /*7cc0*/  MOV R42, R39 ;  /* 0x00000027002a7202 */ /* 0x000fe20000000f00 */
[----:B------:R-:W-:-:S02]  /*7cd0*/  IMAD.MOV.U32 R15, RZ, RZ, R51 ;  /* 0x000000ffff0f7224 */ /* 0x000fc400078e0033 */
[----:B------:R-:W-:-:S07]  /*7ce0*/  IMAD.MOV.U32 R43, RZ, RZ, R55 ;  /* 0x000000ffff2b7224 */ /* 0x000fce00078e0037 */
.L_x_533:
[----:B------:R-:W-:Y:S05]  /*7cf0*/  BSYNC B3 ;  /* 0x0000000000037941 */ /* 0x000fea0003800000 */
.L_x_532:
[----:B------:R-:W-:-:S04]  /*7d00*/  LEA R36, P4, R8, R11, 0x1 ;  /* 0x0000000b08247211 */ /* 0x000fc800078808ff */
[----:B--2---:R-:W-:Y:S02]  /*7d10*/  LEA.HI.X R37, R8, R123, R115, 0x1, P4 ;  /* 0x0000007b08257211 */ /* 0x004fe400020f0c73 */
[----:B------:R-:W-:-:S03]  /*7d20*/  ISETP.GE.AND P4, PT, R52, R135, PT ;  /* 0x000000873400720c */ /* 0x000fc60003f86270 */
[----:B----4-:R2:W-:Y:S10]  /*7d30*/  ST.E.128 desc[UR60][R36.64], R12 ;  /* 0x0000000c24007985 */ /* 0x0105f4000c101d3c */
[----:B--2---:R-:W-:-:S05]  /*7d40*/  @!P4 IMAD.WIDE R12, R52, 0x2, R122 ;  /* 0x00000002340cc825 */ /* 0x004fca00078e027a */
[----:B---3--:R4:W-:Y:S02]  /*7d50*/  @!P4 ST.E.128 desc[UR60][R12.64], R40 ;  /* 0x000000280c00c985 */ /* 0x0089e4000c101d3c */
.L_x_531:
[----:B------:R-:W-:Y:S05]  /*7d60*/  BSYNC B2 ;  /* 0x0000000000027941 */ /* 0x000fea0003800000 */
.L_x_530:
[----:B------:R-:W-:-:S13]  /*7d70*/  ISETP.NE.AND P4, PT, R28, RZ, PT ;  /* 0x000000ff1c00720c */ /* 0x000fda0003f85270 */
[----:B------:R-:W-:Y:S05]  /*7d80*/  @!P4 BRA `(.L_x_525) ;  /* 0x0000000400d4c947 */ /* 0x000fea0003800000 */
[----:B---34-:R-:W-:Y:S01]  /*7d90*/  SEL R12, R129, R139, !P1 ;  /* 0x0000008b810c7207 */ /* 0x018fe20004800000 */
[----:B------:R-:W-:Y:S01]  /*7da0*/  BSSY B2, `(.L_x_534) ;  /* 0x0000071000027945 */ /* 0x000fe20003800000 */
[C---:B------:R-:W-:Y:S02]  /*7db0*/  LEA R40, P4, R9.reuse, R11, 0x1 ;  /* 0x0000000b09287211 */ /* 0x040fe400078808ff */
[----:B------:R-:W-:Y:S02]  /*7dc0*/  SHF.R.S32.HI R13, RZ, 0x1f, R12 ;  /* 0x0000001fff0d7819 */ /* 0x000fe4000001140c */
[----:B--2---:R-:W-:Y:S02]  /*7dd0*/  LEA.HI.X R41, R9, R123, R114, 0x1, P4 ;  /* 0x0000007b09297211 */ /* 0x004fe400020f0c72 */
[----:B------:R-:W-:Y:S02]  /*7de0*/  LEA.HI R12, R13, R12, RZ, 0x4 ;  /* 0x0000000c0d0c7211 */ /* 0x000fe400078f20ff */
[----:B------:R-:W-:-:S02]  /*7df0*/  ISETP.GE.AND P6, PT, R3, R128, PT ;  /* 0x000000800300720c */ /* 0x000fc40003fc6270 */
[----:B------:R-:W-:-:S04]  /*7e00*/  LEA.HI.SX32 R12, R12, R120, 0x1c ;  /* 0x000000780c0c7211 */ /* 0x000fc800078fe2ff */
[----:B------:R-:W-:-:S04]  /*7e10*/  SHF.R.S32.HI R13, RZ, 0x1f, R12 ;  /* 0x0000001fff0d7819 */ /* 0x000fc8000001140c */
[----:B------:R-:W-:Y:S01]  /*7e20*/  LEA.HI R13, R13, R12, RZ, 0x3 ;  /* 0x0000000c0d0d7211 */ /* 0x000fe200078f18ff */
[----:B------:R-:W-:-:S03]  /*7e30*/  IMAD.SHL.U32 R12, R12, 0x8, RZ ;  /* 0x000000080c0c7824 */ /* 0x000fc600078e00ff */
[----:B------:R-:W-:Y:S02]  /*7e40*/  SHF.R.S32.HI R13, RZ, 0x3, R13 ;  /* 0x00000003ff0d7819 */ /* 0x000fe4000001140d */
[----:B------:R-:W-:Y:S02]  /*7e50*/  LOP3.LUT R14, R176, 0x38, R12, 0xf8, !PT ;  /* 0x00000038b00e7812 */ /* 0x000fe400078ef80c */
[----:B------:R-:W-:Y:S01]  /*7e60*/  ISETP.GE.AND P4, PT, R12, R135, PT ;  /* 0x000000870c00720c */ /* 0x000fe20003f86270 */
[----:B------:R-:W-:Y:S01]  /*7e70*/  IMAD R13, R13, 0x1800, R178 ;  /* 0x000018000d0d7824 */ /* 0x000fe200078e02b2 */
[----:B------:R-:W-:-:S04]  /*7e80*/  LOP3.LUT R14, R14, R177, RZ, 0x3c, !PT ;  /* 0x000000b10e0e7212 */ /* 0x000fc800078e3cff */
[----:B------:R-:W-:Y:S01]  /*7e90*/  IADD3 R14, R13, R14, RZ ;  /* 0x0000000e0d0e7210 */ /* 0x000fe20007ffe0ff */
[----:B------:R-:W-:-:S04]  /*7ea0*/  IMAD R13, R18, 0x4800, R141 ;  /* 0x00004800120d7824 */ /* 0x000fc800078e028d */
[----:B------:R-:W-:Y:S02]  /*7eb0*/  IMAD R36, R18, 0x4800, R14 ;  /* 0x0000480012247824 */ /* 0x000fe400078e020e */
[--C-:B------:R-:W-:Y:S02]  /*7ec0*/  IMAD R13, R13, 0x2, R2.reuse ;  /* 0x000000020d0d7824 */ /* 0x100fe400078e0202 */
[----:B------:R-:W-:Y:S02]  /*7ed0*/  IMAD R36, R36, 0x2, R2 ;  /* 0x0000000224247824 */ /* 0x000fe400078e0202 */
[----:B------:R-:W-:Y:S02]  /*7ee0*/  @!P4 IMAD.WIDE R122, R12, 0x2, R122 ;  /* 0x000000020c7ac825 */ /* 0x000fe400078e027a */
[----:B------:R-:W2:Y:S04]  /*7ef0*/  LDS.128 R12, [R13+0x18400] ;  /* 0x018400000d0c7984 */ /* 0x000ea80000000c00 */
[----:B------:R-:W3:Y:S01]  /*7f00*/  LDS.128 R36, [R36+0x18400] ;  /* 0x0184000024247984 */ /* 0x000ee20000000c00 */
[----:B------:R-:W-:Y:S05]  /*7f10*/  @P6 BRA `(.L_x_535) ;  /* 0x0000000400646947 */ /* 0x000fea0003800000 */
[----:B--2---:R-:W-:Y:S01]  /*7f20*/  MOV R11, R13 ;  /* 0x0000000d000b7202 */ /* 0x004fe20000000f00 */
[----:B------:R-:W-:Y:S01]  /*7f30*/  HADD2.F32 R48, -RZ, R213.H1_H1 ;  /* 0x300000d5ff307230 */ /* 0x000fe20000004100 */
[----:B------:R-:W-:Y:S01]  /*7f40*/  SHF.R.U64 R44, R44, 0x10, R45 ;  /* 0x000000102c2c7819 */ /* 0x000fe2000000122d */
[----:B---3--:R-:W-:Y:S01]  /*7f50*/  HADD2.F32 R42, -RZ, R37.H0_H0 ;  /* 0x20000025ff2a7230 */ /* 0x008fe20000004100 */
[----:B------:R-:W-:Y:S01]  /*7f60*/  SHF.R.U64 R32, R32, 0x10, R33 ;  /* 0x0000001020207819 */ /* 0x000fe20000001221 */
[----:B------:R-:W-:Y:S01]  /*7f70*/  HADD2.F32 R43, -RZ, R11.H0_H0 ;  /* 0x2000000bff2b7230 */ /* 0x000fe20000004100 */
[----:B------:R-:W-:Y:S01]  /*7f80*/  SHF.R.U64 R46, R46, 0x10, R47 ;  /* 0x000000102e2e7819 */ /* 0x000fe2000000122f */
[----:B------:R-:W-:Y:S02]  /*7f90*/  HADD2.F32 R13, -RZ, R211.H1_H1 ;  /* 0x300000d3ff0d7230 */ /* 0x000fe40000004100 */
[----:B------:R-:W-:Y:S01]  /*7fa0*/  FMUL.FTZ R49, R42, R48 ;  /* 0x000000302a317220 */ /* 0x000fe20000410000 */
[----:B------:R-:W-:-:S02]  /*7fb0*/  HADD2.F32 R213, -RZ, R213.H0_H0 ;  /* 0x200000d5ffd57230 */ /* 0x000fc40000004100 */
[C---:B------:R-:W-:Y:S01]  /*7fc0*/  FMUL.FTZ R48, R43.reuse, R48 ;  /* 0x000000302b307220 */ /* 0x040fe20000410000 */
[----:B------:R-:W-:Y:S02]  /*7fd0*/  HADD2.F32 R211, -RZ, R211.H0_H0 ;  /* 0x200000d3ffd37230 */ /* 0x000fe40000004100 */
[-C--:B------:R-:W-:Y:S01]  /*7fe0*/  FFMA.FTZ R43, R43, R13.reuse, -R49 ;  /* 0x0000000d2b2b7223 */ /* 0x080fe20000010831 */
[----:B------:R-:W-:Y:S01]  /*7ff0*/  SHF.R.U32.HI R49, RZ, 0x10, R33 ;  /* 0x00000010ff317819 */ /* 0x000fe20000011621 */
[----:B------:R-:W-:Y:S01]  /*8000*/  FFMA.FTZ R42, R42, R13, R48 ;  /* 0x0000000d2a2a7223 */ /* 0x000fe20000010030 */
[----:B------:R-:W-:Y:S01]  /*8010*/  SHF.R.U32.HI R48, RZ, 0x10, R45 ;  /* 0x00000010ff307819 */ /* 0x000fe2000001162d */
[----:B------:R-:W-:Y:S01]  /*8020*/  HADD2.F32 R13, -RZ, R37.H1_H1 ;  /* 0x30000025ff0d7230 */ /* 0x000fe20000004100 */
[----:B------:R-:W-:Y:S01]  /*8030*/  SHF.R.U64 R34, R34, 0x10, R35 ;  /* 0x0000001022227819 */ /* 0x000fe20000001223 */
[----:B------:R-:W-:Y:S02]  /*8040*/  HADD2.F32 R44, -RZ, R44.H0_H0 ;  /* 0x2000002cff2c7230 */ /* 0x000fe40000004100 */
[----:B------:R-:W-:-:S02]  /*8050*/  HADD2.F32 R37, -RZ, R48.H0_H0 ;  /* 0x20000030ff257230 */ /* 0x000fc40000004100 */
[----:B------:R-:W-:Y:S02]  /*8060*/  HADD2.F32 R48, -RZ, R11.H1_H1 ;  /* 0x3000000bff307230 */ /* 0x000fe40000004100 */
[----:B------:R-:W-:Y:S02]  /*8070*/  HADD2.F32 R11, -RZ, R49.H0_H0 ;  /* 0x20000031ff0b7230 */ /* 0x000fe40000004100 */
[-C--:B------:R-:W-:Y:S01]  /*8080*/  FMUL.FTZ R49, R13, R37.reuse ;  /* 0x000000250d317220 */ /* 0x080fe20000410000 */
[----:B------:R-:W-:Y:S02]  /*8090*/  HADD2.F32 R32, -RZ, R32.H0_H0 ;  /* 0x20000020ff207230 */ /* 0x000fe40000004100 */
[C---:B------:R-:W-:Y:S01]  /*80a0*/  FMUL.FTZ R50, R48.reuse, R37 ;  /* 0x0000002530327220 */ /* 0x040fe20000410000 */
[----:B------:R-:W-:Y:S02]  /*80b0*/  HADD2.F32 R46, -RZ, R46.H0_H0 ;  /* 0x2000002eff2e7230 */ /* 0x000fe40000004100 */
[----:B------:R-:W-:Y:S01]  /*80c0*/  FFMA.FTZ R37, R48, R11, -R49 ;  /* 0x0000000b30257223 */ /* 0x000fe20000010831 */
[----:B------:R-:W-:-:S02]  /*80d0*/  HADD2.F32 R49, -RZ, R212.H1_H1 ;  /* 0x300000d4ff317230 */ /* 0x000fc40000004100 */
[----:B------:R-:W-:Y:S01]  /*80e0*/  FFMA.FTZ R11, R13, R11, R50 ;  /* 0x0000000b0d0b7223 */ /* 0x000fe20000010032 */
[----:B------:R-:W-:Y:S02]  /*80f0*/  IMAD.MOV.U32 R13, RZ, RZ, R15 ;  /* 0x000000ffff0d7224 */ /* 0x000fe400078e000f */
[----:B------:R-:W-:Y:S01]  /*8100*/  HADD2.F32 R15, -RZ, R39.H0_H0 ;  /* 0x20000027ff0f7230 */ /* 0x000fe20000004100 */
[----:B------:R-:W-:Y:S01]  /*8110*/  F2FP.F16.F32.PACK_AB R37, R37, R43 ;  /* 0x0000002b2525723e */ /* 0x000fe200000000ff */
[----:B------:R-:W-:Y:S01]  /*8120*/  HADD2.F32 R50, -RZ, R210.H1_H1 ;  /* 0x300000d2ff327230 */ /* 0x000fe20000004100 */
[----:B------:R-:W-:Y:S01]  /*8130*/  F2FP.F16.F32.PACK_AB R11, R11, R42 ;  /* 0x0000002a0b0b723e */ /* 0x000fe200000000ff */
[----:B------:R-:W-:Y:S02]  /*8140*/  HADD2.F32 R48, -RZ, R13.H0_H0 ;  /* 0x2000000dff307230 */ /* 0x000fe40000004100 */
[----:B------:R-:W-:Y:S01]  /*8150*/  FMUL.FTZ R51, R15, R49 ;  /* 0x000000310f337220 */ /* 0x000fe20000410000 */
[----:B------:R-:W-:-:S02]  /*8160*/  HADD2.F32 R212, -RZ, R212.H0_H0 ;  /* 0x200000d4ffd47230 */ /* 0x000fc40000004100 */
[----:B------:R-:W-:Y:S02]  /*8170*/  HADD2.F32 R210, -RZ, R210.H0_H0 ;  /* 0x200000d2ffd27230 */ /* 0x000fe40000004100 */
[C---:B------:R-:W-:Y:S01]  /*8180*/  FMUL.FTZ R49, R48.reuse, R49 ;  /* 0x0000003130317220 */ /* 0x040fe20000410000 */
[-C--:B------:R-:W-:Y:S01]  /*8190*/  FFMA.FTZ R51, R48, R50.reuse, -R51 ;  /* 0x0000003230337223 */ /* 0x080fe20000010833 */
[----:B------:R-:W-:Y:S01]  /*81a0*/  SHF.R.U32.HI R48, RZ, 0x10, R47 ;  /* 0x00000010ff307819 */ /* 0x000fe2000001162f */
[----:B------:R-:W-:Y:S02]  /*81b0*/  HADD2.F32 R34, -RZ, R34.H0_H0 ;  /* 0x20000022ff227230 */ /* 0x000fe40000004100 */
[----:B------:R-:W-:Y:S01]  /*81c0*/  FFMA.FTZ R49, R15, R50, R49 ;  /* 0x000000320f317223 */ /* 0x000fe20000010031 */
[----:B------:R-:W-:Y:S01]  /*81d0*/  HADD2.F32 R15, -RZ, R39.H1_H1 ;  /* 0x30000027ff0f7230 */ /* 0x000fe20000004100 */
[----:B------:R-:W-:Y:S01]  /*81e0*/  SHF.R.U32.HI R50, RZ, 0x10, R35 ;  /* 0x00000010ff327819 */ /* 0x000fe20000011623 */
[----:B------:R-:W-:-:S02]  /*81f0*/  HADD2.F32 R39, -RZ, R48.H0_H0 ;  /* 0x20000030ff277230 */ /* 0x000fc40000004100 */
[----:B------:R-:W-:Y:S02]  /*8200*/  HADD2.F32 R48, -RZ, R13.H1_H1 ;  /* 0x3000000dff307230 */ /* 0x000fe40000004100 */
[----:B------:R-:W-:Y:S02]  /*8210*/  HADD2.F32 R13, -RZ, R50.H0_H0 ;  /* 0x20000032ff0d7230 */ /* 0x000fe40000004100 */
[-C--:B------:R-:W-:Y:S01]  /*8220*/  FMUL.FTZ R50, R15, R39.reuse ;  /* 0x000000270f327220 */ /* 0x080fe20000410000 */
[----:B------:R-:W-:-:S03]  /*8230*/  FMUL.FTZ R39, R48, R39 ;  /* 0x0000002730277220 */ /* 0x000fc60000410000 */
[-C--:B------:R-:W-:Y:S01]  /*8240*/  FFMA.FTZ R50, R48, R13.reuse, -R50 ;  /* 0x0000000d30327223 */ /* 0x080fe20000010832 */
[----:B------:R-:W-:Y:S01]  /*8250*/  FFMA.FTZ R39, R15, R13, R39 ;  /* 0x0000000d0f277223 */ /* 0x000fe20000010027 */
[----:B------:R-:W-:Y:S02]  /*8260*/  HADD2.F32 R13, -RZ, R36.H0_H0 ;  /* 0x20000024ff0d7230 */ /* 0x000fe40000004100 */
[----:B------:R-:W-:Y:S01]  /*8270*/  HADD2.F32 R15, -RZ, R12.H0_H0 ;  /* 0x2000000cff0f7230 */ /* 0x000fe20000004100 */
[----:B------:R-:W-:Y:S01]  /*8280*/  F2FP.F16.F32.PACK_AB R50, R50, R51 ;  /* 0x000000333232723e */ /* 0x000fe200000000ff */
[----:B------:R-:W-:Y:S02]  /*8290*/  HADD2.F32 R36, -RZ, R36.H1_H1 ;  /* 0x30000024ff247230 */ /* 0x000fe40000004100 */
[-C--:B------:R-:W-:Y:S01]  /*82a0*/  FMUL.FTZ R48, R13, R213.reuse ;  /* 0x000000d50d307220 */ /* 0x080fe20000410000 */
[----:B------:R-:W-:Y:S02]  /*82b0*/  HADD2.F32 R12, -RZ, R12.H1_H1 ;  /* 0x3000000cff0c7230 */ /* 0x000fe40000004100 */
[----:B------:R-:W-:Y:S01]  /*82c0*/  FMUL.FTZ R213, R15, R213 ;  /* 0x000000d50fd57220 */ /* 0x000fe20000410000 */
[----:B------:R-:W-:Y:S01]  /*82d0*/  F2FP.F16.F32.PACK_AB R39, R39, R49 ;  /* 0x000000312727723e */ /* 0x000fe200000000ff */
[----:B------:R-:W-:Y:S01]  /*82e0*/  FFMA.FTZ R48, R15, R211, -R48 ;  /* 0x000000d30f307223 */ /* 0x000fe20000010830 */
[----:B------:R-:W-:-:S02]  /*82f0*/  HADD2.F32 R15, -RZ, R14.H0_H0 ;  /* 0x2000000eff0f7230 */ /* 0x000fc40000004100 */
[----:B------:R-:W-:Y:S01]  /*8300*/  FFMA.FTZ R213, R13, R211, R213 ;  /* 0x000000d30dd57223 */ /* 0x000fe200000100d5 */
[-C--:B------:R-:W-:Y:S01]  /*8310*/  FMUL.FTZ R13, R36, R44.reuse ;  /* 0x0000002c240d7220 */ /* 0x080fe20000410000 */
[C---:B------:R-:W-:Y:S01]  /*8320*/  FMUL.FTZ R44, R12.reuse, R44 ;  /* 0x0000002c0c2c7220 */ /* 0x040fe20000410000 */
[----:B------:R-:W-:Y:S02]  /*8330*/  HADD2.F32 R14, -RZ, R14.H1_H1 ;  /* 0x3000000eff0e7230 */ /* 0x000fe40000004100 */
[-C--:B------:R-:W-:Y:S01]  /*8340*/  FFMA.FTZ R13, R12, R32.reuse, -R13 ;  /* 0x000000200c0d7223 */ /* 0x080fe2000001080d */
[--C-:B------:R-:W-:Y:S02]  /*8350*/  HADD2.F32 R12, -RZ, R38.reuse.H0_H0 ;  /* 0x20000026ff0c7230 */ /* 0x100fe40000004100 */
[----:B------:R-:W-:Y:S01]  /*8360*/  FFMA.FTZ R44, R36, R32, R44 ;  /* 0x00000020242c7223 */ /* 0x000fe2000001002c */
[----:B------:R-:W-:Y:S01]  /*8370*/  HADD2.F32 R38, -RZ, R38.H1_H1 ;  /* 0x30000026ff267230 */ /* 0x000fe20000004100 */
[----:B------:R-:W-:Y:S01]  /*8380*/  F2FP.F16.F32.PACK_AB R13, R13, R48 ;  /* 0x000000300d0d723e */ /* 0x000fe200000000ff */
[-C--:B------:R-:W-:Y:S01]  /*8390*/  FMUL.FTZ R32, R12, R212.reuse ;  /* 0x000000d40c207220 */ /* 0x080fe20000410000 */
[----:B------:R-:W-:Y:S01]  /*83a0*/  FMUL.FTZ R212, R15, R212 ;  /* 0x000000d40fd47220 */ /* 0x000fe20000410000 */
[----:B------:R-:W-:-:S02]  /*83b0*/  F2FP.F16.F32.PACK_AB R44, R44, R213 ;  /* 0x000000d52c2c723e */ /* 0x000fc400000000ff */
[----:B------:R-:W-:Y:S01]  /*83c0*/  FFMA.FTZ R32, R15, R210, -R32 ;  /* 0x000000d20f207223 */ /* 0x000fe20000010820 */
[-C--:B------:R-:W-:Y:S01]  /*83d0*/  FMUL.FTZ R15, R38, R46.reuse ;  /* 0x0000002e260f7220 */ /* 0x080fe20000410000 */
[----:B------:R-:W-:Y:S01]  /*83e0*/  FMUL.FTZ R46, R14, R46 ;  /* 0x0000002e0e2e7220 */ /* 0x000fe20000410000 */
[----:B------:R-:W-:Y:S01]  /*83f0*/  FFMA.FTZ R212, R12, R210, R212 ;  /* 0x000000d20cd47223 */ /* 0x000fe200000100d4 */
[----:B------:R-:W-:Y:S02]  /*8400*/  IMAD.MOV.U32 R12, RZ, RZ, R13 ;  /* 0x000000ffff0c7224 */ /* 0x000fe400078e000d */
[-C--:B------:R-:W-:Y:S01]  /*8410*/  FFMA.FTZ R15, R14, R34.reuse, -R15 ;  /* 0x000000220e0f7223 */ /* 0x080fe2000001080f */
[----:B------:R-:W-:Y:S01]  /*8420*/  FFMA.FTZ R46, R38, R34, R46 ;  /* 0x00000022262e7223 */ /* 0x000fe2000001002e */
[----:B------:R-:W-:Y:S01]  /*8430*/  MOV R13, R37 ;  /* 0x00000025000d7202 */ /* 0x000fe20000000f00 */
[----:B------:R-:W-:Y:S02]  /*8440*/  IMAD.MOV.U32 R36, RZ, RZ, R44 ;  /* 0x000000ffff247224 */ /* 0x000fe400078e002c */
[----:B------:R-:W-:Y:S01]  /*8450*/  F2FP.F16.F32.PACK_AB R15, R15, R32 ;  /* 0x000000200f0f723e */ /* 0x000fe200000000ff */
[----:B------:R-:W-:Y:S01]  /*8460*/  IMAD.MOV.U32 R37, RZ, RZ, R11 ;  /* 0x000000ffff257224 */ /* 0x000fe200078e000b */
[----:B------:R-:W-:-:S02]  /*8470*/  F2FP.F16.F32.PACK_AB R46, R46, R212 ;  /* 0x000000d42e2e723e */ /* 0x000fc400000000ff */
[----:B------:R-:W-:Y:S01]  /*8480*/  MOV R14, R15 ;  /* 0x0000000f000e7202 */ /* 0x000fe20000000f00 */
[----:B------:R-:W-:Y:S02]  /*8490*/  IMAD.MOV.U32 R15, RZ, RZ, R50 ;  /* 0x000000ffff0f7224 */ /* 0x000fe400078e0032 */
[----:B------:R-:W-:-:S07]  /*84a0*/  IMAD.MOV.U32 R38, RZ, RZ, R46 ;  /* 0x000000ffff267224 */ /* 0x000fce00078e002e */
.L_x_535:
[----:B------:R-:W-:Y:S05]  /*84b0*/  BSYNC B2 ;  /* 0x0000000000027941 */ /* 0x000fea0003800000 */
.L_x_534:
[----:B--2---:R2:W-:Y:S04]  /*84c0*/  ST.E.128 desc[UR60][R40.64], R12 ;  /* 0x0000000c28007985 */ /* 0x0045e8000c101d3c */
[----:B---3--:R2:W-:Y:S02]  /*84d0*/  @!P4 ST.E.128 desc[UR60][R122.64], R36 ;  /* 0x000000247a00c985 */ /* 0x0085e4000c101d3c */
.L_x_525:
[----:B------:R-:W-:Y:S05]  /*84e0*/  BSYNC B1 ;  /* 0x0000000000017941 */ /* 0x000fea0003800000 */
.L_x_524:
[----:B------:R-:W-:-:S03]  /*84f0*/  UMOV UR4, 0xffffffff ;  /* 0xffffffff00047882 */ /* 0x000fc60000000000 */
[----:B------:R-:W-:Y:S05]  /*8500*/  BRA.DIV UR4, `(.L_x_536) ;  /* 0x0000016e04687947 */ /* 0x000fea000b800000 */
[----:B0-----:R-:W0:Y:S04]  /*8510*/  SHFL.IDX PT, R118, R118, 0x1, 0x1c1f ;  /* 0x003c1f0076767f89 */ /* 0x001e2800000e0000 */
[----:B------:R-:W0:Y:S02]  /*8520*/  SHFL.IDX PT, R119, R119, 0x1, 0x1c1f ;  /* 0x003c1f0077777f89 */ /* 0x000e2400000e0000 */
.L_x_803:
[----:B------:R-:W-:Y:S05]  /*8530*/  @P5 BRA `(.L_x_493) ;  /* 0x0000001c005c5947 */ /* 0x000fea0003800000 */
[----:B------:R-:W-:Y:S01]  /*8540*/  ISETP.NE.AND P4, PT, R10, RZ, PT ;  /* 0x000000ff0a00720c */ /* 0x000fe20003f85270 */
[----:B------:R-:W-:Y:S01]  /*8550*/  BSSY B1, `(.L_x_537) ;  /* 0x0000072000017945 */ /* 0x000fe20003800000 */
[----:B0-2---:R-:W-:Y:S01]  /*8560*/  MOV R36, R119 ;  /* 0x0000007700247202 */ /* 0x005fe20000000f00 */
[----:B------:R-:W-:-:S10]  /*8570*/  IMAD.MOV.U32 R37, RZ, RZ, R118 ;  /* 0x000000ffff257224 */ /* 0x000fd400078e0076 */
[----:B------:R-:W-:Y:S05]  /*8580*/  @!P4 BRA `(.L_x_538) ;  /* 0x0000000400b8c947 */ /* 0x000fea0003800000 */
[----:B---3--:R-:W-:Y:S01]  /*8590*/  SEL R11, R129, R139, !P3 ;  /* 0x0000008b810b7207 */ /* 0x008fe20005800000 */
[----:B------:R-:W-:Y:S01]  /*85a0*/  BSSY B2, `(.L_x_539) ;  /* 0x000006a000027945 */ /* 0x000fe20003800000 */
[C---:B------:R-:W-:Y:S02]  /*85b0*/  LEA R38, P5, R7.reuse, R119, 0x1 ;  /* 0x0000007707267211 */ /* 0x040fe400078a08ff */
[----:B----4-:R-:W-:Y:S02]  /*85c0*/  SHF.R.S32.HI R12, RZ, 0x1f, R11 ;  /* 0x0000001fff0c7819 */ /* 0x010fe4000001140b */
[----:B------:R-:W-:Y:S02]  /*85d0*/  LEA.HI.X R39, R7, R118, R116, 0x1, P5 ;  /* 0x0000007607277211 */ /* 0x000fe400028f0c74 */
[----:B------:R-:W-:Y:S02]  /*85e0*/  LEA.HI R11, R12, R11, RZ, 0x4 ;  /* 0x0000000b0c0b7211 */ /* 0x000fe400078f20ff */
[----:B------:R-:W-:-:S02]  /*85f0*/  ISETP.GE.AND P5, PT, R16, R128, PT ;  /* 0x000000801000720c */ /* 0x000fc40003fa6270 */
[----:B------:R-:W-:-:S04]  /*8600*/  LEA.HI.SX32 R11, R11, R124, 0x1c ;  /* 0x0000007c0b0b7211 */ /* 0x000fc800078fe2ff */
[----:B------:R-:W-:Y:S01]  /*8610*/  SHF.R.S32.HI R12, RZ, 0x1f, R11 ;  /* 0x0000001fff0c7819 */ /* 0x000fe2000001140b */
[----:B------:R-:W-:-:S03]  /*8620*/  IMAD.SHL.U32 R40, R11, 0x8, RZ ;  /* 0x000000080b287824 */ /* 0x000fc600078e00ff */
[----:B------:R-:W-:Y:S02]  /*8630*/  LEA.HI R12, R12, R11, RZ, 0x3 ;  /* 0x0000000b0c0c7211 */ /* 0x000fe400078f18ff */
[----:B------:R-:W-:Y:S02]  /*8640*/  ISETP.GE.AND P4, PT, R40, R135, PT ;  /* 0x000000872800720c */ /* 0x000fe40003f86270 */
[----:B------:R-:W-:Y:S02]  /*8650*/  SHF.R.S32.HI R14, RZ, 0x3, R12 ;  /* 0x00000003ff0e7819 */ /* 0x000fe4000001140c */
[----:B------:R-:W-:-:S03]  /*8660*/  LOP3.LUT R12, R167, 0x38, R40, 0xf8, !PT ;  /* 0x00000038a70c7812 */ /* 0x000fc600078ef828 */
[----:B------:R-:W-:Y:S01]  /*8670*/  IMAD R11, R14, 0x1800, R179 ;  /* 0x000018000e0b7824 */ /* 0x000fe200078e02b3 */
[----:B------:R-:W-:-:S04]  /*8680*/  LOP3.LUT R12, R12, R223, RZ, 0x3c, !PT ;  /* 0x000000df0c0c7212 */ /* 0x000fc800078e3cff */
[----:B------:R-:W-:Y:S01]  /*8690*/  IADD3 R13, R11, R12, RZ ;  /* 0x0000000c0b0d7210 */ /* 0x000fe20007ffe0ff */
[----:B------:R-:W-:Y:S02]  /*86a0*/  IMAD R11, R18, 0x4800, R142 ;  /* 0x00004800120b7824 */ /* 0x000fe400078e028e */
[----:B------:R-:W-:-:S04]  /*86b0*/  @!P4 IMAD.WIDE R40, R40, 0x2, R36 ;  /* 0x000000022828c825 */ /* 0x000fc800078e0224 */
[----:B------:R-:W-:Y:S02]  /*86c0*/  IMAD R13, R18, 0x4800, R13 ;  /* 0x00004800120d7824 */ /* 0x000fe400078e020d */
[--C-:B------:R-:W-:Y:S02]  /*86d0*/  IMAD R11, R11, 0x2, R2.reuse ;  /* 0x000000020b0b7824 */ /* 0x100fe400078e0202 */
[----:B------:R-:W-:-:S03]  /*86e0*/  IMAD R32, R13, 0x2, R2 ;  /* 0x000000020d207824 */ /* 0x000fc600078e0202 */
[----:B------:R0:W2:Y:S04]  /*86f0*/  LDS.128 R12, [R11+0x18400] ;  /* 0x018400000b0c7984 */ /* 0x0000a80000000c00 */
[----:B------:R-:W3:Y:S01]  /*8700*/  LDS.128 R32, [R32+0x18400] ;  /* 0x0184000020207984 */ /* 0x000ee20000000c00 */
[----:B------:R-:W-:Y:S05]  /*8710*/  @P5 BRA `(.L_x_540) ;  /* 0x0000000400485947 */ /* 0x000fea0003800000 */
[--C-:B------:R-:W-:Y:S01]  /*8720*/  SHF.R.U64 R42, R76, 0x10, R77.reuse ;  /* 0x000000104c2a7819 */ /* 0x100fe2000000124d */
[--C-:B---3--:R-:W-:Y:S01]  /*8730*/  HADD2.F32 R47, -RZ, R33.reuse.H0_H0 ;  /* 0x20000021ff2f7230 */ /* 0x108fe20000004100 */
[----:B------:R-:W-:Y:S01]  /*8740*/  SHF.R.U32.HI R76, RZ, 0x10, R77 ;  /* 0x00000010ff4c7819 */ /* 0x000fe2000001164d */
[----:B------:R-:W-:Y:S01]  /*8750*/  HADD2.F32 R48, -RZ, R33.H1_H1 ;  /* 0x30000021ff307230 */ /* 0x000fe20000004100 */
[--C-:B0-----:R-:W-:Y:S01]  /*8760*/  SHF.R.U64 R11, R64, 0x10, R65.reuse ;  /* 0x00000010400b7819 */ /* 0x101fe20000001241 */
[----:B------:R-:W-:Y:S01]  /*8770*/  HADD2.F32 R46, -RZ, R209.H1_H1 ;  /* 0x300000d1ff2e7230 */ /* 0x000fe20000004100 */
[----:B------:R-:W-:Y:S01]  /*8780*/  SHF.R.U32.HI R64, RZ, 0x10, R65 ;  /* 0x00000010ff407819 */ /* 0x000fe20000011641 */
[----:B--2---:R-:W-:Y:S01]  /*8790*/  HADD2.F32 R33, -RZ, R13.H0_H0 ;  /* 0x2000000dff217230 */ /* 0x004fe20000004100 */
[----:B------:R-:W-:Y:S01]  /*87a0*/  SHF.R.U64 R44, R78, 0x10, R79 ;  /* 0x000000104e2c7819 */ /* 0x000fe2000000124f */
[----:B------:R-:W-:Y:S02]  /*87b0*/  HADD2.F32 R45, -RZ, R207.H1_H1 ;  /* 0x300000cfff2d7230 */ /* 0x000fe40000004100 */
[----:B------:R-:W-:Y:S01]  /*87c0*/  FMUL.FTZ R49, R47, R46 ;  /* 0x0000002e2f317220 */ /* 0x000fe20000410000 */
[----:B------:R-:W-:-:S02]  /*87d0*/  HADD2.F32 R76, -RZ, R76.H0_H0 ;  /* 0x2000004cff4c7230 */ /* 0x000fc40000004100 */
[C---:B------:R-:W-:Y:S01]  /*87e0*/  FMUL.FTZ R50, R33.reuse, R46 ;  /* 0x0000002e21327220 */ /* 0x040fe20000410000 */
[----:B------:R-:W-:Y:S01]  /*87f0*/  HADD2.F32 R13, -RZ, R13.H1_H1 ;  /* 0x3000000dff0d7230 */ /* 0x000fe20000004100 */
[----:B------:R-:W-:Y:S01]  /*8800*/  SHF.R.U32.HI R78, RZ, 0x10, R79 ;  /* 0x00000010ff4e7819 */ /* 0x000fe2000001164f */
[----:B------:R-:W-:Y:S02]  /*8810*/  HADD2.F32 R64, -RZ, R64.H0_H0 ;  /* 0x20000040ff407230 */ /* 0x000fe40000004100 */
[-C--:B------:R-:W-:Y:S01]  /*8820*/  FFMA.FTZ R49, R33, R45.reuse, -R49 ;  /* 0x0000002d21317223 */ /* 0x080fe20000010831 */
[----:B------:R-:W-:Y:S01]  /*8830*/  FFMA.FTZ R50, R47, R45, R50 ;  /* 0x0000002d2f327223 */ /* 0x000fe20000010032 */
[--C-:B------:R-:W-:Y:S01]  /*8840*/  SHF.R.U64 R43, R66, 0x10, R67.reuse ;  /* 0x00000010422b7819 */ /* 0x100fe20000001243 */
[----:B------:R-:W-:Y:S01]  /*8850*/  FMUL.FTZ R46, R48, R76 ;  /* 0x0000004c302e7220 */ /* 0x000fe20000410000 */
[--C-:B------:R-:W-:Y:S01]  /*8860*/  HADD2.F32 R45, -RZ, R35.reuse.H0_H0 ;  /* 0x20000023ff2d7230 */ /* 0x100fe20000004100 */
[----:B------:R-:W-:Y:S01]  /*8870*/  SHF.R.U32.HI R66, RZ, 0x10, R67 ;  /* 0x00000010ff427819 */ /* 0x000fe20000011643 */
[----:B------:R-:W-:-:S02]  /*8880*/  HADD2.F32 R47, -RZ, R35.H1_H1 ;  /* 0x30000023ff2f7230 */ /* 0x000fc40000004100 */
[C---:B------:R-:W-:Y:S01]  /*8890*/  FMUL.FTZ R76, R13.reuse, R76 ;  /* 0x0000004c0d4c7220 */ /* 0x040fe20000410000 */
[----:B------:R-:W-:Y:S02]  /*88a0*/  HADD2.F32 R33, -RZ, R208.H1_H1 ;  /* 0x300000d0ff217230 */ /* 0x000fe40000004100 */
[-C--:B------:R-:W-:Y:S01]  /*88b0*/  FFMA.FTZ R46, R13, R64.reuse, -R46 ;  /* 0x000000400d2e7223 */ /* 0x080fe2000001082e */
[----:B------:R-:W-:Y:S02]  /*88c0*/  HADD2.F32 R35, -RZ, R15.H0_H0 ;  /* 0x2000000fff237230 */ /* 0x000fe40000004100 */
[----:B------:R-:W-:Y:S01]  /*88d0*/  FFMA.FTZ R76, R48, R64, R76 ;  /* 0x00000040304c7223 */ /* 0x000fe2000001004c */
[----:B------:R-:W-:Y:S02]  /*88e0*/  HADD2.F32 R78, -RZ, R78.H0_H0 ;  /* 0x2000004eff4e7230 */ /* 0x000fe40000004100 */
[----:B------:R-:W-:Y:S01]  /*88f0*/  FMUL.FTZ R48, R45, R33 ;  /* 0x000000212d307220 */ /* 0x000fe20000410000 */
[----:B------:R-:W-:-:S02]  /*8900*/  HADD2.F32 R13, -RZ, R206.H1_H1 ;  /* 0x300000ceff0d7230 */ /* 0x000fc40000004100 */
[----:B------:R-:W-:Y:S01]  /*8910*/  FMUL.FTZ R51, R35, R33 ;  /* 0x0000002123337220 */ /* 0x000fe20000410000 */
[----:B------:R-:W-:Y:S02]  /*8920*/  HADD2.F32 R15, -RZ, R15.H1_H1 ;  /* 0x3000000fff0f7230 */ /* 0x000fe40000004100 */
[-C--:B------:R-:W-:Y:S01]  /*8930*/  FMUL.FTZ R33, R47, R78.reuse ;  /* 0x0000004e2f217220 */ /* 0x080fe20000410000 */
[----:B------:R-:W-:Y:S02]  /*8940*/  HADD2.F32 R66, -RZ, R66.H0_H0 ;  /* 0x20000042ff427230 */ /* 0x000fe40000004100 */
[-C--:B------:R-:W-:Y:S01]  /*8950*/  FFMA.FTZ R48, R35, R13.reuse, -R48 ;  /* 0x0000000d23307223 */ /* 0x080fe20000010830 */
[----:B------:R-:W-:Y:S01]  /*8960*/  FFMA.FTZ R51, R45, R13, R51 ;  /* 0x0000000d2d337223 */ /* 0x000fe20000010033 */
[C---:B------:R-:W-:Y:S01]  /*8970*/  FMUL.FTZ R78, R15.reuse, R78 ;  /* 0x0000004e0f4e7220 */ /* 0x040fe20000410000 */
[----:B------:R-:W-:Y:S02]  /*8980*/  HADD2.F32 R42, -RZ, R42.H0_H0 ;  /* 0x2000002aff2a7230 */ /* 0x000fe40000004100 */
[----:B------:R-:W-:Y:S01]  /*8990*/  FFMA.FTZ R33, R15, R66, -R33 ;  /* 0x000000420f217223 */ /* 0x000fe20000010821 */
[----:B------:R-:W-:-:S02]  /*89a0*/  HADD2.F32 R13, -RZ, R32.H1_H1 ;  /* 0x30000020ff0d7230 */ /* 0x000fc40000004100 */
[----:B------:R-:W-:Y:S01]  /*89b0*/  FFMA.FTZ R78, R47, R66, R78 ;  /* 0x000000422f4e7223 */ /* 0x000fe2000001004e */
[----:B------:R-:W-:Y:S01]  /*89c0*/  HADD2.F32 R15, -RZ, R12.H1_H1 ;  /* 0x3000000cff0f7230 */ /* 0x000fe20000004100 */
[----:B------:R-:W-:Y:S01]  /*89d0*/  F2FP.F16.F32.PACK_AB R46, R46, R49 ;  /* 0x000000312e2e723e */ /* 0x000fe200000000ff */
[----:B------:R-:W-:Y:S02]  /*89e0*/  HADD2.F32 R54, -RZ, R32.H0_H0 ;  /* 0x20000020ff367230 */ /* 0x000fe40000004100 */
[-C--:B------:R-:W-:Y:S01]  /*89f0*/  FMUL.FTZ R32, R13, R42.reuse ;  /* 0x0000002a0d207220 */ /* 0x080fe20000410000 */
[----:B------:R-:W-:Y:S02]  /*8a00*/  HADD2.F32 R52, -RZ, R12.H0_H0 ;  /* 0x2000000cff347230 */ /* 0x000fe40000004100 */
[----:B------:R-:W-:Y:S01]  /*8a10*/  FMUL.FTZ R42, R15, R42 ;  /* 0x0000002a0f2a7220 */ /* 0x000fe20000410000 */
[----:B------:R-:W-:Y:S01]  /*8a20*/  HADD2.F32 R12, -RZ, R11.H0_H0 ;  /* 0x2000000bff0c7230 */ /* 0x000fe20000004100 */
[----:B------:R-:W-:Y:S01]  /*8a30*/  F2FP.F16.F32.PACK_AB R48, R33, R48 ;  /* 0x000000302130723e */ /* 0x000fe200000000ff */
[----:B------:R-:W-:Y:S01]  /*8a40*/  HADD2.F32 R208, -RZ, R208.H0_H0 ;  /* 0x200000d0ffd07230 */ /* 0x000fe20000004100 */
[----:B------:R-:W-:Y:S01]  /*8a50*/  F2FP.F16.F32.PACK_AB R33, R76, R50 ;  /* 0x000000324c21723e */ /* 0x000fe200000000ff */
[----:B------:R-:W-:-:S02]  /*8a60*/  HADD2.F32 R35, -RZ, R44.H0_H0 ;  /* 0x2000002cff237230 */ /* 0x000fc40000004100 */
[-C--:B------:R-:W-:Y:S01]  /*8a70*/  FFMA.FTZ R42, R13, R12.reuse, R42 ;  /* 0x0000000c0d2a7223 */ /* 0x080fe2000001002a */
[----:B------:R-:W-:Y:S01]  /*8a80*/  FFMA.FTZ R32, R15, R12, -R32 ;  /* 0x0000000c0f207223 */ /* 0x000fe20000010820 */
[----:B------:R-:W-:Y:S02]  /*8a90*/  HADD2.F32 R13, -RZ, R34.H0_H0 ;  /* 0x20000022ff0d7230 */ /* 0x000fe40000004100 */
[----:B------:R-:W-:Y:S02]  /*8aa0*/  HADD2.F32 R15, -RZ, R14.H0_H0 ;  /* 0x2000000eff0f7230 */ /* 0x000fe40000004100 */
[----:B------:R-:W-:Y:S02]  /*8ab0*/  HADD2.F32 R34, -RZ, R34.H1_H1 ;  /* 0x30000022ff227230 */ /* 0x000fe40000004100 */
[-C--:B------:R-:W-:Y:S01]  /*8ac0*/  FMUL.FTZ R12, R13, R208.reuse ;  /* 0x000000d00d0c7220 */ /* 0x080fe20000410000 */
[----:B------:R-:W-:Y:S02]  /*8ad0*/  HADD2.F32 R209, -RZ, R209.H0_H0 ;  /* 0x200000d1ffd17230 */ /* 0x000fe40000004100 */
[----:B------:R-:W-:Y:S01]  /*8ae0*/  FMUL.FTZ R208, R15, R208 ;  /* 0x000000d00fd07220 */ /* 0x000fe20000410000 */
[----:B------:R-:W-:-:S02]  /*8af0*/  HADD2.F32 R14, -RZ, R14.H1_H1 ;  /* 0x3000000eff0e7230 */ /* 0x000fc40000004100 */
[----:B------:R-:W-:Y:S01]  /*8b00*/  FMUL.FTZ R45, R34, R35 ;  /* 0x00000023222d7220 */ /* 0x000fe20000410000 */
[----:B------:R-:W-:Y:S02]  /*8b10*/  HADD2.F32 R207, -RZ, R207.H0_H0 ;  /* 0x200000cfffcf7230 */ /* 0x000fe40000004100 */
[----:B------:R-:W-:Y:S01]  /*8b20*/  FMUL.FTZ R11, R54, R209 ;  /* 0x000000d1360b7220 */ /* 0x000fe20000410000 */
[----:B------:R-:W-:Y:S02]  /*8b30*/  HADD2.F32 R206, -RZ, R206.H0_H0 ;  /* 0x200000ceffce7230 */ /* 0x000fe40000004100 */
[----:B------:R-:W-:Y:S01]  /*8b40*/  FMUL.FTZ R35, R14, R35 ;  /* 0x000000230e237220 */ /* 0x000fe20000410000 */
[----:B------:R-:W-:Y:S02]  /*8b50*/  HADD2.F32 R43, -RZ, R43.H0_H0 ;  /* 0x2000002bff2b7230 */ /* 0x000fe40000004100 */
[C---:B------:R-:W-:Y:S01]  /*8b60*/  FMUL.FTZ R209, R52.reuse, R209 ;  /* 0x000000d134d17220 */ /* 0x040fe20000410000 */
[----:B------:R-:W-:Y:S01]  /*8b70*/  FFMA.FTZ R11, R52, R207, -R11 ;  /* 0x000000cf340b7223 */ /* 0x000fe2000001080b */
[-C--:B------:R-:W-:Y:S01]  /*8b80*/  FFMA.FTZ R15, R15, R206.reuse, -R12 ;  /* 0x000000ce0f0f7223 */ /* 0x080fe2000001080c */
[----:B------:R-:W-:Y:S01]  /*8b90*/  FFMA.FTZ R13, R13, R206, R208 ;  /* 0x000000ce0d0d7223 */ /* 0x000fe200000100d0 */
[-C--:B------:R-:W-:Y:S01]  /*8ba0*/  FFMA.FTZ R14, R14, R43.reuse, -R45 ;  /* 0x0000002b0e0e7223 */ /* 0x080fe2000001082d */
[----:B------:R-:W-:Y:S01]  /*8bb0*/  FFMA.FTZ R34, R34, R43, R35 ;  /* 0x0000002b22227223 */ /* 0x000fe20000010023 */
[----:B------:R-:W-:Y:S01]  /*8bc0*/  FFMA.FTZ R209, R54, R207, R209 ;  /* 0x000000cf36d17223 */ /* 0x000fe200000100d1 */
[----:B------:R-:W-:-:S02]  /*8bd0*/  F2FP.F16.F32.PACK_AB R12, R32, R11 ;  /* 0x0000000b200c723e */ /* 0x000fc400000000ff */
[----:B------:R-:W-:Y:S01]  /*8be0*/  F2FP.F16.F32.PACK_AB R14, R14, R15 ;  /* 0x0000000f0e0e723e */ /* 0x000fe200000000ff */
[----:B------:R-:W-:Y:S01]  /*8bf0*/  IMAD.MOV.U32 R15, RZ, RZ, R48 ;  /* 0x000000ffff0f7224 */ /* 0x000fe200078e0030 */
[----:B------:R-:W-:Y:S02]  /*8c00*/  F2FP.F16.F32.PACK_AB R34, R34, R13 ;  /* 0x0000000d2222723e */ /* 0x000fe400000000ff */
[----:B------:R-:W-:Y:S02]  /*8c10*/  F2FP.F16.F32.PACK_AB R35, R78, R51 ;  /* 0x000000334e23723e */ /* 0x000fe400000000ff */
[----:B------:R-:W-:Y:S02]  /*8c20*/  F2FP.F16.F32.PACK_AB R32, R42, R209 ;  /* 0x000000d12a20723e */ /* 0x000fe400000000ff */
[----:B------:R-:W-:-:S07]  /*8c30*/  MOV R13, R46 ;  /* 0x0000002e000d7202 */ /* 0x000fce0000000f00 */
.L_x_540:
[----:B------:R-:W-:Y:S05]  /*8c40*/  BSYNC B2 ;  /* 0x0000000000027941 */ /* 0x000fea0003800000 */
.L_x_539:
[----:B--2---:R2:W-:Y:S04]  /*8c50*/  ST.E.128 desc[UR60][R38.64], R12 ;  /* 0x0000000c26007985 */ /* 0x0045e8000c101d3c */
[----:B---3--:R2:W-:Y:S02]  /*8c60*/  @!P4 ST.E.128 desc[UR60][R40.64], R32 ;  /* 0x000000202800c985 */ /* 0x0085e4000c101d3c */
.L_x_538:
[----:B------:R-:W-:Y:S05]  /*8c70*/  BSYNC B1 ;  /* 0x0000000000017941 */ /* 0x000fea0003800000 */
.L_x_537:
[----:B------:R-:W-:Y:S01]  /*8c80*/  ISETP.NE.AND P4, PT, R27, RZ, PT ;  /* 0x000000ff1b00720c */ /* 0x000fe20003f85270 */
[----:B------:R-:W-:-:S12]  /*8c90*/  BSSY B1, `(.L_x_541) ;  /* 0x0000073000017945 */ /* 0x000fd80003800000 */
[----:B------:R-:W-:Y:S05]  /*8ca0*/  @!P4 BRA `(.L_x_542) ;  /* 0x0000000400c4c947 */ /* 0x000fea0003800000 */
[----:B0--3--:R-:W-:Y:S01]  /*8cb0*/  SEL R11, R129, R139, !P2 ;  /* 0x0000008b810b7207 */ /* 0x009fe20005000000 */
[----:B------:R-:W-:Y:S01]  /*8cc0*/  BSSY B2, `(.L_x_543) ;  /* 0x000006d000027945 */ /* 0x000fe20003800000 */
[C---:B--2---:R-:W-:Y:S02]  /*8cd0*/  LEA R38, P5, R8.reuse, R119, 0x1 ;  /* 0x0000007708267211 */ /* 0x044fe400078a08ff */
        /* <DEDUP_REMOVED lines=8> */
[----:B------:R-:W-:Y:S02]  /*8d60*/  LOP3.LUT R12, R167, 0x38, R40, 0xf8, !PT ;  /* 0x00000038a70c7812 */ /* 0x000fe400078ef828 */
[----:B------:R-:W-:Y:S02]  /*8d70*/  SHF.R.S32.HI R14, RZ, 0x3, R11 ;  /* 0x00000003ff0e7819 */ /* 0x000fe4000001140b */
[----:B------:R-:W-:Y:S02]  /*8d80*/  LOP3.LUT R12, R12, R223, RZ, 0x3c, !PT ;  /* 0x000000df0c0c7212 */ /* 0x000fe400078e3cff */
[----:B------:R-:W-:Y:S01]  /*8d90*/  ISETP.GE.AND P4, PT, R40, R135, PT ;  /* 0x000000872800720c */ /* 0x000fe20003f86270 */
[----:B------:R-:W-:-:S05]  /*8da0*/  IMAD R11, R14, 0x1800, R179 ;  /* 0x000018000e0b7824 */ /* 0x000fca00078e02b3 */
[----:B------:R-:W-:Y:S01]  /*8db0*/  IADD3 R13, R11, R12, RZ ;  /* 0x0000000c0b0d7210 */ /* 0x000fe20007ffe0ff */
[----:B------:R-:W-:-:S04]  /*8dc0*/  IMAD R11, R18, 0x4800, R140 ;  /* 0x00004800120b7824 */ /* 0x000fc800078e028c */
[----:B------:R-:W-:Y:S02]  /*8dd0*/  IMAD R13, R18, 0x4800, R13 ;  /* 0x00004800120d7824 */ /* 0x000fe400078e020d */
[--C-:B------:R-:W-:Y:S02]  /*8de0*/  IMAD R11, R11, 0x2, R2.reuse ;  /* 0x000000020b0b7824 */ /* 0x100fe400078e0202 */
[----:B------:R-:W-:Y:S02]  /*8df0*/  IMAD R32, R13, 0x2, R2 ;  /* 0x000000020d207824 */ /* 0x000fe400078e0202 */
[----:B------:R-:W-:Y:S01]  /*8e00*/  @!P4 IMAD.WIDE R40, R40, 0x2, R36 ;  /* 0x000000022828c825 */ /* 0x000fe200078e0224 */
[----:B------:R0:W2:Y:S04]  /*8e10*/  LDS.128 R12, [R11+0x18400] ;  /* 0x018400000b0c7984 */ /* 0x0000a80000000c00 */
[----:B------:R-:W3:Y:S01]  /*8e20*/  LDS.128 R32, [R32+0x18400] ;  /* 0x0184000020207984 */ /* 0x000ee20000000c00 */
[----:B------:R-:W-:Y:S05]  /*8e30*/  @P5 BRA `(.L_x_544) ;  /* 0x0000000400545947 */ /* 0x000fea0003800000 */
[----:B------:R-:W-:Y:S01]  /*8e40*/  SHF.R.U64 R42, R72, 0x10, R73 ;  /* 0x00000010482a7819 */ /* 0x000fe20000001249 */
[----:B------:R-:W-:Y:S01]  /*8e50*/  HADD2.F32 R50, -RZ, R205.H1_H1 ;  /* 0x300000cdff327230 */ /* 0x000fe20000004100 */
[----:B---3--:R-:W-:Y:S01]  /*8e60*/  MOV R45, R33 ;  /* 0x00000021002d7202 */ /* 0x008fe20000000f00 */
[----:B--2---:R-:W-:Y:S01]  /*8e70*/  IMAD.MOV.U32 R33, RZ, RZ, R15 ;  /* 0x000000ffff217224 */ /* 0x004fe200078e000f */
[----:B------:R-:W-:Y:S01]  /*8e80*/  SHF.R.U32.HI R72, RZ, 0x10, R73 ;  /* 0x00000010ff487819 */ /* 0x000fe20000011649 */
[----:B------:R-:W-:Y:S01]  /*8e90*/  HADD2.F32 R15, -RZ, R13.H0_H0 ;  /* 0x2000000dff0f7230 */ /* 0x000fe20000004100 */
[--C-:B0-----:R-:W-:Y:S01]  /*8ea0*/  SHF.R.U64 R11, R60, 0x10, R61.reuse ;  /* 0x000000103c0b7819 */ /* 0x101fe2000000123d */
[--C-:B------:R-:W-:Y:S01]  /*8eb0*/  HADD2.F32 R47, -RZ, R45.reuse.H0_H0 ;  /* 0x2000002dff2f7230 */ /* 0x100fe20000004100 */
[----:B------:R-:W-:Y:S01]  /*8ec0*/  SHF.R.U32.HI R60, RZ, 0x10, R61 ;  /* 0x00000010ff3c7819 */ /* 0x000fe2000001163d */
[----:B------:R-:W-:Y:S01]  /*8ed0*/  HADD2.F32 R45, -RZ, R45.H1_H1 ;  /* 0x3000002dff2d7230 */ /* 0x000fe20000004100 */
[--C-:B------:R-:W-:Y:S01]  /*8ee0*/  SHF.R.U64 R44, R74, 0x10, R75.reuse ;  /* 0x000000104a2c7819 */ /* 0x100fe2000000124b */
[----:B------:R-:W-:Y:S01]  /*8ef0*/  HADD2.F32 R72, -RZ, R72.H0_H0 ;  /* 0x20000048ff487230 */ /* 0x000fe20000004100 */
[----:B------:R-:W-:Y:S01]  /*8f00*/  SHF.R.U32.HI R74, RZ, 0x10, R75 ;  /* 0x00000010ff4a7819 */ /* 0x000fe2000001164b */
[----:B------:R-:W-:-:S02]  /*8f10*/  HADD2.F32 R46, -RZ, R13.H1_H1 ;  /* 0x3000000dff2e7230 */ /* 0x000fc40000004100 */
[----:B------:R-:W-:Y:S01]  /*8f20*/  FMUL.FTZ R52, R47, R50 ;  /* 0x000000322f347220 */ /* 0x000fe20000410000 */
[----:B------:R-:W-:Y:S02]  /*8f30*/  HADD2.F32 R48, -RZ, R154.H1_H1 ;  /* 0x3000009aff307230 */ /* 0x000fe40000004100 */
[----:B------:R-:W-:Y:S01]  /*8f40*/  FMUL.FTZ R49, R45, R72 ;  /* 0x000000482d317220 */ /* 0x000fe20000410000 */
[----:B------:R-:W-:Y:S02]  /*8f50*/  HADD2.F32 R60, -RZ, R60.H0_H0 ;  /* 0x2000003cff3c7230 */ /* 0x000fe40000004100 */
[C---:B------:R-:W-:Y:S01]  /*8f60*/  FMUL.FTZ R50, R15.reuse, R50 ;  /* 0x000000320f327220 */ /* 0x040fe20000410000 */
[----:B------:R-:W-:Y:S01]  /*8f70*/  FMUL.FTZ R72, R46, R72 ;  /* 0x000000482e487220 */ /* 0x000fe20000410000 */
[--C-:B------:R-:W-:Y:S01]  /*8f80*/  SHF.R.U64 R43, R62, 0x10, R63.reuse ;  /* 0x000000103e2b7819 */ /* 0x100fe2000000123f */
[----:B------:R-:W-:Y:S01]  /*8f90*/  FFMA.FTZ R13, R15, R48, -R52 ;  /* 0x000000300f0d7223 */ /* 0x000fe20000010834 */
[----:B------:R-:W-:Y:S01]  /*8fa0*/  SHF.R.U32.HI R62, RZ, 0x10, R63 ;  /* 0x00000010ff3e7819 */ /* 0x000fe2000001163f */
[----:B------:R-:W-:Y:S01]  /*8fb0*/  FFMA.FTZ R46, R46, R60, -R49 ;  /* 0x0000003c2e2e7223 */ /* 0x000fe20000010831 */
[----:B------:R-:W-:Y:S01]  /*8fc0*/  FFMA.FTZ R15, R47, R48, R50 ;  /* 0x000000302f0f7223 */ /* 0x000fe20000010032 */
[----:B------:R-:W-:-:S02]  /*8fd0*/  HADD2.F32 R52, -RZ, R35.H1_H1 ;  /* 0x30000023ff347230 */ /* 0x000fc40000004100 */
[----:B------:R-:W-:Y:S01]  /*8fe0*/  FFMA.FTZ R48, R45, R60, R72 ;  /* 0x0000003c2d307223 */ /* 0x000fe20000010048 */
[----:B------:R-:W-:Y:S01]  /*8ff0*/  HADD2.F32 R49, -RZ, R74.H0_H0 ;  /* 0x2000004aff317230 */ /* 0x000fe20000004100 */
[----:B------:R-:W-:Y:S01]  /*9000*/  F2FP.F16.F32.PACK_AB R13, R46, R13 ;  /* 0x0000000d2e0d723e */ /* 0x000fe200000000ff */
[----:B------:R-:W-:Y:S02]  /*9010*/  HADD2.F32 R60, -RZ, R155.H1_H1 ;  /* 0x3000009bff3c7230 */ /* 0x000fe40000004100 */
[----:B------:R-:W-:Y:S02]  /*9020*/  HADD2.F32 R45, -RZ, R35.H0_H0 ;  /* 0x20000023ff2d7230 */ /* 0x000fe40000004100 */
[----:B------:R-:W-:Y:S01]  /*9030*/  FMUL.FTZ R51, R52, R49 ;  /* 0x0000003134337220 */ /* 0x000fe20000410000 */
[--C-:B------:R-:W-:Y:S02]  /*9040*/  HADD2.F32 R35, -RZ, R33.reuse.H0_H0 ;  /* 0x20000021ff237230 */ /* 0x100fe40000004100 */
[----:B------:R-:W-:-:S02]  /*9050*/  HADD2.F32 R50, -RZ, R33.H1_H1 ;  /* 0x30000021ff327230 */ /* 0x000fc40000004100 */
[----:B------:R-:W-:Y:S02]  /*9060*/  HADD2.F32 R47, -RZ, R62.H0_H0 ;  /* 0x2000003eff2f7230 */ /* 0x000fe40000004100 */
[-C--:B------:R-:W-:Y:S01]  /*9070*/  FMUL.FTZ R62, R45, R60.reuse ;  /* 0x0000003c2d3e7220 */ /* 0x080fe20000410000 */
[----:B------:R-:W-:Y:S02]  /*9080*/  HADD2.F32 R54, -RZ, R153.H1_H1 ;  /* 0x30000099ff367230 */ /* 0x000fe40000004100 */
[C---:B------:R-:W-:Y:S01]  /*9090*/  FMUL.FTZ R60, R35.reuse, R60 ;  /* 0x0000003c233c7220 */ /* 0x040fe20000410000 */
[C---:B------:R-:W-:Y:S01]  /*90a0*/  FMUL.FTZ R49, R50.reuse, R49 ;  /* 0x0000003132317220 */ /* 0x040fe20000410000 */
[----:B------:R-:W-:Y:S01]  /*90b0*/  FFMA.FTZ R50, R50, R47, -R51 ;  /* 0x0000002f32327223 */ /* 0x000fe20000010833 */
[----:B------:R-:W-:Y:S02]  /*90c0*/  HADD2.F32 R51, -RZ, R42.H0_H0 ;  /* 0x2000002aff337230 */ /* 0x000fe40000004100 */
[----:B------:R-:W-:Y:S01]  /*90d0*/  FFMA.FTZ R33, R35, R54, -R62 ;  /* 0x0000003623217223 */ /* 0x000fe2000001083e */
[----:B------:R-:W-:-:S02]  /*90e0*/  HADD2.F32 R205, -RZ, R205.H0_H0 ;  /* 0x200000cdffcd7230 */ /* 0x000fc40000004100 */
[----:B------:R-:W-:Y:S01]  /*90f0*/  FFMA.FTZ R35, R45, R54, R60 ;  /* 0x000000362d237223 */ /* 0x000fe2000001003c */
[----:B------:R-:W-:Y:S02]  /*9100*/  HADD2.F32 R42, -RZ, R12.H0_H0 ;  /* 0x2000000cff2a7230 */ /* 0x000fe40000004100 */
[----:B------:R-:W-:Y:S01]  /*9110*/  FFMA.FTZ R52, R52, R47, R49 ;  /* 0x0000002f34347223 */ /* 0x000fe20000010031 */
[--C-:B------:R-:W-:Y:S01]  /*9120*/  HADD2.F32 R45, -RZ, R32.reuse.H0_H0 ;  /* 0x20000020ff2d7230 */ /* 0x100fe20000004100 */
[----:B------:R-:W-:Y:S01]  /*9130*/  F2FP.F16.F32.PACK_AB R50, R50, R33 ;  /* 0x000000213232723e */ /* 0x000fe200000000ff */
[----:B------:R-:W-:Y:S01]  /*9140*/  HADD2.F32 R47, -RZ, R32.H1_H1 ;  /* 0x30000020ff2f7230 */ /* 0x000fe20000004100 */
[----:B------:R-:W-:Y:S01]  /*9150*/  F2FP.F16.F32.PACK_AB R33, R48, R15 ;  /* 0x0000000f3021723e */ /* 0x000fe200000000ff */
[----:B------:R-:W-:Y:S01]  /*9160*/  HADD2.F32 R154, -RZ, R154.H0_H0 ;  /* 0x2000009aff9a7230 */ /* 0x000fe20000004100 */
[----:B------:R-:W-:Y:S01]  /*9170*/  F2FP.F16.F32.PACK_AB R35, R52, R35 ;  /* 0x000000233423723e */ /* 0x000fe200000000ff */
[----:B------:R-:W-:-:S02]  /*9180*/  HADD2.F32 R32, -RZ, R12.H1_H1 ;  /* 0x3000000cff207230 */ /* 0x000fc40000004100 */
[CC--:B------:R-:W-:Y:S01]  /*9190*/  FMUL.FTZ R12, R42.reuse, R205.reuse ;  /* 0x000000cd2a0c7220 */ /* 0x0c0fe20000410000 */
[----:B------:R-:W-:Y:S02]  /*91a0*/  HADD2.F32 R49, -RZ, R11.H0_H0 ;  /* 0x2000000bff317230 */ /* 0x000fe40000004100 */
[----:B------:R-:W-:Y:S01]  /*91b0*/  FMUL.FTZ R11, R45, R205 ;  /* 0x000000cd2d0b7220 */ /* 0x000fe20000410000 */
[-C--:B------:R-:W-:Y:S01]  /*91c0*/  FMUL.FTZ R53, R47, R51.reuse ;  /* 0x000000332f357220 */ /* 0x080fe20000410000 */
[-C--:B------:R-:W-:Y:S01]  /*91d0*/  FFMA.FTZ R12, R45, R154.reuse, R12 ;  /* 0x0000009a2d0c7223 */ /* 0x080fe2000001000c */
[----:B------:R-:W-:Y:S02]  /*91e0*/  HADD2.F32 R45, -RZ, R44.H0_H0 ;  /* 0x2000002cff2d7230 */ /* 0x000fe40000004100 */
[----:B------:R-:W-:Y:S01]  /*91f0*/  FFMA.FTZ R11, R42, R154, -R11 ;  /* 0x0000009a2a0b7223 */ /* 0x000fe2000001080b */
[----:B------:R-:W-:Y:S02]  /*9200*/  HADD2.F32 R44, -RZ, R34.H0_H0 ;  /* 0x20000022ff2c7230 */ /* 0x000fe40000004100 */
[----:B------:R-:W-:Y:S01]  /*9210*/  FMUL.FTZ R54, R32, R51 ;  /* 0x0000003320367220 */ /* 0x000fe20000410000 */
[----:B------:R-:W-:-:S02]  /*9220*/  HADD2.F32 R155, -RZ, R155.H0_H0 ;  /* 0x2000009bff9b7230 */ /* 0x000fc40000004100 */
[-C--:B------:R-:W-:Y:S01]  /*9230*/  FFMA.FTZ R32, R32, R49.reuse, -R53 ;  /* 0x0000003120207223 */ /* 0x080fe20000010835 */
[----:B------:R-:W-:Y:S02]  /*9240*/  HADD2.F32 R42, -RZ, R14.H0_H0 ;  /* 0x2000000eff2a7230 */ /* 0x000fe40000004100 */
[----:B------:R-:W-:Y:S01]  /*9250*/  FFMA.FTZ R47, R47, R49, R54 ;  /* 0x000000312f2f7223 */ /* 0x000fe20000010036 */
[----:B------:R-:W-:Y:S02]  /*9260*/  HADD2.F32 R34, -RZ, R34.H1_H1 ;  /* 0x30000022ff227230 */ /* 0x000fe40000004100 */
[-C--:B------:R-:W-:Y:S01]  /*9270*/  FMUL.FTZ R49, R44, R155.reuse ;  /* 0x0000009b2c317220 */ /* 0x080fe20000410000 */
[----:B------:R-:W-:Y:S02]  /*9280*/  HADD2.F32 R14, -RZ, R14.H1_H1 ;  /* 0x3000000eff0e7230 */ /* 0x000fe40000004100 */
[----:B------:R-:W-:Y:S01]  /*9290*/  FMUL.FTZ R155, R42, R155 ;  /* 0x0000009b2a9b7220 */ /* 0x000fe20000410000 */
[----:B------:R-:W-:-:S02]  /*92a0*/  HADD2.F32 R153, -RZ, R153.H0_H0 ;  /* 0x20000099ff997230 */ /* 0x000fc40000004100 */
[-C--:B------:R-:W-:Y:S01]  /*92b0*/  FMUL.FTZ R51, R34, R45.reuse ;  /* 0x0000002d22337220 */ /* 0x080fe20000410000 */
[----:B------:R-:W-:Y:S02]  /*92c0*/  HADD2.F32 R43, -RZ, R43.H0_H0 ;  /* 0x2000002bff2b7230 */ /* 0x000fe40000004100 */
[----:B------:R-:W-:Y:S01]  /*92d0*/  FMUL.FTZ R45, R14, R45 ;  /* 0x0000002d0e2d7220 */ /* 0x000fe20000410000 */
[----:B------:R-:W-:Y:S01]  /*92e0*/  F2FP.F16.F32.PACK_AB R32, R32, R11 ;  /* 0x0000000b2020723e */ /* 0x000fe200000000ff */
[-C--:B------:R-:W-:Y:S01]  /*92f0*/  FFMA.FTZ R49, R42, R153.reuse, -R49 ;  /* 0x000000992a317223 */ /* 0x080fe20000010831 */
[----:B------:R-:W-:Y:S01]  /*9300*/  FFMA.FTZ R155, R44, R153, R155 ;  /* 0x000000992c9b7223 */ /* 0x000fe2000001009b */
[-C--:B------:R-:W-:Y:S01]  /*9310*/  FFMA.FTZ R14, R14, R43.reuse, -R51 ;  /* 0x0000002b0e0e7223 */ /* 0x080fe20000010833 */
[----:B------:R-:W-:Y:S01]  /*9320*/  FFMA.FTZ R34, R34, R43, R45 ;  /* 0x0000002b22227223 */ /* 0x000fe2000001002d */
[----:B------:R-:W-:Y:S01]  /*9330*/  F2FP.F16.F32.PACK_AB R42, R47, R12 ;  /* 0x0000000c2f2a723e */ /* 0x000fe200000000ff */
[----:B------:R-:W-:-:S02]  /*9340*/  IMAD.MOV.U32 R12, RZ, RZ, R32 ;  /* 0x000000ffff0c7224 */ /* 0x000fc400078e0020 */
[----:B------:R-:W-:Y:S01]  /*9350*/  F2FP.F16.F32.PACK_AB R14, R14, R49 ;  /* 0x000000310e0e723e */ /* 0x000fe200000000ff */
[----:B------:R-:W-:Y:S01]  /*9360*/  IMAD.MOV.U32 R15, RZ, RZ, R50 ;  /* 0x000000ffff0f7224 */ /* 0x000fe200078e0032 */
[----:B------:R-:W-:Y:S02]  /*9370*/  F2FP.F16.F32.PACK_AB R34, R34, R155 ;  /* 0x0000009b2222723e */ /* 0x000fe400000000ff */
[----:B------:R-:W-:-:S07]  /*9380*/  MOV R32, R42 ;  /* 0x0000002a00207202 */ /* 0x000fce0000000f00 */
.L_x_544:
[----:B------:R-:W-:Y:S05]  /*9390*/  BSYNC B2 ;  /* 0x0000000000027941 */ /* 0x000fea0003800000 */
.L_x_543:
[----:B--2---:R2:W-:Y:S04]  /*93a0*/  ST.E.128 desc[UR60][R38.64], R12 ;  /* 0x0000000c26007985 */ /* 0x0045e8000c101d3c */
[----:B---3--:R2:W-:Y:S02]  /*93b0*/  @!P4 ST.E.128 desc[UR60][R40.64], R32 ;  /* 0x000000202800c985 */ /* 0x0085e4000c101d3c */
.L_x_542:
[----:B------:R-:W-:Y:S05]  /*93c0*/  BSYNC B1 ;  /* 0x0000000000017941 */ /* 0x000fea0003800000 */
.L_x_541:
[----:B------:R-:W-:-:S13]  /*93d0*/  ISETP.NE.AND P4, PT, R28, RZ, PT ;  /* 0x000000ff1c00720c */ /* 0x000fda0003f85270 */
[----:B------:R-:W-:Y:S05]  /*93e0*/  @!P4 BRA `(.L_x_493) ;  /* 0x0000000c00b0c947 */ /* 0x000fea0003800000 */
[----:B------:R-:W-:Y:S01]  /*93f0*/  SEL R139, R129, R139, !P1 ;  /* 0x0000008b818b7207 */ /* 0x000fe20004800000 */
[----:B------:R-:W-:Y:S01]  /*9400*/  BSSY B1, `(.L_x_545) ;  /* 0x000006d000017945 */ /* 0x000fe20003800000 */
[----:B------:R-:W-:Y:S02]  /*9410*/  ISETP.GE.AND P5, PT, R3, R128, PT ;  /* 0x000000800300720c */ /* 0x000fe40003fa6270 */
[----:B--234-:R-:W-:Y:S02]  /*9420*/  SHF.R.S32.HI R12, RZ, 0x1f, R139 ;  /* 0x0000001fff0c7819 */ /* 0x01cfe4000001148b */
[C---:B------:R-:W-:Y:S02]  /*9430*/  LEA R38, P4, R9.reuse, R119, 0x1 ;  /* 0x0000007709267211 */ /* 0x040fe400078808ff */
[----:B------:R-:W-:Y:S02]  /*9440*/  LEA.HI R139, R12, R139, RZ, 0x4 ;  /* 0x0000008b0c8b7211 */ /* 0x000fe400078f20ff */
[----:B------:R-:W-:-:S02]  /*9450*/  LEA.HI.X R39, R9, R118, R114, 0x1, P4 ;  /* 0x0000007609277211 */ /* 0x000fc400020f0c72 */
[----:B------:R-:W-:-:S04]  /*9460*/  LEA.HI.SX32 R139, R139, R120, 0x1c ;  /* 0x000000788b8b7211 */ /* 0x000fc800078fe2ff */
[----:B------:R-:W-:Y:S01]  /*9470*/  SHF.R.S32.HI R12, RZ, 0x1f, R139 ;  /* 0x0000001fff0c7819 */ /* 0x000fe2000001148b */
[----:B------:R-:W-:-:S03]  /*9480*/  IMAD.SHL.U32 R40, R139, 0x8, RZ ;  /* 0x000000088b287824 */ /* 0x000fc600078e00ff */
[----:B------:R-:W-:-:S04]  /*9490*/  LEA.HI R12, R12, R139, RZ, 0x3 ;  /* 0x0000008b0c0c7211 */ /* 0x000fc800078f18ff */
[----:B------:R-:W-:Y:S02]  /*94a0*/  SHF.R.S32.HI R14, RZ, 0x3, R12 ;  /* 0x00000003ff0e7819 */ /* 0x000fe4000001140c */
[----:B------:R-:W-:-:S03]  /*94b0*/  LOP3.LUT R12, R167, 0x38, R40, 0xf8, !PT ;  /* 0x00000038a70c7812 */ /* 0x000fc600078ef828 */
[----:B0-----:R-:W-:Y:S01]  /*94c0*/  IMAD R11, R14, 0x1800, R179 ;  /* 0x000018000e0b7824 */ /* 0x001fe200078e02b3 */
[----:B------:R-:W-:-:S04]  /*94d0*/  LOP3.LUT R12, R12, R223, RZ, 0x3c, !PT ;  /* 0x000000df0c0c7212 */ /* 0x000fc800078e3cff */
[----:B------:R-:W-:Y:S01]  /*94e0*/  IADD3 R13, R11, R12, RZ ;  /* 0x0000000c0b0d7210 */ /* 0x000fe20007ffe0ff */
[----:B------:R-:W-:-:S04]  /*94f0*/  IMAD R11, R18, 0x4800, R138 ;  /* 0x00004800120b7824 */ /* 0x000fc800078e028a */
[----:B------:R-:W-:Y:S02]  /*9500*/  IMAD R13, R18, 0x4800, R13 ;  /* 0x00004800120d7824 */ /* 0x000fe400078e020d */
[--C-:B------:R-:W-:Y:S02]  /*9510*/  IMAD R11, R11, 0x2, R2.reuse ;  /* 0x000000020b0b7824 */ /* 0x100fe400078e0202 */
[----:B------:R-:W-:-:S03]  /*9520*/  IMAD R32, R13, 0x2, R2 ;  /* 0x000000020d207824 */ /* 0x000fc600078e0202 */
[----:B------:R0:W2:Y:S04]  /*9530*/  LDS.128 R12, [R11+0x18400] ;  /* 0x018400000b0c7984 */ /* 0x0000a80000000c00 */
[----:B------:R-:W3:Y:S01]  /*9540*/  LDS.128 R32, [R32+0x18400] ;  /* 0x0184000020207984 */ /* 0x000ee20000000c00 */
[----:B------:R-:W-:Y:S05]  /*9550*/  @P5 BRA `(.L_x_546) ;  /* 0x00000004005c5947 */ /* 0x000fea0003800000 */
[----:B--2---:R-:W-:Y:S01]  /*9560*/  MOV R44, R12 ;  /* 0x0000000c002c7202 */ /* 0x004fe20000000f00 */
[----:B---3--:R-:W-:Y:S01]  /*9570*/  IMAD.MOV.U32 R12, RZ, RZ, R33 ;  /* 0x000000ffff0c7224 */ /* 0x008fe200078e0021 */
[----:B------:R-:W-:Y:S01]  /*9580*/  SHF.R.U32.HI R50, RZ, 0x10, R69 ;  /* 0x00000010ff327819 */ /* 0x000fe20000011645 */
[----:B------:R-:W-:Y:S01]  /*9590*/  IMAD.MOV.U32 R45, RZ, RZ, R32 ;  /* 0x000000ffff2d7224 */ /* 0x000fe200078e0020 */
[----:B------:R-:W-:Y:S01]  /*95a0*/  SHF.R.U32.HI R48, RZ, 0x10, R57 ;  /* 0x00000010ff307819 */ /* 0x000fe20000011639 */
[----:B------:R-:W-:Y:S01]  /*95b0*/  IMAD.MOV.U32 R46, RZ, RZ, R35 ;  /* 0x000000ffff2e7224 */ /* 0x000fe200078e0023 */
[----:B------:R-:W-:Y:S01]  /*95c0*/  MOV R33, R15 ;  /* 0x0000000f00217202 */ /* 0x000fe20000000f00 */
[----:B------:R-:W-:Y:S01]  /*95d0*/  HADD2.F32 R49, -RZ, R152.H1_H1 ;  /* 0x30000098ff317230 */ /* 0x000fe20000004100 */
[----:B------:R-:W-:Y:S01]  /*95e0*/  SHF.R.U32.HI R51, RZ, 0x10, R71 ;  /* 0x00000010ff337819 */ /* 0x000fe20000011647 */
[--C-:B------:R-:W-:Y:S01]  /*95f0*/  HADD2.F32 R32, -RZ, R12.reuse.H0_H0 ;  /* 0x2000000cff207230 */ /* 0x100fe20000004100 */
[--C-:B0-----:R-:W-:Y:S01]  /*9600*/  SHF.R.U64 R11, R58, 0x10, R59.reuse ;  /* 0x000000103a0b7819 */ /* 0x101fe2000000123b */
[----:B------:R-:W-:Y:S01]  /*9610*/  HADD2.F32 R35, -RZ, R12.H1_H1 ;  /* 0x3000000cff237230 */ /* 0x000fe20000004100 */
[----:B------:R-:W-:Y:S01]  /*9620*/  SHF.R.U32.HI R58, RZ, 0x10, R59 ;  /* 0x00000010ff3a7819 */ /* 0x000fe2000001163b */
[--C-:B------:R-:W-:Y:S01]  /*9630*/  HADD2.F32 R12, -RZ, R13.reuse.H0_H0 ;  /* 0x2000000dff0c7230 */ /* 0x100fe20000004100 */
[----:B------:R-:W-:Y:S01]  /*9640*/  SHF.R.U64 R43, R68, 0x10, R69 ;  /* 0x00000010442b7819 */ /* 0x000fe20000001245 */
[----:B------:R-:W-:Y:S01]  /*9650*/  HADD2.F32 R50, -RZ, R50.H0_H0 ;  /* 0x20000032ff327230 */ /* 0x000fe20000004100 */
[----:B------:R-:W-:Y:S01]  /*9660*/  SHF.R.U64 R41, R56, 0x10, R57 ;  /* 0x0000001038297819 */ /* 0x000fe20000001239 */
[----:B------:R-:W-:-:S02]  /*9670*/  HADD2.F32 R15, -RZ, R13.H1_H1 ;  /* 0x3000000dff0f7230 */ /* 0x000fc40000004100 */
[-C--:B------:R-:W-:Y:S01]  /*9680*/  FMUL.FTZ R13, R32, R49.reuse ;  /* 0x00000031200d7220 */ /* 0x080fe20000410000 */
[----:B------:R-:W-:Y:S02]  /*9690*/  HADD2.F32 R47, -RZ, R150.H1_H1 ;  /* 0x30000096ff2f7230 */ /* 0x000fe40000004100 */
[C---:B------:R-:W-:Y:S01]  /*96a0*/  FMUL.FTZ R49, R12.reuse, R49 ;  /* 0x000000310c317220 */ /* 0x040fe20000410000 */
[----:B------:R-:W-:Y:S02]  /*96b0*/  HADD2.F32 R48, -RZ, R48.H0_H0 ;  /* 0x20000030ff307230 */ /* 0x000fe40000004100 */
[-C--:B------:R-:W-:Y:S01]  /*96c0*/  FMUL.FTZ R52, R35, R50.reuse ;  /* 0x0000003223347220 */ /* 0x080fe20000410000 */
[----:B------:R-:W-:Y:S01]  /*96d0*/  FMUL.FTZ R50, R15, R50 ;  /* 0x000000320f327220 */ /* 0x000fe20000410000 */
[-C--:B------:R-:W-:Y:S01]  /*96e0*/  FFMA.FTZ R12, R12, R47.reuse, -R13 ;  /* 0x0000002f0c0c7223 */ /* 0x080fe2000001080d */
[----:B------:R-:W-:Y:S01]  /*96f0*/  FFMA.FTZ R13, R32, R47, R49 ;  /* 0x0000002f200d7223 */ /* 0x000fe20000010031 */
[----:B------:R-:W-:-:S02]  /*9700*/  HADD2.F32 R47, -RZ, R46.H0_H0 ;  /* 0x2000002eff2f7230 */ /* 0x000fc40000004100 */
[-C--:B------:R-:W-:Y:S01]  /*9710*/  FFMA.FTZ R32, R35, R48.reuse, R50 ;  /* 0x0000003023207223 */ /* 0x080fe20000010032 */
[----:B------:R-:W-:Y:S02]  /*9720*/  HADD2.F32 R50, -RZ, R151.H1_H1 ;  /* 0x30000097ff327230 */ /* 0x000fe40000004100 */
[----:B------:R-:W-:Y:S01]  /*9730*/  FFMA.FTZ R15, R15, R48, -R52 ;  /* 0x000000300f0f7223 */ /* 0x000fe20000010834 */
[----:B------:R-:W-:Y:S01]  /*9740*/  HADD2.F32 R46, -RZ, R46.H1_H1 ;  /* 0x3000002eff2e7230 */ /* 0x000fe20000004100 */
[----:B------:R-:W-:Y:S01]  /*9750*/  SHF.R.U64 R42, R70, 0x10, R71 ;  /* 0x00000010462a7819 */ /* 0x000fe20000001247 */
[----:B------:R-:W-:Y:S02]  /*9760*/  HADD2.F32 R51, -RZ, R51.H0_H0 ;  /* 0x20000033ff337230 */ /* 0x000fe40000004100 */
[----:B------:R-:W-:Y:S01]  /*9770*/  FMUL.FTZ R52, R47, R50 ;  /* 0x000000322f347220 */ /* 0x000fe20000410000 */
[----:B------:R-:W-:Y:S01]  /*9780*/  HADD2.F32 R48, -RZ, R149.H1_H1 ;  /* 0x30000095ff307230 */ /* 0x000fe20000004100 */
[----:B------:R-:W-:Y:S01]  /*9790*/  F2FP.F16.F32.PACK_AB R15, R15, R12 ;  /* 0x0000000c0f0f723e */ /* 0x000fe200000000ff */
[----:B------:R-:W-:-:S02]  /*97a0*/  HADD2.F32 R35, -RZ, R33.H0_H0 ;  /* 0x20000021ff237230 */ /* 0x000fc40000004100 */
[-C--:B------:R-:W-:Y:S01]  /*97b0*/  FMUL.FTZ R54, R46, R51.reuse ;  /* 0x000000332e367220 */ /* 0x080fe20000410000 */
[----:B------:R-:W-:Y:S02]  /*97c0*/  HADD2.F32 R33, -RZ, R33.H1_H1 ;  /* 0x30000021ff217230 */ /* 0x000fe40000004100 */
[----:B------:R-:W-:Y:S02]  /*97d0*/  HADD2.F32 R49, -RZ, R58.H0_H0 ;  /* 0x2000003aff317230 */ /* 0x000fe40000004100 */
[C---:B------:R-:W-:Y:S01]  /*97e0*/  FMUL.FTZ R50, R35.reuse, R50 ;  /* 0x0000003223327220 */ /* 0x040fe20000410000 */
[----:B------:R-:W-:Y:S01]  /*97f0*/  FFMA.FTZ R52, R35, R48, -R52 ;  /* 0x0000003023347223 */ /* 0x000fe20000010834 */
[C---:B------:R-:W-:Y:S01]  /*9800*/  FMUL.FTZ R55, R33.reuse, R51 ;  /* 0x0000003321377220 */ /* 0x040fe20000410000 */
[----:B------:R-:W-:Y:S02]  /*9810*/  HADD2.F32 R152, -RZ, R152.H0_H0 ;  /* 0x20000098ff987230 */ /* 0x000fe40000004100 */
[----:B------:R-:W-:Y:S01]  /*9820*/  FFMA.FTZ R53, R33, R49, -R54 ;  /* 0x0000003121357223 */ /* 0x000fe20000010836 */
[----:B------:R-:W-:-:S02]  /*9830*/  HADD2.F32 R35, -RZ, R45.H0_H0 ;  /* 0x2000002dff237230 */ /* 0x000fc40000004100 */
[----:B------:R-:W-:Y:S01]  /*9840*/  FFMA.FTZ R54, R46, R49, R55 ;  /* 0x000000312e367223 */ /* 0x000fe20000010037 */
[--C-:B------:R-:W-:Y:S02]  /*9850*/  HADD2.F32 R33, -RZ, R44.reuse.H0_H0 ;  /* 0x2000002cff217230 */ /* 0x100fe40000004100 */
[----:B------:R-:W-:Y:S01]  /*9860*/  FFMA.FTZ R51, R47, R48, R50 ;  /* 0x000000302f337223 */ /* 0x000fe20000010032 */
[----:B------:R-:W-:Y:S02]  /*9870*/  HADD2.F32 R43, -RZ, R43.H0_H0 ;  /* 0x2000002bff2b7230 */ /* 0x000fe40000004100 */
[-C--:B------:R-:W-:Y:S01]  /*9880*/  FMUL.FTZ R46, R35, R152.reuse ;  /* 0x00000098232e7220 */ /* 0x080fe20000410000 */
[----:B------:R-:W-:Y:S02]  /*9890*/  HADD2.F32 R45, -RZ, R45.H1_H1 ;  /* 0x3000002dff2d7230 */ /* 0x000fe40000004100 */
[----:B------:R-:W-:Y:S01]  /*98a0*/  FMUL.FTZ R152, R33, R152 ;  /* 0x0000009821987220 */ /* 0x000fe20000410000 */
[----:B------:R-:W-:Y:S01]  /*98b0*/  HADD2.F32 R44, -RZ, R44.H1_H1 ;  /* 0x3000002cff2c7230 */ /* 0x000fe20000004100 */
[----:B------:R-:W-:Y:S01]  /*98c0*/  F2FP.F16.F32.PACK_AB R52, R53, R52 ;  /* 0x000000343534723e */ /* 0x000fe200000000ff */
[----:B------:R-:W-:-:S02]  /*98d0*/  HADD2.F32 R150, -RZ, R150.H0_H0 ;  /* 0x20000096ff967230 */ /* 0x000fc40000004100 */
[-C--:B------:R-:W-:Y:S01]  /*98e0*/  FMUL.FTZ R47, R45, R43.reuse ;  /* 0x0000002b2d2f7220 */ /* 0x080fe20000410000 */
[----:B------:R-:W-:Y:S02]  /*98f0*/  HADD2.F32 R41, -RZ, R41.H0_H0 ;  /* 0x20000029ff297230 */ /* 0x000fe40000004100 */
[C---:B------:R-:W-:Y:S01]  /*9900*/  FMUL.FTZ R50, R44.reuse, R43 ;  /* 0x0000002b2c327220 */ /* 0x040fe20000410000 */
[----:B------:R-:W-:Y:S02]  /*9910*/  HADD2.F32 R11, -RZ, R11.H0_H0 ;  /* 0x2000000bff0b7230 */ /* 0x000fe40000004100 */
[-C--:B------:R-:W-:Y:S01]  /*9920*/  FFMA.FTZ R152, R35, R150.reuse, R152 ;  /* 0x0000009623987223 */ /* 0x080fe20000010098 */
[----:B------:R-:W-:Y:S01]  /*9930*/  FFMA.FTZ R43, R33, R150, -R46 ;  /* 0x00000096212b7223 */ /* 0x000fe2000001082e */
[-C--:B------:R-:W-:Y:S01]  /*9940*/  FFMA.FTZ R48, R44, R41.reuse, -R47 ;  /* 0x000000292c307223 */ /* 0x080fe2000001082f */
[----:B------:R-:W-:Y:S01]  /*9950*/  FFMA.FTZ R45, R45, R41, R50 ;  /* 0x000000292d2d7223 */ /* 0x000fe20000010032 */
[----:B------:R-:W-:-:S02]  /*9960*/  HADD2.F32 R35, -RZ, R34.H0_H0 ;  /* 0x20000022ff237230 */ /* 0x000fc40000004100 */
[----:B------:R-:W-:Y:S01]  /*9970*/  HADD2.F32 R46, -RZ, R151.H0_H0 ;  /* 0x20000097ff2e7230 */ /* 0x000fe20000004100 */
[----:B------:R-:W-:Y:S01]  /*9980*/  F2FP.F16.F32.PACK_AB R12, R48, R43 ;  /* 0x0000002b300c723e */ /* 0x000fe200000000ff */
[----:B------:R-:W-:Y:S02]  /*9990*/  HADD2.F32 R41, -RZ, R42.H0_H0 ;  /* 0x2000002aff297230 */ /* 0x000fe40000004100 */
[----:B------:R-:W-:Y:S02]  /*99a0*/  HADD2.F32 R33, -RZ, R14.H0_H0 ;  /* 0x2000000eff217230 */ /* 0x000fe40000004100 */
[-C--:B------:R-:W-:Y:S01]  /*99b0*/  FMUL.FTZ R42, R35, R46.reuse ;  /* 0x0000002e232a7220 */ /* 0x080fe20000410000 */
[----:B------:R-:W-:Y:S02]  /*99c0*/  HADD2.F32 R34, -RZ, R34.H1_H1 ;  /* 0x30000022ff227230 */ /* 0x000fe40000004100 */
[----:B------:R-:W-:Y:S02]  /*99d0*/  HADD2.F32 R14, -RZ, R14.H1_H1 ;  /* 0x3000000eff0e7230 */ /* 0x000fe40000004100 */
[----:B------:R-:W-:Y:S01]  /*99e0*/  FMUL.FTZ R46, R33, R46 ;  /* 0x0000002e212e7220 */ /* 0x000fe20000410000 */
[----:B------:R-:W-:-:S02]  /*99f0*/  HADD2.F32 R44, -RZ, R149.H0_H0 ;  /* 0x20000095ff2c7230 */ /* 0x000fc40000004100 */
[-C--:B------:R-:W-:Y:S01]  /*9a00*/  FMUL.FTZ R47, R34, R41.reuse ;  /* 0x00000029222f7220 */ /* 0x080fe20000410000 */
[C---:B------:R-:W-:Y:S02]  /*9a10*/  FMUL.FTZ R41, R14.reuse, R41 ;  /* 0x000000290e297220 */ /* 0x040fe40000410000 */
[-C--:B------:R-:W-:Y:S01]  /*9a20*/  FFMA.FTZ R42, R33, R44.reuse, -R42 ;  /* 0x0000002c212a7223 */ /* 0x080fe2000001082a */
[----:B------:R-:W-:Y:S01]  /*9a30*/  FFMA.FTZ R46, R35, R44, R46 ;  /* 0x0000002c232e7223 */ /* 0x000fe2000001002e */
[-C--:B------:R-:W-:Y:S01]  /*9a40*/  FFMA.FTZ R47, R14, R11.reuse, -R47 ;  /* 0x0000000b0e2f7223 */ /* 0x080fe2000001082f */
[----:B------:R-:W-:Y:S01]  /*9a50*/  FFMA.FTZ R41, R34, R11, R41 ;  /* 0x0000000b22297223 */ /* 0x000fe20000010029 */
[----:B------:R-:W-:Y:S01]  /*9a60*/  F2FP.F16.F32.PACK_AB R33, R32, R13 ;  /* 0x0000000d2021723e */ /* 0x000fe200000000ff */
[----:B------:R-:W-:Y:S01]  /*9a70*/  IMAD.MOV.U32 R13, RZ, RZ, R15 ;  /* 0x000000ffff0d7224 */ /* 0x000fe200078e000f */
[----:B------:R-:W-:Y:S02]  /*9a80*/  F2FP.F16.F32.PACK_AB R35, R54, R51 ;  /* 0x000000333623723e */ /* 0x000fe400000000ff */
[----:B------:R-:W-:-:S02]  /*9a90*/  F2FP.F16.F32.PACK_AB R32, R45, R152 ;  /* 0x000000982d20723e */ /* 0x000fc400000000ff */
[----:B------:R-:W-:Y:S02]  /*9aa0*/  F2FP.F16.F32.PACK_AB R14, R47, R42 ;  /* 0x0000002a2f0e723e */ /* 0x000fe400000000ff */
[----:B------:R-:W-:Y:S02]  /*9ab0*/  F2FP.F16.F32.PACK_AB R34, R41, R46 ;  /* 0x0000002e2922723e */ /* 0x000fe400000000ff */
[----:B------:R-:W-:-:S07]  /*9ac0*/  MOV R15, R52 ;  /* 0x00000034000f7202 */ /* 0x000fce0000000f00 */
.L_x_546:
[----:B------:R-:W-:Y:S05]  /*9ad0*/  BSYNC B1 ;  /* 0x0000000000017941 */ /* 0x000fea0003800000 */
.L_x_545:
[----:B--2---:R2:W-:Y:S01]  /*9ae0*/  ST.E.128 desc[UR60][R38.64], R12 ;  /* 0x0000000c26007985 */ /* 0x0045e2000c101d3c */
[----:B------:R-:W-:-:S13]  /*9af0*/  ISETP.GE.AND P4, PT, R40, R135, PT ;  /* 0x000000872800720c */ /* 0x000fda0003f86270 */
[----:B------:R-:W-:Y:S05]  /*9b00*/  @P4 BRA `(.L_x_493) ;  /* 0x0000000400e84947 */ /* 0x000fea0003800000 */
[----:B------:R-:W-:-:S05]  /*9b10*/  IMAD.WIDE R36, R40, 0x2, R36 ;  /* 0x0000000228247825 */ /* 0x000fca00078e0224 */
[----:B---3--:R3:W-:Y:S01]  /*9b20*/  ST.E.128 desc[UR60][R36.64], R32 ;  /* 0x0000002024007985 */ /* 0x0087e2000c101d3c */
[----:B------:R-:W-:Y:S05]  /*9b30*/  BRA `(.L_x_493) ;  /* 0x0000000400dc7947 */ /* 0x000fea0003800000 */
.L_x_458:
[----:B------:R-:W2:Y:S02]  /*9b40*/  LDL R11, [R1+0x30] ;  /* 0x00003000010b7983 */ /* 0x000ea40000100800 */
[----:B--2---:R-:W-:-:S13]  /*9b50*/  R2UR UR4, R11 ;  /* 0x000000000b0472ca */ /* 0x004fda00000e0000 */
[----:B------:R-:W-:-:S06]  /*9b60*/  UISETP.NE.AND UP0, UPT, UR4, 0x3, UPT ;  /* 0x000000030400788c */ /* 0x000fcc000bf05270 */
[----:B------:R-:W-:-:S13]  /*9b70*/  PLOP3.LUT P0, PT, PT, PT, UP0, 0x80, 0x0 ;  /* 0x000000000000781c */ /* 0x000fda0003f0f008 */
[----:B------:R-:W-:Y:S05]  /*9b80*/  @!P0 BRA `(.L_x_547) ;  /* 0x0000000000048947 */ /* 0x000fea0003800000 */
[----:B------:R-:W-:Y:S01]  /*9b90*/  BPT.TRAP 0x1 ;  /* 0x000000040000795c */ /* 0x000fe20000300000 */
.L_x_547:
[----:B------:R-:W-:Y:S01]  /*9ba0*/  IMAD R88, R18, 0x8, R2 ;  /* 0x0000000812587824 */ /* 0x000fe200078e0202 */
[----:B------:R-:W-:Y:S01]  /*9bb0*/  SHF.L.U32 R89, R166, 0x1f, RZ ;  /* 0x0000001fa6597819 */ /* 0x000fe200000006ff */
[----:B------:R-:W-:Y:S01]  /*9bc0*/  BSSY B1, `(.L_x_548) ;  /* 0x0000004000017945 */ /* 0x000fe20003800000 */
[----:B------:R-:W-:Y:S02]  /*9bd0*/  SHF.R.S32.HI R85, RZ, 0x1f, R84 ;  /* 0x0000001fff557819 */ /* 0x000fe40000011454 */
[----:B------:R-:W0:Y:S02]  /*9be0*/  SYNCS.PHASECHK.TRANS64.TRYWAIT P4, [R88+URZ+0x2a890], R89 ;  /* 0x02a89059580075a7 */ /* 0x000e24000808017f */
[----:B0-----:R-:W-:Y:S05]  /*9bf0*/  @!P4 BRA `(.L_x_549) ;  /* 0x0000015400f8c947 */ /* 0x001fea0003800000 */
.L_x_804:
[----:B------:R-:W-:Y:S05]  /*9c00*/  BSYNC B1 ;  /* 0x0000000000017941 */ /* 0x000fea0003800000 */
.L_x_548:
[----:B------:R-:W-:Y:S01]  /*9c10*/  ULDC.64 UR4, c[0x0][0x300] ;  /* 0x0000c00000047ab9 */ /* 0x000fe20000000a00 */
[----:B-----5:R-:W-:Y:S01]  /*9c20*/  SHF.R.S32.HI R86, RZ, 0x1f, R31 ;  /* 0x0000001fff567819 */ /* 0x020fe2000001141f */
[----:B------:R-:W-:Y:S02]  /*9c30*/  IMAD R11, R85, UR4, RZ ;  /* 0x00000004550b7c24 */ /* 0x000fe4000f8e02ff */
[----:B------:R-:W-:-:S04]  /*9c40*/  IMAD.WIDE.U32 R12, R84, UR4, RZ ;  /* 0x00000004540c7c25 */ /* 0x000fc8000f8e00ff */
[----:B------:R-:W-:Y:S01]  /*9c50*/  IMAD R11, R84, UR5, R11 ;  /* 0x00000005540b7c24 */ /* 0x000fe2000f8e020b */
[----:B------:R-:W-:Y:S01]  /*9c60*/  ULDC.64 UR4, c[0x0][0x310] ;  /* 0x0000c40000047ab9 */ /* 0x000fe20000000a00 */
[----:B------:R-:W-:Y:S02]  /*9c70*/  IMAD R87, R24, -0x60, R25 ;  /* 0xffffffa018577824 */ /* 0x000fe400078e0219 */
[----:B------:R-:W-:Y:S02]  /*9c80*/  IMAD R14, R86, UR4, RZ ;  /* 0x00000004560e7c24 */ /* 0x000fe4000f8e02ff */
[----:B------:R-:W-:Y:S01]  /*9c90*/  IMAD.IADD R13, R13, 0x1, R11 ;  /* 0x000000010d0d7824 */ /* 0x000fe200078e020b */
[----:B------:R-:W-:Y:S01]  /*9ca0*/  VIMNMX R87, R87, 0x60, PT ;  /* 0x0000006057577848 */ /* 0x000fe20003fe0100 */
[C---:B------:R-:W-:Y:S02]  /*9cb0*/  IMAD R11, R31.reuse, UR5, R14 ;  /* 0x000000051f0b7c24 */ /* 0x040fe4000f8e020e */
[----:B------:R-:W-:Y:S01]  /*9cc0*/  IMAD.WIDE.U32 R12, R31, UR4, R12 ;  /* 0x000000041f0c7c25 */ /* 0x000fe2000f8e000c */
[----:B------:R-:W-:-:S03]  /*9cd0*/  ULDC.64 UR4, c[0x0][0x308] ;  /* 0x0000c20000047ab9 */ /* 0x000fc60000000a00 */
[----:B------:R-:W-:Y:S01]  /*9ce0*/  IMAD R15, R4, UR4, RZ ;  /* 0x00000004040f7c24 */ /* 0x000fe2000f8e02ff */
[----:B------:R-:W-:Y:S01]  /*9cf0*/  IADD3 R13, R13, R11, RZ ;  /* 0x0000000b0d0d7210 */ /* 0x000fe20007ffe0ff */
[----:B------:R-:W-:Y:S02]  /*9d00*/  IMAD.IADD R40, R87, 0x1, -R165 ;  /* 0x0000000157287824 */ /* 0x000fe400078e0aa5 */
[C---:B------:R-:W-:Y:S02]  /*9d10*/  IMAD R15, R30.reuse, UR5, R15 ;  /* 0x000000051e0f7c24 */ /* 0x040fe4000f8e020f */
[----:B------:R-:W-:Y:S01]  /*9d20*/  IMAD.WIDE.U32 R12, R30, UR4, R12 ;  /* 0x000000041e0c7c25 */ /* 0x000fe2000f8e000c */
[----:B------:R-:W-:-:S03]  /*9d30*/  ULDC.64 UR4, c[0x0][0x2e8] ;  /* 0x0000ba0000047ab9 */ /* 0x000fc60000000a00 */
[----:B------:R-:W-:Y:S01]  /*9d40*/  IMAD.IADD R15, R13, 0x1, R15 ;  /* 0x000000010d0f7824 */ /* 0x000fe200078e020f */
[----:B------:R-:W-:Y:S01]  /*9d50*/  LEA R38, P4, R12, UR4, 0x1 ;  /* 0x000000040c267c11 */ /* 0x000fe2000f8808ff */
[----:B------:R-:W-:-:S03]  /*9d60*/  UMOV UR4, 0xffffffff ;  /* 0xffffffff00047882 */ /* 0x000fc60000000000 */
[----:B------:R-:W-:Y:S02]  /*9d70*/  LEA.HI.X R39, R12, UR5, R15, 0x1, P4 ;  /* 0x000000050c277c11 */ /* 0x000fe4000a0f0c0f */
[----:B------:R-:W-:Y:S01]  /*9d80*/  ISETP.GE.AND P4, PT, R40, 0x1, PT ;  /* 0x000000012800780c */ /* 0x000fe20003f86270 */
[----:B------:R-:W-:-:S12]  /*9d90*/  BRA.DIV UR4, `(.L_x_550) ;  /* 0x0000015604a47947 */ /* 0x000fd8000b800000 */
[----:B------:R1:W2:Y:S04]  /*9da0*/  SHFL.IDX PT, R37, R39, RZ, 0x1c1f ;  /* 0x001c1fff27257589 */ /* 0x0002a800000e0000 */
[----:B------:R1:W3:Y:S02]  /*9db0*/  SHFL.IDX PT, R36, R38, RZ, 0x1c1f ;  /* 0x001c1fff26247589 */ /* 0x0002e400000e0000 */
.L_x_808:
[----:B------:R-:W-:Y:S04]  /*9dc0*/  BSSY B1, `(.L_x_551) ;  /* 0x0000025000017945 */ /* 0x000fe80003800000 */
[----:B------:R-:W-:Y:S05]  /*9dd0*/  @!P4 BRA `(.L_x_552) ;  /* 0x00000000008cc947 */ /* 0x000fea0003800000 */
[----:B------:R-:W-:Y:S02]  /*9de0*/  ULDC UR4, c[0x0][0x2f4] ;  /* 0x0000bd0000047ab9 */ /* 0x000fe40000000800 */
[----:B------:R-:W-:-:S13]  /*9df0*/  ISETP.GE.AND P4, PT, R16, UR4, PT ;  /* 0x0000000410007c0c */ /* 0x000fda000bf86270 */
[----:B------:R-:W4:Y:S01]  /*9e00*/  @!P4 LDS.128 R12, [R33] ;  /* 0x00000000210cc984 */ /* 0x000f220000000c00 */
[----:B---3--:R-:W-:-:S04]  /*9e10*/  @!P4 LEA R34, P5, R16, R36, 0x1 ;  /* 0x000000241022c211 */ /* 0x008fc800078a08ff */
[----:B--2---:R-:W-:Y:S02]  /*9e20*/  @!P4 LEA.HI.X R35, R16, R37, R17, 0x1, P5 ;  /* 0x000000251023c211 */ /* 0x004fe400028f0c11 */
[----:B------:R-:W-:-:S13]  /*9e30*/  ISETP.GE.AND P5, PT, R0, UR4, PT ;  /* 0x0000000400007c0c */ /* 0x000fda000bfa6270 */
[----:B------:R-:W-:Y:S01]  /*9e40*/  @!P5 SHF.L.U32 R11, R162, 0x3, RZ ;  /* 0x00000003a20bd819 */ /* 0x000fe200000006ff */
[----:B----4-:R2:W-:Y:S01]  /*9e50*/  @!P4 ST.E.128 desc[UR60][R34.64], R12 ;  /* 0x0000000c2200c985 */ /* 0x0105e2000c101d3c */
[----:B------:R-:W-:-:S03]  /*9e60*/  ISETP.GE.AND P4, PT, R3, UR4, PT ;  /* 0x0000000403007c0c */ /* 0x000fc6000bf86270 */
[----:B------:R-:W3:Y:S01]  /*9e70*/  @!P5 LDS.128 R12, [R32] ;  /* 0x00000000200cd984 */ /* 0x000ee20000000c00 */
[----:B--2---:R-:W-:Y:S02]  /*9e80*/  @!P5 IMAD.MOV.U32 R34, RZ, RZ, R36 ;  /* 0x000000ffff22d224 */ /* 0x004fe400078e0024 */
[----:B------:R-:W-:Y:S02]  /*9e90*/  @!P5 IMAD.MOV.U32 R35, RZ, RZ, R37 ;  /* 0x000000ffff23d224 */ /* 0x000fe400078e0025 */
[----:B------:R-:W-:-:S05]  /*9ea0*/  @!P5 IMAD.WIDE R34, R11, 0x2, R34 ;  /* 0x000000020b22d825 */ /* 0x000fca00078e0222 */
[----:B------:R-:W-:Y:S01]  /*9eb0*/  @!P4 SHF.L.U32 R11, R163, 0x3, RZ ;  /* 0x00000003a30bc819 */ /* 0x000fe200000006ff */
[----:B---3--:R2:W-:Y:S01]  /*9ec0*/  @!P5 ST.E.128 desc[UR60][R34.64], R12 ;  /* 0x0000000c2200d985 */ /* 0x0085e2000c101d3c */
[----:B------:R-:W-:-:S03]  /*9ed0*/  ISETP.GE.AND P5, PT, R19, UR4, PT ;  /* 0x0000000413007c0c */ /* 0x000fc6000bfa6270 */
[----:B------:R-:W3:Y:S01]  /*9ee0*/  @!P4 LDS.128 R12, [R33+0x3000] ;  /* 0x00300000210cc984 */ /* 0x000ee20000000c00 */
[----:B--2---:R-:W-:Y:S02]  /*9ef0*/  @!P4 IMAD.MOV.U32 R34, RZ, RZ, R36 ;  /* 0x000000ffff22c224 */ /* 0x004fe400078e0024 */
[----:B------:R-:W-:Y:S02]  /*9f00*/  @!P4 IMAD.MOV.U32 R35, RZ, RZ, R37 ;  /* 0x000000ffff23c224 */ /* 0x000fe400078e0025 */
[----:B------:R-:W-:-:S05]  /*9f10*/  @!P4 IMAD.WIDE R34, R11, 0x2, R34 ;  /* 0x000000020b22c825 */ /* 0x000fca00078e0222 */
[----:B---3--:R2:W-:Y:S04]  /*9f20*/  @!P4 ST.E.128 desc[UR60][R34.64], R12 ;  /* 0x0000000c2200c985 */ /* 0x0085e8000c101d3c */
[----:B------:R-:W3:Y:S01]  /*9f30*/  @!P5 LDS.128 R12, [R32+0x3000] ;  /* 0x00300000200cd984 */ /* 0x000ee20000000c00 */
[----:B--2---:R-:W-:-:S04]  /*9f40*/  @!P5 LEA R34, P4, R19, R36, 0x1 ;  /* 0x000000241322d211 */ /* 0x004fc800078808ff */
[----:B------:R-:W-:Y:S02]  /*9f50*/  @!P5 LEA.HI.X R35, R19, R37, R164, 0x1, P4 ;  /* 0x000000251323d211 */ /* 0x000fe400020f0ca4 */
[----:B------:R-:W-:-:S03]  /*9f60*/  ISETP.GE.AND P4, PT, R22, UR4, PT ;  /* 0x0000000416007c0c */ /* 0x000fc6000bf86270 */
[----:B---3--:R2:W-:Y:S10]  /*9f70*/  @!P5 ST.E.128 desc[UR60][R34.64], R12 ;  /* 0x0000000c2200d985 */ /* 0x0085f4000c101d3c */
[----:B------:R-:W3:Y:S01]  /*9f80*/  @!P4 LDS.128 R12, [R33+0x6000] ;  /* 0x00600000210cc984 */ /* 0x000ee20000000c00 */
[----:B--2---:R-:W-:-:S04]  /*9f90*/  @!P4 LEA R34, P5, R22, R36, 0x1 ;  /* 0x000000241622c211 */ /* 0x004fc800078a08ff */
[----:B------:R-:W-:Y:S02]  /*9fa0*/  @!P4 LEA.HI.X R35, R22, R37, R175, 0x1, P5 ;  /* 0x000000251623c211 */ /* 0x000fe400028f0caf */
[----:B------:R-:W-:-:S03]  /*9fb0*/  ISETP.GE.AND P5, PT, R23, UR4, PT ;  /* 0x0000000417007c0c */ /* 0x000fc6000bfa6270 */
[----:B---3--:R2:W-:Y:S10]  /*9fc0*/  @!P4 ST.E.128 desc[UR60][R34.64], R12 ;  /* 0x0000000c2200c985 */ /* 0x0085f4000c101d3c */
[----:B------:R-:W3:Y:S01]  /*9fd0*/  @!P5 LDS.128 R12, [R32+0x6000] ;  /* 0x00600000200cd984 */ /* 0x000ee20000000c00 */
[----:B--2---:R-:W-:-:S04]  /*9fe0*/  @!P5 LEA R34, P4, R23, R36, 0x1 ;  /* 0x000000241722d211 */ /* 0x004fc800078808ff */
[----:B------:R-:W-:-:S05]  /*9ff0*/  @!P5 LEA.HI.X R35, R23, R37, R174, 0x1, P4 ;  /* 0x000000251723d211 */ /* 0x000fca00020f0cae */
[----:B---3--:R4:W-:Y:S04]  /*a000*/  @!P5 ST.E.128 desc[UR60][R34.64], R12 ;  /* 0x0000000c2200d985 */ /* 0x0089e8000c101d3c */
.L_x_552:
[----:B------:R-:W-:Y:S05]  /*a010*/  BSYNC B1 ;  /* 0x0000000000017941 */ /* 0x000fea0003800000 */
.L_x_551:
[----:B------:R-:W-:-:S03]  /*a020*/  UMOV UR4, 0xffffffff ;  /* 0xffffffff00047882 */ /* 0x000fc60000000000 */
[----:B------:R-:W-:Y:S05]  /*a030*/  BRA.DIV UR4, `(.L_x_553) ;  /* 0x0000015604487947 */ /* 0x000fea000b800000 */
[----:B--2---:R2:W0:Y:S04]  /*a040*/  SHFL.IDX PT, R37, R39, 0x1, 0x1c1f ;  /* 0x003c1f0027257f89 */ /* 0x00442800000e0000 */
[----:B---3--:R2:W3:Y:S02]  /*a050*/  SHFL.IDX PT, R36, R38, 0x1, 0x1c1f ;  /* 0x003c1f0026247f89 */ /* 0x0084e400000e0000 */
.L_x_812:
[----:B------:R-:W-:-:S13]  /*a060*/  ISETP.GE.AND P4, PT, R40, 0x41, PT ;  /* 0x000000412800780c */ /* 0x000fda0003f86270 */
[----:B------:R-:W-:Y:S05]  /*a070*/  @!P4 BRA `(.L_x_493) ;  /* 0x00000000008cc947 */ /* 0x000fea0003800000 */
[----:B------:R-:W-:Y:S02]  /*a080*/  ULDC UR4, c[0x0][0x2f4] ;  /* 0x0000bd0000047ab9 */ /* 0x000fe40000000800 */
[----:B------:R-:W-:-:S13]  /*a090*/  ISETP.GE.AND P4, PT, R16, UR4, PT ;  /* 0x0000000410007c0c */ /* 0x000fda000bf86270 */
[----:B----4-:R-:W4:Y:S01]  /*a0a0*/  @!P4 LDS.128 R12, [R33+0x2000] ;  /* 0x00200000210cc984 */ /* 0x010f220000000c00 */
[----:B---3--:R-:W-:-:S04]  /*a0b0*/  @!P4 LEA R34, P5, R16, R36, 0x1 ;  /* 0x000000241022c211 */ /* 0x008fc800078a08ff */
[----:B0-----:R-:W-:Y:S02]  /*a0c0*/  @!P4 LEA.HI.X R35, R16, R37, R17, 0x1, P5 ;  /* 0x000000251023c211 */ /* 0x001fe400028f0c11 */
[----:B------:R-:W-:-:S13]  /*a0d0*/  ISETP.GE.AND P5, PT, R0, UR4, PT ;  /* 0x0000000400007c0c */ /* 0x000fda000bfa6270 */
[----:B------:R-:W-:Y:S01]  /*a0e0*/  @!P5 SHF.L.U32 R11, R162, 0x3, RZ ;  /* 0x00000003a20bd819 */ /* 0x000fe200000006ff */
[----:B----4-:R0:W-:Y:S01]  /*a0f0*/  @!P4 ST.E.128 desc[UR60][R34.64], R12 ;  /* 0x0000000c2200c985 */ /* 0x0101e2000c101d3c */
[----:B------:R-:W-:-:S03]  /*a100*/  ISETP.GE.AND P4, PT, R3, UR4, PT ;  /* 0x0000000403007c0c */ /* 0x000fc6000bf86270 */
[----:B------:R-:W3:Y:S01]  /*a110*/  @!P5 LDS.128 R12, [R32+0x2000] ;  /* 0x00200000200cd984 */ /* 0x000ee20000000c00 */
[----:B0-----:R-:W-:Y:S02]  /*a120*/  @!P5 IMAD.MOV.U32 R34, RZ, RZ, R36 ;  /* 0x000000ffff22d224 */ /* 0x001fe400078e0024 */
[----:B------:R-:W-:Y:S02]  /*a130*/  @!P5 IMAD.MOV.U32 R35, RZ, RZ, R37 ;  /* 0x000000ffff23d224 */ /* 0x000fe400078e0025 */
[----:B------:R-:W-:-:S05]  /*a140*/  @!P5 IMAD.WIDE R34, R11, 0x2, R34 ;  /* 0x000000020b22d825 */ /* 0x000fca00078e0222 */
[----:B------:R-:W-:Y:S01]  /*a150*/  @!P4 SHF.L.U32 R11, R163, 0x3, RZ ;  /* 0x00000003a30bc819 */ /* 0x000fe200000006ff */
[----:B---3--:R0:W-:Y:S01]  /*a160*/  @!P5 ST.E.128 desc[UR60][R34.64], R12 ;  /* 0x0000000c2200d985 */ /* 0x0081e2000c101d3c */
[----:B------:R-:W-:-:S03]  /*a170*/  ISETP.GE.AND P5, PT, R19, UR4, PT ;  /* 0x0000000413007c0c */ /* 0x000fc6000bfa6270 */
[----:B------:R-:W3:Y:S01]  /*a180*/  @!P4 LDS.128 R12, [R33+0x5000] ;  /* 0x00500000210cc984 */ /* 0x000ee20000000c00 */
[----:B0-----:R-:W-:Y:S02]  /*a190*/  @!P4 IMAD.MOV.U32 R34, RZ, RZ, R36 ;  /* 0x000000ffff22c224 */ /* 0x001fe400078e0024 */
[----:B------:R-:W-:Y:S02]  /*a1a0*/  @!P4 IMAD.MOV.U32 R35, RZ, RZ, R37 ;  /* 0x000000ffff23c224 */ /* 0x000fe400078e0025 */
[----:B------:R-:W-:-:S05]  /*a1b0*/  @!P4 IMAD.WIDE R34, R11, 0x2, R34 ;  /* 0x000000020b22c825 */ /* 0x000fca00078e0222 */
[----:B---3--:R0:W-:Y:S04]  /*a1c0*/  @!P4 ST.E.128 desc[UR60][R34.64], R12 ;  /* 0x0000000c2200c985 */ /* 0x0081e8000c101d3c */
[----:B------:R-:W3:Y:S01]  /*a1d0*/  @!P5 LDS.128 R12, [R32+0x5000] ;  /* 0x00500000200cd984 */ /* 0x000ee20000000c00 */
[----:B0-----:R-:W-:-:S04]  /*a1e0*/  @!P5 LEA R34, P4, R19, R36, 0x1 ;  /* 0x000000241322d211 */ /* 0x001fc800078808ff */
[----:B------:R-:W-:Y:S02]  /*a1f0*/  @!P5 LEA.HI.X R35, R19, R37, R164, 0x1, P4 ;  /* 0x000000251323d211 */ /* 0x000fe400020f0ca4 */
[----:B------:R-:W-:-:S03]  /*a200*/  ISETP.GE.AND P4, PT, R22, UR4, PT ;  /* 0x0000000416007c0c */ /* 0x000fc6000bf86270 */
[----:B---3--:R0:W-:Y:S10]  /*a210*/  @!P5 ST.E.128 desc[UR60][R34.64], R12 ;  /* 0x0000000c2200d985 */ /* 0x0081f4000c101d3c */
[----:B------:R-:W3:Y:S01]  /*a220*/  @!P4 LDS.128 R12, [R33+0x8000] ;  /* 0x00800000210cc984 */ /* 0x000ee20000000c00 */
[----:B0-----:R-:W-:-:S04]  /*a230*/  @!P4 LEA R34, P5, R22, R36, 0x1 ;  /* 0x000000241622c211 */ /* 0x001fc800078a08ff */
[----:B------:R-:W-:Y:S02]  /*a240*/  @!P4 LEA.HI.X R35, R22, R37, R175, 0x1, P5 ;  /* 0x000000251623c211 */ /* 0x000fe400028f0caf */
[----:B------:R-:W-:-:S03]  /*a250*/  ISETP.GE.AND P5, PT, R23, UR4, PT ;  /* 0x0000000417007c0c */ /* 0x000fc6000bfa6270 */
[----:B---3--:R-:W-:Y:S10]  /*a260*/  @!P4 ST.E.128 desc[UR60][R34.64], R12 ;  /* 0x0000000c2200c985 */ /* 0x008ff4000c101d3c */
[----:B------:R0:W3:Y:S02]  /*a270*/  @!P5 LDS.128 R12, [R32+0x8000] ;  /* 0x00800000200cd984 */ /* 0x0000e40000000c00 */
[----:B0-----:R-:W-:-:S04]  /*a280*/  @!P5 LEA R32, P4, R23, R36, 0x1 ;  /* 0x000000241720d211 */ /* 0x001fc800078808ff */
[----:B------:R-:W-:-:S05]  /*a290*/  @!P5 LEA.HI.X R33, R23, R37, R174, 0x1, P4 ;  /* 0x000000251721d211 */ /* 0x000fca00020f0cae */
[----:B---3--:R0:W-:Y:S04]  /*a2a0*/  @!P5 ST.E.128 desc[UR60][R32.64], R12 ;  /* 0x0000000c2000d985 */ /* 0x0081e8000c101d3c */
.L_x_493:
[----:B------:R-:W-:Y:S05]  /*a2b0*/  BSYNC B0 ;  /* 0x0000000000007941 */ /* 0x000fea0003800000 */
.L_x_457:
[----:B0--3--:R-:W0:Y:S01]  /*a2c0*/  S2R R11, SR_TID.X ;  /* 0x00000000000b7919 */ /* 0x009e220000002100 */
[----:B------:R-:W-:Y:S01]  /*a2d0*/  @!PT LDS RZ, [RZ] ;  /* 0x00000000fffff984 */ /* 0x000fe20000000800 */
[----:B------:R-:W-:Y:S01]  /*a2e0*/  @!PT LDS RZ, [RZ] ;  /* 0x00000000fffff984 */ /* 0x000fe20000000800 */
[----:B------:R-:W-:Y:S01]  /*a2f0*/  @!PT LDS RZ, [RZ] ;  /* 0x00000000fffff984 */ /* 0x000fe20000000800 */
[----:B------:R-:W-:Y:S01]  /*a300*/  @!PT LDS RZ, [RZ] ;  /* 0x00000000fffff984 */ /* 0x000fe20000000800 */
[----:B------:R3:W-:Y:S06]  /*a310*/  MEMBAR.ALL.CTA ;  /* 0x0000000000007992 */ /* 0x0007ec0000008000 */
[----:B---3--:R-:W3:Y:S01]  /*a320*/  FENCE.VIEW.ASYNC.S ;  /* 0x00000000000073c6 */ /* 0x008ee20000000000 */
[----:B------:R-:W-:Y:S05]  /*a330*/  WARPSYNC.ALL ;  /* 0x0000000000007948 */ /* 0x000fea0003800000 */
[----:B------:R-:W-:Y:S01]  /*a340*/  BSSY B0, `(.L_x_554) ;  /* 0x0000009000007945 */ /* 0x000fe20003800000 */
[----:B0-----:R-:W-:Y:S01]  /*a350*/  LOP3.LUT R11, R11, 0x7f, RZ, 0xc0, !PT ;  /* 0x0000007f0b0b7812 */ /* 0x001fe200078ec0ff */
[----:B---3--:R0:W-:Y:S03]  /*a360*/  BAR.SYNC.DEFER_BLOCKING R148, 0x80 ;  /* 0x000200940000751d */ /* 0x0081e60000010000 */
[----:B------:R-:W-:-:S13]  /*a370*/  ISETP.NE.AND P4, PT, R11, RZ, PT ;  /* 0x000000ff0b00720c */ /* 0x000fda0003f85270 */
[----:B------:R-:W-:-:S04]  /*a380*/  @!P4 IADD3 R11, R88, 0x2a8a0, RZ ;  /* 0x0002a8a0580bc810 */ /* 0x000fc80007ffe0ff */
[----:B------:R-:W-:-:S04]  /*a390*/  @!P4 PRMT R11, RZ, 0x654, R11 ;  /* 0x00000654ff0bc816 */ /* 0x000fc8000000000b */
[----:B------:R0:W-:Y:S01]  /*a3a0*/  @!P4 SYNCS.ARRIVE.TRANS64.RED.A1T0 RZ, [R11+URZ], RZ ;  /* 0x000000ff0bffc9a7 */ /* 0x0001e2000810043f */
[----:B------:R-:W-:Y:S05]  /*a3b0*/  @!P0 BRA `(.L_x_555) ;  /* 0x0000000000048947 */ /* 0x000fea0003800000 */
[----:B------:R-:W-:Y:S01]  /*a3c0*/  BPT.TRAP 0x1 ;  /* 0x000000040000795c */ /* 0x000fe20000300000 */
.L_x_555:
[----:B------:R-:W-:Y:S05]  /*a3d0*/  BSYNC B0 ;  /* 0x0000000000007941 */ /* 0x000fea0003800000 */
.L_x_554:
[----:B------:R-:W3:Y:S01]  /*a3e0*/  SYNCS.PHASECHK.TRANS64.TRYWAIT P0, [R88+URZ+0x2a8b0], R89 ;  /* 0x02a8b059580075a7 */ /* 0x000ee2000800017f */
[----:B------:R-:W-:Y:S04]  /*a3f0*/  BSSY B0, `(.L_x_556) ;  /* 0x0000002000007945 */ /* 0x000fe80003800000 */
[----:B---3--:R-:W-:Y:S05]  /*a400*/  @!P0 BRA `(.L_x_557) ;  /* 0x0000015000a08947 */ /* 0x008fea0003800000 */
.L_x_813:
[----:B------:R-:W-:Y:S05]  /*a410*/  BSYNC B0 ;  /* 0x0000000000007941 */ /* 0x000fea0003800000 */
.L_x_556:
[----:B------:R-:W-:Y:S01]  /*a420*/  ULDC.64 UR4, c[0x0][0x328] ;  /* 0x0000ca0000047ab9 */ /* 0x000fe20000000a00 */
[----:B------:R-:W-:Y:S01]  /*a430*/  IADD3 R87, -R165, R87, RZ ;  /* 0x00000057a5577210 */ /* 0x000fe20007ffe1ff */
[----:B------:R-:W-:Y:S01]  /*a440*/  IMAD R85, R85, UR4, RZ ;  /* 0x0000000455557c24 */ /* 0x000fe2000f8e02ff */
[----:B------:R-:W-:Y:S01]  /*a450*/  BSSY B0, `(.L_x_558) ;  /* 0x000002d000007945 */ /* 0x000fe20003800000 */
[----:B--2-4-:R-:W-:Y:S01]  /*a460*/  IMAD.WIDE.U32 R12, R84, UR4, RZ ;  /* 0x00000004540c7c25 */ /* 0x014fe2000f8e00ff */
[----:B------:R-:W-:-:S03]  /*a470*/  ISETP.GE.AND P0, PT, R87, 0x1, PT ;  /* 0x000000015700780c */ /* 0x000fc60003f06270 */
[----:B------:R-:W-:Y:S01]  /*a480*/  IMAD R85, R84, UR5, R85 ;  /* 0x0000000554557c24 */ /* 0x000fe2000f8e0255 */
[----:B------:R-:W-:Y:S01]  /*a490*/  ULDC.64 UR4, c[0x0][0x338] ;  /* 0x0000ce0000047ab9 */ /* 0x000fe20000000a00 */
[----:B------:R-:W-:Y:S02]  /*a4a0*/  IMAD R14, R18, 0x3000, R5 ;  /* 0x00003000120e7824 */ /* 0x000fe400078e0205 */
[----:B------:R-:W-:Y:S02]  /*a4b0*/  IMAD R86, R86, UR4, RZ ;  /* 0x0000000456567c24 */ /* 0x000fe4000f8e02ff */
[----:B------:R-:W-:Y:S01]  /*a4c0*/  IMAD.IADD R13, R13, 0x1, R85 ;  /* 0x000000010d0d7824 */ /* 0x000fe200078e0255 */
[----:B------:R-:W-:Y:S01]  /*a4d0*/  LEA R36, R14, R125, 0x1 ;  /* 0x0000007d0e247211 */ /* 0x000fe200078e08ff */
[C---:B0-----:R-:W-:Y:S02]  /*a4e0*/  IMAD R11, R31.reuse, UR5, R86 ;  /* 0x000000051f0b7c24 */ /* 0x041fe4000f8e0256 */
[----:B------:R-:W-:Y:S01]  /*a4f0*/  IMAD.WIDE.U32 R12, R31, UR4, R12 ;  /* 0x000000041f0c7c25 */ /* 0x000fe2000f8e000c */
[----:B------:R-:W-:-:S03]  /*a500*/  ULDC.64 UR4, c[0x0][0x330] ;  /* 0x0000cc0000047ab9 */ /* 0x000fc60000000a00 */
[----:B------:R-:W-:Y:S02]  /*a510*/  IMAD R15, R4, UR4, RZ ;  /* 0x00000004040f7c24 */ /* 0x000fe4000f8e02ff */
[----:B------:R-:W-:Y:S02]  /*a520*/  IMAD.IADD R13, R13, 0x1, R11 ;  /* 0x000000010d0d7824 */ /* 0x000fe400078e020b */
[C---:B------:R-:W-:Y:S02]  /*a530*/  IMAD R11, R30.reuse, UR5, R15 ;  /* 0x000000051e0b7c24 */ /* 0x040fe4000f8e020f */
[----:B------:R-:W-:Y:S01]  /*a540*/  IMAD.WIDE.U32 R12, R30, UR4, R12 ;  /* 0x000000041e0c7c25 */ /* 0x000fe2000f8e000c */
[----:B------:R-:W-:-:S03]  /*a550*/  ULDC.64 UR4, c[0x0][0x318] ;  /* 0x0000c60000047ab9 */ /* 0x000fc60000000a00 */
[----:B------:R-:W-:Y:S01]  /*a560*/  IMAD.IADD R11, R13, 0x1, R11 ;  /* 0x000000010d0b7824 */ /* 0x000fe200078e020b */
[----:B------:R-:W-:Y:S01]  /*a570*/  LEA R31, P5, R12, UR4, 0x1 ;  /* 0x000000040c1f7c11 */ /* 0x000fe2000f8a08ff */
[----:B------:R-:W-:-:S03]  /*a580*/  IMAD.IADD R32, R131, 0x1, R14 ;  /* 0x0000000183207824 */ /* 0x000fc600078e020e */
[----:B------:R-:W-:Y:S01]  /*a590*/  LEA.HI.X R11, R12, UR5, R11, 0x1, P5 ;  /* 0x000000050c0b7c11 */ /* 0x000fe2000a8f0c0b */
[----:B------:R-:W-:Y:S02]  /*a5a0*/  IMAD R37, R32, 0x2, R125 ;  /* 0x0000000220257824 */ /* 0x000fe400078e027d */
[----:B------:R0:W2:Y:S04]  /*a5b0*/  SHFL.IDX PT, R32, R31, RZ, 0x1c1f ;  /* 0x001c1fff1f207589 */ /* 0x0000a800000e0000 */
[----:B------:R0:W4:Y:S01]  /*a5c0*/  SHFL.IDX PT, R33, R11, RZ, 0x1c1f ;  /* 0x001c1fff0b217589 */ /* 0x00012200000e0000 */
[----:B------:R-:W-:Y:S05]  /*a5d0*/  @!P0 BRA `(.L_x_559) ;  /* 0x0000000000508947 */ /* 0x000fea0003800000 */
[----:B------:R-:W-:-:S13]  /*a5e0*/  ISETP.NE.AND P5, PT, R6, RZ, PT ;  /* 0x000000ff0600720c */ /* 0x000fda0003fa5270 */
[----:B------:R-:W5:Y:S01]  /*a5f0*/  @P5 LDS.128 R12, [R36] ;  /* 0x00000000240c5984 */ /* 0x000f620000000c00 */
[----:B--2---:R-:W-:-:S04]  /*a600*/  @P5 LEA R34, P0, R16, R32, 0x1 ;  /* 0x0000002010225211 */ /* 0x004fc800078008ff */
[----:B----4-:R-:W-:Y:S02]  /*a610*/  @P5 LEA.HI.X R35, R16, R33, R17, 0x1, P0 ;  /* 0x0000002110235211 */ /* 0x010fe400000f0c11 */
[----:B------:R-:W-:-:S13]  /*a620*/  ISETP.NE.AND P0, PT, R20, RZ, PT ;  /* 0x000000ff1400720c */ /* 0x000fda0003f05270 */
[----:B-1----:R-:W-:Y:S01]  /*a630*/  @P0 IMAD.SHL.U32 R39, R162, 0x8, RZ ;  /* 0x00000008a2270824 */ /* 0x002fe200078e00ff */
[----:B-----5:R1:W-:Y:S01]  /*a640*/  @P5 ST.E.128 desc[UR60][R34.64], R12 ;  /* 0x0000000c22005985 */ /* 0x0203e2000c101d3c */
[----:B------:R-:W-:-:S03]  /*a650*/  ISETP.NE.AND P5, PT, R21, RZ, PT ;  /* 0x000000ff1500720c */ /* 0x000fc60003fa5270 */
[----:B------:R-:W2:Y:S01]  /*a660*/  @P0 LDS.128 R12, [R37] ;  /* 0x00000000250c0984 */ /* 0x000ea20000000c00 */
[----:B-1----:R-:W-:-:S09]  /*a670*/  @P0 IMAD.WIDE R34, R39, 0x2, R32 ;  /* 0x0000000227220825 */ /* 0x002fd200078e0220 */
[----:B------:R-:W-:Y:S01]  /*a680*/  @P5 SHF.L.U32 R39, R163, 0x3, RZ ;  /* 0x00000003a3275819 */ /* 0x000fe200000006ff */
[----:B--2---:R1:W-:Y:S01]  /*a690*/  @P0 ST.E.128 desc[UR60][R34.64], R12 ;  /* 0x0000000c22000985 */ /* 0x0043e2000c101d3c */
[----:B------:R-:W-:-:S03]  /*a6a0*/  ISETP.NE.AND P0, PT, R26, RZ, PT ;  /* 0x000000ff1a00720c */ /* 0x000fc60003f05270 */
[----:B------:R-:W2:Y:S01]  /*a6b0*/  @P5 LDS.128 R12, [R36+0x3000] ;  /* 0x00300000240c5984 */ /* 0x000ea20000000c00 */
[----:B-1----:R-:W-:-:S05]  /*a6c0*/  @P5 IMAD.WIDE R34, R39, 0x2, R32 ;  /* 0x0000000227225825 */ /* 0x002fca00078e0220 */
[----:B--2---:R-:W-:Y:S04]  /*a6d0*/  @P5 ST.E.128 desc[UR60][R34.64], R12 ;  /* 0x0000000c22005985 */ /* 0x004fe8000c101d3c */
[C---:B------:R-:W-:Y:S01]  /*a6e0*/  @P0 LEA R32, P5, R19.reuse, R32, 0x1 ;  /* 0x0000002013200211 */ /* 0x040fe200078a08ff */
[----:B------:R-:W1:Y:S03]  /*a6f0*/  @P0 LDS.128 R12, [R37+0x3000] ;  /* 0x00300000250c0984 */ /* 0x000e660000000c00 */
[----:B------:R-:W-:-:S05]  /*a700*/  @P0 LEA.HI.X R33, R19, R33, R164, 0x1, P5 ;  /* 0x0000002113210211 */ /* 0x000fca00028f0ca4 */
[----:B-1----:R1:W-:Y:S04]  /*a710*/  @P0 ST.E.128 desc[UR60][R32.64], R12 ;  /* 0x0000000c20000985 */ /* 0x0023e8000c101d3c */
.L_x_559:
[----:B------:R-:W-:Y:S05]  /*a720*/  BSYNC B0 ;  /* 0x0000000000007941 */ /* 0x000fea0003800000 */
.L_x_558:
[----:B------:R-:W-:Y:S01]  /*a730*/  ISETP.GE.AND P0, PT, R87, 0x41, PT ;  /* 0x000000415700780c */ /* 0x000fe20003f06270 */
[----:B-1--4-:R1:W4:Y:S01]  /*a740*/  SHFL.IDX PT, R33, R11, 0x1, 0x1c1f ;  /* 0x003c1f000b217f89 */ /* 0x01232200000e0000 */
[----:B------:R-:W-:Y:S03]  /*a750*/  BSSY B0, `(.L_x_560) ;  /* 0x0000017000007945 */ /* 0x000fe60003800000 */
[----:B--2---:R1:W2:Y:S08]  /*a760*/  SHFL.IDX PT, R32, R31, 0x1, 0x1c1f ;  /* 0x003c1f001f207f89 */ /* 0x0042b000000e0000 */
[----:B-1----:R-:W-:Y:S05]  /*a770*/  @!P0 BRA `(.L_x_561) ;  /* 0x0000000000508947 */ /* 0x002fea0003800000 */
[----:B------:R-:W-:-:S13]  /*a780*/  ISETP.NE.AND P5, PT, R6, RZ, PT ;  /* 0x000000ff0600720c */ /* 0x000fda0003fa5270 */
[----:B------:R-:W1:Y:S01]  /*a790*/  @P5 LDS.128 R12, [R36+0x2000] ;  /* 0x00200000240c5984 */ /* 0x000e620000000c00 */
[----:B--2---:R-:W-:-:S04]  /*a7a0*/  @P5 LEA R34, P0, R16, R32, 0x1 ;  /* 0x0000002010225211 */ /* 0x004fc800078008ff */
[----:B----4-:R-:W-:Y:S02]  /*a7b0*/  @P5 LEA.HI.X R35, R16, R33, R17, 0x1, P0 ;  /* 0x0000002110235211 */ /* 0x010fe400000f0c11 */
[----:B------:R-:W-:-:S13]  /*a7c0*/  ISETP.NE.AND P0, PT, R20, RZ, PT ;  /* 0x000000ff1400720c */ /* 0x000fda0003f05270 */
[----:B0-----:R-:W-:Y:S01]  /*a7d0*/  @P0 IMAD.SHL.U32 R11, R162, 0x8, RZ ;  /* 0x00000008a20b0824 */ /* 0x001fe200078e00ff */
[----:B-1----:R0:W-:Y:S01]  /*a7e0*/  @P5 ST.E.128 desc[UR60][R34.64], R12 ;  /* 0x0000000c22005985 */ /* 0x0021e2000c101d3c */
[----:B------:R-:W-:-:S03]  /*a7f0*/  ISETP.NE.AND P5, PT, R21, RZ, PT ;  /* 0x000000ff1500720c */ /* 0x000fc60003fa5270 */
[----:B------:R-:W1:Y:S01]  /*a800*/  @P0 LDS.128 R12, [R37+0x2000] ;  /* 0x00200000250c0984 */ /* 0x000e620000000c00 */
[----:B0-----:R-:W-:-:S09]  /*a810*/  @P0 IMAD.WIDE R34, R11, 0x2, R32 ;  /* 0x000000020b220825 */ /* 0x001fd200078e0220 */
[----:B------:R-:W-:Y:S01]  /*a820*/  @P5 IMAD.SHL.U32 R11, R163, 0x8, RZ ;  /* 0x00000008a30b5824 */ /* 0x000fe200078e00ff */
[----:B-1----:R0:W-:Y:S01]  /*a830*/  @P0 ST.E.128 desc[UR60][R34.64], R12 ;  /* 0x0000000c22000985 */ /* 0x0021e2000c101d3c */
[----:B------:R-:W-:-:S03]  /*a840*/  ISETP.NE.AND P0, PT, R26, RZ, PT ;  /* 0x000000ff1a00720c */ /* 0x000fc60003f05270 */
[----:B------:R-:W1:Y:S01]  /*a850*/  @P5 LDS.128 R12, [R36+0x5000] ;  /* 0x00500000240c5984 */ /* 0x000e620000000c00 */
[----:B0-----:R-:W-:-:S05]  /*a860*/  @P5 IMAD.WIDE R34, R11, 0x2, R32 ;  /* 0x000000020b225825 */ /* 0x001fca00078e0220 */
[----:B-1----:R-:W-:Y:S04]  /*a870*/  @P5 ST.E.128 desc[UR60][R34.64], R12 ;  /* 0x0000000c22005985 */ /* 0x002fe8000c101d3c */
[C---:B------:R-:W-:Y:S01]  /*a880*/  @P0 LEA R32, P5, R19.reuse, R32, 0x1 ;  /* 0x0000002013200211 */ /* 0x040fe200078a08ff */
[----:B------:R-:W0:Y:S03]  /*a890*/  @P0 LDS.128 R12, [R37+0x5000] ;  /* 0x00500000250c0984 */ /* 0x000e260000000c00 */
[----:B------:R-:W-:-:S05]  /*a8a0*/  @P0 LEA.HI.X R33, R19, R33, R164, 0x1, P5 ;  /* 0x0000002113210211 */ /* 0x000fca00028f0ca4 */
[----:B0-----:R1:W-:Y:S04]  /*a8b0*/  @P0 ST.E.128 desc[UR60][R32.64], R12 ;  /* 0x0000000c20000985 */ /* 0x0013e8000c101d3c */
.L_x_561:
[----:B------:R-:W-:Y:S05]  /*a8c0*/  BSYNC B0 ;  /* 0x0000000000007941 */ /* 0x000fea0003800000 */
.L_x_560:
[----:B------:R-:W-:Y:S01]  /*a8d0*/  @!PT LDS RZ, [RZ] ;  /* 0x00000000fffff984 */ /* 0x000fe20000000800 */
[----:B------:R-:W-:Y:S01]  /*a8e0*/  @!PT LDS RZ, [RZ] ;  /* 0x00000000fffff984 */ /* 0x000fe20000000800 */
[----:B------:R-:W-:Y:S01]  /*a8f0*/  @!PT LDS RZ, [RZ] ;  /* 0x00000000fffff984 */ /* 0x000fe20000000800 */
[----:B------:R-:W-:Y:S01]  /*a900*/  @!PT LDS RZ, [RZ] ;  /* 0x00000000fffff984 */ /* 0x000fe20000000800 */
[----:B------:R5:W-:Y:S06]  /*a910*/  MEMBAR.ALL.CTA ;  /* 0x0000000000007992 */ /* 0x000bec0000008000 */
[----:B-----5:R-:W5:Y:S01]  /*a920*/  FENCE.VIEW.ASYNC.S ;  /* 0x00000000000073c6 */ /* 0x020f620000000000 */
[----:B---3--:R-:W-:Y:S01]  /*a930*/  @!P4 IADD3 R88, R88, 0x2a8c0, RZ ;  /* 0x0002a8c05858c810 */ /* 0x008fe20007ffe0ff */
[----:B------:R-:W-:Y:S01]  /*a940*/  VIADD R18, R18, 0x1 ;  /* 0x0000000112127836 */ /* 0x000fe20000000000 */
[----:B-----5:R3:W-:Y:S01]  /*a950*/  BAR.SYNC.DEFER_BLOCKING R148, 0x80 ;  /* 0x000200940000751d */ /* 0x0207e20000010000 */
[----:B------:R-:W-:-:S02]  /*a960*/  ISETP.NE.AND P5, PT, R127, RZ, PT ;  /* 0x000000ff7f00720c */ /* 0x000fc40003fa5270 */
[----:B------:R-:W-:Y:S02]  /*a970*/  @!P4 PRMT R88, RZ, 0x654, R88 ;  /* 0x00000654ff58c816 */ /* 0x000fe40000000058 */
[----:B------:R-:W-:Y:S02]  /*a980*/  PLOP3.LUT P0, PT, PT, PT, PT, 0x8, 0x0 ;  /* 0x000000000000781c */ /* 0x000fe40003f0e170 */
[----:B------:R3:W-:Y:S01]  /*a990*/  @!P4 SYNCS.ARRIVE.TRANS64.RED.A1T0 RZ, [R88+URZ], RZ ;  /* 0x000000ff58ffc9a7 */ /* 0x0007e2000810043f */
[----:B------:R-:W-:-:S04]  /*a9a0*/  ISETP.NE.AND P4, PT, R18, 0x2, PT ;  /* 0x000000021200780c */ /* 0x000fc80003f85270 */
[----:B0-----:R-:W-:Y:S02]  /*a9b0*/  SEL R11, RZ, 0x1, P4 ;  /* 0x00000001ff0b7807 */ /* 0x001fe40002000000 */
[----:B------:R-:W-:Y:S02]  /*a9c0*/  SEL R18, R18, RZ, P4 ;  /* 0x000000ff12127207 */ /* 0x000fe40002000000 */
[----:B------:R-:W-:Y:S01]  /*a9d0*/  LOP3.LUT R166, R166, R11, RZ, 0x3c, !PT ;  /* 0x0000000ba6a67212 */ /* 0x000fe200078e3cff */
[----:B---3--:R-:W-:Y:S06]  /*a9e0*/  @P5 BRA `(.L_x_562) ;  /* 0xffffff7c00145947 */ /* 0x008fec000383ffff */
.L_x_452:
[----:B------:R-:W-:Y:S01]  /*a9f0*/  BSSY B0, `(.L_x_563) ;  /* 0x000002a000007945 */ /* 0x000fe20003800000 */
[----:B------:R-:W-:Y:S01]  /*aa00*/  ISETP.GE.AND P2, PT, R147, 0x1, PT ;  /* 0x000000019300780c */ /* 0x000fe20003f46270 */
[----:B------:R-:W-:Y:S01]  /*aa10*/  IMAD.MOV.U32 R3, RZ, RZ, RZ ;  /* 0x000000ffff037224 */ /* 0x000fe200078e00ff */
[----:B------:R-:W-:Y:S02]  /*aa20*/  PLOP3.LUT P1, PT, PT, PT, PT, 0x80, 0x0 ;  /* 0x000000000000781c */ /* 0x000fe40003f2f070 */
[----:B------:R-:W-:Y:S02]  /*aa30*/  CS2R R86, SRZ ;  /* 0x0000000000567805 */ /* 0x000fe4000001ff00 */
        /* <DEDUP_REMOVED lines=24> */
[----:B------:R-:W-:Y:S01]  /*abc0*/  CS2R R40, SRZ ;  /* 0x0000000000287805 */ /* 0x000fe2000001ff00 */
[----:B------:R-:W-:Y:S01]  /*abd0*/  IMAD.MOV.U32 R95, RZ, RZ, RZ ;  /* 0x000000ffff5f7224 */ /* 0x000fe200078e00ff */
[----:B------:R-:W-:Y:S02]  /*abe0*/  CS2R R88, SRZ ;  /* 0x0000000000587805 */ /* 0x000fe4000001ff00 */
[----:B------:R-:W-:Y:S01]  /*abf0*/  CS2R R92, SRZ ;  /* 0x00000000005c7805 */ /* 0x000fe2000001ff00 */
[----:B------:R-:W-:Y:S01]  /*ac00*/  IMAD.MOV.U32 R90, RZ, RZ, RZ ;  /* 0x000000ffff5a7224 */ /* 0x000fe200078e00ff */
[----:B------:R-:W-:Y:S01]  /*ac10*/  MOV R97, RZ ;  /* 0x000000ff00617202 */ /* 0x000fe20000000f00 */
[----:B------:R-:W-:Y:S01]  /*ac20*/  IMAD.MOV.U32 R26, RZ, RZ, RZ ;  /* 0x000000ffff1a7224 */ /* 0x000fe200078e00ff */
[----:B------:R-:W-:Y:S01]  /*ac30*/  CS2R R10, SRZ ;  /* 0x00000000000a7805 */ /* 0x000fe2000001ff00 */
[----:B------:R-:W-:Y:S01]  /*ac40*/  IMAD.MOV.U32 R99, RZ, RZ, RZ ;  /* 0x000000ffff637224 */ /* 0x000fe200078e00ff */
[----:B-12---:R-:W-:Y:S01]  /*ac50*/  MOV R32, RZ ;  /* 0x000000ff00207202 */ /* 0x006fe20000000f00 */
[----:B------:R-:W-:Y:S06]  /*ac60*/  @P0 BRA `(.L_x_564) ;  /* 0x0000000000080947 */ /* 0x000fec0003800000 */
[----:B------:R-:W0:Y:S02]  /*ac70*/  FENCE.VIEW.ASYNC.G ;  /* 0x00000000000073c6 */ /* 0x000e240000000100 */
[----:B0-----:R-:W-:Y:S06]  /*ac80*/  BAR.ARV 0xc, 0x180 ;  /* 0x0306000000007b1d */ /* 0x001fec0000002000 */
.L_x_564:
[----:B------:R-:W-:Y:S05]  /*ac90*/  BSYNC B0 ;  /* 0x0000000000007941 */ /* 0x000fea0003800000 */
.L_x_563:
[----:B------:R-:W-:Y:S02]  /*aca0*/  IMAD.MOV.U32 R91, RZ, RZ, RZ ;  /* 0x000000ffff5b7224 */ /* 0x000fe400078e00ff */
[----:B------:R-:W-:Y:S01]  /*acb0*/  IMAD.MOV.U32 R24, RZ, RZ, RZ ;  /* 0x000000ffff187224 */ /* 0x000fe200078e00ff */
[----:B------:R-:W-:Y:S06]  /*acc0*/  @!P2 BRA `(.L_x_565) ;  /* 0x000000b80058a947 */ /* 0x000fec0003800000 */
[----:B------:R-:W2:Y:S04]  /*acd0*/  LDL R4, [R1+0x34] ;  /* 0x0000340001047983 */ /* 0x000ea80000100800 */
[----:B------:R-:W0:Y:S02]  /*ace0*/  SHFL.IDX PT, R0, R226, RZ, 0x1f ;  /* 0x00001fffe2007589 */ /* 0x000e2400000e0000 */
[----:B0-----:R-:W-:-:S04]  /*acf0*/  LEA.HI R3, R0, R0, RZ, 0x1 ;  /* 0x0000000000037211 */ /* 0x001fc800078f08ff */
[----:B------:R-:W-:-:S04]  /*ad00*/  LOP3.LUT R3, R3, 0x1e, RZ, 0xc0, !PT ;  /* 0x0000001e03037812 */ /* 0x000fc800078ec0ff */
[----:B------:R-:W-:Y:S02]  /*ad10*/  IADD3 R3, R0, -R3, RZ ;  /* 0x8000000300037210 */ /* 0x000fe40007ffe0ff */
[----:B--2---:R-:W-:-:S13]  /*ad20*/  R2UR UR4, R4 ;  /* 0x00000000040472ca */ /* 0x004fda00000e0000 */
[----:B------:R-:W-:Y:S02]  /*ad30*/  ULOP3.LUT UP0, URZ, UR4, 0x1bf, URZ, 0xc0, !UPT ;  /* 0x000001bf043f7892 */ /* 0x000fe4000f80c03f */
[----:B------:R-:W-:-:S04]  /*ad40*/  LEA R3, R3, UR4, 0xd ;  /* 0x0000000403037c11 */ /* 0x000fc8000f8e68ff */
[----:B------:R-:W-:Y:S02]  /*ad50*/  SHF.R.U32.HI R3, RZ, 0x4, R3 ;  /* 0x00000004ff037819 */ /* 0x000fe40000011603 */
[----:B------:R-:W-:Y:S02]  /*ad60*/  PLOP3.LUT P0, PT, PT, PT, UP0, 0x80, 0x0 ;  /* 0x000000000000781c */ /* 0x000fe40003f0f008 */
[----:B------:R-:W-:-:S11]  /*ad70*/  LOP3.LUT R36, R3, 0x3fff, RZ, 0xc0, !PT ;  /* 0x00003fff03247812 */ /* 0x000fd600078ec0ff */
[----:B------:R-:W-:Y:S05]  /*ad80*/  @!P0 BRA `(.L_x_566) ;  /* 0x0000000000408947 */ /* 0x000fea0003800000 */
[----:B------:R-:W-:Y:S01]  /*ad90*/  MOV R0, 0x0 ;  /* 0x0000000000007802 */ /* 0x000fe20000000f00 */
[----:B------:R-:W-:Y:S01]  /*ada0*/  ULDC.64 UR4, c[0x4][0x90] ;  /* 0x0100240000047ab9 */ /* 0x000fe20000000a00 */
[----:B------:R-:W-:Y:S01]  /*adb0*/  ULDC.64 UR6, c[0x4][0x98] ;  /* 0x0100260000067ab9 */ /* 0x000fe20000000a00 */
[----:B------:R-:W-:Y:S01]  /*adc0*/  IMAD.U32 R4, RZ, RZ, UR4 ;  /* 0x00000004ff047e24 */ /* 0x000fe2000f8e00ff */
[----:B------:R0:W1:Y:S01]  /*add0*/  LDC.64 R14, c[0x4][R0] ;  /* 0x01000000000e7b82 */ /* 0x0000620000000a00 */
[----:B------:R-:W-:Y:S01]  /*ade0*/  MOV R5, UR5 ;  /* 0x0000000500057c02 */ /* 0x000fe20008000f00 */
[----:B------:R-:W-:Y:S01]  /*adf0*/  ULDC.64 UR4, c[0x4][0x30] ;  /* 0x01000c0000047ab9 */ /* 0x000fe20000000a00 */
[----:B------:R-:W-:Y:S01]  /*ae00*/  IMAD.U32 R6, RZ, RZ, UR6 ;  /* 0x00000006ff067e24 */ /* 0x000fe2000f8e00ff */
[----:B------:R-:W-:Y:S01]  /*ae10*/  MOV R7, UR7 ;  /* 0x0000000700077c02 */ /* 0x000fe20008000f00 */
[----:B------:R-:W-:Y:S01]  /*ae20*/  IMAD.U32 R10, RZ, RZ, UR4 ;  /* 0x00000004ff0a7e24 */ /* 0x000fe2000f8e00ff */
[----:B------:R-:W-:Y:S01]  /*ae30*/  MOV R11, UR5 ;  /* 0x00000005000b7c02 */ /* 0x000fe20008000f00 */
[----:B------:R-:W-:Y:S01]  /*ae40*/  IMAD.MOV.U32 R8, RZ, RZ, 0x70 ;  /* 0x00000070ff087424 */ /* 0x000fe200078e00ff */
[----:B------:R-:W-:Y:S01]  /*ae50*/  MOV R12, 0x1 ;  /* 0x00000001000c7802 */ /* 0x000fe20000000f00 */
[----:B0-----:R-:W-:-:S07]  /*ae60*/  IMAD.MOV.U32 R13, RZ, RZ, RZ ;  /* 0x000000ffff0d7224 */ /* 0x001fce00078e00ff */
[----:B------:R-:W-:-:S07]  /*ae70*/  LEPC R20, `(.L_x_566) ;  /* 0x000000001014794e */ /* 0x000fce0000000000 */
[----:B-1--45:R-:W-:Y:S05]  /*ae80*/  CALL.ABS.NOINC R14 ;  /* 0x000000000e007343 */ /* 0x032fea0003c00000 */
.L_x_566:
[----:B------:R-:W-:Y:S02]  /*ae90*/  ULDC UR4, c[0x0][0x3f4] ;  /* 0x0000fd0000047ab9 */ /* 0x000fe40000000800 */
[----:B------:R-:W-:-:S13]  /*aea0*/  ISETP.LT.AND P0, PT, RZ, UR4, PT ;  /* 0x00000004ff007c0c */ /* 0x000fda000bf01270 */
[----:B------:R-:W-:Y:S05]  /*aeb0*/  @P0 BRA `(.L_x_567) ;  /* 0x00000000003c0947 */ /* 0x000fea0003800000 */
[----:B------:R-:W-:-:S04]  /*aec0*/  LEA.HI R0, R189, R189, RZ, 0x1 ;  /* 0x000000bdbd007211 */ /* 0x000fc800078f08ff */
[----:B------:R-:W-:-:S04]  /*aed0*/  LOP3.LUT R0, R0, 0xfffffffe, RZ, 0xc0, !PT ;  /* 0xfffffffe00007812 */ /* 0x000fc800078ec0ff */
[----:B------:R-:W-:-:S04]  /*aee0*/  IADD3 R0, R189, -R0, RZ ;  /* 0x80000000bd007210 */ /* 0x000fc80007ffe0ff */
[----:B------:R-:W-:-:S04]  /*aef0*/  SHF.L.U32 R3, R0, 0x1f, RZ ;  /* 0x0000001f00037819 */ /* 0x000fc800000006ff */
[----:B------:R0:W1:Y:S03]  /*af00*/  SYNCS.PHASECHK.TRANS64.TRYWAIT P0, [R2+URZ+0x2a800], R3 ;  /* 0x02a80003020075a7 */ /* 0x000066000800017f */
[----:B-1----:R-:W-:Y:S05]  /*af10*/  @!P0 NANOSLEEP.SYNCS 0x989680 ;  /* 0x009896800000895d */ /* 0x002fea0003900000 */
[----:B------:R-:W1:Y:S01]  /*af20*/  @!P0 SYNCS.PHASECHK.TRANS64 P0, [R2+URZ+0x2a800], R3 ;  /* 0x02a80003020085a7 */ /* 0x000e62000800007f */
[----:B------:R-:W-:Y:S04]  /*af30*/  BSSY B0, `(.L_x_568) ;  /* 0x0000006000007945 */ /* 0x000fe80003800000 */
[----:B-1----:R-:W-:Y:S05]  /*af40*/  @P0 BRA `(.L_x_569) ;  /* 0x0000000000100947 */ /* 0x002fea0003800000 */
.L_x_570:
[----:B-1----:R1:W2:Y:S02]  /*af50*/  SYNCS.PHASECHK.TRANS64.TRYWAIT P0, [R2+URZ+0x2a800], R3 ;  /* 0x02a80003020075a7 */ /* 0x0022a4000800017f */
[----:B--2---:R-:W-:Y:S05]  /*af60*/  @!P0 NANOSLEEP.SYNCS 0x989680 ;  /* 0x009896800000895d */ /* 0x004fea0003900000 */
[----:B------:R-:W2:Y:S02]  /*af70*/  @!P0 SYNCS.PHASECHK.TRANS64 P0, [R2+URZ+0x2a800], R3 ;  /* 0x02a80003020085a7 */ /* 0x000ea4000800007f */
[----:B--2---:R-:W-:Y:S05]  /*af80*/  @!P0 BRA `(.L_x_570) ;  /* 0xfffffffc00f08947 */ /* 0x004fea000383ffff */
.L_x_569:
[----:B------:R-:W-:Y:S05]  /*af90*/  BSYNC B0 ;  /* 0x0000000000007941 */ /* 0x000fea0003800000 */
.L_x_568:
[----:B------:R-:W-:Y:S05]  /*afa0*/  BRA `(.L_x_571) ;  /* 0x00000058004c7947 */ /* 0x000fea0003800000 */
.L_x_567:
[----:B------:R-:W2:Y:S01]  /*afb0*/  LDL R0, [R1+0x34] ;  /* 0x0000340001007983 */ /* 0x000ea20000100800 */
[----:B------:R-:W-:Y:S01]  /*afc0*/  ULDC.64 UR4, c[0x0][0x3f8] ;  /* 0x0000fe0000047ab9 */ /* 0x000fe20000000a00 */
[----:B------:R-:W-:Y:S01]  /*afd0*/  ULDC.64 UR6, c[0x0][0x408] ;  /* 0x0001020000067ab9 */ /* 0x000fe20000000a00 */
[----:B-----5:R-:W-:Y:S01]  /*afe0*/  IMAD.WIDE.U32 R4, R145, UR4, RZ ;  /* 0x0000000491047c25 */ /* 0x020fe2000f8e00ff */
[----:B--2---:R-:W-:Y:S02]  /*aff0*/  R2UR UR8, R0 ;  /* 0x00000000000872ca */ /* 0x004fe400000e0000 */
[----:B------:R-:W-:-:S05]  /*b000*/  SHF.R.S32.HI R0, RZ, 0x1f, R145 ;  /* 0x0000001fff007819 */ /* 0x000fca0000011491 */
[C---:B------:R-:W-:Y:S02]  /*b010*/  IMAD R6, R0.reuse, UR4, RZ ;  /* 0x0000000400067c24 */ /* 0x040fe4000f8e02ff */
[----:B------:R-:W-:Y:S02]  /*b020*/  IMAD R0, R0, UR6, RZ ;  /* 0x0000000600007c24 */ /* 0x000fe4000f8e02ff */
[C---:B------:R-:W-:Y:S01]  /*b030*/  IMAD R25, R145.reuse, UR5, R6 ;  /* 0x0000000591197c24 */ /* 0x040fe2000f8e0206 */
[----:B------:R-:W-:Y:S01]  /*b040*/  ULDC.64 UR4, c[0x0][0x3e8] ;  /* 0x0000fa0000047ab9 */ /* 0x000fe20000000a00 */
[----:B------:R-:W-:Y:S01]  /*b050*/  ULOP3.LUT UP0, URZ, UR8, 0x3ff, URZ, 0xc0, !UPT ;  /* 0x000003ff083f7892 */ /* 0x000fe2000f80c03f */
[C---:B------:R-:W-:Y:S01]  /*b060*/  IMAD R27, R145.reuse, UR7, R0 ;  /* 0x00000007911b7c24 */ /* 0x040fe2000f8e0200 */
[----:B------:R-:W-:Y:S01]  /*b070*/  LEA R24, P0, R4, UR4, 0x1 ;  /* 0x0000000404187c11 */ /* 0x000fe2000f8008ff */
[----:B------:R-:W-:Y:S01]  /*b080*/  IMAD.WIDE.U32 R6, R145, UR6, RZ ;  /* 0x0000000691067c25 */ /* 0x000fe2000f8e00ff */
[----:B------:R-:W-:-:S02]  /*b090*/  ULDC.64 UR6, c[0x0][0x400] ;  /* 0x0001000000067ab9 */ /* 0x000fc40000000a00 */
[----:B------:R-:W-:Y:S01]  /*b0a0*/  PLOP3.LUT P2, PT, PT, PT, UP0, 0x80, 0x0 ;  /* 0x000000000000781c */ /* 0x000fe20003f4f008 */
[----:B------:R-:W-:Y:S01]  /*b0b0*/  IMAD.IADD R25, R25, 0x1, R5 ;  /* 0x0000000119197824 */ /* 0x000fe200078e0205 */
[----:B------:R-:W-:Y:S02]  /*b0c0*/  LEA R26, P1, R6, UR6, 0x1 ;  /* 0x00000006061a7c11 */ /* 0x000fe4000f8208ff */
[----:B------:R-:W-:Y:S02]  /*b0d0*/  IADD3 R27, R27, R7, RZ ;  /* 0x000000071b1b7210 */ /* 0x000fe40007ffe0ff */
[----:B------:R-:W-:Y:S02]  /*b0e0*/  LEA.HI.X R25, R4, UR5, R25, 0x1, P0 ;  /* 0x0000000504197c11 */ /* 0x000fe400080f0c19 */
[----:B------:R-:W-:-:S05]  /*b0f0*/  LEA.HI.X R27, R6, UR7, R27, 0x1, P1 ;  /* 0x00000007061b7c11 */ /* 0x000fca00088f0c1b */
        /* <DEDUP_REMOVED lines=16> */
[----:B-1--4-:R-:W-:Y:S05]  /*b200*/  CALL.ABS.NOINC R14 ;  /* 0x000000000e007343 */ /* 0x012fea0003c00000 */
.L_x_572:
[----:B------:R-:W-:Y:S01]  /*b210*/  ULDC.U8 UR4, c[0x0][0x410] ;  /* 0x0001040000047ab9 */ /* 0x000fe20000000000 */
[----:B------:R-:W-:Y:S01]  /*b220*/  BSSY B0, `(.L_x_573) ;  /* 0x0000563000007945 */ /* 0x000fe20003800000 */
[----:B------:R-:W-:Y:S02]  /*b230*/  ISETP.NE.AND P0, PT, RZ, UR4, PT ;  /* 0x00000004ff007c0c */ /* 0x000fe4000bf05270 */
[----:B------:R-:W-:-:S11]  /*b240*/  LEA R6, R29, R165, 0x7 ;  /* 0x000000a51d067211 */ /* 0x000fd600078e38ff */
[----:B------:R-:W-:Y:S05]  /*b250*/  @!P0 BRA `(.L_x_574) ;  /* 0x00000028009c8947 */ /* 0x000fea0003800000 */
[----:B------:R-:W-:-:S03]  /*b260*/  UMOV UR4, 0xffffffff ;  /* 0xffffffff00047882 */ /* 0x000fc60000000000 */
[----:B------:R-:W-:Y:S05]  /*b270*/  BRA.DIV UR4, `(.L_x_575) ;  /* 0x0000014604187947 */ /* 0x000fea000b800000 */
[----:B------:R0:W1:Y:S04]  /*b280*/  SHFL.IDX PT, R0, R25, RZ, 0x1c1f ;  /* 0x001c1fff19007589 */ /* 0x00006800000e0000 */
[----:B------:R0:W2:Y:S04]  /*b290*/  SHFL.IDX PT, R3, R24, RZ, 0x1c1f ;  /* 0x001c1fff18037589 */ /* 0x0000a800000e0000 */
[----:B------:R0:W3:Y:S04]  /*b2a0*/  SHFL.IDX PT, R4, R27, RZ, 0x1c1f ;  /* 0x001c1fff1b047589 */ /* 0x0000e800000e0000 */
[----:B------:R0:W0:Y:S02]  /*b2b0*/  SHFL.IDX PT, R14, R26, RZ, 0x1c1f ;  /* 0x001c1fff1a0e7589 */ /* 0x00002400000e0000 */
.L_x_819:
[----:B------:R-:W-:Y:S01]  /*b2c0*/  ULDC UR4, c[0x0][0x448] ;  /* 0x0001120000047ab9 */ /* 0x000fe20000000800 */
[----:B------:R-:W-:Y:S01]  /*b2d0*/  LOP3.LUT R8, R176, 0x18, R16, 0xf8, !PT ;  /* 0x00000018b0087812 */ /* 0x000fe200078ef810 */
[----:B------:R-:W-:Y:S01]  /*b2e0*/  IMAD R5, R146, UR4, RZ ;  /* 0x0000000492057c24 */ /* 0x000fe2000f8e02ff */
[----:B------:R-:W-:Y:S01]  /*b2f0*/  BSSY B1, `(.L_x_576) ;  /* 0x000004e000017945 */ /* 0x000fe20003800000 */
[----:B------:R-:W-:Y:S02]  /*b300*/  LOP3.LUT P0, RZ, R195, 0x4, RZ, 0xc0, !PT ;  /* 0x00000004c3ff7812 */ /* 0x000fe4000780c0ff */
[----:B0-----:R-:W-:Y:S02]  /*b310*/  CS2R R24, SRZ ;  /* 0x0000000000187805 */ /* 0x001fe4000001ff00 */
[----:B------:R-:W-:Y:S02]  /*b320*/  LOP3.LUT R9, R8, R177, RZ, 0x3c, !PT ;  /* 0x000000b108097212 */ /* 0x000fe400078e3cff */
[----:B------:R-:W-:-:S02]  /*b330*/  CS2R R10, SRZ ;  /* 0x00000000000a7805 */ /* 0x000fc4000001ff00 */
[----:B------:R-:W-:Y:S01]  /*b340*/  ISETP.GE.AND P1, PT, R6, R5, PT ;  /* 0x000000050600720c */ /* 0x000fe20003f26270 */
[----:B------:R-:W-:Y:S01]  /*b350*/  IMAD R5, R29, -0x80, R5 ;  /* 0xffffff801d057824 */ /* 0x000fe200078e0205 */
[----:B------:R-:W-:Y:S01]  /*b360*/  CS2R R6, SRZ ;  /* 0x0000000000067805 */ /* 0x000fe2000001ff00 */
[----:B------:R-:W-:Y:S01]  /*b370*/  IMAD.IADD R9, R178, 0x1, R9 ;  /* 0x00000001b2097824 */ /* 0x000fe200078e0209 */
[----:B------:R-:W-:Y:S02]  /*b380*/  CS2R R20, SRZ ;  /* 0x0000000000147805 */ /* 0x000fe4000001ff00 */
[----:B------:R-:W-:Y:S02]  /*b390*/  CS2R R26, SRZ ;  /* 0x00000000001a7805 */ /* 0x000fe4000001ff00 */
[----:B------:R-:W-:Y:S02]  /*b3a0*/  CS2R R12, SRZ ;  /* 0x00000000000c7805 */ /* 0x000fe4000001ff00 */
[----:B------:R-:W-:-:S02]  /*b3b0*/  CS2R R28, SRZ ;  /* 0x00000000001c7805 */ /* 0x000fc4000001ff00 */
[----:B------:R-:W-:Y:S02]  /*b3c0*/  LEA R9, R9, R2, 0x1 ;  /* 0x0000000209097211 */ /* 0x000fe400078e08ff */
[----:B------:R-:W-:Y:S02]  /*b3d0*/  CS2R R30, SRZ ;  /* 0x00000000001e7805 */ /* 0x000fe4000001ff00 */
[----:B------:R-:W-:Y:S02]  /*b3e0*/  CS2R R38, SRZ ;  /* 0x0000000000267805 */ /* 0x000fe4000001ff00 */
[----:B------:R-:W-:Y:S02]  /*b3f0*/  CS2R R40, SRZ ;  /* 0x0000000000287805 */ /* 0x000fe4000001ff00 */
[----:B----4-:R-:W-:Y:S01]  /*b400*/  CS2R R32, SRZ ;  /* 0x0000000000207805 */ /* 0x010fe2000001ff00 */
[C---:B------:R-:W-:Y:S01]  /*b410*/  VIADD R37, R9.reuse, 0xc400 ;  /* 0x0000c40009257836 */ /* 0x040fe20000000000 */
[----:B------:R-:W-:-:S02]  /*b420*/  IADD3 R8, R9, 0xc440, RZ ;  /* 0x0000c44009087810 */ /* 0x000fc40007ffe0ff */
[----:B------:R-:W-:Y:S01]  /*b430*/  CS2R R34, SRZ ;  /* 0x0000000000227805 */ /* 0x000fe2000001ff00 */
[----:B------:R-:W-:Y:S06]  /*b440*/  @P1 BRA `(.L_x_577) ;  /* 0x0000000000e01947 */ /* 0x000fec0003800000 */
[----:B------:R-:W-:Y:S01]  /*b450*/  ULDC UR4, c[0x0][0x3f4] ;  /* 0x0000fd0000047ab9 */ /* 0x000fe20000000800 */
[----:B------:R-:W-:Y:S02]  /*b460*/  CS2R R28, SRZ ;  /* 0x00000000001c7805 */ /* 0x000fe4000001ff00 */
[----:B------:R-:W-:Y:S02]  /*b470*/  ISETP.GE.AND P2, PT, R160, UR4, PT ;  /* 0x00000004a0007c0c */ /* 0x000fe4000bf46270 */
[----:B------:R-:W-:Y:S02]  /*b480*/  CS2R R6, SRZ ;  /* 0x0000000000067805 */ /* 0x000fe4000001ff00 */
[----:B------:R-:W-:Y:S02]  /*b490*/  ISETP.GE.AND P3, PT, R169, UR4, PT ;  /* 0x00000004a9007c0c */ /* 0x000fe4000bf66270 */
[----:B------:R-:W-:Y:S02]  /*b4a0*/  CS2R R30, SRZ ;  /* 0x00000000001e7805 */ /* 0x000fe4000001ff00 */
[----:B------:R-:W-:-:S05]  /*b4b0*/  ISETP.GE.AND P4, PT, R168, UR4, PT ;  /* 0x00000004a8007c0c */ /* 0x000fca000bf86270 */
[----:B-1----:R-:W-:Y:S01]  /*b4c0*/  @!P2 MOV R11, R0 ;  /* 0x00000000000ba202 */ /* 0x002fe20000000f00 */
[----:B--2---:R-:W-:-:S03]  /*b4d0*/  @!P2 IMAD.MOV.U32 R10, RZ, RZ, R3 ;  /* 0x000000ffff0aa224 */ /* 0x004fc600078e0003 */
[----:B------:R-:W-:Y:S01]  /*b4e0*/  @!P3 IADD3 R20, P1, R3, R198, RZ ;  /* 0x000000c60314b210 */ /* 0x000fe20007f3e0ff */
[----:B---3--:R-:W-:Y:S02]  /*b4f0*/  @!P2 IMAD.MOV.U32 R15, RZ, RZ, R4 ;  /* 0x000000ffff0fa224 */ /* 0x008fe400078e0004 */
[----:B------:R-:W-:Y:S01]  /*b500*/  @!P2 IMAD.WIDE R10, R160, 0x2, R10 ;  /* 0x00000002a00aa825 */ /* 0x000fe200078e020a */
[----:B------:R-:W-:-:S03]  /*b510*/  @!P3 IADD3.X R21, R0, R197, RZ, P1, !PT ;  /* 0x000000c50015b210 */ /* 0x000fc60000ffe4ff */
[----:B------:R-:W-:Y:S01]  /*b520*/  @!P2 IMAD.WIDE R12, R160, 0x2, R14 ;  /* 0x00000002a00ca825 */ /* 0x000fe200078e020e */
[----:B------:R0:W5:Y:S01]  /*b530*/  @!P2 LD.E.64 R28, desc[UR60][R10.64] ;  /* 0x0000003c0a1ca980 */ /* 0x000162000c101b00 */
[----:B------:R-:W-:-:S03]  /*b540*/  @!P3 IADD3 R26, P1, R14, R198, RZ ;  /* 0x000000c60e1ab210 */ /* 0x000fc60007f3e0ff */
[----:B------:R-:W5:Y:S01]  /*b550*/  @!P2 LD.E.64 R6, desc[UR60][R12.64] ;  /* 0x0000003c0c06a980 */ /* 0x000f62000c101b00 */
[----:B------:R-:W-:Y:S02]  /*b560*/  ISETP.GE.AND P2, PT, R171, UR4, PT ;  /* 0x00000004ab007c0c */ /* 0x000fe4000bf46270 */
[-C--:B------:R-:W-:Y:S02]  /*b570*/  @!P4 IADD3 R42, P6, R14, R200.reuse, RZ ;  /* 0x000000c80e2ac210 */ /* 0x080fe40007fde0ff */
[----:B------:R-:W-:Y:S02]  /*b580*/  CS2R R24, SRZ ;  /* 0x0000000000187805 */ /* 0x000fe4000001ff00 */
[----:B------:R-:W-:Y:S01]  /*b590*/  @!P4 IADD3 R34, P5, R3, R200, RZ ;  /* 0x000000c80322c210 */ /* 0x000fe20007fbe0ff */
[----:B------:R-:W-:Y:S01]  /*b5a0*/  @!P3 IMAD.X R27, R4, 0x1, R197, P1 ;  /* 0x00000001041bb824 */ /* 0x000fe200008e06c5 */
[----:B------:R-:W-:Y:S02]  /*b5b0*/  CS2R R38, SRZ ;  /* 0x0000000000267805 */ /* 0x000fe4000001ff00 */
[----:B0-----:R-:W-:-:S02]  /*b5c0*/  CS2R R10, SRZ ;  /* 0x00000000000a7805 */ /* 0x001fc4000001ff00 */
[----:B------:R-:W-:Y:S01]  /*b5d0*/  @!P4 IADD3.X R35, R0, R199, RZ, P5, !PT ;  /* 0x000000c70023c210 */ /* 0x000fe20002ffe4ff */
[----:B------:R-:W-:Y:S01]  /*b5e0*/  @!P4 IMAD.X R43, R4, 0x1, R199, P6 ;  /* 0x00000001042bc824 */ /* 0x000fe200030e06c7 */
[----:B------:R0:W5:Y:S01]  /*b5f0*/  @!P3 LD.E.64 R30, desc[UR60][R20.64] ;  /* 0x0000003c141eb980 */ /* 0x000162000c101b00 */
[----:B------:R-:W-:-:S03]  /*b600*/  ISETP.GE.AND P1, PT, R170, UR4, PT ;  /* 0x00000004aa007c0c */ /* 0x000fc6000bf26270 */
[----:B------:R1:W5:Y:S01]  /*b610*/  @!P3 LD.E.64 R24, desc[UR60][R26.64] ;  /* 0x0000003c1a18b980 */ /* 0x000362000c101b00 */
[----:B------:R-:W-:Y:S02]  /*b620*/  ISETP.GE.AND P3, PT, R172, UR4, PT ;  /* 0x00000004ac007c0c */ /* 0x000fe4000bf66270 */
[-C--:B------:R-:W-:Y:S01]  /*b630*/  @!P2 IADD3 R46, P5, R14, R202.reuse, RZ ;  /* 0x000000ca0e2ea210 */ /* 0x080fe20007fbe0ff */
[----:B------:R2:W5:Y:S04]  /*b640*/  @!P4 LD.E.64 R38, desc[UR60][R34.64] ;  /* 0x0000003c2226c980 */ /* 0x000568000c101b00 */
[----:B------:R3:W5:Y:S01]  /*b650*/  @!P4 LD.E.64 R10, desc[UR60][R42.64] ;  /* 0x0000003c2a0ac980 */ /* 0x000762000c101b00 */
[----:B------:R-:W-:Y:S02]  /*b660*/  @!P2 IADD3 R44, P4, R3, R202, RZ ;  /* 0x000000ca032ca210 */ /* 0x000fe40007f9e0ff */
[----:B------:R-:W-:-:S02]  /*b670*/  CS2R R40, SRZ ;  /* 0x0000000000287805 */ /* 0x000fc4000001ff00 */
[----:B0-----:R-:W-:Y:S01]  /*b680*/  CS2R R20, SRZ ;  /* 0x0000000000147805 */ /* 0x001fe2000001ff00 */
[----:B------:R-:W-:Y:S01]  /*b690*/  @!P2 IMAD.X R47, R4, 0x1, R201, P5 ;  /* 0x00000001042fa824 */ /* 0x000fe200028e06c9 */
[----:B------:R-:W-:Y:S02]  /*b6a0*/  @!P2 IADD3.X R45, R0, R201, RZ, P4, !PT ;  /* 0x000000c9002da210 */ /* 0x000fe400027fe4ff */
[----:B------:R-:W-:Y:S02]  /*b6b0*/  CS2R R32, SRZ ;  /* 0x0000000000207805 */ /* 0x000fe4000001ff00 */
[C---:B------:R-:W-:Y:S01]  /*b6c0*/  @!P1 IADD3 R48, P6, R3.reuse, R215, RZ ;  /* 0x000000d703309210 */ /* 0x040fe20007fde0ff */
[----:B------:R0:W5:Y:S01]  /*b6d0*/  @!P2 LD.E.64 R20, desc[UR60][R46.64] ;  /* 0x0000003c2e14a980 */ /* 0x000162000c101b00 */
[----:B------:R-:W-:Y:S02]  /*b6e0*/  @!P3 IADD3 R50, P4, R3, R217, RZ ;  /* 0x000000d90332b210 */ /* 0x000fe40007f9e0ff */
[----:B-1----:R-:W-:-:S02]  /*b6f0*/  CS2R R26, SRZ ;  /* 0x00000000001a7805 */ /* 0x002fc4000001ff00 */
[----:B--2---:R-:W-:Y:S01]  /*b700*/  CS2R R34, SRZ ;  /* 0x0000000000227805 */ /* 0x004fe2000001ff00 */
[----:B------:R0:W5:Y:S01]  /*b710*/  @!P2 LD.E.64 R40, desc[UR60][R44.64] ;  /* 0x0000003c2c28a980 */ /* 0x000162000c101b00 */
[C---:B---3--:R-:W-:Y:S02]  /*b720*/  @!P1 IADD3 R42, P2, R14.reuse, R215, RZ ;  /* 0x000000d70e2a9210 */ /* 0x048fe40007f5e0ff */
[----:B------:R-:W-:Y:S02]  /*b730*/  @!P3 IADD3 R14, P5, R14, R217, RZ ;  /* 0x000000d90e0eb210 */ /* 0x000fe40007fbe0ff */
[----:B------:R-:W-:Y:S02]  /*b740*/  CS2R R12, SRZ ;  /* 0x00000000000c7805 */ /* 0x000fe4000001ff00 */
[----:B------:R-:W-:Y:S01]  /*b750*/  @!P1 IADD3.X R49, R0, R214, RZ, P6, !PT ;  /* 0x000000d600319210 */ /* 0x000fe200037fe4ff */
[----:B------:R-:W-:Y:S01]  /*b760*/  @!P1 IMAD.X R43, R4, 0x1, R214, P2 ;  /* 0x00000001042b9824 */ /* 0x000fe200010e06d6 */
[----:B------:R-:W-:Y:S01]  /*b770*/  @!P3 IADD3.X R51, R0, R216, RZ, P4, !PT ;  /* 0x000000d80033b210 */ /* 0x000fe200027fe4ff */
[----:B------:R-:W-:-:S02]  /*b780*/  @!P3 IMAD.X R15, R4, 0x1, R216, P5 ;  /* 0x00000001040fb824 */ /* 0x000fc400028e06d8 */
[----:B------:R0:W5:Y:S04]  /*b790*/  @!P1 LD.E.64 R32, desc[UR60][R48.64] ;  /* 0x0000003c30209980 */ /* 0x000168000c101b00 */
[----:B------:R0:W5:Y:S04]  /*b7a0*/  @!P1 LD.E.64 R26, desc[UR60][R42.64] ;  /* 0x0000003c2a1a9980 */ /* 0x000168000c101b00 */
[----:B------:R0:W5:Y:S04]  /*b7b0*/  @!P3 LD.E.64 R34, desc[UR60][R50.64] ;  /* 0x0000003c3222b980 */ /* 0x000168000c101b00 */
[----:B------:R0:W5:Y:S02]  /*b7c0*/  @!P3 LD.E.64 R12, desc[UR60][R14.64] ;  /* 0x0000003c0e0cb980 */ /* 0x000164000c101b00 */
.L_x_577:
[----:B------:R-:W-:Y:S05]  /*b7d0*/  BSYNC B1 ;  /* 0x0000000000017941 */ /* 0x000fea0003800000 */
.L_x_576:
[----:B-1---5:R-:W-:Y:S01]  /*b7e0*/  IMAD.MOV.U32 R0, RZ, RZ, R28 ;  /* 0x000000ffff007224 */ /* 0x022fe200078e001c */
[----:B--2---:R-:W-:Y:S01]  /*b7f0*/  MOV R3, R29 ;  /* 0x0000001d00037202 */ /* 0x004fe20000000f00 */
[----:B0-----:R-:W-:Y:S01]  /*b800*/  IMAD.MOV.U32 R47, RZ, RZ, R34 ;  /* 0x000000ffff2f7224 */ /* 0x001fe200078e0022 */
[----:B------:R-:W-:Y:S01]  /*b810*/  MOV R48, R35 ;  /* 0x0000002300307202 */ /* 0x000fe20000000f00 */
[----:B------:R-:W-:Y:S01]  /*b820*/  IMAD.MOV.U32 R45, RZ, RZ, R32 ;  /* 0x000000ffff2d7224 */ /* 0x000fe200078e0020 */
[--C-:B------:R-:W-:Y:S01]  /*b830*/  SHF.R.U64 R34, R34, 0x10, R35.reuse ;  /* 0x0000001022227819 */ /* 0x100fe20000001223 */
[----:B------:R-:W-:Y:S01]  /*b840*/  BSSY B1, `(.L_x_578) ;  /* 0x000004b000017945 */ /* 0x000fe20003800000 */
[----:B------:R-:W-:Y:S02]  /*b850*/  SHF.R.U32.HI R58, RZ, 0x10, R35 ;  /* 0x00000010ff3a7819 */ /* 0x000fe40000011623 */
[----:B------:R-:W-:Y:S02]  /*b860*/  PRMT R35, R0, 0x5410, R3 ;  /* 0x0000541000237816 */ /* 0x000fe40000000003 */
[----:B------:R-:W-:-:S02]  /*b870*/  LEA.HI R0, R189, R189, RZ, 0x1 ;  /* 0x000000bdbd007211 */ /* 0x000fc400078f08ff */
[----:B---3--:R-:W-:Y:S02]  /*b880*/  MOV R4, R7 ;  /* 0x0000000700047202 */ /* 0x008fe40000000f00 */
[----:B------:R-:W-:Y:S02]  /*b890*/  LOP3.LUT R0, R0, 0xfffffffe, RZ, 0xc0, !PT ;  /* 0xfffffffe00007812 */ /* 0x000fe400078ec0ff */
[--C-:B------:R-:W-:Y:S02]  /*b8a0*/  SHF.R.U64 R59, R6, 0x10, R7.reuse ;  /* 0x00000010063b7819 */ /* 0x100fe40000001207 */
[----:B------:R-:W-:Y:S01]  /*b8b0*/  SHF.R.U32.HI R60, RZ, 0x10, R7 ;  /* 0x00000010ff3c7819 */ /* 0x000fe20000011607 */
[----:B------:R-:W-:Y:S01]  /*b8c0*/  IMAD.IADD R0, R189, 0x1, -R0 ;  /* 0x00000001bd007824 */ /* 0x000fe200078e0a00 */
[----:B------:R-:W-:Y:S02]  /*b8d0*/  @P0 IADD3 R8, R37, -0x40, RZ ;  /* 0xffffffc025080810 */ /* 0x000fe40007ffe0ff */
[----:B------:R-:W-:Y:S01]  /*b8e0*/  SHF.R.U64 R37, R28, 0x10, R29 ;  /* 0x000000101c257819 */ /* 0x000fe2000000121d */
[----:B------:R-:W-:Y:S01]  /*b8f0*/  IMAD.MOV.U32 R28, RZ, RZ, R30 ;  /* 0x000000ffff1c7224 */ /* 0x000fe200078e001e */
[----:B------:R-:W-:-:S02]  /*b900*/  SHF.L.U32 R7, R0, 0x1f, RZ ;  /* 0x0000001f00077819 */ /* 0x000fc400000006ff */
[----:B------:R-:W-:Y:S01]  /*b910*/  SHF.R.U64 R50, R30, 0x10, R31 ;  /* 0x000000101e327819 */ /* 0x000fe2000000121f */
[----:B------:R-:W-:Y:S01]  /*b920*/  IMAD.MOV.U32 R30, RZ, RZ, R38 ;  /* 0x000000ffff1e7224 */ /* 0x000fe200078e0026 */
[----:B------:R-:W0:Y:S01]  /*b930*/  SYNCS.PHASECHK.TRANS64.TRYWAIT P0, [R2+URZ+0x2a800], R7 ;  /* 0x02a80007020075a7 */ /* 0x000e22000800017f */
[----:B------:R-:W-:Y:S01]  /*b940*/  SHF.R.U32.HI R49, RZ, 0x10, R29 ;  /* 0x00000010ff317819 */ /* 0x000fe2000001161d */
[----:B------:R-:W-:Y:S01]  /*b950*/  IMAD.MOV.U32 R29, RZ, RZ, R10 ;  /* 0x000000ffff1d7224 */ /* 0x000fe200078e000a */
[----:B------:R-:W-:Y:S01]  /*b960*/  SHF.R.U64 R52, R38, 0x10, R39 ;  /* 0x0000001026347819 */ /* 0x000fe20000001227 */
[----:B------:R-:W-:Y:S01]  /*b970*/  IMAD.MOV.U32 R38, RZ, RZ, R6 ;  /* 0x000000ffff267224 */ /* 0x000fe200078e0006 */
[----:B------:R-:W-:Y:S02]  /*b980*/  MOV R46, R33 ;  /* 0x00000021002e7202 */ /* 0x000fe40000000f00 */
[--C-:B------:R-:W-:Y:S02]  /*b990*/  SHF.R.U64 R56, R32, 0x10, R33.reuse ;  /* 0x0000001020387819 */ /* 0x100fe40000001221 */
[----:B------:R-:W-:Y:S01]  /*b9a0*/  SHF.R.U32.HI R57, RZ, 0x10, R33 ;  /* 0x00000010ff397819 */ /* 0x000fe20000011621 */
[----:B------:R-:W-:Y:S01]  /*b9b0*/  IMAD.MOV.U32 R33, RZ, RZ, R24 ;  /* 0x000000ffff217224 */ /* 0x000fe200078e0018 */
[----:B------:R-:W-:-:S02]  /*b9c0*/  MOV R43, R39 ;  /* 0x00000027002b7202 */ /* 0x000fc40000000f00 */
        /* <DEDUP_REMOVED lines=8> */
[----:B------:R-:W-:Y:S01]  /*ba50*/  SHF.R.U64 R54, R40, 0x10, R41 ;  /* 0x0000001028367819 */ /* 0x000fe20000001229 */
[----:B------:R-:W-:Y:S01]  /*ba60*/  IMAD.MOV.U32 R40, RZ, RZ, R12 ;  /* 0x000000ffff287224 */ /* 0x000fe200078e000c */
[----:B------:R-:W-:-:S02]  /*ba70*/  MOV R6, R25 ;  /* 0x0000001900067202 */ /* 0x000fc40000000f00 */
[----:B------:R-:W-:Y:S02]  /*ba80*/  MOV R42, R31 ;  /* 0x0000001f002a7202 */ /* 0x000fe40000000f00 */
[----:B------:R-:W-:Y:S02]  /*ba90*/  MOV R44, R41 ;  /* 0x00000029002c7202 */ /* 0x000fe40000000f00 */
[----:B------:R-:W-:Y:S02]  /*baa0*/  SHF.R.U32.HI R55, RZ, 0x10, R41 ;  /* 0x00000010ff377819 */ /* 0x000fe40000011629 */
[----:B------:R-:W-:Y:S02]  /*bab0*/  SHF.R.U32.HI R25, RZ, 0x10, R25 ;  /* 0x00000010ff197819 */ /* 0x000fe40000011619 */
[----:B------:R-:W-:Y:S02]  /*bac0*/  MOV R10, R21 ;  /* 0x00000015000a7202 */ /* 0x000fe40000000f00 */
[----:B------:R-:W-:-:S02]  /*bad0*/  MOV R15, R27 ;  /* 0x0000001b000f7202 */ /* 0x000fc40000000f00 */
[----:B------:R-:W-:Y:S02]  /*bae0*/  SHF.R.U64 R66, R26, 0x10, R27 ;  /* 0x000000101a427819 */ /* 0x000fe4000000121b */
[----:B------:R-:W-:Y:S02]  /*baf0*/  SHF.R.U32.HI R51, RZ, 0x10, R31 ;  /* 0x00000010ff337819 */ /* 0x000fe4000001161f */
[--C-:B------:R-:W-:Y:S02]  /*bb00*/  SHF.R.U64 R64, R20, 0x10, R21.reuse ;  /* 0x0000001014407819 */ /* 0x100fe40000001215 */
[----:B------:R-:W-:Y:S02]  /*bb10*/  SHF.R.U32.HI R65, RZ, 0x10, R21 ;  /* 0x00000010ff417819 */ /* 0x000fe40000011615 */
[----:B------:R-:W-:Y:S02]  /*bb20*/  SHF.R.U32.HI R67, RZ, 0x10, R27 ;  /* 0x00000010ff437819 */ /* 0x000fe4000001161b */
[----:B------:R-:W-:-:S02]  /*bb30*/  MOV R41, R13 ;  /* 0x0000000d00297202 */ /* 0x000fc40000000f00 */
[----:B------:R-:W-:Y:S02]  /*bb40*/  VIMNMX R26, R5, 0x80, PT ;  /* 0x00000080051a7848 */ /* 0x000fe40003fe0100 */
[----:B------:R-:W-:Y:S02]  /*bb50*/  PRMT R3, R34, 0x5410, R58 ;  /* 0x0000541022037816 */ /* 0x000fe4000000003a */
[----:B------:R-:W-:Y:S02]  /*bb60*/  PRMT R29, R29, 0x5410, R14 ;  /* 0x000054101d1d7816 */ /* 0x000fe4000000000e */
[--C-:B------:R-:W-:Y:S02]  /*bb70*/  SHF.R.U64 R68, R12, 0x10, R13.reuse ;  /* 0x000000100c447819 */ /* 0x100fe4000000120d */
[----:B------:R-:W-:Y:S02]  /*bb80*/  SHF.R.U32.HI R69, RZ, 0x10, R13 ;  /* 0x00000010ff457819 */ /* 0x000fe4000001160d */
[----:B------:R-:W-:-:S02]  /*bb90*/  PRMT R31, R28, 0x5410, R42 ;  /* 0x000054101c1f7816 */ /* 0x000fc4000000002a */
[----:B------:R-:W-:Y:S02]  /*bba0*/  PRMT R27, R30, 0x5410, R43 ;  /* 0x000054101e1b7816 */ /* 0x000fe4000000002b */
[----:B------:R-:W-:Y:S02]  /*bbb0*/  PRMT R20, R39, 0x5410, R44 ;  /* 0x0000541027147816 */ /* 0x000fe4000000002c */
[----:B------:R-:W-:Y:S02]  /*bbc0*/  PRMT R34, R61, 0x5410, R25 ;  /* 0x000054103d227816 */ /* 0x000fe40000000019 */
[----:B------:R-:W-:Y:S02]  /*bbd0*/  PRMT R24, R24, 0x5410, R10 ;  /* 0x0000541018187816 */ /* 0x000fe4000000000a */
[----:B------:R-:W-:Y:S02]  /*bbe0*/  PRMT R14, R11, 0x5410, R15 ;  /* 0x000054100b0e7816 */ /* 0x000fe4000000000f */
        /* <DEDUP_REMOVED lines=12> */
[----:B------:R-:W-:-:S02]  /*bcb0*/  ISETP.GE.AND P1, PT, R165, R26, PT ;  /* 0x0000001aa500720c */ /* 0x000fc40003f26270 */
[----:B------:R-:W-:Y:S02]  /*bcc0*/  PRMT R15, R66, 0x5410, R67 ;  /* 0x00005410420f7816 */ /* 0x000fe40000000043 */
[----:B------:R-:W-:Y:S01]  /*bcd0*/  PRMT R10, R40, 0x5410, R41 ;  /* 0x00005410280a7816 */ /* 0x000fe20000000029 */
[----:B0-----:R-:W-:Y:S08]  /*bce0*/  @!P0 BRA `(.L_x_579) ;  /* 0x0000013800ec8947 */ /* 0x001ff00003800000 */
.L_x_820:
[----:B------:R-:W-:Y:S05]  /*bcf0*/  BSYNC B1 ;  /* 0x0000000000017941 */ /* 0x000fea0003800000 */
.L_x_578:
[----:B------:R-:W-:Y:S01]  /*bd00*/  BSSY B1, `(.L_x_580) ;  /* 0x00000fe000017945 */ /* 0x000fe20003800000 */
[----:B------:R-:W-:-:S03]  /*bd10*/  PRMT R11, R68, 0x5410, R69 ;  /* 0x00005410440b7816 */ /* 0x000fc60000000045 */
[----:B------:R-:W-:Y:S05]  /*bd20*/  @P1 BRA `(.L_x_581) ;  /* 0x0000000c00ec1947 */ /* 0x000fea0003800000 */
[----:B------:R-:W1:Y:S01]  /*bd30*/  LDC R5, c[0x0][0x3f4] ;  /* 0x0000fd00ff057b82 */ /* 0x000e620000000800 */
[----:B------:R-:W-:Y:S01]  /*bd40*/  BSSY B2, `(.L_x_582) ;  /* 0x000002e000027945 */ /* 0x000fe20003800000 */
[-C--:B-1----:R-:W-:Y:S02]  /*bd50*/  ISETP.GE.AND P0, PT, R160, R5.reuse, PT ;  /* 0x00000005a000720c */ /* 0x082fe40003f06270 */
[-C--:B------:R-:W-:Y:S02]  /*bd60*/  ISETP.GE.AND P1, PT, R169, R5.reuse, PT ;  /* 0x00000005a900720c */ /* 0x080fe40003f26270 */
[-C--:B------:R-:W-:Y:S02]  /*bd70*/  ISETP.GE.AND P2, PT, R168, R5.reuse, PT ;  /* 0x00000005a800720c */ /* 0x080fe40003f46270 */
[-C--:B------:R-:W-:Y:S02]  /*bd80*/  ISETP.GE.AND P3, PT, R171, R5.reuse, PT ;  /* 0x00000005ab00720c */ /* 0x080fe40003f66270 */
[----:B------:R-:W-:-:S02]  /*bd90*/  ISETP.GE.AND P4, PT, R170, R5, PT ;  /* 0x00000005aa00720c */ /* 0x000fc40003f86270 */
[----:B------:R-:W-:-:S03]  /*bda0*/  ISETP.GE.AND P5, PT, R172, R5, PT ;  /* 0x00000005ac00720c */ /* 0x000fc60003fa6270 */
[----:B------:R-:W-:Y:S10]  /*bdb0*/  @P0 BRA `(.L_x_583) ;  /* 0x0000000000980947 */ /* 0x000ff40003800000 */
[----:B0-----:R-:W0:Y:S01]  /*bdc0*/  LDS.128 R4, [R9+0xc400] ;  /* 0x00c4000009047984 */ /* 0x001e220000000c00 */
[----:B------:R-:W-:Y:S02]  /*bdd0*/  HADD2.F32 R47, -RZ, R38.H0_H0 ;  /* 0x20000026ff2f7230 */ /* 0x000fe40000004100 */
[----:B------:R-:W-:Y:S02]  /*bde0*/  HADD2.F32 R45, -RZ, R35.H0_H0 ;  /* 0x20000023ff2d7230 */ /* 0x000fe40000004100 */
[----:B------:R-:W-:Y:S02]  /*bdf0*/  HADD2.F32 R44, -RZ, R37.H0_H0 ;  /* 0x20000025ff2c7230 */ /* 0x000fe40000004100 */
[----:B------:R-:W-:Y:S02]  /*be00*/  HADD2.F32 R46, -RZ, R39.H0_H0 ;  /* 0x20000027ff2e7230 */ /* 0x000fe40000004100 */
[--C-:B0-----:R-:W-:Y:S02]  /*be10*/  HADD2.F32 R40, -RZ, R4.reuse.H0_H0 ;  /* 0x20000004ff287230 */ /* 0x101fe40000004100 */
[----:B------:R-:W-:-:S02]  /*be20*/  HADD2.F32 R4, -RZ, R4.H1_H1 ;  /* 0x30000004ff047230 */ /* 0x000fc40000004100 */
[--C-:B------:R-:W-:Y:S02]  /*be30*/  HADD2.F32 R41, -RZ, R5.reuse.H0_H0 ;  /* 0x20000005ff297230 */ /* 0x100fe40000004100 */
[----:B------:R-:W-:Y:S02]  /*be40*/  HADD2.F32 R5, -RZ, R5.H1_H1 ;  /* 0x30000005ff057230 */ /* 0x000fe40000004100 */
[C---:B------:R-:W-:Y:S01]  /*be50*/  FMUL.FTZ R49, R4.reuse, R47 ;  /* 0x0000002f04317220 */ /* 0x040fe20000410000 */
[-C--:B------:R-:W-:Y:S01]  /*be60*/  FMUL.FTZ R4, R4, R45.reuse ;  /* 0x0000002d04047220 */ /* 0x080fe20000410000 */
[--C-:B------:R-:W-:Y:S02]  /*be70*/  HADD2.F32 R42, -RZ, R6.reuse.H0_H0 ;  /* 0x20000006ff2a7230 */ /* 0x100fe40000004100 */
[----:B------:R-:W-:Y:S02]  /*be80*/  HADD2.F32 R43, -RZ, R7.H0_H0 ;  /* 0x20000007ff2b7230 */ /* 0x000fe40000004100 */
[C---:B------:R-:W-:Y:S01]  /*be90*/  FMUL.FTZ R50, R5.reuse, R46 ;  /* 0x0000002e05327220 */ /* 0x040fe20000410000 */
[C---:B------:R-:W-:Y:S01]  /*bea0*/  FFMA.FTZ R49, R40.reuse, R45, -R49 ;  /* 0x0000002d28317223 */ /* 0x040fe20000010831 */
[----:B------:R-:W-:Y:S01]  /*beb0*/  FFMA.FTZ R48, R40, R47, R4 ;  /* 0x0000002f28307223 */ /* 0x000fe20000010004 */
[----:B------:R-:W-:Y:S01]  /*bec0*/  FMUL.FTZ R52, R5, R44 ;  /* 0x0000002c05347220 */ /* 0x000fe20000410000 */
[----:B------:R-:W-:-:S02]  /*bed0*/  HADD2.F32 R6, -RZ, R6.H1_H1 ;  /* 0x30000006ff067230 */ /* 0x000fc40000004100 */
[C---:B------:R-:W-:Y:S01]  /*bee0*/  FFMA.FTZ R50, R41.reuse, R44, -R50 ;  /* 0x0000002c29327223 */ /* 0x040fe20000010832 */
[----:B------:R-:W-:Y:S02]  /*bef0*/  HADD2.F32 R7, -RZ, R7.H1_H1 ;  /* 0x30000007ff077230 */ /* 0x000fe40000004100 */
[----:B------:R-:W-:Y:S01]  /*bf00*/  FFMA.FTZ R41, R41, R46, R52 ;  /* 0x0000002e29297223 */ /* 0x000fe20000010034 */
[----:B------:R-:W-:Y:S02]  /*bf10*/  HADD2.F32 R45, -RZ, R38.H1_H1 ;  /* 0x30000026ff2d7230 */ /* 0x000fe40000004100 */
[----:B------:R-:W-:Y:S02]  /*bf20*/  HADD2.F32 R5, -RZ, R35.H1_H1 ;  /* 0x30000023ff057230 */ /* 0x000fe40000004100 */
[----:B------:R-:W-:Y:S02]  /*bf30*/  HADD2.F32 R40, -RZ, R39.H1_H1 ;  /* 0x30000027ff287230 */ /* 0x000fe40000004100 */
[----:B------:R-:W-:Y:S01]  /*bf40*/  FMUL.FTZ R47, R6, R45 ;  /* 0x0000002d062f7220 */ /* 0x000fe20000410000 */
[----:B------:R-:W-:-:S02]  /*bf50*/  HADD2.F32 R4, -RZ, R37.H1_H1 ;  /* 0x30000025ff047230 */ /* 0x000fc40000004100 */
[-C--:B------:R-:W-:Y:S01]  /*bf60*/  FMUL.FTZ R44, R6, R5.reuse ;  /* 0x00000005062c7220 */ /* 0x080fe20000410000 */
[C---:B------:R-:W-:Y:S01]  /*bf70*/  FMUL.FTZ R46, R7.reuse, R40 ;  /* 0x00000028072e7220 */ /* 0x040fe20000410000 */
[C---:B------:R-:W-:Y:S01]  /*bf80*/  FFMA.FTZ R6, R42.reuse, R5, -R47 ;  /* 0x000000052a067223 */ /* 0x040fe2000001082f */
[-C--:B------:R-:W-:Y:S01]  /*bf90*/  FMUL.FTZ R51, R7, R4.reuse ;  /* 0x0000000407337220 */ /* 0x080fe20000410000 */
[----:B------:R-:W-:Y:S01]  /*bfa0*/  FFMA.FTZ R45, R42, R45, R44 ;  /* 0x0000002d2a2d7223 */ /* 0x000fe2000001002c */
[C---:B------:R-:W-:Y:S01]  /*bfb0*/  FFMA.FTZ R7, R43.reuse, R4, -R46 ;  /* 0x000000042b077223 */ /* 0x040fe2000001082e */
[----:B------:R-:W-:Y:S01]  /*bfc0*/  F2FP.F16.F32.PACK_AB R4, R48, R49 ;  /* 0x000000313004723e */ /* 0x000fe200000000ff */
[----:B------:R-:W-:Y:S01]  /*bfd0*/  FFMA.FTZ R40, R43, R40, R51 ;  /* 0x000000282b287223 */ /* 0x000fe20000010033 */
[----:B------:R-:W-:Y:S02]  /*bfe0*/  F2FP.F16.F32.PACK_AB R5, R41, R50 ;  /* 0x000000322905723e */ /* 0x000fe400000000ff */
[----:B------:R-:W-:-:S02]  /*bff0*/  F2FP.F16.F32.PACK_AB R6, R45, R6 ;  /* 0x000000062d06723e */ /* 0x000fc400000000ff */
[----:B------:R-:W-:-:S05]  /*c000*/  F2FP.F16.F32.PACK_AB R7, R40, R7 ;  /* 0x000000072807723e */ /* 0x000fca00000000ff */
[----:B------:R1:W-:Y:S02]  /*c010*/  STS.128 [R9+0xc400], R4 ;  /* 0x00c4000409007388 */ /* 0x0003e40000000c00 */
.L_x_583:
[----:B------:R-:W-:Y:S05]  /*c020*/  BSYNC B2 ;  /* 0x0000000000027941 */ /* 0x000fea0003800000 */
.L_x_582:
[----:B------:R-:W-:Y:S04]  /*c030*/  BSSY B2, `(.L_x_584) ;  /* 0x0000028000027945 */ /* 0x000fe80003800000 */
[----:B------:R-:W-:Y:S05]  /*c040*/  @P1 BRA `(.L_x_585) ;  /* 0x0000000000981947 */ /* 0x000fea0003800000 */
[----:B01----:R-:W0:Y:S01]  /*c050*/  LDS.128 R4, [R8] ;  /* 0x0000000008047984 */ /* 0x003e220000000c00 */
        /* <DEDUP_REMOVED lines=36> */
[----:B------:R2:W-:Y:S02]  /*c2a0*/  STS.128 [R8], R4 ;  /* 0x0000000408007388 */ /* 0x0005e40000000c00 */
.L_x_585:
[----:B------:R-:W-:Y:S05]  /*c2b0*/  BSYNC B2 ;  /* 0x0000000000027941 */ /* 0x000fea0003800000 */
.L_x_584:
[----:B------:R-:W-:Y:S04]  /*c2c0*/  BSSY B2, `(.L_x_586) ;  /* 0x0000028000027945 */ /* 0x000fe80003800000 */
[----:B------:R-:W-:Y:S05]  /*c2d0*/  @P2 BRA `(.L_x_587) ;  /* 0x0000000000982947 */ /* 0x000fea0003800000 */
[----:B012---:R-:W0:Y:S01]  /*c2e0*/  LDS.128 R4, [R9+0x10400] ;  /* 0x0104000009047984 */ /* 0x007e220000000c00 */
        /* <DEDUP_REMOVED lines=37> */
.L_x_587:
[----:B------:R-:W-:Y:S05]  /*c540*/  BSYNC B2 ;  /* 0x0000000000027941 */ /* 0x000fea0003800000 */
.L_x_586:
[----:B------:R-:W-:Y:S04]  /*c550*/  BSSY B2, `(.L_x_588) ;  /* 0x0000028000027945 */ /* 0x000fe80003800000 */
[----:B------:R-:W-:Y:S05]  /*c560*/  @P3 BRA `(.L_x_589) ;  /* 0x0000000000983947 */ /* 0x000fea0003800000 */
[----:B0123--:R-:W0:Y:S01]  /*c570*/  LDS.128 R4, [R8+0x4000] ;  /* 0x0040000008047984 */ /* 0x00fe220000000c00 */
        /* <DEDUP_REMOVED lines=37> */
.L_x_589:
[----:B------:R-:W-:Y:S05]  /*c7d0*/  BSYNC B2 ;  /* 0x0000000000027941 */ /* 0x000fea0003800000 */
.L_x_588:
[----:B------:R-:W-:Y:S04]  /*c7e0*/  BSSY B2, `(.L_x_590) ;  /* 0x0000028000027945 */ /* 0x000fe80003800000 */
[----:B------:R-:W-:Y:S05]  /*c7f0*/  @P4 BRA `(.L_x_591) ;  /* 0x0000000000984947 */ /* 0x000fea0003800000 */
[----:B01234-:R-:W0:Y:S01]  /*c800*/  LDS.128 R4, [R9+0x14400] ;  /* 0x0144000009047984 */ /* 0x01fe220000000c00 */
        /* <DEDUP_REMOVED lines=37> */
.L_x_591:
[----:B------:R-:W-:Y:S05]  /*ca60*/  BSYNC B2 ;  /* 0x0000000000027941 */ /* 0x000fea0003800000 */
.L_x_590:
        /* <DEDUP_REMOVED lines=39> */
.L_x_581:
[----:B------:R-:W-:Y:S05]  /*cce0*/  BSYNC B1 ;  /* 0x0000000000017941 */ /* 0x000fea0003800000 */
.L_x_580:
[----:B------:R-:W-:-:S13]  /*ccf0*/  ISETP.GE.AND P0, PT, R225, R26, PT ;  /* 0x0000001ae100720c */ /* 0x000fda0003f06270 */
[----:B------:R-:W-:Y:S05]  /*cd00*/  @P0 BRA `(.L_x_592) ;  /* 0x0000003800d00947 */ /* 0x000fea0003800000 */
[----:B01234-:R-:W0:Y:S01]  /*cd10*/  LDC R5, c[0x0][0x3f4] ;  /* 0x0000fd00ff057b82 */ /* 0x01fe220000000800 */
[----:B------:R-:W-:Y:S01]  /*cd20*/  BSSY B1, `(.L_x_593) ;  /* 0x000002e000017945 */ /* 0x000fe20003800000 */
[-C--:B0-----:R-:W-:Y:S02]  /*cd30*/  ISETP.GE.AND P0, PT, R160, R5.reuse, PT ;  /* 0x00000005a000720c */ /* 0x081fe40003f06270 */
[-C--:B------:R-:W-:Y:S02]  /*cd40*/  ISETP.GE.AND P1, PT, R169, R5.reuse, PT ;  /* 0x00000005a900720c */ /* 0x080fe40003f26270 */
[-C--:B------:R-:W-:Y:S02]  /*cd50*/  ISETP.GE.AND P2, PT, R168, R5.reuse, PT ;  /* 0x00000005a800720c */ /* 0x080fe40003f46270 */
[-C--:B------:R-:W-:Y:S02]  /*cd60*/  ISETP.GE.AND P3, PT, R171, R5.reuse, PT ;  /* 0x00000005ab00720c */ /* 0x080fe40003f66270 */
[----:B------:R-:W-:-:S02]  /*cd70*/  ISETP.GE.AND P4, PT, R170, R5, PT ;  /* 0x00000005aa00720c */ /* 0x000fc40003f86270 */
[----:B------:R-:W-:-:S03]  /*cd80*/  ISETP.GE.AND P5, PT, R172, R5, PT ;  /* 0x00000005ac00720c */ /* 0x000fc60003fa6270 */
[----:B------:R-:W-:Y:S10]  /*cd90*/  @P0 BRA `(.L_x_594) ;  /* 0x0000000000980947 */ /* 0x000ff40003800000 */
[----:B------:R-:W0:Y:S01]  /*cda0*/  LDS.128 R4, [R9+0xe400] ;  /* 0x00e4000009047984 */ /* 0x000e220000000c00 */
[--C-:B------:R-:W-:Y:S02]  /*cdb0*/  HADD2.F32 R48, -RZ, R38.reuse.H0_H0 ;  /* 0x20000026ff307230 */ /* 0x100fe40000004100 */
[----:B------:R-:W-:Y:S02]  /*cdc0*/  HADD2.F32 R50, -RZ, R39.H0_H0 ;  /* 0x20000027ff327230 */ /* 0x000fe40000004100 */
[----:B------:R-:W-:Y:S02]  /*cdd0*/  HADD2.F32 R44, -RZ, R35.H0_H0 ;  /* 0x20000023ff2c7230 */ /* 0x000fe40000004100 */
[----:B------:R-:W-:Y:S02]  /*cde0*/  HADD2.F32 R46, -RZ, R37.H0_H0 ;  /* 0x20000025ff2e7230 */ /* 0x000fe40000004100 */
[----:B------:R-:W-:Y:S02]  /*cdf0*/  HADD2.F32 R49, -RZ, R38.H1_H1 ;  /* 0x30000026ff317230 */ /* 0x000fe40000004100 */
[----:B0-----:R-:W-:-:S02]  /*ce00*/  HADD2.F32 R26, -RZ, R4.H0_H0 ;  /* 0x20000004ff1a7230 */ /* 0x001fc40000004100 */
[----:B------:R-:W-:Y:S02]  /*ce10*/  HADD2.F32 R4, -RZ, R4.H1_H1 ;  /* 0x30000004ff047230 */ /* 0x000fe40000004100 */
[--C-:B------:R-:W-:Y:S02]  /*ce20*/  HADD2.F32 R40, -RZ, R5.reuse.H0_H0 ;  /* 0x20000005ff287230 */ /* 0x100fe40000004100 */
[----:B------:R-:W-:Y:S02]  /*ce30*/  HADD2.F32 R5, -RZ, R5.H1_H1 ;  /* 0x30000005ff057230 */ /* 0x000fe40000004100 */
[-C--:B------:R-:W-:Y:S01]  /*ce40*/  FMUL.FTZ R43, R48, R4.reuse ;  /* 0x00000004302b7220 */ /* 0x080fe20000410000 */
[----:B------:R-:W-:Y:S01]  /*ce50*/  FMUL.FTZ R45, R44, R4 ;  /* 0x000000042c2d7220 */ /* 0x000fe20000410000 */
[----:B------:R-:W-:Y:S02]  /*ce60*/  HADD2.F32 R41, -RZ, R6.H0_H0 ;  /* 0x20000006ff297230 */ /* 0x000fe40000004100 */
[-C--:B------:R-:W-:Y:S01]  /*ce70*/  FMUL.FTZ R47, R50, R5.reuse ;  /* 0x00000005322f7220 */ /* 0x080fe20000410000 */
[----:B------:R-:W-:Y:S01]  /*ce80*/  FFMA.FTZ R4, R44, R26, -R43 ;  /* 0x0000001a2c047223 */ /* 0x000fe2000001082b */
[----:B------:R-:W-:Y:S01]  /*ce90*/  FMUL.FTZ R43, R46, R5 ;  /* 0x000000052e2b7220 */ /* 0x000fe20000410000 */
[----:B------:R-:W-:-:S02]  /*cea0*/  HADD2.F32 R42, -RZ, R7.H0_H0 ;  /* 0x20000007ff2a7230 */ /* 0x000fc40000004100 */
[----:B------:R-:W-:Y:S01]  /*ceb0*/  FFMA.FTZ R5, R46, R40, -R47 ;  /* 0x000000282e057223 */ /* 0x000fe2000001082f */
[----:B------:R-:W-:Y:S02]  /*cec0*/  HADD2.F32 R6, -RZ, R6.H1_H1 ;  /* 0x30000006ff067230 */ /* 0x000fe40000004100 */
[----:B------:R-:W-:Y:S01]  /*ced0*/  FFMA.FTZ R45, R48, R26, R45 ;  /* 0x0000001a302d7223 */ /* 0x000fe2000001002d */
[----:B------:R-:W-:Y:S02]  /*cee0*/  HADD2.F32 R7, -RZ, R7.H1_H1 ;  /* 0x30000007ff077230 */ /* 0x000fe40000004100 */
[----:B------:R-:W-:Y:S01]  /*cef0*/  FFMA.FTZ R40, R50, R40, R43 ;  /* 0x0000002832287223 */ /* 0x000fe2000001002b */
[----:B------:R-:W-:Y:S02]  /*cf00*/  HADD2.F32 R46, -RZ, R39.H1_H1 ;  /* 0x30000027ff2e7230 */ /* 0x000fe40000004100 */
[----:B------:R-:W-:Y:S01]  /*cf10*/  FMUL.FTZ R26, R49, R6 ;  /* 0x00000006311a7220 */ /* 0x000fe20000410000 */
[----:B------:R-:W-:Y:S01]  /*cf20*/  HADD2.F32 R47, -RZ, R35.H1_H1 ;  /* 0x30000023ff2f7230 */ /* 0x000fe20000004100 */
[----:B------:R-:W-:Y:S01]  /*cf30*/  F2FP.F16.F32.PACK_AB R4, R45, R4 ;  /* 0x000000042d04723e */ /* 0x000fe200000000ff */
[----:B------:R-:W-:-:S02]  /*cf40*/  HADD2.F32 R44, -RZ, R37.H1_H1 ;  /* 0x30000025ff2c7230 */ /* 0x000fc40000004100 */
[----:B------:R-:W-:Y:S01]  /*cf50*/  FMUL.FTZ R35, R46, R7 ;  /* 0x000000072e237220 */ /* 0x000fe20000410000 */
[----:B------:R-:W-:Y:S01]  /*cf60*/  F2FP.F16.F32.PACK_AB R5, R40, R5 ;  /* 0x000000052805723e */ /* 0x000fe200000000ff */
[C---:B------:R-:W-:Y:S01]  /*cf70*/  FMUL.FTZ R38, R47.reuse, R6 ;  /* 0x000000062f267220 */ /* 0x040fe20000410000 */
[----:B------:R-:W-:Y:S01]  /*cf80*/  FFMA.FTZ R6, R47, R41, -R26 ;  /* 0x000000292f067223 */ /* 0x000fe2000001081a */
[C---:B------:R-:W-:Y:S01]  /*cf90*/  FMUL.FTZ R37, R44.reuse, R7 ;  /* 0x000000072c257220 */ /* 0x040fe20000410000 */
[-C--:B------:R-:W-:Y:S01]  /*cfa0*/  FFMA.FTZ R7, R44, R42.reuse, -R35 ;  /* 0x0000002a2c077223 */ /* 0x080fe20000010823 */
[----:B------:R-:W-:Y:S02]  /*cfb0*/  FFMA.FTZ R41, R49, R41, R38 ;  /* 0x0000002931297223 */ /* 0x000fe40000010026 */
[----:B------:R-:W-:-:S03]  /*cfc0*/  FFMA.FTZ R42, R46, R42, R37 ;  /* 0x0000002a2e2a7223 */ /* 0x000fc60000010025 */
[----:B------:R-:W-:Y:S02]  /*cfd0*/  F2FP.F16.F32.PACK_AB R6, R41, R6 ;  /* 0x000000062906723e */ /* 0x000fe400000000ff */
[----:B------:R-:W-:-:S05]  /*cfe0*/  F2FP.F16.F32.PACK_AB R7, R42, R7 ;  /* 0x000000072a07723e */ /* 0x000fca00000000ff */
[----:B------:R0:W-:Y:S02]  /*cff0*/  STS.128 [R9+0xe400], R4 ;  /* 0x00e4000409007388 */ /* 0x0001e40000000c00 */
.L_x_594:
[----:B------:R-:W-:Y:S05]  /*d000*/  BSYNC B1 ;  /* 0x0000000000017941 */ /* 0x000fea0003800000 */
.L_x_593:
[----:B------:R-:W-:Y:S04]  /*d010*/  BSSY B1, `(.L_x_595) ;  /* 0x0000028000017945 */ /* 0x000fe80003800000 */
[----:B------:R-:W-:Y:S05]  /*d020*/  @P1 BRA `(.L_x_596) ;  /* 0x0000000000981947 */ /* 0x000fea0003800000 */
        /* <DEDUP_REMOVED lines=9> */
[-C--:B------:R-:W-:Y:S01]  /*d0c0*/  FMUL.FTZ R39, R44, R4.reuse ;  /* 0x000000042c277220 */ /* 0x080fe20000410000 */
[C---:B------:R-:W-:Y:S01]  /*d0d0*/  FMUL.FTZ R41, R42.reuse, R4 ;  /* 0x000000042a297220 */ /* 0x040fe20000410000 */
[----:B------:R-:W-:Y:S02]  /*d0e0*/  HADD2.F32 R37, -RZ, R6.H0_H0 ;  /* 0x20000006ff257230 */ /* 0x000fe40000004100 */
[-C--:B------:R-:W-:Y:S01]  /*d0f0*/  FMUL.FTZ R40, R45, R5.reuse ;  /* 0x000000052d287220 */ /* 0x080fe20000410000 */
[-C--:B------:R-:W-:Y:S01]  /*d100*/  FFMA.FTZ R4, R42, R26.reuse, -R39 ;  /* 0x0000001a2a047223 */ /* 0x080fe20000010827 */
[----:B------:R-:W-:Y:S01]  /*d110*/  FFMA.FTZ R41, R44, R26, R41 ;  /* 0x0000001a2c297223 */ /* 0x000fe20000010029 */
[----:B------:R-:W-:Y:S01]  /*d120*/  FMUL.FTZ R26, R43, R5 ;  /* 0x000000052b1a7220 */ /* 0x000fe20000410000 */
[----:B------:R-:W-:-:S02]  /*d130*/  HADD2.F32 R38, -RZ, R7.H0_H0 ;  /* 0x20000007ff267230 */ /* 0x000fc40000004100 */
[-C--:B------:R-:W-:Y:S01]  /*d140*/  FFMA.FTZ R5, R43, R35.reuse, -R40 ;  /* 0x000000232b057223 */ /* 0x080fe20000010828 */
[----:B------:R-:W-:Y:S02]  /*d150*/  HADD2.F32 R6, -RZ, R6.H1_H1 ;  /* 0x30000006ff067230 */ /* 0x000fe40000004100 */
[----:B------:R-:W-:Y:S01]  /*d160*/  FFMA.FTZ R26, R45, R35, R26 ;  /* 0x000000232d1a7223 */ /* 0x000fe2000001001a */
[----:B------:R-:W-:Y:S01]  /*d170*/  HADD2.F32 R7, -RZ, R7.H1_H1 ;  /* 0x30000007ff077230 */ /* 0x000fe20000004100 */
[----:B------:R-:W-:Y:S01]  /*d180*/  F2FP.F16.F32.PACK_AB R4, R41, R4 ;  /* 0x000000042904723e */ /* 0x000fe200000000ff */
[----:B------:R-:W-:Y:S02]  /*d190*/  HADD2.F32 R43, -RZ, R33.H1_H1 ;  /* 0x30000021ff2b7230 */ /* 0x000fe40000004100 */
[----:B------:R-:W-:Y:S01]  /*d1a0*/  HADD2.F32 R42, -RZ, R34.H1_H1 ;  /* 0x30000022ff2a7230 */ /* 0x000fe20000004100 */
[----:B------:R-:W-:Y:S01]  /*d1b0*/  F2FP.F16.F32.PACK_AB R5, R26, R5 ;  /* 0x000000051a05723e */ /* 0x000fe200000000ff */
[----:B------:R-:W-:-:S02]  /*d1c0*/  HADD2.F32 R39, -RZ, R31.H1_H1 ;  /* 0x3000001fff277230 */ /* 0x000fc40000004100 */
[----:B------:R-:W-:Y:S02]  /*d1d0*/  HADD2.F32 R40, -RZ, R32.H1_H1 ;  /* 0x30000020ff287230 */ /* 0x000fe40000004100 */
[-C--:B------:R-:W-:Y:S01]  /*d1e0*/  FMUL.FTZ R32, R43, R6.reuse ;  /* 0x000000062b207220 */ /* 0x080fe20000410000 */
[-C--:B------:R-:W-:Y:S01]  /*d1f0*/  FMUL.FTZ R31, R42, R7.reuse ;  /* 0x000000072a1f7220 */ /* 0x080fe20000410000 */
[C---:B------:R-:W-:Y:S01]  /*d200*/  FMUL.FTZ R34, R39.reuse, R6 ;  /* 0x0000000627227220 */ /* 0x040fe20000410000 */
[C---:B------:R-:W-:Y:S01]  /*d210*/  FMUL.FTZ R33, R40.reuse, R7 ;  /* 0x0000000728217220 */ /* 0x040fe20000410000 */
[-C--:B------:R-:W-:Y:S01]  /*d220*/  FFMA.FTZ R6, R39, R37.reuse, -R32 ;  /* 0x0000002527067223 */ /* 0x080fe20000010820 */
[-C--:B------:R-:W-:Y:S01]  /*d230*/  FFMA.FTZ R7, R40, R38.reuse, -R31 ;  /* 0x0000002628077223 */ /* 0x080fe2000001081f */
[----:B------:R-:W-:Y:S01]  /*d240*/  FFMA.FTZ R37, R43, R37, R34 ;  /* 0x000000252b257223 */ /* 0x000fe20000010022 */
[----:B------:R-:W-:-:S04]  /*d250*/  FFMA.FTZ R38, R42, R38, R33 ;  /* 0x000000262a267223 */ /* 0x000fc80000010021 */
[----:B------:R-:W-:Y:S02]  /*d260*/  F2FP.F16.F32.PACK_AB R6, R37, R6 ;  /* 0x000000062506723e */ /* 0x000fe400000000ff */
[----:B------:R-:W-:-:S05]  /*d270*/  F2FP.F16.F32.PACK_AB R7, R38, R7 ;  /* 0x000000072607723e */ /* 0x000fca00000000ff */
[----:B------:R1:W-:Y:S02]  /*d280*/  STS.128 [R8+0x2000], R4 ;  /* 0x0020000408007388 */ /* 0x0003e40000000c00 */
.L_x_596:
[----:B------:R-:W-:Y:S05]  /*d290*/  BSYNC B1 ;  /* 0x0000000000017941 */ /* 0x000fea0003800000 */
.L_x_595:
[----:B------:R-:W-:Y:S04]  /*d2a0*/  BSSY B1, `(.L_x_597) ;  /* 0x0000028000017945 */ /* 0x000fe80003800000 */
[----:B------:R-:W-:Y:S05]  /*d2b0*/  @P2 BRA `(.L_x_598) ;  /* 0x0000000000982947 */ /* 0x000fea0003800000 */
[----:B01----:R-:W0:Y:S01]  /*d2c0*/  LDS.128 R4, [R9+0x12400] ;  /* 0x0124000009047984 */ /* 0x003e220000000c00 */
        /* <DEDUP_REMOVED lines=25> */
[-C--:B------:R-:W-:Y:S01]  /*d460*/  FMUL.FTZ R27, R38, R6.reuse ;  /* 0x00000006261b7220 */ /* 0x080fe20000410000 */
[----:B------:R-:W-:Y:S02]  /*d470*/  HADD2.F32 R35, -RZ, R28.H1_H1 ;  /* 0x3000001cff237230 */ /* 0x000fe40000004100 */
[C---:B------:R-:W-:Y:S01]  /*d480*/  FMUL.FTZ R29, R34.reuse, R6 ;  /* 0x00000006221d7220 */ /* 0x040fe20000410000 */
[-C--:B------:R-:W-:Y:S01]  /*d490*/  FMUL.FTZ R28, R39, R7.reuse ;  /* 0x00000007271c7220 */ /* 0x080fe20000410000 */
[-C--:B------:R-:W-:Y:S01]  /*d4a0*/  FFMA.FTZ R6, R34, R32.reuse, -R27 ;  /* 0x0000002022067223 */ /* 0x080fe2000001081b */
[C---:B------:R-:W-:Y:S01]  /*d4b0*/  FMUL.FTZ R30, R35.reuse, R7 ;  /* 0x00000007231e7220 */ /* 0x040fe20000410000 */
[----:B------:R-:W-:Y:S01]  /*d4c0*/  FFMA.FTZ R29, R38, R32, R29 ;  /* 0x00000020261d7223 */ /* 0x000fe2000001001d */
[-C--:B------:R-:W-:Y:S02]  /*d4d0*/  FFMA.FTZ R7, R35, R33.reuse, -R28 ;  /* 0x0000002123077223 */ /* 0x080fe4000001081c */
[----:B------:R-:W-:-:S02]  /*d4e0*/  FFMA.FTZ R30, R39, R33, R30 ;  /* 0x00000021271e7223 */ /* 0x000fc4000001001e */
[----:B------:R-:W-:-:S03]  /*d4f0*/  F2FP.F16.F32.PACK_AB R6, R29, R6 ;  /* 0x000000061d06723e */ /* 0x000fc600000000ff */
[----:B------:R-:W-:-:S05]  /*d500*/  F2FP.F16.F32.PACK_AB R7, R30, R7 ;  /* 0x000000071e07723e */ /* 0x000fca00000000ff */
[----:B------:R2:W-:Y:S02]  /*d510*/  STS.128 [R9+0x12400], R4 ;  /* 0x0124000409007388 */ /* 0x0005e40000000c00 */
.L_x_598:
[----:B------:R-:W-:Y:S05]  /*d520*/  BSYNC B1 ;  /* 0x0000000000017941 */ /* 0x000fea0003800000 */
.L_x_597:
        /* <DEDUP_REMOVED lines=30> */
[C---:B------:R-:W-:Y:S01]  /*d710*/  FMUL.FTZ R25, R30.reuse, R6 ;  /* 0x000000061e197220 */ /* 0x040fe20000410000 */
[-C--:B------:R-:W-:Y:S01]  /*d720*/  FMUL.FTZ R20, R35, R7.reuse ;  /* 0x0000000723147220 */ /* 0x080fe20000410000 */
[C---:B------:R-:W-:Y:S01]  /*d730*/  FMUL.FTZ R24, R31.reuse, R7 ;  /* 0x000000071f187220 */ /* 0x040fe20000410000 */
[-C--:B------:R-:W-:Y:S01]  /*d740*/  FFMA.FTZ R6, R30, R28.reuse, -R21 ;  /* 0x0000001c1e067223 */ /* 0x080fe20000010815 */
[----:B------:R-:W-:Y:S01]  /*d750*/  FFMA.FTZ R25, R32, R28, R25 ;  /* 0x0000001c20197223 */ /* 0x000fe20000010019 */
[-C--:B------:R-:W-:Y:S01]  /*d760*/  FFMA.FTZ R7, R31, R29.reuse, -R20 ;  /* 0x0000001d1f077223 */ /* 0x080fe20000010814 */
[----:B------:R-:W-:-:S03]  /*d770*/  FFMA.FTZ R24, R35, R29, R24 ;  /* 0x0000001d23187223 */ /* 0x000fc60000010018 */
[----:B------:R-:W-:Y:S02]  /*d780*/  F2FP.F16.F32.PACK_AB R6, R25, R6 ;  /* 0x000000061906723e */ /* 0x000fe400000000ff */
[----:B------:R-:W-:-:S05]  /*d790*/  F2FP.F16.F32.PACK_AB R7, R24, R7 ;  /* 0x000000071807723e */ /* 0x000fca00000000ff */
[----:B------:R3:W-:Y:S02]  /*d7a0*/  STS.128 [R8+0x6000], R4 ;  /* 0x0060000408007388 */ /* 0x0007e40000000c00 */
.L_x_600:
[----:B------:R-:W-:Y:S05]  /*d7b0*/  BSYNC B1 ;  /* 0x0000000000017941 */ /* 0x000fea0003800000 */
.L_x_599:
        /* <DEDUP_REMOVED lines=40> */
.L_x_602:
[----:B------:R-:W-:Y:S05]  /*da40*/  BSYNC B1 ;  /* 0x0000000000017941 */ /* 0x000fea0003800000 */
.L_x_601:
        /* <DEDUP_REMOVED lines=13> */
[----:B------:R-:W-:Y:S01]  /*db20*/  FMUL.FTZ R15, R28, R5 ;  /* 0x000000051c0f7220 */ /* 0x000fe20000410000 */
[----:B------:R-:W-:Y:S01]  /*db30*/  FFMA.FTZ R4, R21, R9, -R20 ;  /* 0x0000000915047223 */ /* 0x000fe20000010814 */
[----:B------:R-:W-:-:S02]  /*db40*/  HADD2.F32 R14, -RZ, R7.H0_H0 ;  /* 0x20000007ff0e7230 */ /* 0x000fc40000004100 */
[----:B------:R-:W-:Y:S01]  /*db50*/  FFMA.FTZ R9, R25, R9, R24 ;  /* 0x0000000919097223 */ /* 0x000fe20000010018 */
[C---:B------:R-:W-:Y:S01]  /*db60*/  FMUL.FTZ R21, R26.reuse, R5 ;  /* 0x000000051a157220 */ /* 0x040fe20000410000 */
[----:B------:R-:W-:Y:S02]  /*db70*/  HADD2.F32 R6, -RZ, R6.H1_H1 ;  /* 0x30000006ff067230 */ /* 0x000fe40000004100 */
[-C--:B------:R-:W-:Y:S01]  /*db80*/  FFMA.FTZ R5, R26, R12.reuse, -R15 ;  /* 0x0000000c1a057223 */ /* 0x080fe2000001080f */
[----:B------:R-:W-:Y:S02]  /*db90*/  HADD2.F32 R7, -RZ, R7.H1_H1 ;  /* 0x30000007ff077230 */ /* 0x000fe40000004100 */
[----:B------:R-:W-:Y:S01]  /*dba0*/  FFMA.FTZ R12, R28, R12, R21 ;  /* 0x0000000c1c0c7223 */ /* 0x000fe20000010015 */
[----:B------:R-:W-:Y:S01]  /*dbb0*/  HADD2.F32 R25, -RZ, R10.H1_H1 ;  /* 0x3000000aff197230 */ /* 0x000fe20000004100 */
[----:B------:R-:W-:Y:S01]  /*dbc0*/  F2FP.F16.F32.PACK_AB R4, R9, R4 ;  /* 0x000000040904723e */ /* 0x000fe200000000ff */
[----:B------:R-:W-:-:S02]  /*dbd0*/  HADD2.F32 R20, -RZ, R11.H1_H1 ;  /* 0x3000000bff147230 */ /* 0x000fc40000004100 */
[----:B------:R-:W-:Y:S02]  /*dbe0*/  HADD2.F32 R15, -RZ, R0.H1_H1 ;  /* 0x30000000ff0f7230 */ /* 0x000fe40000004100 */
[-C--:B------:R-:W-:Y:S01]  /*dbf0*/  FMUL.FTZ R0, R25, R6.reuse ;  /* 0x0000000619007220 */ /* 0x080fe20000410000 */
[----:B------:R-:W-:Y:S02]  /*dc00*/  HADD2.F32 R10, -RZ, R3.H1_H1 ;  /* 0x30000003ff0a7230 */ /* 0x000fe40000004100 */
[----:B------:R-:W-:Y:S01]  /*dc10*/  FMUL.FTZ R3, R20, R7 ;  /* 0x0000000714037220 */ /* 0x000fe20000410000 */
[----:B------:R-:W-:Y:S01]  /*dc20*/  F2FP.F16.F32.PACK_AB R5, R12, R5 ;  /* 0x000000050c05723e */ /* 0x000fe200000000ff */
[C---:B------:R-:W-:Y:S01]  /*dc30*/  FMUL.FTZ R6, R15.reuse, R6 ;  /* 0x000000060f067220 */ /* 0x040fe20000410000 */
[----:B------:R-:W-:Y:S01]  /*dc40*/  FFMA.FTZ R0, R15, R13, -R0 ;  /* 0x0000000d0f007223 */ /* 0x000fe20000010800 */
[C---:B------:R-:W-:Y:S01]  /*dc50*/  FMUL.FTZ R7, R10.reuse, R7 ;  /* 0x000000070a077220 */ /* 0x040fe20000410000 */
[----:B------:R-:W-:Y:S01]  /*dc60*/  FFMA.FTZ R3, R10, R14, -R3 ;  /* 0x0000000e0a037223 */ /* 0x000fe20000010803 */
[----:B------:R-:W-:-:S02]  /*dc70*/  FFMA.FTZ R13, R25, R13, R6 ;  /* 0x0000000d190d7223 */ /* 0x000fc40000010006 */
[----:B------:R-:W-:-:S03]  /*dc80*/  FFMA.FTZ R14, R20, R14, R7 ;  /* 0x0000000e140e7223 */ /* 0x000fc60000010007 */
[----:B------:R-:W-:Y:S02]  /*dc90*/  F2FP.F16.F32.PACK_AB R6, R13, R0 ;  /* 0x000000000d06723e */ /* 0x000fe400000000ff */
[----:B------:R-:W-:-:S05]  /*dca0*/  F2FP.F16.F32.PACK_AB R7, R14, R3 ;  /* 0x000000030e07723e */ /* 0x000fca00000000ff */
[----:B------:R0:W-:Y:S01]  /*dcb0*/  STS.128 [R8+0xa000], R4 ;  /* 0x00a0000408007388 */ /* 0x0001e20000000c00 */
[----:B------:R-:W-:Y:S05]  /*dcc0*/  BRA `(.L_x_592) ;  /* 0x0000002800e07947 */ /* 0x000fea0003800000 */
.L_x_574:
[----:B------:R-:W-:-:S03]  /*dcd0*/  UMOV UR4, 0xffffffff ;  /* 0xffffffff00047882 */ /* 0x000fc60000000000 */
[----:B------:R-:W-:Y:S05]  /*dce0*/  BRA.DIV UR4, `(.L_x_603) ;  /* 0x0000011e04007947 */ /* 0x000fea000b800000 */
[----:B------:R0:W1:Y:S04]  /*dcf0*/  SHFL.IDX PT, R3, R25, RZ, 0x1c1f ;  /* 0x001c1fff19037589 */ /* 0x00006800000e0000 */
[----:B------:R0:W2:Y:S04]  /*dd00*/  SHFL.IDX PT, R0, R24, RZ, 0x1c1f ;  /* 0x001c1fff18007589 */ /* 0x0000a800000e0000 */
[----:B------:R0:W3:Y:S04]  /*dd10*/  SHFL.IDX PT, R21, R27, RZ, 0x1c1f ;  /* 0x001c1fff1b157589 */ /* 0x0000e800000e0000 */
[----:B------:R0:W0:Y:S02]  /*dd20*/  SHFL.IDX PT, R20, R26, RZ, 0x1c1f ;  /* 0x001c1fff1a147589 */ /* 0x00002400000e0000 */
.L_x_826:
[----:B------:R-:W-:Y:S01]  /*dd30*/  ULDC UR4, c[0x0][0x448] ;  /* 0x0001120000047ab9 */ /* 0x000fe20000000800 */
[----:B------:R-:W-:Y:S01]  /*dd40*/  BSSY B1, `(.L_x_604) ;  /* 0x0000037000017945 */ /* 0x000fe20003800000 */
[----:B------:R-:W-:Y:S01]  /*dd50*/  IMAD R50, R146, UR4, RZ ;  /* 0x0000000492327c24 */ /* 0x000fe2000f8e02ff */
[----:B------:R-:W-:Y:S02]  /*dd60*/  CS2R R4, SRZ ;  /* 0x0000000000047805 */ /* 0x000fe4000001ff00 */
[----:B------:R-:W-:Y:S02]  /*dd70*/  CS2R R8, SRZ ;  /* 0x0000000000087805 */ /* 0x000fe4000001ff00 */
[----:B------:R-:W-:Y:S02]  /*dd80*/  CS2R R10, SRZ ;  /* 0x00000000000a7805 */ /* 0x000fe4000001ff00 */
[----:B------:R-:W-:Y:S02]  /*dd90*/  CS2R R12, SRZ ;  /* 0x00000000000c7805 */ /* 0x000fe4000001ff00 */
[----:B------:R-:W-:Y:S01]  /*dda0*/  ISETP.GE.AND P0, PT, R6, R50, PT ;  /* 0x000000320600720c */ /* 0x000fe20003f06270 */
[----:B------:R-:W-:Y:S01]  /*ddb0*/  IMAD R50, R29, -0x80, R50 ;  /* 0xffffff801d327824 */ /* 0x000fe200078e0232 */
[----:B------:R-:W-:-:S02]  /*ddc0*/  CS2R R6, SRZ ;  /* 0x0000000000067805 */ /* 0x000fc4000001ff00 */
[----:B------:R-:W-:Y:S02]  /*ddd0*/  CS2R R14, SRZ ;  /* 0x00000000000e7805 */ /* 0x000fe4000001ff00 */
[----:B0-----:R-:W-:Y:S02]  /*dde0*/  CS2R R24, SRZ ;  /* 0x0000000000187805 */ /* 0x001fe4000001ff00 */
[----:B------:R-:W-:Y:S02]  /*ddf0*/  CS2R R26, SRZ ;  /* 0x00000000001a7805 */ /* 0x000fe4000001ff00 */
[----:B------:R-:W-:Y:S02]  /*de00*/  CS2R R28, SRZ ;  /* 0x00000000001c7805 */ /* 0x000fe4000001ff00 */
[----:B------:R-:W-:Y:S02]  /*de10*/  CS2R R30, SRZ ;  /* 0x00000000001e7805 */ /* 0x000fe4000001ff00 */
[----:B----4-:R-:W-:-:S02]  /*de20*/  CS2R R32, SRZ ;  /* 0x0000000000207805 */ /* 0x010fc4000001ff00 */
[----:B------:R-:W-:Y:S01]  /*de30*/  CS2R R34, SRZ ;  /* 0x0000000000227805 */ /* 0x000fe2000001ff00 */
[----:B------:R-:W-:Y:S06]  /*de40*/  @P0 BRA `(.L_x_605) ;  /* 0x0000000000980947 */ /* 0x000fec0003800000 */
[----:B------:R-:W-:Y:S01]  /*de50*/  ULDC UR4, c[0x0][0x3f4] ;  /* 0x0000fd0000047ab9 */ /* 0x000fe20000000800 */
[C---:B------:R-:W-:Y:S01]  /*de60*/  VIADD R5, R16.reuse, 0x40 ;  /* 0x0000004010057836 */ /* 0x040fe20000000000 */
[C---:B------:R-:W-:Y:S02]  /*de70*/  IADD3 R4, R16.reuse, 0x20, RZ ;  /* 0x0000002010047810 */ /* 0x040fe40007ffe0ff */
[----:B------:R-:W-:Y:S02]  /*de80*/  CS2R R28, SRZ ;  /* 0x00000000001c7805 */ /* 0x000fe4000001ff00 */
[----:B------:R-:W-:Y:S02]  /*de90*/  ISETP.GE.AND P2, PT, R16, UR4, PT ;  /* 0x0000000410007c0c */ /* 0x000fe4000bf46270 */
[----:B------:R-:W-:Y:S02]  /*dea0*/  CS2R R30, SRZ ;  /* 0x00000000001e7805 */ /* 0x000fe4000001ff00 */
[----:B------:R-:W-:-:S02]  /*deb0*/  ISETP.GE.AND P4, PT, R5, UR4, PT ;  /* 0x0000000405007c0c */ /* 0x000fc4000bf86270 */
[----:B------:R-:W-:Y:S02]  /*dec0*/  CS2R R8, SRZ ;  /* 0x0000000000087805 */ /* 0x000fe4000001ff00 */
[----:B------:R-:W-:Y:S01]  /*ded0*/  ISETP.GE.AND P3, PT, R4, UR4, PT ;  /* 0x0000000404007c0c */ /* 0x000fe2000bf66270 */
[----:B--2---:R-:W-:Y:S01]  /*dee0*/  IMAD.MOV.U32 R4, RZ, RZ, R0 ;  /* 0x000000ffff047224 */ /* 0x004fe200078e0000 */
[----:B-1----:R-:W-:Y:S02]  /*def0*/  MOV R5, R3 ;  /* 0x0000000300057202 */ /* 0x002fe40000000f00 */
[----:B------:R-:W-:Y:S02]  /*df00*/  CS2R R10, SRZ ;  /* 0x00000000000a7805 */ /* 0x000fe4000001ff00 */
[----:B------:R-:W-:Y:S02]  /*df10*/  CS2R R32, SRZ ;  /* 0x0000000000207805 */ /* 0x000fe4000001ff00 */
[----:B------:R-:W-:-:S02]  /*df20*/  CS2R R34, SRZ ;  /* 0x0000000000227805 */ /* 0x000fc4000001ff00 */
[----:B------:R-:W-:Y:S02]  /*df30*/  @!P2 SHF.L.U32 R49, R16, 0x1, RZ ;  /* 0x000000011031a819 */ /* 0x000fe400000006ff */
[----:B------:R-:W-:Y:S01]  /*df40*/  @!P4 SHF.L.U32 R45, R163, 0x3, RZ ;  /* 0x00000003a32dc819 */ /* 0x000fe200000006ff */
[----:B------:R-:W-:Y:S01]  /*df50*/  @!P3 IMAD.SHL.U32 R41, R162, 0x8, RZ ;  /* 0x00000008a229b824 */ /* 0x000fe200078e00ff */
[-C--:B------:R-:W-:Y:S02]  /*df60*/  @!P2 IADD3 R46, P0, R0, R49.reuse, RZ ;  /* 0x00000031002ea210 */ /* 0x080fe40007f1e0ff */
[----:B------:R-:W-:Y:S01]  /*df70*/  @!P2 SHF.L.U64.HI R0, R16, 0x1, R17 ;  /* 0x000000011000a819 */ /* 0x000fe20000010211 */
[----:B------:R-:W-:Y:S01]  /*df80*/  @!P3 IMAD.WIDE R38, R41, 0x2, R4 ;  /* 0x000000022926b825 */ /* 0x000fe200078e0204 */
[----:B------:R-:W-:Y:S02]  /*df90*/  @!P2 IADD3 R48, P1, R20, R49, RZ ;  /* 0x000000311430a210 */ /* 0x000fe40007f3e0ff */
[----:B------:R-:W-:-:S02]  /*dfa0*/  CS2R R12, SRZ ;  /* 0x00000000000c7805 */ /* 0x000fc4000001ff00 */
[----:B------:R-:W-:Y:S01]  /*dfb0*/  CS2R R14, SRZ ;  /* 0x00000000000e7805 */ /* 0x000fe2000001ff00 */
[----:B------:R-:W-:Y:S01]  /*dfc0*/  @!P4 IMAD.WIDE R42, R45, 0x2, R4 ;  /* 0x000000022d2ac825 */ /* 0x000fe200078e0204 */
[----:B------:R-:W-:Y:S02]  /*dfd0*/  CS2R R24, SRZ ;  /* 0x0000000000187805 */ /* 0x000fe4000001ff00 */
[----:B------:R-:W-:Y:S02]  /*dfe0*/  CS2R R26, SRZ ;  /* 0x00000000001a7805 */ /* 0x000fe4000001ff00 */
[----:B------:R-:W-:Y:S02]  /*dff0*/  CS2R R4, SRZ ;  /* 0x0000000000047805 */ /* 0x000fe4000001ff00 */
[----:B------:R-:W-:Y:S01]  /*e000*/  CS2R R6, SRZ ;  /* 0x0000000000067805 */ /* 0x000fe2000001ff00 */
[--C-:B---3--:R-:W-:Y:S01]  /*e010*/  @!P3 IMAD.WIDE R40, R41, 0x2, R20.reuse ;  /* 0x000000022928b825 */ /* 0x108fe200078e0214 */
[----:B------:R-:W-:Y:S01]  /*e020*/  @!P2 IADD3.X R49, R21, R0, RZ, P1, !PT ;  /* 0x000000001531a210 */ /* 0x000fe20000ffe4ff */
[----:B------:R0:W5:Y:S02]  /*e030*/  @!P3 LD.E.128 R28, desc[UR60][R38.64] ;  /* 0x0000003c261cb980 */ /* 0x000164000c101d00 */
[----:B------:R-:W-:-:S02]  /*e040*/  @!P4 IMAD.WIDE R44, R45, 0x2, R20 ;  /* 0x000000022d2cc825 */ /* 0x000fc400078e0214 */
[----:B------:R0:W5:Y:S02]  /*e050*/  @!P3 LD.E.128 R8, desc[UR60][R40.64] ;  /* 0x0000003c2808b980 */ /* 0x000164000c101d00 */
[----:B------:R-:W-:Y:S02]  /*e060*/  @!P2 IMAD.X R47, R3, 0x1, R0, P0 ;  /* 0x00000001032fa824 */ /* 0x000fe400000e0600 */
[----:B------:R0:W5:Y:S04]  /*e070*/  @!P4 LD.E.128 R32, desc[UR60][R42.64] ;  /* 0x0000003c2a20c980 */ /* 0x000168000c101d00 */
[----:B------:R0:W5:Y:S04]  /*e080*/  @!P4 LD.E.128 R12, desc[UR60][R44.64] ;  /* 0x0000003c2c0cc980 */ /* 0x000168000c101d00 */
[----:B------:R0:W5:Y:S04]  /*e090*/  @!P2 LD.E.128 R24, desc[UR60][R46.64] ;  /* 0x0000003c2e18a980 */ /* 0x000168000c101d00 */
[----:B------:R0:W5:Y:S02]  /*e0a0*/  @!P2 LD.E.128 R4, desc[UR60][R48.64] ;  /* 0x0000003c3004a980 */ /* 0x000164000c101d00 */
.L_x_605:
[----:B------:R-:W-:Y:S05]  /*e0b0*/  BSYNC B1 ;  /* 0x0000000000017941 */ /* 0x000fea0003800000 */
.L_x_604:
[----:B--2--5:R-:W-:Y:S01]  /*e0c0*/  IMAD.MOV.U32 R0, RZ, RZ, R24 ;  /* 0x000000ffff007224 */ /* 0x024fe200078e0018 */
[----:B-1----:R-:W-:Y:S01]  /*e0d0*/  MOV R3, R25 ;  /* 0x0000001900037202 */ /* 0x002fe20000000f00 */
[----:B------:R-:W-:Y:S01]  /*e0e0*/  IMAD.MOV.U32 R37, RZ, RZ, R26 ;  /* 0x000000ffff257224 */ /* 0x000fe200078e001a */
[----:B---3--:R-:W-:Y:S01]  /*e0f0*/  MOV R21, R27 ;  /* 0x0000001b00157202 */ /* 0x008fe20000000f00 */
[----:B0-----:R-:W-:Y:S01]  /*e100*/  IMAD.MOV.U32 R39, RZ, RZ, R4 ;  /* 0x000000ffff277224 */ /* 0x001fe200078e0004 */
[--C-:B------:R-:W-:Y:S01]  /*e110*/  SHF.R.U64 R26, R26, 0x10, R27.reuse ;  /* 0x000000101a1a7819 */ /* 0x100fe2000000121b */
[----:B------:R-:W-:Y:S01]  /*e120*/  IMAD.MOV.U32 R41, RZ, RZ, R6 ;  /* 0x000000ffff297224 */ /* 0x000fe200078e0006 */
[----:B------:R-:W-:Y:S01]  /*e130*/  SHF.R.U32.HI R43, RZ, 0x10, R27 ;  /* 0x00000010ff2b7819 */ /* 0x000fe2000001161b */
[----:B------:R-:W-:Y:S01]  /*e140*/  IMAD.MOV.U32 R27, RZ, RZ, R30 ;  /* 0x000000ffff1b7224 */ /* 0x000fe200078e001e */
[----:B------:R-:W-:Y:S01]  /*e150*/  SHF.R.U64 R46, R30, 0x10, R31 ;  /* 0x000000101e2e7819 */ /* 0x000fe2000000121f */
[----:B------:R-:W-:Y:S01]  /*e160*/  IMAD.MOV.U32 R30, RZ, RZ, R32 ;  /* 0x000000ffff1e7224 */ /* 0x000fe200078e0020 */
[----:B------:R-:W-:Y:S01]  /*e170*/  SHF.R.U64 R48, R32, 0x10, R33 ;  /* 0x0000001020307819 */ /* 0x000fe20000001221 */
[----:B------:R-:W-:Y:S01]  /*e180*/  IMAD.MOV.U32 R32, RZ, RZ, R34 ;  /* 0x000000ffff207224 */ /* 0x000fe200078e0022 */
[----:B------:R-:W-:Y:S01]  /*e190*/  SHF.R.U64 R51, R34, 0x10, R35 ;  /* 0x0000001022337819 */ /* 0x000fe20000001223 */
[----:B------:R-:W-:Y:S01]  /*e1a0*/  BSSY B1, `(.L_x_606) ;  /* 0x0000042000017945 */ /* 0x000fe20003800000 */
[----:B------:R-:W-:-:S02]  /*e1b0*/  PRMT R34, R0, 0x5410, R3 ;  /* 0x0000541000227816 */ /* 0x000fc40000000003 */
[C---:B------:R-:W-:Y:S02]  /*e1c0*/  LEA.HI R0, R189.reuse, R189, RZ, 0x1 ;  /* 0x000000bdbd007211 */ /* 0x040fe400078f08ff */
[----:B------:R-:W-:Y:S02]  /*e1d0*/  MOV R20, R5 ;  /* 0x0000000500147202 */ /* 0x000fe40000000f00 */
[----:B------:R-:W-:Y:S02]  /*e1e0*/  LOP3.LUT R0, R0, 0xfffffffe, RZ, 0xc0, !PT ;  /* 0xfffffffe00007812 */ /* 0x000fe400078ec0ff */
[--C-:B------:R-:W-:Y:S02]  /*e1f0*/  SHF.R.U64 R53, R4, 0x10, R5.reuse ;  /* 0x0000001004357819 */ /* 0x100fe40000001205 */
[----:B------:R-:W-:Y:S01]  /*e200*/  SHF.R.U32.HI R54, RZ, 0x10, R5 ;  /* 0x00000010ff367819 */ /* 0x000fe20000011605 */
[----:B------:R-:W-:Y:S01]  /*e210*/  IMAD.IADD R0, R189, 0x1, -R0 ;  /* 0x00000001bd007824 */ /* 0x000fe200078e0a00 */
[----:B------:R-:W-:-:S02]  /*e220*/  SHF.R.U64 R38, R24, 0x10, R25 ;  /* 0x0000001018267819 */ /* 0x000fc40000001219 */
[----:B------:R-:W-:Y:S01]  /*e230*/  SHF.R.U32.HI R42, RZ, 0x10, R25 ;  /* 0x00000010ff2a7819 */ /* 0x000fe20000011619 */
[----:B------:R-:W-:Y:S01]  /*e240*/  IMAD.MOV.U32 R25, RZ, RZ, R28 ;  /* 0x000000ffff197224 */ /* 0x000fe200078e001c */
[----:B------:R-:W-:Y:S02]  /*e250*/  SHF.L.U32 R5, R0, 0x1f, RZ ;  /* 0x0000001f00057819 */ /* 0x000fe400000006ff */
[----:B------:R-:W-:Y:S02]  /*e260*/  MOV R24, R29 ;  /* 0x0000001d00187202 */ /* 0x000fe40000000f00 */
[----:B------:R-:W0:Y:S01]  /*e270*/  SYNCS.PHASECHK.TRANS64.TRYWAIT P0, [R2+URZ+0x2a800], R5 ;  /* 0x02a80005020075a7 */ /* 0x000e22000800017f */
[--C-:B------:R-:W-:Y:S02]  /*e280*/  SHF.R.U64 R44, R28, 0x10, R29.reuse ;  /* 0x000000101c2c7819 */ /* 0x100fe4000000121d */
[----:B------:R-:W-:Y:S01]  /*e290*/  SHF.R.U32.HI R45, RZ, 0x10, R29 ;  /* 0x00000010ff2d7819 */ /* 0x000fe2000001161d */
[----:B------:R-:W-:Y:S01]  /*e2a0*/  IMAD.MOV.U32 R29, RZ, RZ, R8 ;  /* 0x000000ffff1d7224 */ /* 0x000fe200078e0008 */
[----:B------:R-:W-:-:S02]  /*e2b0*/  MOV R28, R31 ;  /* 0x0000001f001c7202 */ /* 0x000fc40000000f00 */
[----:B------:R-:W-:Y:S01]  /*e2c0*/  SHF.R.U32.HI R47, RZ, 0x10, R31 ;  /* 0x00000010ff2f7819 */ /* 0x000fe2000001161f */
[----:B------:R-:W-:Y:S01]  /*e2d0*/  IMAD.MOV.U32 R31, RZ, RZ, R10 ;  /* 0x000000ffff1f7224 */ /* 0x000fe200078e000a */
[----:B------:R-:W-:Y:S02]  /*e2e0*/  MOV R40, R33 ;  /* 0x0000002100287202 */ /* 0x000fe40000000f00 */
[----:B------:R-:W-:Y:S02]  /*e2f0*/  SHF.R.U32.HI R49, RZ, 0x10, R33 ;  /* 0x00000010ff317819 */ /* 0x000fe40000011621 */
[----:B------:R-:W-:Y:S02]  /*e300*/  MOV R4, R7 ;  /* 0x0000000700047202 */ /* 0x000fe40000000f00 */
[--C-:B------:R-:W-:Y:S02]  /*e310*/  SHF.R.U64 R55, R6, 0x10, R7.reuse ;  /* 0x0000001006377819 */ /* 0x100fe40000001207 */
[----:B------:R-:W-:-:S02]  /*e320*/  SHF.R.U32.HI R56, RZ, 0x10, R7 ;  /* 0x00000010ff387819 */ /* 0x000fc40000011607 */
[----:B------:R-:W-:Y:S01]  /*e330*/  SHF.R.U64 R57, R8, 0x10, R9 ;  /* 0x0000001008397819 */ /* 0x000fe20000001209 */
[----:B------:R-:W-:Y:S01]  /*e340*/  IMAD.MOV.U32 R8, RZ, RZ, R12 ;  /* 0x000000ffff087224 */ /* 0x000fe200078e000c */
[----:B------:R-:W-:Y:S01]  /*e350*/  SHF.R.U64 R59, R10, 0x10, R11 ;  /* 0x000000100a3b7819 */ /* 0x000fe2000000120b */
[----:B------:R-:W-:Y:S01]  /*e360*/  IMAD.MOV.U32 R10, RZ, RZ, R14 ;  /* 0x000000ffff0a7224 */ /* 0x000fe200078e000e */
[----:B------:R-:W-:Y:S02]  /*e370*/  MOV R33, R35 ;  /* 0x0000002300217202 */ /* 0x000fe40000000f00 */
[----:B------:R-:W-:Y:S02]  /*e380*/  MOV R6, R9 ;  /* 0x0000000900067202 */ /* 0x000fe40000000f00 */
[----:B------:R-:W-:Y:S02]  /*e390*/  SHF.R.U32.HI R58, RZ, 0x10, R9 ;  /* 0x00000010ff3a7819 */ /* 0x000fe40000011609 */
[----:B------:R-:W-:-:S02]  /*e3a0*/  MOV R7, R11 ;  /* 0x0000000b00077202 */ /* 0x000fc40000000f00 */
[----:B------:R-:W-:Y:S02]  /*e3b0*/  SHF.R.U32.HI R60, RZ, 0x10, R11 ;  /* 0x00000010ff3c7819 */ /* 0x000fe4000001160b */
[----:B------:R-:W-:Y:S02]  /*e3c0*/  PRMT R25, R25, 0x5410, R24 ;  /* 0x0000541019197816 */ /* 0x000fe40000000018 */
[----:B------:R-:W-:Y:S02]  /*e3d0*/  SHF.R.U32.HI R52, RZ, 0x10, R35 ;  /* 0x00000010ff347819 */ /* 0x000fe40000011623 */
[----:B------:R-:W-:Y:S02]  /*e3e0*/  MOV R9, R13 ;  /* 0x0000000d00097202 */ /* 0x000fe40000000f00 */
[--C-:B------:R-:W-:Y:S02]  /*e3f0*/  SHF.R.U64 R61, R12, 0x10, R13.reuse ;  /* 0x000000100c3d7819 */ /* 0x100fe4000000120d */
[----:B------:R-:W-:-:S02]  /*e400*/  SHF.R.U32.HI R62, RZ, 0x10, R13 ;  /* 0x00000010ff3e7819 */ /* 0x000fc4000001160d */
[----:B------:R-:W-:Y:S02]  /*e410*/  MOV R11, R15 ;  /* 0x0000000f000b7202 */ /* 0x000fe40000000f00 */
[----:B------:R-:W-:Y:S02]  /*e420*/  VIMNMX R24, R50, 0x80, PT ;  /* 0x0000008032187848 */ /* 0x000fe40003fe0100 */
        /* <DEDUP_REMOVED lines=20> */
[----:B------:R-:W-:Y:S02]  /*e570*/  ISETP.GE.AND P1, PT, R165, R24, PT ;  /* 0x00000018a500720c */ /* 0x000fe40003f26270 */
[----:B------:R-:W-:-:S02]  /*e580*/  PRMT R14, R8, 0x5410, R9 ;  /* 0x00005410080e7816 */ /* 0x000fc40000000009 */
[----:B------:R-:W-:Y:S02]  /*e590*/  PRMT R15, R61, 0x5410, R62 ;  /* 0x000054103d0f7816 */ /* 0x000fe4000000003e */
[----:B------:R-:W-:Y:S01]  /*e5a0*/  PRMT R20, R10, 0x5410, R11 ;  /* 0x000054100a147816 */ /* 0x000fe2000000000b */
[----:B0-----:R-:W-:Y:S06]  /*e5b0*/  @!P0 BRA `(.L_x_607) ;  /* 0x0000011400408947 */ /* 0x001fec0003800000 */
.L_x_827:
[----:B------:R-:W-:Y:S05]  /*e5c0*/  BSYNC B1 ;  /* 0x0000000000017941 */ /* 0x000fea0003800000 */
.L_x_606:
[----:B------:R-:W-:Y:S01]  /*e5d0*/  BSSY B1, `(.L_x_608) ;  /* 0x0000116000017945 */ /* 0x000fe20003800000 */
[----:B------:R-:W-:-:S03]  /*e5e0*/  PRMT R21, R63, 0x5410, R64 ;  /* 0x000054103f157816 */ /* 0x000fc60000000040 */
[----:B------:R-:W-:Y:S05]  /*e5f0*/  @P1 BRA `(.L_x_609) ;  /* 0x00000010004c1947 */ /* 0x000fea0003800000 */
[----:B------:R-:W1:Y:S01]  /*e600*/  LDC R33, c[0x0][0x3f4] ;  /* 0x0000fd00ff217b82 */ /* 0x000e620000000800 */
[C---:B------:R-:W-:Y:S01]  /*e610*/  VIADD R6, R16.reuse, 0x40 ;  /* 0x0000004010067836 */ /* 0x040fe20000000000 */
[C---:B------:R-:W-:Y:S01]  /*e620*/  IADD3 R4, R16.reuse, 0x20, RZ ;  /* 0x0000002010047810 */ /* 0x040fe20007ffe0ff */
[----:B------:R-:W-:Y:S01]  /*e630*/  BSSY B2, `(.L_x_610) ;  /* 0x000005f000027945 */ /* 0x000fe20003800000 */
[-C--:B-1----:R-:W-:Y:S02]  /*e640*/  ISETP.GE.AND P0, PT, R16, R33.reuse, PT ;  /* 0x000000211000720c */ /* 0x082fe40003f06270 */
[-C--:B------:R-:W-:Y:S02]  /*e650*/  ISETP.GE.AND P1, PT, R4, R33.reuse, PT ;  /* 0x000000210400720c */ /* 0x080fe40003f26270 */
[----:B------:R-:W-:-:S09]  /*e660*/  ISETP.GE.AND P2, PT, R6, R33, PT ;  /* 0x000000210600720c */ /* 0x000fd20003f46270 */
[----:B------:R-:W-:Y:S05]  /*e670*/  @P0 BRA `(.L_x_611) ;  /* 0x0000000400680947 */ /* 0x000fea0003800000 */
[----:B------:R-:W-:Y:S01]  /*e680*/  LEA.HI R6, R33, R191, RZ, 0x1d ;  /* 0x000000bf21067211 */ /* 0x000fe200078fe8ff */
[----:B------:R-:W-:Y:S01]  /*e690*/  HADD2.F32 R52, -RZ, R34.H0_H0 ;  /* 0x20000022ff347230 */ /* 0x000fe20000004100 */
[----:B------:R-:W-:Y:S01]  /*e6a0*/  LOP3.LUT R4, R176, 0x38, R16, 0xf8, !PT ;  /* 0x00000038b0047812 */ /* 0x000fe200078ef810 */
[--C-:B------:R-:W-:Y:S01]  /*e6b0*/  HADD2.F32 R54, -RZ, R39.reuse.H0_H0 ;  /* 0x20000027ff367230 */ /* 0x100fe20000004100 */
[----:B------:R-:W-:Y:S01]  /*e6c0*/  SHF.R.S32.HI R9, RZ, 0x1f, R6 ;  /* 0x0000001fff097819 */ /* 0x000fe20000011406 */
[----:B------:R-:W-:Y:S01]  /*e6d0*/  HADD2.F32 R51, -RZ, R40.H0_H0 ;  /* 0x20000028ff337230 */ /* 0x000fe20000004100 */
[----:B------:R-:W-:Y:S01]  /*e6e0*/  SHF.L.U32 R7, R6, 0x3, RZ ;  /* 0x0000000306077819 */ /* 0x000fe200000006ff */
[----:B------:R-:W-:Y:S01]  /*e6f0*/  HADD2.F32 R53, -RZ, R39.H1_H1 ;  /* 0x30000027ff357230 */ /* 0x000fe20000004100 */
[----:B------:R-:W-:Y:S02]  /*e700*/  LEA.HI R9, R9, R6, RZ, 0x3 ;  /* 0x0000000609097211 */ /* 0x000fe400078f18ff */
[----:B0-----:R-:W-:-:S02]  /*e710*/  LOP3.LUT R5, R4, R177, RZ, 0x3c, !PT ;  /* 0x000000b104057212 */ /* 0x001fc400078e3cff */
[----:B------:R-:W-:Y:S02]  /*e720*/  LOP3.LUT R4, R176, 0x38, R7, 0xf8, !PT ;  /* 0x00000038b0047812 */ /* 0x000fe400078ef807 */
[----:B------:R-:W-:Y:S01]  /*e730*/  SHF.L.U32 R9, R9, 0xa, RZ ;  /* 0x0000000a09097819 */ /* 0x000fe200000006ff */
[----:B------:R-:W-:Y:S01]  /*e740*/  IMAD.IADD R5, R178, 0x1, R5 ;  /* 0x00000001b2057824 */ /* 0x000fe200078e0205 */
[----:B------:R-:W-:Y:S02]  /*e750*/  LOP3.LUT R8, R4, R177, RZ, 0x3c, !PT ;  /* 0x000000b104087212 */ /* 0x000fe400078e3cff */
[----:B------:R-:W-:Y:S01]  /*e760*/  LOP3.LUT R9, R9, 0x7fffe000, RZ, 0xc0, !PT ;  /* 0x7fffe00009097812 */ /* 0x000fe200078ec0ff */
[----:B------:R-:W-:-:S03]  /*e770*/  IMAD R59, R5, 0x2, R2 ;  /* 0x00000002053b7824 */ /* 0x000fc600078e0202 */
[----:B------:R-:W-:Y:S02]  /*e780*/  IADD3 R9, R8, R9, R178 ;  /* 0x0000000908097210 */ /* 0x000fe40007ffe0b2 */
[----:B------:R-:W0:Y:S02]  /*e790*/  LDS.128 R4, [R59+0xc400] ;  /* 0x00c400003b047984 */ /* 0x000e240000000c00 */
[----:B------:R-:W-:-:S05]  /*e7a0*/  LEA R61, R9, R2, 0x1 ;  /* 0x00000002093d7211 */ /* 0x000fca00078e08ff */
[----:B------:R-:W1:Y:S01]  /*e7b0*/  LDS.128 R8, [R61+0xc400] ;  /* 0x00c400003d087984 */ /* 0x000e620000000c00 */
[--C-:B0-----:R-:W-:Y:S02]  /*e7c0*/  HADD2.F32 R43, -RZ, R4.reuse.H0_H0 ;  /* 0x20000004ff2b7230 */ /* 0x101fe40000004100 */
[----:B------:R-:W-:Y:S02]  /*e7d0*/  HADD2.F32 R4, -RZ, R4.H1_H1 ;  /* 0x30000004ff047230 */ /* 0x000fe40000004100 */
[--C-:B------:R-:W-:Y:S02]  /*e7e0*/  HADD2.F32 R44, -RZ, R5.reuse.H0_H0 ;  /* 0x20000005ff2c7230 */ /* 0x100fe40000004100 */
[----:B------:R-:W-:Y:S02]  /*e7f0*/  HADD2.F32 R5, -RZ, R5.H1_H1 ;  /* 0x30000005ff057230 */ /* 0x000fe40000004100 */
[--C-:B-1----:R-:W-:Y:S02]  /*e800*/  HADD2.F32 R47, -RZ, R8.reuse.H0_H0 ;  /* 0x20000008ff2f7230 */ /* 0x102fe40000004100 */
[----:B------:R-:W-:-:S02]  /*e810*/  HADD2.F32 R8, -RZ, R8.H1_H1 ;  /* 0x30000008ff087230 */ /* 0x000fc40000004100 */
[----:B------:R-:W-:Y:S02]  /*e820*/  HADD2.F32 R48, -RZ, R9.H0_H0 ;  /* 0x20000009ff307230 */ /* 0x000fe40000004100 */
[C---:B------:R-:W-:Y:S01]  /*e830*/  FMUL.FTZ R56, R47.reuse, R54 ;  /* 0x000000362f387220 */ /* 0x040fe20000410000 */
[-C--:B------:R-:W-:Y:S01]  /*e840*/  FMUL.FTZ R58, R47, R52.reuse ;  /* 0x000000342f3a7220 */ /* 0x080fe20000410000 */
[----:B------:R-:W-:Y:S02]  /*e850*/  HADD2.F32 R47, -RZ, R35.H0_H0 ;  /* 0x20000023ff2f7230 */ /* 0x000fe40000004100 */
[C---:B------:R-:W-:Y:S01]  /*e860*/  FMUL.FTZ R55, R8.reuse, R51 ;  /* 0x0000003308377220 */ /* 0x040fe20000410000 */
[C---:B------:R-:W-:Y:S01]  /*e870*/  FFMA.FTZ R56, R43.reuse, R52, -R56 ;  /* 0x000000342b387223 */ /* 0x040fe20000010838 */
[----:B------:R-:W-:Y:S01]  /*e880*/  FFMA.FTZ R58, R43, R54, R58 ;  /* 0x000000362b3a7223 */ /* 0x000fe2000001003a */
[----:B------:R-:W-:Y:S02]  /*e890*/  HADD2.F32 R43, -RZ, R34.H1_H1 ;  /* 0x30000022ff2b7230 */ /* 0x000fe40000004100 */
[-C--:B------:R-:W-:Y:S01]  /*e8a0*/  FMUL.FTZ R57, R8, R47.reuse ;  /* 0x0000002f08397220 */ /* 0x080fe20000410000 */
[----:B------:R-:W-:Y:S01]  /*e8b0*/  FFMA.FTZ R55, R4, R47, -R55 ;  /* 0x0000002f04377223 */ /* 0x000fe20000010837 */
[----:B------:R-:W-:Y:S01]  /*e8c0*/  FMUL.FTZ R47, R48, R53 ;  /* 0x00000035302f7220 */ /* 0x000fe20000410000 */
[----:B------:R-:W-:-:S02]  /*e8d0*/  HADD2.F32 R9, -RZ, R9.H1_H1 ;  /* 0x30000009ff097230 */ /* 0x000fc40000004100 */
[----:B------:R-:W-:Y:S01]  /*e8e0*/  FMUL.FTZ R48, R48, R43 ;  /* 0x0000002b30307220 */ /* 0x000fe20000410000 */
[----:B------:R-:W-:Y:S02]  /*e8f0*/  HADD2.F32 R52, -RZ, R40.H1_H1 ;  /* 0x30000028ff347230 */ /* 0x000fe40000004100 */
[----:B------:R-:W-:Y:S01]  /*e900*/  FFMA.FTZ R57, R4, R51, R57 ;  /* 0x0000003304397223 */ /* 0x000fe20000010039 */
[----:B------:R-:W-:Y:S02]  /*e910*/  HADD2.F32 R4, -RZ, R35.H1_H1 ;  /* 0x30000023ff047230 */ /* 0x000fe40000004100 */
[C---:B------:R-:W-:Y:S01]  /*e920*/  FFMA.FTZ R47, R44.reuse, R43, -R47 ;  /* 0x0000002b2c2f7223 */ /* 0x040fe2000001082f */
[----:B------:R-:W-:Y:S01]  /*e930*/  FFMA.FTZ R48, R44, R53, R48 ;  /* 0x000000352c307223 */ /* 0x000fe20000010030 */
[----:B------:R-:W-:Y:S02]  /*e940*/  HADD2.F32 R49, -RZ, R10.H0_H0 ;  /* 0x2000000aff317230 */ /* 0x000fe40000004100 */
[----:B------:R-:W-:Y:S01]  /*e950*/  FMUL.FTZ R54, R9, R52 ;  /* 0x0000003409367220 */ /* 0x000fe20000410000 */
[----:B------:R-:W-:-:S02]  /*e960*/  HADD2.F32 R8, -RZ, R37.H0_H0 ;  /* 0x20000025ff087230 */ /* 0x000fc40000004100 */
[-C--:B------:R-:W-:Y:S01]  /*e970*/  FMUL.FTZ R60, R9, R4.reuse ;  /* 0x00000004093c7220 */ /* 0x080fe20000410000 */
[----:B------:R-:W-:Y:S02]  /*e980*/  HADD2.F32 R44, -RZ, R41.H0_H0 ;  /* 0x20000029ff2c7230 */ /* 0x000fe40000004100 */
[----:B------:R-:W-:Y:S01]  /*e990*/  FFMA.FTZ R54, R5, R4, -R54 ;  /* 0x0000000405367223 */ /* 0x000fe20000010836 */
[----:B------:R-:W-:Y:S02]  /*e9a0*/  HADD2.F32 R10, -RZ, R10.H1_H1 ;  /* 0x3000000aff0a7230 */ /* 0x000fe40000004100 */
[C---:B------:R-:W-:Y:S01]  /*e9b0*/  FMUL.FTZ R53, R49.reuse, R8 ;  /* 0x0000000831357220 */ /* 0x040fe20000410000 */
[----:B------:R-:W-:Y:S02]  /*e9c0*/  HADD2.F32 R43, -RZ, R42.H0_H0 ;  /* 0x2000002aff2b7230 */ /* 0x000fe40000004100 */
[----:B------:R-:W-:Y:S01]  /*e9d0*/  FMUL.FTZ R4, R49, R44 ;  /* 0x0000002c31047220 */ /* 0x000fe20000410000 */
[----:B------:R-:W-:-:S02]  /*e9e0*/  HADD2.F32 R45, -RZ, R6.H0_H0 ;  /* 0x20000006ff2d7230 */ /* 0x000fc40000004100 */
[----:B------:R-:W-:Y:S01]  /*e9f0*/  FFMA.FTZ R49, R5, R52, R60 ;  /* 0x0000003405317223 */ /* 0x000fe2000001003c */
[----:B------:R-:W-:Y:S02]  /*ea00*/  HADD2.F32 R9, -RZ, R38.H0_H0 ;  /* 0x20000026ff097230 */ /* 0x000fe40000004100 */
[C---:B------:R-:W-:Y:S01]  /*ea10*/  FMUL.FTZ R5, R10.reuse, R43 ;  /* 0x0000002b0a057220 */ /* 0x040fe20000410000 */
[----:B------:R-:W-:Y:S02]  /*ea20*/  HADD2.F32 R6, -RZ, R6.H1_H1 ;  /* 0x30000006ff067230 */ /* 0x000fe40000004100 */
[C---:B------:R-:W-:Y:S01]  /*ea30*/  FFMA.FTZ R51, R45.reuse, R8, -R4 ;  /* 0x000000082d337223 */ /* 0x040fe20000010804 */
[----:B------:R-:W-:Y:S01]  /*ea40*/  FFMA.FTZ R53, R45, R44, R53 ;  /* 0x0000002c2d357223 */ /* 0x000fe20000010035 */
[-C--:B------:R-:W-:Y:S01]  /*ea50*/  FMUL.FTZ R45, R10, R9.reuse ;  /* 0x000000090a2d7220 */ /* 0x080fe20000410000 */
[----:B------:R-:W-:Y:S02]  /*ea60*/  HADD2.F32 R50, -RZ, R11.H0_H0 ;  /* 0x2000000bff327230 */ /* 0x000fe40000004100 */
[----:B------:R-:W-:Y:S01]  /*ea70*/  FFMA.FTZ R10, R6, R9, -R5 ;  /* 0x00000009060a7223 */ /* 0x000fe20000010805 */
[----:B------:R-:W-:-:S02]  /*ea80*/  HADD2.F32 R9, -RZ, R41.H1_H1 ;  /* 0x30000029ff097230 */ /* 0x000fc40000004100 */
[----:B------:R-:W-:Y:S01]  /*ea90*/  FFMA.FTZ R44, R6, R43, R45 ;  /* 0x0000002b062c7223 */ /* 0x000fe2000001002d */
[----:B------:R-:W-:Y:S02]  /*eaa0*/  HADD2.F32 R5, -RZ, R37.H1_H1 ;  /* 0x30000025ff057230 */ /* 0x000fe40000004100 */
[----:B------:R-:W-:Y:S02]  /*eab0*/  HADD2.F32 R11, -RZ, R11.H1_H1 ;  /* 0x3000000bff0b7230 */ /* 0x000fe40000004100 */
[C---:B------:R-:W-:Y:S01]  /*eac0*/  FMUL.FTZ R43, R50.reuse, R9 ;  /* 0x00000009322b7220 */ /* 0x040fe20000410000 */
[----:B------:R-:W-:Y:S02]  /*ead0*/  HADD2.F32 R8, -RZ, R42.H1_H1 ;  /* 0x3000002aff087230 */ /* 0x000fe40000004100 */
[----:B------:R-:W-:Y:S01]  /*eae0*/  FMUL.FTZ R50, R50, R5 ;  /* 0x0000000532327220 */ /* 0x000fe20000410000 */
[----:B------:R-:W-:Y:S02]  /*eaf0*/  HADD2.F32 R4, -RZ, R38.H1_H1 ;  /* 0x30000026ff047230 */ /* 0x000fe40000004100 */
[----:B------:R-:W-:-:S02]  /*eb00*/  HADD2.F32 R46, -RZ, R7.H0_H0 ;  /* 0x20000007ff2e7230 */ /* 0x000fc40000004100 */
[C---:B------:R-:W-:Y:S01]  /*eb10*/  FMUL.FTZ R6, R11.reuse, R8 ;  /* 0x000000080b067220 */ /* 0x040fe20000410000 */
[----:B------:R-:W-:Y:S02]  /*eb20*/  HADD2.F32 R7, -RZ, R7.H1_H1 ;  /* 0x30000007ff077230 */ /* 0x000fe40000004100 */
[-C--:B------:R-:W-:Y:S01]  /*eb30*/  FMUL.FTZ R45, R11, R4.reuse ;  /* 0x000000040b2d7220 */ /* 0x080fe20000410000 */
[C---:B------:R-:W-:Y:S01]  /*eb40*/  FFMA.FTZ R43, R46.reuse, R5, -R43 ;  /* 0x000000052e2b7223 */ /* 0x040fe2000001082b */
[----:B------:R-:W-:Y:S01]  /*eb50*/  FFMA.FTZ R11, R46, R9, R50 ;  /* 0x000000092e0b7223 */ /* 0x000fe20000010032 */
[C---:B------:R-:W-:Y:S01]  /*eb60*/  FFMA.FTZ R46, R7.reuse, R4, -R6 ;  /* 0x00000004072e7223 */ /* 0x040fe20000010806 */
[----:B------:R-:W-:Y:S01]  /*eb70*/  FFMA.FTZ R50, R7, R8, R45 ;  /* 0x0000000807327223 */ /* 0x000fe2000001002d */
[----:B------:R-:W-:Y:S02]  /*eb80*/  F2FP.F16.F32.PACK_AB R4, R55, R56 ;  /* 0x000000383704723e */ /* 0x000fe400000000ff */
[----:B------:R-:W-:-:S02]  /*eb90*/  F2FP.F16.F32.PACK_AB R5, R54, R47 ;  /* 0x0000002f3605723e */ /* 0x000fc400000000ff */
[----:B------:R-:W-:Y:S02]  /*eba0*/  F2FP.F16.F32.PACK_AB R6, R10, R51 ;  /* 0x000000330a06723e */ /* 0x000fe400000000ff */
[----:B------:R-:W-:Y:S02]  /*ebb0*/  F2FP.F16.F32.PACK_AB R7, R46, R43 ;  /* 0x0000002b2e07723e */ /* 0x000fe400000000ff */
[----:B------:R-:W-:Y:S02]  /*ebc0*/  F2FP.F16.F32.PACK_AB R8, R57, R58 ;  /* 0x0000003a3908723e */ /* 0x000fe400000000ff */
[----:B------:R-:W-:Y:S01]  /*ebd0*/  F2FP.F16.F32.PACK_AB R9, R49, R48 ;  /* 0x000000303109723e */ /* 0x000fe200000000ff */
[----:B------:R1:W-:Y:S01]  /*ebe0*/  STS.128 [R59+0xc400], R4 ;  /* 0x00c400043b007388 */ /* 0x0003e20000000c00 */
[----:B------:R-:W-:Y:S02]  /*ebf0*/  F2FP.F16.F32.PACK_AB R10, R44, R53 ;  /* 0x000000352c0a723e */ /* 0x000fe400000000ff */
[----:B------:R-:W-:-:S05]  /*ec00*/  F2FP.F16.F32.PACK_AB R11, R50, R11 ;  /* 0x0000000b320b723e */ /* 0x000fca00000000ff */
[----:B------:R1:W-:Y:S02]  /*ec10*/  STS.128 [R61+0xc400], R8 ;  /* 0x00c400083d007388 */ /* 0x0003e40000000c00 */
.L_x_611:
[----:B------:R-:W-:Y:S05]  /*ec20*/  BSYNC B2 ;  /* 0x0000000000027941 */ /* 0x000fea0003800000 */
.L_x_610:
[----:B------:R-:W-:Y:S04]  /*ec30*/  BSSY B2, `(.L_x_612) ;  /* 0x0000058000027945 */ /* 0x000fe80003800000 */
[----:B------:R-:W-:Y:S05]  /*ec40*/  @P1 BRA `(.L_x_613) ;  /* 0x0000000400581947 */ /* 0x000fea0003800000 */
[----:B-1----:R-:W-:Y:S01]  /*ec50*/  LEA.HI R4, R33, R162, RZ, 0x1d ;  /* 0x000000a221047211 */ /* 0x002fe200078fe8ff */
[----:B------:R-:W-:Y:S02]  /*ec60*/  HADD2.F32 R55, -RZ, R29.H0_H0 ;  /* 0x2000001dff377230 */ /* 0x000fe40000004100 */
[----:B------:R-:W-:Y:S01]  /*ec70*/  HADD2.F32 R53, -RZ, R25.H0_H0 ;  /* 0x20000019ff357230 */ /* 0x000fe20000004100 */
[----:B------:R-:W-:Y:S01]  /*ec80*/  SHF.R.S32.HI R7, RZ, 0x1f, R4 ;  /* 0x0000001fff077819 */ /* 0x000fe20000011404 */
[----:B0-----:R-:W-:Y:S02]  /*ec90*/  IMAD.SHL.U32 R5, R4, 0x8, RZ ;  /* 0x0000000804057824 */ /* 0x001fe400078e00ff */
[----:B------:R-:W-:Y:S01]  /*eca0*/  HADD2.F32 R57, -RZ, R30.H0_H0 ;  /* 0x2000001eff397230 */ /* 0x000fe20000004100 */
[----:B------:R-:W-:Y:S02]  /*ecb0*/  LEA.HI R7, R7, R4, RZ, 0x3 ;  /* 0x0000000407077211 */ /* 0x000fe400078f18ff */
[----:B------:R-:W-:-:S02]  /*ecc0*/  LOP3.LUT R4, R176, 0x38, R5, 0xf8, !PT ;  /* 0x00000038b0047812 */ /* 0x000fc400078ef805 */
[----:B------:R-:W-:Y:S02]  /*ecd0*/  SHF.L.U32 R7, R7, 0xa, RZ ;  /* 0x0000000a07077819 */ /* 0x000fe400000006ff */
[----:B------:R-:W-:Y:S02]  /*ece0*/  LOP3.LUT R8, R4, R177, RZ, 0x3c, !PT ;  /* 0x000000b104087212 */ /* 0x000fe400078e3cff */
[----:B------:R-:W-:Y:S02]  /*ecf0*/  LOP3.LUT R9, R7, 0x7fffe000, RZ, 0xc0, !PT ;  /* 0x7fffe00007097812 */ /* 0x000fe400078ec0ff */
[----:B------:R-:W0:Y:S02]  /*ed00*/  LDS.128 R4, [R222] ;  /* 0x00000000de047984 */ /* 0x000e240000000c00 */
[----:B------:R-:W-:-:S05]  /*ed10*/  IADD3 R9, R8, R9, R178 ;  /* 0x0000000908097210 */ /* 0x000fca0007ffe0b2 */
[----:B------:R-:W-:-:S05]  /*ed20*/  IMAD R43, R9, 0x2, R2 ;  /* 0x00000002092b7824 */ /* 0x000fca00078e0202 */
[----:B------:R-:W1:Y:S01]  /*ed30*/  LDS.128 R8, [R43+0xc400] ;  /* 0x00c400002b087984 */ /* 0x000e620000000c00 */
[--C-:B0-----:R-:W-:Y:S02]  /*ed40*/  HADD2.F32 R44, -RZ, R4.reuse.H0_H0 ;  /* 0x20000004ff2c7230 */ /* 0x101fe40000004100 */
[----:B------:R-:W-:Y:S02]  /*ed50*/  HADD2.F32 R4, -RZ, R4.H1_H1 ;  /* 0x30000004ff047230 */ /* 0x000fe40000004100 */
[--C-:B------:R-:W-:Y:S02]  /*ed60*/  HADD2.F32 R45, -RZ, R5.reuse.H0_H0 ;  /* 0x20000005ff2d7230 */ /* 0x100fe40000004100 */
[----:B------:R-:W-:Y:S02]  /*ed70*/  HADD2.F32 R5, -RZ, R5.H1_H1 ;  /* 0x30000005ff057230 */ /* 0x000fe40000004100 */
[--C-:B------:R-:W-:Y:S02]  /*ed80*/  HADD2.F32 R46, -RZ, R6.reuse.H0_H0 ;  /* 0x20000006ff2e7230 */ /* 0x100fe40000004100 */
[----:B------:R-:W-:-:S02]  /*ed90*/  HADD2.F32 R6, -RZ, R6.H1_H1 ;  /* 0x30000006ff067230 */ /* 0x000fc40000004100 */
[--C-:B-1----:R-:W-:Y:S02]  /*eda0*/  HADD2.F32 R48, -RZ, R8.reuse.H0_H0 ;  /* 0x20000008ff307230 */ /* 0x102fe40000004100 */
[----:B------:R-:W-:Y:S02]  /*edb0*/  HADD2.F32 R8, -RZ, R8.H1_H1 ;  /* 0x30000008ff087230 */ /* 0x000fe40000004100 */
[----:B------:R-:W-:Y:S02]  /*edc0*/  HADD2.F32 R49, -RZ, R9.H0_H0 ;  /* 0x20000009ff317230 */ /* 0x000fe40000004100 */
[C---:B------:R-:W-:Y:S01]  /*edd0*/  FMUL.FTZ R59, R48.reuse, R55 ;  /* 0x00000037303b7220 */ /* 0x040fe20000410000 */
[----:B------:R-:W-:Y:S01]  /*ede0*/  FMUL.FTZ R61, R48, R53 ;  /* 0x00000035303d7220 */ /* 0x000fe20000410000 */
[----:B------:R-:W-:Y:S02]  /*edf0*/  HADD2.F32 R48, -RZ, R29.H1_H1 ;  /* 0x3000001dff307230 */ /* 0x000fe40000004100 */
[----:B------:R-:W-:Y:S01]  /*ee00*/  FMUL.FTZ R63, R8, R57 ;  /* 0x00000039083f7220 */ /* 0x000fe20000410000 */
[----:B------:R-:W-:Y:S01]  /*ee10*/  FFMA.FTZ R59, R44, R53, -R59 ;  /* 0x000000352c3b7223 */ /* 0x000fe2000001083b */
[----:B------:R-:W-:-:S02]  /*ee20*/  HADD2.F32 R53, -RZ, R26.H0_H0 ;  /* 0x2000001aff357230 */ /* 0x000fc40000004100 */
[----:B------:R-:W-:Y:S01]  /*ee30*/  FFMA.FTZ R61, R44, R55, R61 ;  /* 0x000000372c3d7223 */ /* 0x000fe2000001003d */
[----:B------:R-:W-:Y:S02]  /*ee40*/  HADD2.F32 R44, -RZ, R25.H1_H1 ;  /* 0x30000019ff2c7230 */ /* 0x000fe40000004100 */
[C---:B------:R-:W-:Y:S01]  /*ee50*/  FMUL.FTZ R56, R49.reuse, R48 ;  /* 0x0000003031387220 */ /* 0x040fe20000410000 */
[----:B------:R-:W-:Y:S02]  /*ee60*/  HADD2.F32 R9, -RZ, R9.H1_H1 ;  /* 0x30000009ff097230 */ /* 0x000fe40000004100 */
[-C--:B------:R-:W-:Y:S01]  /*ee70*/  FMUL.FTZ R55, R8, R53.reuse ;  /* 0x0000003508377220 */ /* 0x080fe20000410000 */
[C---:B------:R-:W-:Y:S01]  /*ee80*/  FFMA.FTZ R52, R4.reuse, R53, -R63 ;  /* 0x0000003504347223 */ /* 0x040fe2000001083f */
[----:B------:R-:W-:Y:S01]  /*ee90*/  FMUL.FTZ R49, R49, R44 ;  /* 0x0000002c31317220 */ /* 0x000fe20000410000 */
[----:B------:R-:W-:Y:S02]  /*eea0*/  HADD2.F32 R8, -RZ, R30.H1_H1 ;  /* 0x3000001eff087230 */ /* 0x000fe40000004100 */
[----:B------:R-:W-:Y:S01]  /*eeb0*/  FFMA.FTZ R54, R4, R57, R55 ;  /* 0x0000003904367223 */ /* 0x000fe20000010037 */
[----:B------:R-:W-:-:S02]  /*eec0*/  HADD2.F32 R4, -RZ, R26.H1_H1 ;  /* 0x3000001aff047230 */ /* 0x000fc40000004100 */
[C---:B------:R-:W-:Y:S01]  /*eed0*/  FFMA.FTZ R48, R45.reuse, R48, R49 ;  /* 0x000000302d307223 */ /* 0x040fe20000010031 */
[--C-:B------:R-:W-:Y:S02]  /*eee0*/  HADD2.F32 R50, -RZ, R10.reuse.H0_H0 ;  /* 0x2000000aff327230 */ /* 0x100fe40000004100 */
[----:B------:R-:W-:Y:S01]  /*eef0*/  FFMA.FTZ R56, R45, R44, -R56 ;  /* 0x0000002c2d387223 */ /* 0x000fe20000010838 */
[----:B------:R-:W-:Y:S02]  /*ef00*/  HADD2.F32 R49, -RZ, R31.H0_H0 ;  /* 0x2000001fff317230 */ /* 0x000fe40000004100 */
[C---:B------:R-:W-:Y:S01]  /*ef10*/  FMUL.FTZ R44, R9.reuse, R8 ;  /* 0x00000008092c7220 */ /* 0x040fe20000410000 */
[----:B------:R-:W-:Y:S02]  /*ef20*/  HADD2.F32 R45, -RZ, R27.H0_H0 ;  /* 0x2000001bff2d7230 */ /* 0x000fe40000004100 */
[----:B------:R-:W-:Y:S01]  /*ef30*/  FMUL.FTZ R58, R9, R4 ;  /* 0x00000004093a7220 */ /* 0x000fe20000410000 */
[----:B------:R-:W-:-:S02]  /*ef40*/  HADD2.F32 R10, -RZ, R10.H1_H1 ;  /* 0x3000000aff0a7230 */ /* 0x000fc40000004100 */
[C---:B------:R-:W-:Y:S01]  /*ef50*/  FMUL.FTZ R63, R50.reuse, R49 ;  /* 0x00000031323f7220 */ /* 0x040fe20000410000 */
[----:B------:R-:W-:Y:S02]  /*ef60*/  HADD2.F32 R53, -RZ, R32.H0_H0 ;  /* 0x20000020ff357230 */ /* 0x000fe40000004100 */
[C---:B------:R-:W-:Y:S01]  /*ef70*/  FFMA.FTZ R55, R5.reuse, R4, -R44 ;  /* 0x0000000405377223 */ /* 0x040fe2000001082c */
[----:B------:R-:W-:Y:S02]  /*ef80*/  HADD2.F32 R9, -RZ, R28.H0_H0 ;  /* 0x2000001cff097230 */ /* 0x000fe40000004100 */
[-C--:B------:R-:W-:Y:S01]  /*ef90*/  FMUL.FTZ R50, R50, R45.reuse ;  /* 0x0000002d32327220 */ /* 0x080fe20000410000 */
[----:B------:R-:W-:Y:S01]  /*efa0*/  FFMA.FTZ R57, R5, R8, R58 ;  /* 0x0000000805397223 */ /* 0x000fe2000001003a */
[----:B------:R-:W-:Y:S01]  /*efb0*/  FFMA.FTZ R63, R46, R45, -R63 ;  /* 0x0000002d2e3f7223 */ /* 0x000fe2000001083f */
[--C-:B------:R-:W-:Y:S02]  /*efc0*/  HADD2.F32 R51, -RZ, R11.reuse.H0_H0 ;  /* 0x2000000bff337230 */ /* 0x100fe40000004100 */
[C---:B------:R-:W-:Y:S01]  /*efd0*/  FMUL.FTZ R5, R10.reuse, R53 ;  /* 0x000000350a057220 */ /* 0x040fe20000410000 */
[----:B------:R-:W-:Y:S01]  /*efe0*/  FMUL.FTZ R45, R10, R9 ;  /* 0x000000090a2d7220 */ /* 0x000fe20000410000 */
[----:B------:R-:W-:-:S02]  /*eff0*/  HADD2.F32 R11, -RZ, R11.H1_H1 ;  /* 0x3000000bff0b7230 */ /* 0x000fc40000004100 */
[----:B------:R-:W-:Y:S01]  /*f000*/  FFMA.FTZ R50, R46, R49, R50 ;  /* 0x000000312e327223 */ /* 0x000fe20000010032 */
[----:B------:R-:W-:Y:S02]  /*f010*/  HADD2.F32 R10, -RZ, R31.H1_H1 ;  /* 0x3000001fff0a7230 */ /* 0x000fe40000004100 */
[C---:B------:R-:W-:Y:S01]  /*f020*/  FFMA.FTZ R46, R6.reuse, R9, -R5 ;  /* 0x00000009062e7223 */ /* 0x040fe20000010805 */
[----:B------:R-:W-:Y:S02]  /*f030*/  HADD2.F32 R44, -RZ, R32.H1_H1 ;  /* 0x30000020ff2c7230 */ /* 0x000fe40000004100 */
[----:B------:R-:W-:Y:S01]  /*f040*/  FFMA.FTZ R45, R6, R53, R45 ;  /* 0x00000035062d7223 */ /* 0x000fe2000001002d */
[----:B------:R-:W-:Y:S02]  /*f050*/  HADD2.F32 R4, -RZ, R27.H1_H1 ;  /* 0x3000001bff047230 */ /* 0x000fe40000004100 */
[----:B------:R-:W-:Y:S01]  /*f060*/  FMUL.FTZ R6, R51, R10 ;  /* 0x0000000a33067220 */ /* 0x000fe20000410000 */
[----:B------:R-:W-:-:S02]  /*f070*/  HADD2.F32 R8, -RZ, R28.H1_H1 ;  /* 0x3000001cff087230 */ /* 0x000fc40000004100 */
[----:B------:R-:W-:Y:S01]  /*f080*/  FMUL.FTZ R58, R11, R44 ;  /* 0x0000002c0b3a7220 */ /* 0x000fe20000410000 */
[--C-:B------:R-:W-:Y:S02]  /*f090*/  HADD2.F32 R47, -RZ, R7.reuse.H0_H0 ;  /* 0x20000007ff2f7230 */ /* 0x100fe40000004100 */
[----:B------:R-:W-:Y:S01]  /*f0a0*/  FMUL.FTZ R51, R51, R4 ;  /* 0x0000000433337220 */ /* 0x000fe20000410000 */
[----:B------:R-:W-:Y:S02]  /*f0b0*/  HADD2.F32 R7, -RZ, R7.H1_H1 ;  /* 0x30000007ff077230 */ /* 0x000fe40000004100 */
[----:B------:R-:W-:Y:S01]  /*f0c0*/  FMUL.FTZ R5, R11, R8 ;  /* 0x000000080b057220 */ /* 0x000fe20000410000 */
[----:B------:R-:W-:Y:S01]  /*f0d0*/  F2FP.F16.F32.PACK_AB R9, R57, R48 ;  /* 0x000000303909723e */ /* 0x000fe200000000ff */
[C---:B------:R-:W-:Y:S01]  /*f0e0*/  FFMA.FTZ R11, R47.reuse, R4, -R6 ;  /* 0x000000042f0b7223 */ /* 0x040fe20000010806 */
[----:B------:R-:W-:Y:S01]  /*f0f0*/  FFMA.FTZ R51, R47, R10, R51 ;  /* 0x0000000a2f337223 */ /* 0x000fe20000010033 */
[C---:B------:R-:W-:Y:S01]  /*f100*/  FFMA.FTZ R58, R7.reuse, R8, -R58 ;  /* 0x00000008073a7223 */ /* 0x040fe2000001083a */
[----:B------:R-:W-:Y:S01]  /*f110*/  FFMA.FTZ R44, R7, R44, R5 ;  /* 0x0000002c072c7223 */ /* 0x000fe20000010005 */
[----:B------:R-:W-:-:S02]  /*f120*/  F2FP.F16.F32.PACK_AB R4, R52, R59 ;  /* 0x0000003b3404723e */ /* 0x000fc400000000ff */
[----:B------:R-:W-:Y:S02]  /*f130*/  F2FP.F16.F32.PACK_AB R5, R55, R56 ;  /* 0x000000383705723e */ /* 0x000fe400000000ff */
[----:B------:R-:W-:Y:S02]  /*f140*/  F2FP.F16.F32.PACK_AB R6, R46, R63 ;  /* 0x0000003f2e06723e */ /* 0x000fe400000000ff */
[----:B------:R-:W-:Y:S02]  /*f150*/  F2FP.F16.F32.PACK_AB R7, R58, R11 ;  /* 0x0000000b3a07723e */ /* 0x000fe400000000ff */
[----:B------:R-:W-:Y:S02]  /*f160*/  F2FP.F16.F32.PACK_AB R8, R54, R61 ;  /* 0x0000003d3608723e */ /* 0x000fe400000000ff */
[----:B------:R-:W-:Y:S01]  /*f170*/  F2FP.F16.F32.PACK_AB R10, R45, R50 ;  /* 0x000000322d0a723e */ /* 0x000fe200000000ff */
[----:B------:R2:W-:Y:S01]  /*f180*/  STS.128 [R222], R4 ;  /* 0x00000004de007388 */ /* 0x0005e20000000c00 */
[----:B------:R-:W-:-:S05]  /*f190*/  F2FP.F16.F32.PACK_AB R11, R44, R51 ;  /* 0x000000332c0b723e */ /* 0x000fca00000000ff */
[----:B------:R2:W-:Y:S02]  /*f1a0*/  STS.128 [R43+0xc400], R8 ;  /* 0x00c400082b007388 */ /* 0x0005e40000000c00 */
.L_x_613:
[----:B------:R-:W-:Y:S05]  /*f1b0*/  BSYNC B2 ;  /* 0x0000000000027941 */ /* 0x000fea0003800000 */
.L_x_612:
[----:B------:R-:W-:Y:S05]  /*f1c0*/  @P2 BRA `(.L_x_609) ;  /* 0x0000000400582947 */ /* 0x000fea0003800000 */
[----:B------:R-:W-:Y:S01]  /*f1d0*/  LEA.HI R33, R33, R163, RZ, 0x1d ;  /* 0x000000a321217211 */ /* 0x000fe200078fe8ff */
[----:B------:R-:W-:Y:S02]  /*f1e0*/  HADD2.F32 R52, -RZ, R0.H0_H0 ;  /* 0x20000000ff347230 */ /* 0x000fe40000004100 */
[--C-:B------:R-:W-:Y:S01]  /*f1f0*/  HADD2.F32 R54, -RZ, R14.reuse.H0_H0 ;  /* 0x2000000eff367230 */ /* 0x100fe20000004100 */
[----:B-12---:R-:W-:Y:S01]  /*f200*/  SHF.R.S32.HI R4, RZ, 0x1f, R33 ;  /* 0x0000001fff047819 */ /* 0x006fe20000011421 */
[----:B------:R-:W-:Y:S01]  /*f210*/  HADD2.F32 R51, -RZ, R15.H0_H0 ;  /* 0x2000000fff337230 */ /* 0x000fe20000004100 */
[----:B0-----:R-:W-:Y:S01]  /*f220*/  SHF.L.U32 R5, R33, 0x3, RZ ;  /* 0x0000000321057819 */ /* 0x001fe200000006ff */
[----:B------:R-:W-:Y:S01]  /*f230*/  HADD2.F32 R53, -RZ, R14.H1_H1 ;  /* 0x3000000eff357230 */ /* 0x000fe20000004100 */
[----:B------:R-:W-:Y:S02]  /*f240*/  LEA.HI R33, R4, R33, RZ, 0x3 ;  /* 0x0000002104217211 */ /* 0x000fe400078f18ff */
[----:B------:R-:W-:-:S03]  /*f250*/  LOP3.LUT R4, R176, 0x38, R5, 0xf8, !PT ;  /* 0x00000038b0047812 */ /* 0x000fc600078ef805 */
[----:B------:R-:W-:Y:S01]  /*f260*/  IMAD.SHL.U32 R33, R33, 0x400, RZ ;  /* 0x0000040021217824 */ /* 0x000fe200078e00ff */
[----:B------:R-:W-:Y:S02]  /*f270*/  LOP3.LUT R8, R4, R177, RZ, 0x3c, !PT ;  /* 0x000000b104087212 */ /* 0x000fe400078e3cff */
[----:B------:R-:W0:Y:S02]  /*f280*/  LDS.128 R4, [R220] ;  /* 0x00000000dc047984 */ /* 0x000e240000000c00 */
[----:B------:R-:W-:-:S04]  /*f290*/  LOP3.LUT R33, R33, 0x7fffe000, RZ, 0xc0, !PT ;  /* 0x7fffe00021217812 */ /* 0x000fc800078ec0ff */
[----:B------:R-:W-:-:S04]  /*f2a0*/  IADD3 R33, R8, R33, R178 ;  /* 0x0000002108217210 */ /* 0x000fc80007ffe0b2 */
[----:B------:R-:W-:-:S05]  /*f2b0*/  LEA R33, R33, R2, 0x1 ;  /* 0x0000000221217211 */ /* 0x000fca00078e08ff */
[----:B------:R-:W1:Y:S01]  /*f2c0*/  LDS.128 R8, [R33+0xc400] ;  /* 0x00c4000021087984 */ /* 0x000e620000000c00 */
[--C-:B0-----:R-:W-:Y:S02]  /*f2d0*/  HADD2.F32 R43, -RZ, R4.reuse.H0_H0 ;  /* 0x20000004ff2b7230 */ /* 0x101fe40000004100 */
[----:B------:R-:W-:Y:S02]  /*f2e0*/  HADD2.F32 R4, -RZ, R4.H1_H1 ;  /* 0x30000004ff047230 */ /* 0x000fe40000004100 */
[--C-:B------:R-:W-:Y:S02]  /*f2f0*/  HADD2.F32 R44, -RZ, R5.reuse.H0_H0 ;  /* 0x20000005ff2c7230 */ /* 0x100fe40000004100 */
[----:B------:R-:W-:Y:S02]  /*f300*/  HADD2.F32 R5, -RZ, R5.H1_H1 ;  /* 0x30000005ff057230 */ /* 0x000fe40000004100 */
[--C-:B------:R-:W-:Y:S02]  /*f310*/  HADD2.F32 R45, -RZ, R6.reuse.H0_H0 ;  /* 0x20000006ff2d7230 */ /* 0x100fe40000004100 */
[----:B------:R-:W-:-:S02]  /*f320*/  HADD2.F32 R6, -RZ, R6.H1_H1 ;  /* 0x30000006ff067230 */ /* 0x000fc40000004100 */
[--C-:B------:R-:W-:Y:S02]  /*f330*/  HADD2.F32 R46, -RZ, R7.reuse.H0_H0 ;  /* 0x20000007ff2e7230 */ /* 0x100fe40000004100 */
[----:B------:R-:W-:Y:S02]  /*f340*/  HADD2.F32 R7, -RZ, R7.H1_H1 ;  /* 0x30000007ff077230 */ /* 0x000fe40000004100 */
[--C-:B-1----:R-:W-:Y:S02]  /*f350*/  HADD2.F32 R47, -RZ, R8.reuse.H0_H0 ;  /* 0x20000008ff2f7230 */ /* 0x102fe40000004100 */
[----:B------:R-:W-:Y:S02]  /*f360*/  HADD2.F32 R8, -RZ, R8.H1_H1 ;  /* 0x30000008ff087230 */ /* 0x000fe40000004100 */
[----:B------:R-:W-:Y:S02]  /*f370*/  HADD2.F32 R48, -RZ, R9.H0_H0 ;  /* 0x20000009ff307230 */ /* 0x000fe40000004100 */
[C---:B------:R-:W-:Y:S01]  /*f380*/  FMUL.FTZ R56, R47.reuse, R54 ;  /* 0x000000362f387220 */ /* 0x040fe20000410000 */
[----:B------:R-:W-:Y:S01]  /*f390*/  FMUL.FTZ R58, R47, R52 ;  /* 0x000000342f3a7220 */ /* 0x000fe20000410000 */
[----:B------:R-:W-:-:S02]  /*f3a0*/  HADD2.F32 R47, -RZ, R3.H0_H0 ;  /* 0x20000003ff2f7230 */ /* 0x000fc40000004100 */
[C---:B------:R-:W-:Y:S01]  /*f3b0*/  FMUL.FTZ R55, R8.reuse, R51 ;  /* 0x0000003308377220 */ /* 0x040fe20000410000 */
[C---:B------:R-:W-:Y:S01]  /*f3c0*/  FFMA.FTZ R56, R43.reuse, R52, -R56 ;  /* 0x000000342b387223 */ /* 0x040fe20000010838 */
[----:B------:R-:W-:Y:S01]  /*f3d0*/  FFMA.FTZ R58, R43, R54, R58 ;  /* 0x000000362b3a7223 */ /* 0x000fe2000001003a */
[----:B------:R-:W-:Y:S02]  /*f3e0*/  HADD2.F32 R43, -RZ, R0.H1_H1 ;  /* 0x30000000ff2b7230 */ /* 0x000fe40000004100 */
[-C--:B------:R-:W-:Y:S01]  /*f3f0*/  FMUL.FTZ R57, R8, R47.reuse ;  /* 0x0000002f08397220 */ /* 0x080fe20000410000 */
[----:B------:R-:W-:Y:S01]  /*f400*/  FFMA.FTZ R55, R4, R47, -R55 ;  /* 0x0000002f04377223 */ /* 0x000fe20000010837 */
[C---:B------:R-:W-:Y:S01]  /*f410*/  FMUL.FTZ R47, R48.reuse, R53 ;  /* 0x00000035302f7220 */ /* 0x040fe20000410000 */
[----:B------:R-:W-:Y:S02]  /*f420*/  HADD2.F32 R9, -RZ, R9.H1_H1 ;  /* 0x30000009ff097230 */ /* 0x000fe40000004100 */
[----:B------:R-:W-:Y:S01]  /*f430*/  FMUL.FTZ R48, R48, R43 ;  /* 0x0000002b30307220 */ /* 0x000fe20000410000 */
[----:B------:R-:W-:-:S02]  /*f440*/  HADD2.F32 R52, -RZ, R15.H1_H1 ;  /* 0x3000000fff347230 */ /* 0x000fc40000004100 */
[----:B------:R-:W-:Y:S01]  /*f450*/  FFMA.FTZ R57, R4, R51, R57 ;  /* 0x0000003304397223 */ /* 0x000fe20000010039 */
[----:B------:R-:W-:Y:S02]  /*f460*/  HADD2.F32 R4, -RZ, R3.H1_H1 ;  /* 0x30000003ff047230 */ /* 0x000fe40000004100 */
[C---:B------:R-:W-:Y:S01]  /*f470*/  FFMA.FTZ R47, R44.reuse, R43, -R47 ;  /* 0x0000002b2c2f7223 */ /* 0x040fe2000001082f */
[----:B------:R-:W-:Y:S01]  /*f480*/  FFMA.FTZ R48, R44, R53, R48 ;  /* 0x000000352c307223 */ /* 0x000fe20000010030 */
[----:B------:R-:W-:Y:S02]  /*f490*/  HADD2.F32 R49, -RZ, R10.H0_H0 ;  /* 0x2000000aff317230 */ /* 0x000fe40000004100 */
[C---:B------:R-:W-:Y:S01]  /*f4a0*/  FMUL.FTZ R54, R9.reuse, R52 ;  /* 0x0000003409367220 */ /* 0x040fe20000410000 */
[----:B------:R-:W-:Y:S02]  /*f4b0*/  HADD2.F32 R8, -RZ, R12.H0_H0 ;  /* 0x2000000cff087230 */ /* 0x000fe40000004100 */
[----:B------:R-:W-:Y:S01]  /*f4c0*/  FMUL.FTZ R60, R9, R4 ;  /* 0x00000004093c7220 */ /* 0x000fe20000410000 */
[----:B------:R-:W-:-:S02]  /*f4d0*/  HADD2.F32 R44, -RZ, R20.H0_H0 ;  /* 0x20000014ff2c7230 */ /* 0x000fc40000004100 */
[----:B------:R-:W-:Y:S01]  /*f4e0*/  FFMA.FTZ R54, R5, R4, -R54 ;  /* 0x0000000405367223 */ /* 0x000fe20000010836 */
[----:B------:R-:W-:Y:S02]  /*f4f0*/  HADD2.F32 R10, -RZ, R10.H1_H1 ;  /* 0x3000000aff0a7230 */ /* 0x000fe40000004100 */
[C---:B------:R-:W-:Y:S01]  /*f500*/  FMUL.FTZ R53, R49.reuse, R8 ;  /* 0x0000000831357220 */ /* 0x040fe20000410000 */
[----:B------:R-:W-:Y:S02]  /*f510*/  HADD2.F32 R43, -RZ, R21.H0_H0 ;  /* 0x20000015ff2b7230 */ /* 0x000fe40000004100 */
[----:B------:R-:W-:Y:S01]  /*f520*/  FMUL.FTZ R4, R49, R44 ;  /* 0x0000002c31047220 */ /* 0x000fe20000410000 */
[----:B------:R-:W-:Y:S02]  /*f530*/  HADD2.F32 R9, -RZ, R13.H0_H0 ;  /* 0x2000000dff097230 */ /* 0x000fe40000004100 */
[----:B------:R-:W-:Y:S01]  /*f540*/  FFMA.FTZ R49, R5, R52, R60 ;  /* 0x0000003405317223 */ /* 0x000fe2000001003c */
[C---:B------:R-:W-:Y:S01]  /*f550*/  FFMA.FTZ R53, R45.reuse, R44, R53 ;  /* 0x0000002c2d357223 */ /* 0x040fe20000010035 */
[C---:B------:R-:W-:Y:S01]  /*f560*/  FMUL.FTZ R5, R10.reuse, R43 ;  /* 0x0000002b0a057220 */ /* 0x040fe20000410000 */
[----:B------:R-:W-:Y:S01]  /*f570*/  FFMA.FTZ R51, R45, R8, -R4 ;  /* 0x000000082d337223 */ /* 0x000fe20000010804 */
[----:B------:R-:W-:Y:S01]  /*f580*/  FMUL.FTZ R45, R10, R9 ;  /* 0x000000090a2d7220 */ /* 0x000fe20000410000 */
[----:B------:R-:W-:-:S02]  /*f590*/  HADD2.F32 R50, -RZ, R11.H0_H0 ;  /* 0x2000000bff327230 */ /* 0x000fc40000004100 */
[C---:B------:R-:W-:Y:S01]  /*f5a0*/  FFMA.FTZ R10, R6.reuse, R9, -R5 ;  /* 0x00000009060a7223 */ /* 0x040fe20000010805 */
[----:B------:R-:W-:Y:S02]  /*f5b0*/  HADD2.F32 R9, -RZ, R20.H1_H1 ;  /* 0x30000014ff097230 */ /* 0x000fe40000004100 */
[----:B------:R-:W-:Y:S01]  /*f5c0*/  FFMA.FTZ R44, R6, R43, R45 ;  /* 0x0000002b062c7223 */ /* 0x000fe2000001002d */
[----:B------:R-:W-:Y:S02]  /*f5d0*/  HADD2.F32 R5, -RZ, R12.H1_H1 ;  /* 0x3000000cff057230 */ /* 0x000fe40000004100 */
[----:B------:R-:W-:Y:S02]  /*f5e0*/  HADD2.F32 R11, -RZ, R11.H1_H1 ;  /* 0x3000000bff0b7230 */ /* 0x000fe40000004100 */
[C---:B------:R-:W-:Y:S01]  /*f5f0*/  FMUL.FTZ R43, R50.reuse, R9 ;  /* 0x00000009322b7220 */ /* 0x040fe20000410000 */
[----:B------:R-:W-:Y:S02]  /*f600*/  HADD2.F32 R8, -RZ, R21.H1_H1 ;  /* 0x30000015ff087230 */ /* 0x000fe40000004100 */
[----:B------:R-:W-:Y:S01]  /*f610*/  FMUL.FTZ R50, R50, R5 ;  /* 0x0000000532327220 */ /* 0x000fe20000410000 */
[----:B------:R-:W-:-:S02]  /*f620*/  HADD2.F32 R4, -RZ, R13.H1_H1 ;  /* 0x3000000dff047230 */ /* 0x000fc40000004100 */
[----:B------:R-:W-:Y:S01]  /*f630*/  FFMA.FTZ R43, R46, R5, -R43 ;  /* 0x000000052e2b7223 */ /* 0x000fe2000001082b */
[----:B------:R-:W-:Y:S01]  /*f640*/  F2FP.F16.F32.PACK_AB R5, R54, R47 ;  /* 0x0000002f3605723e */ /* 0x000fe200000000ff */
[C---:B------:R-:W-:Y:S01]  /*f650*/  FMUL.FTZ R6, R11.reuse, R8 ;  /* 0x000000080b067220 */ /* 0x040fe20000410000 */
[-C--:B------:R-:W-:Y:S01]  /*f660*/  FMUL.FTZ R45, R11, R4.reuse ;  /* 0x000000040b2d7220 */ /* 0x080fe20000410000 */
[----:B------:R-:W-:Y:S02]  /*f670*/  FFMA.FTZ R11, R46, R9, R50 ;  /* 0x000000092e0b7223 */ /* 0x000fe40000010032 */
[----:B------:R-:W-:Y:S01]  /*f680*/  FFMA.FTZ R46, R7, R4, -R6 ;  /* 0x00000004072e7223 */ /* 0x000fe20000010806 */
[----:B------:R-:W-:Y:S01]  /*f690*/  F2FP.F16.F32.PACK_AB R4, R55, R56 ;  /* 0x000000383704723e */ /* 0x000fe200000000ff */
[----:B------:R-:W-:Y:S01]  /*f6a0*/  FFMA.FTZ R50, R7, R8, R45 ;  /* 0x0000000807327223 */ /* 0x000fe2000001002d */
[----:B------:R-:W-:Y:S02]  /*f6b0*/  F2FP.F16.F32.PACK_AB R6, R10, R51 ;  /* 0x000000330a06723e */ /* 0x000fe400000000ff */
[----:B------:R-:W-:-:S02]  /*f6c0*/  F2FP.F16.F32.PACK_AB R7, R46, R43 ;  /* 0x0000002b2e07723e */ /* 0x000fc400000000ff */
[----:B------:R-:W-:Y:S02]  /*f6d0*/  F2FP.F16.F32.PACK_AB R8, R57, R58 ;  /* 0x0000003a3908723e */ /* 0x000fe400000000ff */
[----:B------:R-:W-:Y:S01]  /*f6e0*/  F2FP.F16.F32.PACK_AB R9, R49, R48 ;  /* 0x000000303109723e */ /* 0x000fe200000000ff */
[----:B------:R3:W-:Y:S01]  /*f6f0*/  STS.128 [R220], R4 ;  /* 0x00000004dc007388 */ /* 0x0007e20000000c00 */
[----:B------:R-:W-:Y:S02]  /*f700*/  F2FP.F16.F32.PACK_AB R10, R44, R53 ;  /* 0x000000352c0a723e */ /* 0x000fe400000000ff */
[----:B------:R-:W-:-:S05]  /*f710*/  F2FP.F16.F32.PACK_AB R11, R50, R11 ;  /* 0x0000000b320b723e */ /* 0x000fca00000000ff */
[----:B------:R3:W-:Y:S02]  /*f720*/  STS.128 [R33+0xc400], R8 ;  /* 0x00c4000821007388 */ /* 0x0007e40000000c00 */
.L_x_609:
[----:B------:R-:W-:Y:S05]  /*f730*/  BSYNC B1 ;  /* 0x0000000000017941 */ /* 0x000fea0003800000 */
.L_x_608:
[----:B------:R-:W-:-:S13]  /*f740*/  ISETP.GE.AND P0, PT, R225, R24, PT ;  /* 0x00000018e100720c */ /* 0x000fda0003f06270 */
[----:B------:R-:W-:Y:S05]  /*f750*/  @P0 BRA `(.L_x_592) ;  /* 0x00000010003c0947 */ /* 0x000fea0003800000 */
[----:B------:R-:W4:Y:S01]  /*f760*/  LDC R24, c[0x0][0x3f4] ;  /* 0x0000fd00ff187b82 */ /* 0x000f220000000800 */
[C---:B0123--:R-:W-:Y:S01]  /*f770*/  VIADD R5, R16.reuse, 0x20 ;  /* 0x0000002010057836 */ /* 0x04ffe20000000000 */
[C---:B------:R-:W-:Y:S01]  /*f780*/  IADD3 R7, R16.reuse, 0x40, RZ ;  /* 0x0000004010077810 */ /* 0x040fe20007ffe0ff */
[----:B------:R-:W-:Y:S01]  /*f790*/  BSSY B1, `(.L_x_614) ;  /* 0x000005b000017945 */ /* 0x000fe20003800000 */
[-C--:B----4-:R-:W-:Y:S02]  /*f7a0*/  ISETP.GE.AND P0, PT, R16, R24.reuse, PT ;  /* 0x000000181000720c */ /* 0x090fe40003f06270 */
[-C--:B------:R-:W-:Y:S02]  /*f7b0*/  ISETP.GE.AND P1, PT, R5, R24.reuse, PT ;  /* 0x000000180500720c */ /* 0x080fe40003f26270 */
[----:B------:R-:W-:-:S09]  /*f7c0*/  ISETP.GE.AND P2, PT, R7, R24, PT ;  /* 0x000000180700720c */ /* 0x000fd20003f46270 */
[----:B------:R-:W-:Y:S05]  /*f7d0*/  @P0 BRA `(.L_x_615) ;  /* 0x0000000400580947 */ /* 0x000fea0003800000 */
[----:B------:R-:W-:Y:S01]  /*f7e0*/  LEA.HI R4, R24, R191, RZ, 0x1d ;  /* 0x000000bf18047211 */ /* 0x000fe200078fe8ff */
[----:B------:R-:W-:Y:S02]  /*f7f0*/  HADD2.F32 R51, -RZ, R34.H0_H0 ;  /* 0x20000022ff337230 */ /* 0x000fe40000004100 */
[----:B------:R-:W-:Y:S01]  /*f800*/  HADD2.F32 R53, -RZ, R39.H0_H0 ;  /* 0x20000027ff357230 */ /* 0x000fe20000004100 */
[----:B------:R-:W-:Y:S01]  /*f810*/  SHF.R.S32.HI R5, RZ, 0x1f, R4 ;  /* 0x0000001fff057819 */ /* 0x000fe20000011404 */
[----:B------:R-:W-:Y:S02]  /*f820*/  IMAD.SHL.U32 R6, R4, 0x8, RZ ;  /* 0x0000000804067824 */ /* 0x000fe400078e00ff */
[----:B------:R-:W-:Y:S01]  /*f830*/  HADD2.F32 R58, -RZ, R40.H0_H0 ;  /* 0x20000028ff3a7230 */ /* 0x000fe20000004100 */
[----:B------:R-:W-:Y:S01]  /*f840*/  LEA.HI R5, R5, R4, RZ, 0x3 ;  /* 0x0000000405057211 */ /* 0x000fe200078f18ff */
[----:B------:R-:W-:Y:S01]  /*f850*/  HADD2.F32 R56, -RZ, R35.H0_H0 ;  /* 0x20000023ff387230 */ /* 0x000fe20000004100 */
[----:B------:R-:W-:Y:S01]  /*f860*/  LOP3.LUT R4, R167, 0x38, R6, 0xf8, !PT ;  /* 0x00000038a7047812 */ /* 0x000fe200078ef806 */
[----:B------:R-:W-:Y:S01]  /*f870*/  HADD2.F32 R60, -RZ, R39.H1_H1 ;  /* 0x30000027ff3c7230 */ /* 0x000fe20000004100 */
[----:B------:R-:W-:Y:S01]  /*f880*/  SHF.L.U32 R5, R5, 0xa, RZ ;  /* 0x0000000a05057819 */ /* 0x000fe200000006ff */
[----:B------:R-:W-:Y:S01]  /*f890*/  HADD2.F32 R34, -RZ, R34.H1_H1 ;  /* 0x30000022ff227230 */ /* 0x000fe20000004100 */
[----:B------:R-:W-:Y:S01]  /*f8a0*/  LOP3.LUT R8, R4, R223, RZ, 0x3c, !PT ;  /* 0x000000df04087212 */ /* 0x000fe200078e3cff */
[----:B------:R-:W-:Y:S01]  /*f8b0*/  HADD2.F32 R55, -RZ, R40.H1_H1 ;  /* 0x30000028ff377230 */ /* 0x000fe20000004100 */
[----:B------:R-:W-:Y:S01]  /*f8c0*/  LOP3.LUT R9, R5, 0x7fffe000, RZ, 0xc0, !PT ;  /* 0x7fffe00005097812 */ /* 0x000fe200078ec0ff */
[----:B------:R-:W-:Y:S01]  /*f8d0*/  HADD2.F32 R35, -RZ, R35.H1_H1 ;  /* 0x30000023ff237230 */ /* 0x000fe20000004100 */
[----:B------:R-:W0:Y:S01]  /*f8e0*/  LDS.128 R4, [R221] ;  /* 0x00000000dd047984 */ /* 0x000e220000000c00 */
[----:B------:R-:W-:Y:S01]  /*f8f0*/  HADD2.F32 R57, -RZ, R41.H0_H0 ;  /* 0x20000029ff397230 */ /* 0x000fe20000004100 */
        /* <DEDUP_REMOVED lines=11> */
[--C-:B------:R-:W-:Y:S02]  /*f9b0*/  HADD2.F32 R48, -RZ, R9.reuse.H0_H0 ;  /* 0x20000009ff307230 */ /* 0x100fe40000004100 */
[-C--:B------:R-:W-:Y:S01]  /*f9c0*/  FMUL.FTZ R52, R53, R47.reuse ;  /* 0x0000002f35347220 */ /* 0x080fe20000410000 */
[C---:B------:R-:W-:Y:S01]  /*f9d0*/  FMUL.FTZ R54, R51.reuse, R47 ;  /* 0x0000002f33367220 */ /* 0x040fe20000410000 */
[----:B------:R-:W-:Y:S02]  /*f9e0*/  HADD2.F32 R9, -RZ, R9.H1_H1 ;  /* 0x30000009ff097230 */ /* 0x000fe40000004100 */
[-C--:B------:R-:W-:Y:S01]  /*f9f0*/  FMUL.FTZ R39, R58, R8.reuse ;  /* 0x000000083a277220 */ /* 0x080fe20000410000 */
[-C--:B------:R-:W-:Y:S01]  /*fa00*/  FFMA.FTZ R52, R51, R43.reuse, -R52 ;  /* 0x0000002b33347223 */ /* 0x080fe20000010834 */
[----:B------:R-:W-:Y:S01]  /*fa10*/  FFMA.FTZ R54, R53, R43, R54 ;  /* 0x0000002b35367223 */ /* 0x000fe20000010036 */
[----:B------:R-:W-:Y:S01]  /*fa20*/  FMUL.FTZ R43, R56, R8 ;  /* 0x00000008382b7220 */ /* 0x000fe20000410000 */
[----:B------:R-:W-:-:S02]  /*fa30*/  HADD2.F32 R49, -RZ, R10.H0_H0 ;  /* 0x2000000aff317230 */ /* 0x000fc40000004100 */
[----:B------:R-:W-:Y:S01]  /*fa40*/  FFMA.FTZ R39, R56, R4, -R39 ;  /* 0x0000000438277223 */ /* 0x000fe20000010827 */
[----:B------:R-:W-:Y:S01]  /*fa50*/  FMUL.FTZ R47, R60, R48 ;  /* 0x000000303c2f7220 */ /* 0x000fe20000410000 */
[----:B------:R-:W-:Y:S01]  /*fa60*/  FFMA.FTZ R43, R58, R4, R43 ;  /* 0x000000043a2b7223 */ /* 0x000fe2000001002b */
[----:B------:R-:W-:Y:S02]  /*fa70*/  HADD2.F32 R10, -RZ, R10.H1_H1 ;  /* 0x3000000aff0a7230 */ /* 0x000fe40000004100 */
[----:B------:R-:W-:Y:S01]  /*fa80*/  FMUL.FTZ R51, R34, R48 ;  /* 0x0000003022337220 */ /* 0x000fe20000410000 */
[-C--:B------:R-:W-:Y:S01]  /*fa90*/  FMUL.FTZ R4, R55, R9.reuse ;  /* 0x0000000937047220 */ /* 0x080fe20000410000 */
[----:B------:R-:W-:Y:S02]  /*faa0*/  HADD2.F32 R53, -RZ, R37.H0_H0 ;  /* 0x20000025ff357230 */ /* 0x000fe40000004100 */
[----:B------:R-:W-:Y:S01]  /*fab0*/  FMUL.FTZ R8, R35, R9 ;  /* 0x0000000923087220 */ /* 0x000fe20000410000 */
[----:B------:R-:W-:-:S02]  /*fac0*/  HADD2.F32 R56, -RZ, R42.H0_H0 ;  /* 0x2000002aff387230 */ /* 0x000fc40000004100 */
[-C--:B------:R-:W-:Y:S01]  /*fad0*/  FFMA.FTZ R47, R34, R44.reuse, -R47 ;  /* 0x0000002c222f7223 */ /* 0x080fe2000001082f */
[----:B------:R-:W-:Y:S02]  /*fae0*/  HADD2.F32 R48, -RZ, R38.H0_H0 ;  /* 0x20000026ff307230 */ /* 0x000fe40000004100 */
[----:B------:R-:W-:Y:S01]  /*faf0*/  FFMA.FTZ R51, R60, R44, R51 ;  /* 0x0000002c3c337223 */ /* 0x000fe20000010033 */
[-C--:B------:R-:W-:Y:S01]  /*fb00*/  FFMA.FTZ R34, R35, R5.reuse, -R4 ;  /* 0x0000000523227223 */ /* 0x080fe20000010804 */
[----:B------:R-:W-:Y:S01]  /*fb10*/  FFMA.FTZ R40, R55, R5, R8 ;  /* 0x0000000537287223 */ /* 0x000fe20000010008 */
[-C--:B------:R-:W-:Y:S01]  /*fb20*/  FMUL.FTZ R4, R57, R49.reuse ;  /* 0x0000003139047220 */ /* 0x080fe20000410000 */
[----:B------:R-:W-:Y:S01]  /*fb30*/  FMUL.FTZ R44, R53, R49 ;  /* 0x00000031352c7220 */ /* 0x000fe20000410000 */
[-C--:B------:R-:W-:Y:S01]  /*fb40*/  FMUL.FTZ R5, R56, R10.reuse ;  /* 0x0000000a38057220 */ /* 0x080fe20000410000 */
[----:B------:R-:W-:Y:S01]  /*fb50*/  FMUL.FTZ R9, R48, R10 ;  /* 0x0000000a30097220 */ /* 0x000fe20000410000 */
[----:B------:R-:W-:-:S02]  /*fb60*/  HADD2.F32 R50, -RZ, R11.H0_H0 ;  /* 0x2000000bff327230 */ /* 0x000fc40000004100 */
[-C--:B------:R-:W-:Y:S01]  /*fb70*/  FFMA.FTZ R35, R53, R45.reuse, -R4 ;  /* 0x0000002d35237223 */ /* 0x080fe20000010804 */
[----:B------:R-:W-:Y:S01]  /*fb80*/  FFMA.FTZ R44, R57, R45, R44 ;  /* 0x0000002d392c7223 */ /* 0x000fe2000001002c */
[-C--:B------:R-:W-:Y:S01]  /*fb90*/  FFMA.FTZ R10, R48, R6.reuse, -R5 ;  /* 0x00000006300a7223 */ /* 0x080fe20000010805 */
[----:B------:R-:W-:Y:S02]  /*fba0*/  HADD2.F32 R11, -RZ, R11.H1_H1 ;  /* 0x3000000bff0b7230 */ /* 0x000fe40000004100 */
[----:B------:R-:W-:Y:S02]  /*fbb0*/  HADD2.F32 R48, -RZ, R41.H1_H1 ;  /* 0x30000029ff307230 */ /* 0x000fe40000004100 */
[----:B------:R-:W-:Y:S02]  /*fbc0*/  HADD2.F32 R45, -RZ, R42.H1_H1 ;  /* 0x3000002aff2d7230 */ /* 0x000fe40000004100 */
[----:B------:R-:W-:Y:S02]  /*fbd0*/  HADD2.F32 R8, -RZ, R37.H1_H1 ;  /* 0x30000025ff087230 */ /* 0x000fe40000004100 */
[----:B------:R-:W-:Y:S01]  /*fbe0*/  FFMA.FTZ R37, R56, R6, R9 ;  /* 0x0000000638257223 */ /* 0x000fe20000010009 */
[----:B------:R-:W-:-:S02]  /*fbf0*/  HADD2.F32 R41, -RZ, R38.H1_H1 ;  /* 0x30000026ff297230 */ /* 0x000fc40000004100 */
[-C--:B------:R-:W-:Y:S01]  /*fc00*/  FMUL.FTZ R5, R48, R50.reuse ;  /* 0x0000003230057220 */ /* 0x080fe20000410000 */
[--C-:B------:R-:W-:Y:S02]  /*fc10*/  HADD2.F32 R46, -RZ, R7.reuse.H0_H0 ;  /* 0x20000007ff2e7230 */ /* 0x100fe40000004100 */
[-C--:B------:R-:W-:Y:S01]  /*fc20*/  FMUL.FTZ R4, R45, R11.reuse ;  /* 0x0000000b2d047220 */ /* 0x080fe20000410000 */
[----:B------:R-:W-:Y:S02]  /*fc30*/  HADD2.F32 R7, -RZ, R7.H1_H1 ;  /* 0x30000007ff077230 */ /* 0x000fe40000004100 */
[C---:B------:R-:W-:Y:S01]  /*fc40*/  FMUL.FTZ R9, R8.reuse, R50 ;  /* 0x0000003208097220 */ /* 0x040fe20000410000 */
[C---:B------:R-:W-:Y:S01]  /*fc50*/  FMUL.FTZ R6, R41.reuse, R11 ;  /* 0x0000000b29067220 */ /* 0x040fe20000410000 */
[-C--:B------:R-:W-:Y:S01]  /*fc60*/  FFMA.FTZ R11, R8, R46.reuse, -R5 ;  /* 0x0000002e080b7223 */ /* 0x080fe20000010805 */
[----:B------:R-:W-:Y:S01]  /*fc70*/  F2FP.F16.F32.PACK_AB R5, R34, R47 ;  /* 0x0000002f2205723e */ /* 0x000fe200000000ff */
[-C--:B------:R-:W-:Y:S01]  /*fc80*/  FFMA.FTZ R38, R41, R7.reuse, -R4 ;  /* 0x0000000729267223 */ /* 0x080fe20000010804 */
[----:B------:R-:W-:Y:S01]  /*fc90*/  FFMA.FTZ R46, R48, R46, R9 ;  /* 0x0000002e302e7223 */ /* 0x000fe20000010009 */
[----:B------:R-:W-:Y:S01]  /*fca0*/  FFMA.FTZ R41, R45, R7, R6 ;  /* 0x000000072d297223 */ /* 0x000fe20000010006 */
[----:B------:R-:W-:-:S02]  /*fcb0*/  F2FP.F16.F32.PACK_AB R4, R39, R52 ;  /* 0x000000342704723e */ /* 0x000fc400000000ff */
[----:B------:R-:W-:Y:S02]  /*fcc0*/  F2FP.F16.F32.PACK_AB R6, R10, R35 ;  /* 0x000000230a06723e */ /* 0x000fe400000000ff */
[----:B------:R-:W-:Y:S02]  /*fcd0*/  F2FP.F16.F32.PACK_AB R7, R38, R11 ;  /* 0x0000000b2607723e */ /* 0x000fe400000000ff */
[----:B------:R-:W-:Y:S02]  /*fce0*/  F2FP.F16.F32.PACK_AB R8, R43, R54 ;  /* 0x000000362b08723e */ /* 0x000fe400000000ff */
[----:B------:R-:W-:Y:S01]  /*fcf0*/  F2FP.F16.F32.PACK_AB R9, R40, R51 ;  /* 0x000000332809723e */ /* 0x000fe200000000ff */
[----:B------:R0:W-:Y:S01]  /*fd00*/  STS.128 [R221], R4 ;  /* 0x00000004dd007388 */ /* 0x0001e20000000c00 */
[----:B------:R-:W-:Y:S02]  /*fd10*/  F2FP.F16.F32.PACK_AB R10, R37, R44 ;  /* 0x0000002c250a723e */ /* 0x000fe400000000ff */
[----:B------:R-:W-:-:S05]  /*fd20*/  F2FP.F16.F32.PACK_AB R11, R41, R46 ;  /* 0x0000002e290b723e */ /* 0x000fca00000000ff */
[----:B------:R0:W-:Y:S02]  /*fd30*/  STS.128 [R33+0xc400], R8 ;  /* 0x00c4000821007388 */ /* 0x0001e40000000c00 */
.L_x_615:
[----:B------:R-:W-:Y:S05]  /*fd40*/  BSYNC B1 ;  /* 0x0000000000017941 */ /* 0x000fea0003800000 */
.L_x_614:
[----:B------:R-:W-:Y:S04]  /*fd50*/  BSSY B1, `(.L_x_616) ;  /* 0x0000058000017945 */ /* 0x000fe80003800000 */
[----:B------:R-:W-:Y:S05]  /*fd60*/  @P1 BRA `(.L_x_617) ;  /* 0x0000000400581947 */ /* 0x000fea0003800000 */
[----:B0-----:R-:W-:Y:S01]  /*fd70*/  LEA.HI R4, R24, R162, RZ, 0x1d ;  /* 0x000000a218047211 */ /* 0x001fe200078fe8ff */
[----:B------:R-:W-:Y:S02]  /*fd80*/  HADD2.F32 R46, -RZ, R29.H0_H0 ;  /* 0x2000001dff2e7230 */ /* 0x000fe40000004100 */
[----:B------:R-:W-:Y:S01]  /*fd90*/  HADD2.F32 R44, -RZ, R25.H0_H0 ;  /* 0x20000019ff2c7230 */ /* 0x000fe20000004100 */
[----:B------:R-:W-:Y:S01]  /*fda0*/  SHF.R.S32.HI R5, RZ, 0x1f, R4 ;  /* 0x0000001fff057819 */ /* 0x000fe20000011404 */
[----:B------:R-:W-:Y:S01]  /*fdb0*/  HADD2.F32 R47, -RZ, R29.H1_H1 ;  /* 0x3000001dff2f7230 */ /* 0x000fe20000004100 */
[----:B------:R-:W-:Y:S01]  /*fdc0*/  SHF.L.U32 R6, R4, 0x3, RZ ;  /* 0x0000000304067819 */ /* 0x000fe200000006ff */
[--C-:B------:R-:W-:Y:S01]  /*fdd0*/  HADD2.F32 R48, -RZ, R30.reuse.H0_H0 ;  /* 0x2000001eff307230 */ /* 0x100fe20000004100 */
[----:B------:R-:W-:Y:S01]  /*fde0*/  LEA.HI R5, R5, R4, RZ, 0x3 ;  /* 0x0000000405057211 */ /* 0x000fe200078f18ff */
[----:B------:R-:W-:Y:S01]  /*fdf0*/  HADD2.F32 R45, -RZ, R25.H1_H1 ;  /* 0x30000019ff2d7230 */ /* 0x000fe20000004100 */
[----:B------:R-:W-:Y:S01]  /*fe00*/  LOP3.LUT R4, R167, 0x38, R6, 0xf8, !PT ;  /* 0x00000038a7047812 */ /* 0x000fe200078ef806 */
[----:B------:R-:W-:-:S02]  /*fe10*/  HADD2.F32 R49, -RZ, R30.H1_H1 ;  /* 0x3000001eff317230 */ /* 0x000fc40000004100 */
[----:B------:R-:W-:Y:S01]  /*fe20*/  IMAD.SHL.U32 R5, R5, 0x400, RZ ;  /* 0x0000040005057824 */ /* 0x000fe200078e00ff */
[----:B------:R-:W-:-:S04]  /*fe30*/  LOP3.LUT R8, R4, R223, RZ, 0x3c, !PT ;  /* 0x000000df04087212 */ /* 0x000fc800078e3cff */
[----:B------:R-:W-:Y:S02]  /*fe40*/  LOP3.LUT R9, R5, 0x7fffe000, RZ, 0xc0, !PT ;  /* 0x7fffe00005097812 */ /* 0x000fe400078ec0ff */
[----:B------:R-:W0:Y:S02]  /*fe50*/  LDS.128 R4, [R219] ;  /* 0x00000000db047984 */ /* 0x000e240000000c00 */
        /* <DEDUP_REMOVED lines=13> */
[----:B------:R-:W-:Y:S01]  /*ff30*/  FMUL.FTZ R39, R44, R39 ;  /* 0x000000272c277220 */ /* 0x000fe20000410000 */
[----:B------:R-:W-:Y:S02]  /*ff40*/  HADD2.F32 R9, -RZ, R9.H1_H1 ;  /* 0x30000009ff097230 */ /* 0x000fe40000004100 */
[----:B------:R-:W-:Y:S01]  /*ff50*/  FMUL.FTZ R29, R48, R8 ;  /* 0x00000008301d7220 */ /* 0x000fe20000410000 */
[----:B------:R-:W-:Y:S01]  /*ff60*/  FFMA.FTZ R43, R44, R34, -R43 ;  /* 0x000000222c2b7223 */ /* 0x000fe2000001082b */
[----:B------:R-:W-:-:S02]  /*ff70*/  HADD2.F32 R44, -RZ, R26.H0_H0 ;  /* 0x2000001aff2c7230 */ /* 0x000fc40000004100 */
[----:B------:R-:W-:Y:S01]  /*ff80*/  FFMA.FTZ R39, R46, R34, R39 ;  /* 0x000000222e277223 */ /* 0x000fe20000010027 */
[-C--:B------:R-:W-:Y:S01]  /*ff90*/  FMUL.FTZ R34, R47, R40.reuse ;  /* 0x000000282f227220 */ /* 0x080fe20000410000 */
[C---:B------:R-:W-:Y:S01]  /*ffa0*/  FMUL.FTZ R40, R45.reuse, R40 ;  /* 0x000000282d287220 */ /* 0x040fe20000410000 */
[----:B------:R-:W-:Y:S02]  /*ffb0*/  HADD2.F32 R41, -RZ, R10.H0_H0 ;  /* 0x2000000aff297230 */ /* 0x000fe40000004100 */
[C---:B------:R-:W-:Y:S01]  /*ffc0*/  FMUL.FTZ R25, R44.reuse, R8 ;  /* 0x000000082c197220 */ /* 0x040fe20000410000 */
[-C--:B------:R-:W-:Y:S01]  /*ffd0*/  FFMA.FTZ R8, R44, R4.reuse, -R29 ;  /* 0x000000042c087223 */ /* 0x080fe2000001081d */
[-C--:B------:R-:W-:Y:S01]  /*ffe0*/  FFMA.FTZ R34, R45, R35.reuse, -R34 ;  /* 0x000000232d227223 */ /* 0x080fe20000010822 */
[----:B------:R-:W-:Y:S01]  /*fff0*/  FFMA.FTZ R40, R47, R35, R40 ;  /* 0x000000232f287223 */ /* 0x000fe20000010028 */
[----:B------:R-:W-:Y:S01]  /*10000*/  FFMA.FTZ R30, R48, R4, R25 ;  /* 0x00000004301e7223 */ /* 0x000fe20000010019 */
[----:B------:R-:W-:-:S02]  /*10010*/  HADD2.F32 R25, -RZ, R26.H1_H1 ;  /* 0x3000001aff197230 */ /* 0x000fc40000004100 */
[-C--:B------:R-:W-:Y:S01]  /*10020*/  FMUL.FTZ R4, R49, R9.reuse ;  /* 0x0000000931047220 */ /* 0x080fe20000410000 */
[----:B------:R-:W-:Y:S02]  /*10030*/  HADD2.F32 R29, -RZ, R27.H0_H0 ;  /* 0x2000001bff1d7230 */ /* 0x000fe40000004100 */
[----:B------:R-:W-:Y:S02]  /*10040*/  HADD2.F32 R35, -RZ, R31.H0_H0 ;  /* 0x2000001fff237230 */ /* 0x000fe40000004100 */
[C---:B------:R-:W-:Y:S01]  /*10050*/  FMUL.FTZ R26, R25.reuse, R9 ;  /* 0x00000009191a7220 */ /* 0x040fe20000410000 */
[----:B------:R-:W-:Y:S02]  /*10060*/  HADD2.F32 R10, -RZ, R10.H1_H1 ;  /* 0x3000000aff0a7230 */ /* 0x000fe40000004100 */
[----:B------:R-:W-:Y:S01]  /*10070*/  FFMA.FTZ R9, R25, R5, -R4 ;  /* 0x0000000519097223 */ /* 0x000fe20000010804 */
[----:B------:R-:W-:Y:S02]  /*10080*/  HADD2.F32 R48, -RZ, R32.H0_H0 ;  /* 0x20000020ff307230 */ /* 0x000fe40000004100 */
[----:B------:R-:W-:Y:S01]  /*10090*/  FMUL.FTZ R4, R35, R41 ;  /* 0x0000002923047220 */ /* 0x000fe20000410000 */
[----:B------:R-:W-:-:S02]  /*100a0*/  HADD2.F32 R46, -RZ, R28.H0_H0 ;  /* 0x2000001cff2e7230 */ /* 0x000fc40000004100 */
[----:B------:R-:W-:Y:S01]  /*100b0*/  FMUL.FTZ R44, R29, R41 ;  /* 0x000000291d2c7220 */ /* 0x000fe20000410000 */
[----:B------:R-:W-:Y:S01]  /*100c0*/  FFMA.FTZ R25, R49, R5, R26 ;  /* 0x0000000531197223 */ /* 0x000fe2000001001a */
[-C--:B------:R-:W-:Y:S01]  /*100d0*/  FMUL.FTZ R5, R48, R10.reuse ;  /* 0x0000000a30057220 */ /* 0x080fe20000410000 */
[-C--:B------:R-:W-:Y:S01]  /*100e0*/  FFMA.FTZ R26, R29, R37.reuse, -R4 ;  /* 0x000000251d1a7223 */ /* 0x080fe20000010804 */
[----:B------:R-:W-:Y:S01]  /*100f0*/  FFMA.FTZ R44, R35, R37, R44 ;  /* 0x00000025232c7223 */ /* 0x000fe2000001002c */
[--C-:B------:R-:W-:Y:S02]  /*10100*/  HADD2.F32 R42, -RZ, R11.reuse.H0_H0 ;  /* 0x2000000bff2a7230 */ /* 0x100fe40000004100 */
[C---:B------:R-:W-:Y:S01]  /*10110*/  FMUL.FTZ R35, R46.reuse, R10 ;  /* 0x0000000a2e237220 */ /* 0x040fe20000410000 */
[----:B------:R-:W-:Y:S01]  /*10120*/  FFMA.FTZ R29, R46, R6, -R5 ;  /* 0x000000062e1d7223 */ /* 0x000fe20000010805 */
[----:B------:R-:W-:Y:S02]  /*10130*/  HADD2.F32 R11, -RZ, R11.H1_H1 ;  /* 0x3000000bff0b7230 */ /* 0x000fe40000004100 */
[----:B------:R-:W-:-:S02]  /*10140*/  HADD2.F32 R46, -RZ, R31.H1_H1 ;  /* 0x3000001fff2e7230 */ /* 0x000fc40000004100 */
[----:B------:R-:W-:Y:S01]  /*10150*/  FFMA.FTZ R35, R48, R6, R35 ;  /* 0x0000000630237223 */ /* 0x000fe20000010023 */
[----:B------:R-:W-:Y:S02]  /*10160*/  HADD2.F32 R37, -RZ, R32.H1_H1 ;  /* 0x30000020ff257230 */ /* 0x000fe40000004100 */
[----:B------:R-:W-:Y:S02]  /*10170*/  HADD2.F32 R10, -RZ, R27.H1_H1 ;  /* 0x3000001bff0a7230 */ /* 0x000fe40000004100 */
[-C--:B------:R-:W-:Y:S01]  /*10180*/  FMUL.FTZ R5, R46, R42.reuse ;  /* 0x0000002a2e057220 */ /* 0x080fe20000410000 */
[----:B------:R-:W-:Y:S02]  /*10190*/  HADD2.F32 R31, -RZ, R28.H1_H1 ;  /* 0x3000001cff1f7230 */ /* 0x000fe40000004100 */
[----:B------:R-:W-:Y:S01]  /*101a0*/  FMUL.FTZ R4, R37, R11 ;  /* 0x0000000b25047220 */ /* 0x000fe20000410000 */
[--C-:B------:R-:W-:Y:S02]  /*101b0*/  HADD2.F32 R38, -RZ, R7.reuse.H0_H0 ;  /* 0x20000007ff267230 */ /* 0x100fe40000004100 */
[----:B------:R-:W-:Y:S01]  /*101c0*/  FMUL.FTZ R27, R10, R42 ;  /* 0x0000002a0a1b7220 */ /* 0x000fe20000410000 */
[----:B------:R-:W-:-:S02]  /*101d0*/  HADD2.F32 R7, -RZ, R7.H1_H1 ;  /* 0x30000007ff077230 */ /* 0x000fc40000004100 */
[C---:B------:R-:W-:Y:S01]  /*101e0*/  FMUL.FTZ R6, R31.reuse, R11 ;  /* 0x0000000b1f067220 */ /* 0x040fe20000410000 */
[-C--:B------:R-:W-:Y:S01]  /*101f0*/  FFMA.FTZ R11, R10, R38.reuse, -R5 ;  /* 0x000000260a0b7223 */ /* 0x080fe20000010805 */
[----:B------:R-:W-:Y:S01]  /*10200*/  FFMA.FTZ R27, R46, R38, R27 ;  /* 0x000000262e1b7223 */ /* 0x000fe2000001001b */
[-C--:B------:R-:W-:Y:S01]  /*10210*/  FFMA.FTZ R28, R31, R7.reuse, -R4 ;  /* 0x000000071f1c7223 */ /* 0x080fe20000010804 */
[----:B------:R-:W-:Y:S01]  /*10220*/  FFMA.FTZ R32, R37, R7, R6 ;  /* 0x0000000725207223 */ /* 0x000fe20000010006 */
[----:B------:R-:W-:Y:S02]  /*10230*/  F2FP.F16.F32.PACK_AB R4, R8, R43 ;  /* 0x0000002b0804723e */ /* 0x000fe400000000ff */
[----:B------:R-:W-:Y:S02]  /*10240*/  F2FP.F16.F32.PACK_AB R5, R9, R34 ;  /* 0x000000220905723e */ /* 0x000fe400000000ff */
        /* <DEDUP_REMOVED lines=8> */
.L_x_617:
[----:B------:R-:W-:Y:S05]  /*102d0*/  BSYNC B1 ;  /* 0x0000000000017941 */ /* 0x000fea0003800000 */
.L_x_616:
[----:B------:R-:W-:Y:S05]  /*102e0*/  @P2 BRA `(.L_x_592) ;  /* 0x0000000400582947 */ /* 0x000fea0003800000 */
[----:B------:R-:W-:Y:S01]  /*102f0*/  LEA.HI R24, R24, R163, RZ, 0x1d ;  /* 0x000000a318187211 */ /* 0x000fe200078fe8ff */
[----:B01----:R-:W-:Y:S02]  /*10300*/  HADD2.F32 R33, -RZ, R0.H0_H0 ;  /* 0x20000000ff217230 */ /* 0x003fe40000004100 */
[--C-:B------:R-:W-:Y:S01]  /*10310*/  HADD2.F32 R35, -RZ, R14.reuse.H0_H0 ;  /* 0x2000000eff237230 */ /* 0x100fe20000004100 */
        /* <DEDUP_REMOVED lines=14> */
[--C-:B------:R-:W-:Y:S01]  /*10400*/  HADD2.F32 R39, -RZ, R20.reuse.H0_H0 ;  /* 0x20000014ff277230 */ /* 0x100fe20000004100 */
[----:B------:R-:W-:Y:S01]  /*10410*/  IADD3 R9, R8, R9, R179 ;  /* 0x0000000908097210 */ /* 0x000fe20007ffe0b3 */
[----:B------:R-:W-:-:S04]  /*10420*/  HADD2.F32 R20, -RZ, R20.H1_H1 ;  /* 0x30000014ff147230 */ /* 0x000fc80000004100 */
        /* <DEDUP_REMOVED lines=18> */
[----:B------:R-:W-:Y:S01]  /*10550*/  FMUL.FTZ R33, R14, R30 ;  /* 0x0000001e0e217220 */ /* 0x000fe20000410000 */
[----:B------:R-:W-:-:S02]  /*10560*/  HADD2.F32 R31, -RZ, R10.H0_H0 ;  /* 0x2000000aff1f7230 */ /* 0x000fc40000004100 */
[----:B------:R-:W-:Y:S01]  /*10570*/  FMUL.FTZ R15, R0, R30 ;  /* 0x0000001e000f7220 */ /* 0x000fe20000410000 */
[----:B------:R-:W-:Y:S02]  /*10580*/  HADD2.F32 R35, -RZ, R12.H0_H0 ;  /* 0x2000000cff237230 */ /* 0x000fe40000004100 */
[-C--:B------:R-:W-:Y:S01]  /*10590*/  FFMA.FTZ R29, R40, R4.reuse, -R29 ;  /* 0x00000004281d7223 */ /* 0x080fe2000001081d */
[----:B------:R-:W-:Y:S01]  /*105a0*/  FFMA.FTZ R25, R42, R4, R25 ;  /* 0x000000042a197223 */ /* 0x000fe20000010019 */
[-C--:B------:R-:W-:Y:S01]  /*105b0*/  FFMA.FTZ R33, R0, R26.reuse, -R33 ;  /* 0x0000001a00217223 */ /* 0x080fe20000010821 */
[----:B------:R-:W-:Y:S02]  /*105c0*/  HADD2.F32 R10, -RZ, R10.H1_H1 ;  /* 0x3000000aff0a7230 */ /* 0x000fe40000004100 */
[----:B------:R-:W-:Y:S01]  /*105d0*/  FFMA.FTZ R15, R14, R26, R15 ;  /* 0x0000001a0e0f7223 */ /* 0x000fe2000001000f */
[-C--:B------:R-:W-:Y:S01]  /*105e0*/  FMUL.FTZ R0, R37, R9.reuse ;  /* 0x0000000925007220 */ /* 0x080fe20000410000 */
[----:B------:R-:W-:Y:S01]  /*105f0*/  FMUL.FTZ R4, R3, R9 ;  /* 0x0000000903047220 */ /* 0x000fe20000410000 */
[----:B------:R-:W-:-:S02]  /*10600*/  HADD2.F32 R40, -RZ, R21.H0_H0 ;  /* 0x20000015ff287230 */ /* 0x000fc40000004100 */
[-C--:B------:R-:W-:Y:S01]  /*10610*/  FMUL.FTZ R8, R39, R31.reuse ;  /* 0x0000001f27087220 */ /* 0x080fe20000410000 */
[----:B------:R-:W-:Y:S01]  /*10620*/  FMUL.FTZ R26, R35, R31 ;  /* 0x0000001f231a7220 */ /* 0x000fe20000410000 */
[----:B------:R-:W-:Y:S02]  /*10630*/  HADD2.F32 R30, -RZ, R13.H0_H0 ;  /* 0x2000000dff1e7230 */ /* 0x000fe40000004100 */
[-C--:B------:R-:W-:Y:S01]  /*10640*/  FFMA.FTZ R0, R3, R5.reuse, -R0 ;  /* 0x0000000503007223 */ /* 0x080fe20000010800 */
[----:B------:R-:W-:Y:S01]  /*10650*/  FFMA.FTZ R14, R37, R5, R4 ;  /* 0x00000005250e7223 */ /* 0x000fe20000010004 */
[--C-:B------:R-:W-:Y:S02]  /*10660*/  HADD2.F32 R32, -RZ, R11.reuse.H0_H0 ;  /* 0x2000000bff207230 */ /* 0x100fe40000004100 */
[----:B------:R-:W-:Y:S01]  /*10670*/  FMUL.FTZ R5, R40, R10 ;  /* 0x0000000a28057220 */ /* 0x000fe20000410000 */
[-C--:B------:R-:W-:Y:S01]  /*10680*/  FFMA.FTZ R3, R35, R27.reuse, -R8 ;  /* 0x0000001b23037223 */ /* 0x080fe20000010808 */
[----:B------:R-:W-:Y:S01]  /*10690*/  FFMA.FTZ R26, R39, R27, R26 ;  /* 0x0000001b271a7223 */ /* 0x000fe2000001001a */
[----:B------:R-:W-:-:S02]  /*106a0*/  HADD2.F32 R11, -RZ, R11.H1_H1 ;  /* 0x3000000bff0b7230 */ /* 0x000fc40000004100 */
[C---:B------:R-:W-:Y:S01]  /*106b0*/  FMUL.FTZ R9, R30.reuse, R10 ;  /* 0x0000000a1e097220 */ /* 0x040fe20000410000 */
[----:B------:R-:W-:Y:S02]  /*106c0*/  HADD2.F32 R27, -RZ, R21.H1_H1 ;  /* 0x30000015ff1b7230 */ /* 0x000fe40000004100 */
[----:B------:R-:W-:Y:S01]  /*106d0*/  FFMA.FTZ R10, R30, R6, -R5 ;  /* 0x000000061e0a7223 */ /* 0x000fe20000010805 */
[----:B------:R-:W-:Y:S02]  /*106e0*/  HADD2.F32 R12, -RZ, R12.H1_H1 ;  /* 0x3000000cff0c7230 */ /* 0x000fe40000004100 */
[----:B------:R-:W-:Y:S01]  /*106f0*/  FMUL.FTZ R5, R20, R32 ;  /* 0x0000002014057220 */ /* 0x000fe20000410000 */
[----:B------:R-:W-:Y:S02]  /*10700*/  HADD2.F32 R21, -RZ, R13.H1_H1 ;  /* 0x3000000dff157230 */ /* 0x000fe40000004100 */
[----:B------:R-:W-:Y:S01]  /*10710*/  FFMA.FTZ R13, R40, R6, R9 ;  /* 0x00000006280d7223 */ /* 0x000fe20000010009 */
[----:B------:R-:W-:-:S02]  /*10720*/  HADD2.F32 R28, -RZ, R7.H0_H0 ;  /* 0x20000007ff1c7230 */ /* 0x000fc40000004100 */
        /* <DEDUP_REMOVED lines=18> */
.L_x_592:
[----:B------:R-:W-:Y:S05]  /*10850*/  BSYNC B0 ;  /* 0x0000000000007941 */ /* 0x000fea0003800000 */
.L_x_573:
[----:B------:R-:W-:Y:S01]  /*10860*/  @!PT LDS RZ, [RZ] ;  /* 0x00000000fffff984 */ /* 0x000fe20000000800 */
[----:B------:R-:W-:Y:S01]  /*10870*/  @!PT LDS RZ, [RZ] ;  /* 0x00000000fffff984 */ /* 0x000fe20000000800 */
[----:B------:R-:W-:Y:S01]  /*10880*/  @!PT LDS RZ, [RZ] ;  /* 0x00000000fffff984 */ /* 0x000fe20000000800 */
[----:B------:R-:W-:Y:S01]  /*10890*/  @!PT LDS RZ, [RZ] ;  /* 0x00000000fffff984 */ /* 0x000fe20000000800 */
[----:B------:R5:W-:Y:S06]  /*108a0*/  MEMBAR.ALL.CTA ;  /* 0x0000000000007992 */ /* 0x000bec0000008000 */
[----:B-----5:R-:W5:Y:S01]  /*108b0*/  FENCE.VIEW.ASYNC.S ;  /* 0x00000000000073c6 */ /* 0x020f620000000000 */
[----:B------:R-:W-:Y:S05]  /*108c0*/  WARPSYNC.ALL ;  /* 0x0000000000007948 */ /* 0x000fea0003800000 */
[----:B-----5:R-:W-:Y:S06]  /*108d0*/  BAR.SYNC.DEFER_BLOCKING 0xd, 0x100 ;  /* 0x0344000000007b1d */ /* 0x020fec0000010000 */
.L_x_571:
[----:B------:R-:W2:Y:S02]  /*108e0*/  LDL R0, [R1+0x30] ;  /* 0x0000300001007983 */ /* 0x000ea40000100800 */
[----:B--2---:R-:W-:-:S13]  /*108f0*/  R2UR UR4, R0 ;  /* 0x00000000000472ca */ /* 0x004fda00000e0000 */
[----:B------:R-:W-:-:S04]  /*10900*/  MOV R0, UR4 ;  /* 0x0000000400007c02 */ /* 0x000fc80008000f00 */
[----:B------:R-:W-:-:S13]  /*10910*/  ISETP.NE.AND P0, PT, R0, 0x3, PT ;  /* 0x000000030000780c */ /* 0x000fda0003f05270 */
[----:B------:R-:W-:Y:S05]  /*10920*/  @!P0 BRA `(.L_x_618) ;  /* 0x0000000000048947 */ /* 0x000fea0003800000 */
[----:B------:R-:W-:Y:S01]  /*10930*/  BPT.TRAP 0x1 ;  /* 0x000000040000795c */ /* 0x000fe20000300000 */
.L_x_618:
[----:B------:R-:W-:Y:S01]  /*10940*/  IMAD R0, R173, 0x8, R2 ;  /* 0x00000008ad007824 */ /* 0x000fe200078e0202 */
[----:B01----:R-:W-:-:S04]  /*10950*/  SHF.L.U32 R3, R180, 0x1f, RZ ;  /* 0x0000001fb4037819 */ /* 0x003fc800000006ff */
[----:B------:R0:W1:Y:S01]  /*10960*/  SYNCS.PHASECHK.TRANS64.TRYWAIT P1, [R0+URZ+0x2a830], R3 ;  /* 0x02a83003000075a7 */ /* 0x000062000802017f */
[----:B------:R-:W-:Y:S05]  /*10970*/  @!P0 BRA `(.L_x_619) ;  /* 0x0000000000048947 */ /* 0x000fea0003800000 */
[----:B------:R-:W-:Y:S01]  /*10980*/  BPT.TRAP 0x1 ;  /* 0x000000040000795c */ /* 0x000fe20000300000 */
.L_x_619:
[----:B------:R-:W-:Y:S01]  /*10990*/  MOV R87, RZ ;  /* 0x000000ff00577202 */ /* 0x000fe20000000f00 */
[----:B-1----:R-:W-:Y:S06]  /*109a0*/  @P1 BRA `(.L_x_620) ;  /* 0x0000000000081947 */ /* 0x002fec0003800000 */
[----:B------:R-:W1:Y:S02]  /*109b0*/  SYNCS.PHASECHK.TRANS64.TRYWAIT P1, [R0+URZ+0x2a830], R3 ;  /* 0x02a83003000075a7 */ /* 0x000e64000802017f */
[----:B-1----:R-:W-:Y:S05]  /*109c0*/  @!P1 BRA `(.L_x_621) ;  /* 0x000000f000509947 */ /* 0x002fea0003800000 */
.L_x_620:
[----:B------:R-:W-:Y:S05]  /*109d0*/  WARPSYNC.ALL ;  /* 0x0000000000007948 */ /* 0x000fea0003800000 */
[----:B01----:R-:W-:Y:S01]  /*109e0*/  VIADD R3, R2, 0x18400 ;  /* 0x0001840002037836 */ /* 0x003fe20000000000 */
[----:B------:R-:W-:Y:S01]  /*109f0*/  R2UR UR4, R36 ;  /* 0x00000000240472ca */ /* 0x000fe200000e0000 */
[----:B------:R-:W-:Y:S01]  /*10a00*/  UMOV UR9, 0x40000040 ;  /* 0x4000004000097882 */ /* 0x000fe20000000000 */
[----:B---34-:R-:W-:Y:S01]  /*10a10*/  MOV R7, 0x40000040 ;  /* 0x4000004000077802 */ /* 0x018fe20000000f00 */
[----:B------:R-:W-:Y:S01]  /*10a20*/  WARPGROUP.ARRIVE ;  /* 0x00000000000079c5 */ /* 0x000fe20000000000 */
[----:B------:R-:W-:Y:S01]  /*10a30*/  SHF.R.U32.HI R3, RZ, 0x4, R3 ;  /* 0x00000004ff037819 */ /* 0x000fe20000011603 */
[----:B------:R-:W-:Y:S01]  /*10a40*/  UMOV UR57, 0x40000040 ;  /* 0x4000004000397882 */ /* 0x000fe20000000000 */
[----:B------:R-:W-:Y:S01]  /*10a50*/  R2UR UR11, R7 ;  /* 0x00000000070b72ca */ /* 0x000fe200000e0000 */
[----:B------:R-:W-:Y:S01]  /*10a60*/  UMOV UR53, 0x40000040 ;  /* 0x4000004000357882 */ /* 0x000fe20000000000 */
[----:B------:R-:W-:Y:S01]  /*10a70*/  LOP3.LUT R3, R3, 0x3fff, RZ, 0xc0, !PT ;  /* 0x00003fff03037812 */ /* 0x000fe200078ec0ff */
[----:B------:R-:W-:Y:S01]  /*10a80*/  UMOV UR49, 0x40000040 ;  /* 0x4000004000317882 */ /* 0x000fe20000000000 */
[----:B------:R-:W-:Y:S01]  /*10a90*/  MOV R9, 0x40000040 ;  /* 0x4000004000097802 */ /* 0x000fe20000000f00 */
[----:B------:R-:W-:Y:S01]  /*10aa0*/  UMOV UR45, 0x40000040 ;  /* 0x40000040002d7882 */ /* 0x000fe20000000000 */
[----:B------:R-:W-:Y:S01]  /*10ab0*/  LOP3.LUT R5, R3, 0x10000, RZ, 0xfc, !PT ;  /* 0x0001000003057812 */ /* 0x000fe200078efcff */
[----:B------:R-:W-:Y:S01]  /*10ac0*/  ULOP3.LUT UR4, UR4, 0x10000, URZ, 0xfc, !UPT ;  /* 0x0001000004047892 */ /* 0x000fe2000f8efc3f */
[----:B------:R-:W-:Y:S01]  /*10ad0*/  MOV R11, UR9 ;  /* 0x00000009000b7c02 */ /* 0x000fe20008000f00 */
[----:B------:R-:W-:Y:S01]  /*10ae0*/  UMOV UR41, 0x40000040 ;  /* 0x4000004000297882 */ /* 0x000fe20000000000 */
[----:B------:R-:W-:Y:S01]  /*10af0*/  MOV R7, 0x40000040 ;  /* 0x4000004000077802 */ /* 0x000fe20000000f00 */
[----:B------:R-:W-:Y:S01]  /*10b00*/  IMAD R6, R173, 0x900, R5 ;  /* 0x00000900ad067824 */ /* 0x000fe200078e0205 */
[----:B------:R-:W-:-:S02]  /*10b10*/  UIADD3 UR5, UR4, 0x2, URZ ;  /* 0x0000000204057890 */ /* 0x000fc4000fffe03f */
[----:B------:R-:W-:Y:S01]  /*10b20*/  UMOV UR8, UR4 ;  /* 0x0000000400087c82 */ /* 0x000fe20008000000 */
[C---:B------:R-:W-:Y:S01]  /*10b30*/  VIADD R8, R6.reuse, 0x2 ;  /* 0x0000000206087836 */ /* 0x040fe20000000000 */
[----:B------:R-:W-:Y:S01]  /*10b40*/  R2UR UR10, R6 ;  /* 0x00000000060a72ca */ /* 0x000fe200000e0000 */
[----:B------:R-:W-:Y:S01]  /*10b50*/  IMAD.U32 R10, RZ, RZ, UR8 ;  /* 0x00000008ff0a7e24 */ /* 0x000fe2000f8e00ff */
[----:B------:R-:W-:Y:S01]  /*10b60*/  UIADD3 UR56, UR4, 0x404, URZ ;  /* 0x0000040404387890 */ /* 0x000fe2000fffe03f */
[----:B------:R-:W-:Y:S01]  /*10b70*/  R2UR UR39, R7 ;  /* 0x00000000072772ca */ /* 0x000fe200000e0000 */
[----:B------:R-:W-:Y:S02]  /*10b80*/  UIADD3 UR52, UR4, 0x406, URZ ;  /* 0x0000040604347890 */ /* 0x000fe4000fffe03f */
[----:B------:R0:W-:Y:S01]  /*10b90*/  STL.64 [R1+0x28], R10 ;  /* 0x0000280a01007387 */ /* 0x0001e20000100a00 */
[----:B------:R-:W-:Y:S02]  /*10ba0*/  UIADD3 UR48, UR4, 0x800, URZ ;  /* 0x0000080004307890 */ /* 0x000fe4000fffe03f */
[----:B------:R-:W-:-:S02]  /*10bb0*/  UIADD3 UR44, UR4, 0x802, URZ ;  /* 0x00000802042c7890 */ /* 0x000fc4000fffe03f */
[----:B------:R-:W-:Y:S02]  /*10bc0*/  UIADD3 UR40, UR4, 0x804, URZ ;  /* 0x0000080404287890 */ /* 0x000fe4000fffe03f */
[----:B------:R-:W-:Y:S01]  /*10bd0*/  HGMMA.64x96x16.F32 R24, gdesc[UR8], RZ, !UPT, gsb0 ;  /* 0x01600000081879f0 */ /* 0x000fe2000c0008ff */
[----:B------:R-:W-:Y:S01]  /*10be0*/  R2UR UR10, R8 ;  /* 0x00000000080a72ca */ /* 0x000fe200000e0000 */
[----:B------:R-:W-:Y:S01]  /*10bf0*/  UMOV UR8, UR5 ;  /* 0x0000000500087c82 */ /* 0x000fe20008000000 */
[----:B------:R-:W-:Y:S01]  /*10c00*/  R2UR UR11, R9 ;  /* 0x00000000090b72ca */ /* 0x000fe200000e0000 */
[----:B------:R-:W-:Y:S01]  /*10c10*/  UMOV UR9, 0x40000040 ;  /* 0x4000004000097882 */ /* 0x000fe20000000000 */
[----:B------:R-:W-:Y:S01]  /*10c20*/  VIADD R8, R6, 0x4 ;  /* 0x0000000406087836 */ /* 0x000fe20000000000 */
[----:B------:R-:W-:Y:S01]  /*10c30*/  MOV R9, 0x40000040 ;  /* 0x4000004000097802 */ /* 0x000fe20000000f00 */
[----:B------:R-:W-:Y:S01]  /*10c40*/  UIADD3 UR5, UR4, 0x4, URZ ;  /* 0x0000000404057890 */ /* 0x000fe2000fffe03f */
[----:B0-----:R-:W-:Y:S01]  /*10c50*/  IMAD.U32 R10, RZ, RZ, UR8 ;  /* 0x00000008ff0a7e24 */ /* 0x001fe2000f8e00ff */
[----:B------:R-:W-:Y:S01]  /*10c60*/  MOV R11, UR9 ;  /* 0x00000009000b7c02 */ /* 0x000fe20008000f00 */
[----:B------:R-:W-:Y:S01]  /*10c70*/  UIADD3 UR36, UR4, 0x806, URZ ;  /* 0x0000080604247890 */ /* 0x000fe2000fffe03f */
[----:B------:R-:W-:-:S03]  /*10c80*/  UMOV UR37, 0x40000040 ;  /* 0x4000004000257882 */ /* 0x000fc60000000000 */
[----:B------:R0:W-:Y:S01]  /*10c90*/  STL.64 [R1+0x20], R10 ;  /* 0x0000200a01007387 */ /* 0x0001e20000100a00 */
[----:B------:R-:W-:Y:S02]  /*10ca0*/  WARPGROUP.DEPBAR.LE gsb0, 0x0 ;  /* 0x00008000000079c5 */ /* 0x000fe40000010000 */
[----:B------:R-:W-:-:S06]  /*10cb0*/  WARPGROUP.ARRIVE ;  /* 0x00000000000079c5 */ /* 0x000fcc0000000000 */
[----:B------:R-:W-:Y:S01]  /*10cc0*/  HGMMA.64x96x16.F32 R24, gdesc[UR8], R24, gsb0 ;  /* 0x01600000081879f0 */ /* 0x000fe20008000818 */
        /* <DEDUP_REMOVED lines=8> */
[----:B------:R-:W-:-:S05]  /*10d50*/  MOV R11, UR9 ;  /* 0x00000009000b7c02 */ /* 0x000fca0008000f00 */
        /* <DEDUP_REMOVED lines=36> */
[----:B0-----:R-:W-:Y:S01]  /*10fa0*/  IMAD.U32 R10, RZ, RZ, UR8 ;  /* 0x00000008ff0a7e24 */ /* 0x001fe2000f8e00ff */
[----:B------:R-:W-:Y:S02]  /*10fb0*/  MOV R11, UR9 ;  /* 0x00000009000b7c02 */ /* 0x000fe40008000f00 */
[----:B------:R-:W-:Y:S01]  /*10fc0*/  R2UR UR58, R8 ;  /* 0x00000000083a72ca */ /* 0x000fe200000e0000 */
[----:B------:R-:W-:Y:S01]  /*10fd0*/  VIADD R8, R6, 0x306 ;  /* 0x0000030606087836 */ /* 0x000fe20000000000 */
[----:B------:R-:W-:Y:S01]  /*10fe0*/  R2UR UR59, R9 ;  /* 0x00000000093b72ca */ /* 0x000fe200000e0000 */
[----:B------:R0:W-:Y:S01]  /*10ff0*/  STL.64 [R1], R10 ;  /* 0x0000000a01007387 */ /* 0x0001e20000100a00 */
[----:B------:R-:W-:-:S02]  /*11000*/  MOV R9, 0x40000040 ;  /* 0x4000004000097802 */ /* 0x000fc40000000f00 */
[----:B------:R-:W-:Y:S01]  /*11010*/  R2UR UR54, R8 ;  /* 0x00000000083672ca */ /* 0x000fe200000e0000 */
[----:B------:R-:W-:Y:S01]  /*11020*/  VIADD R8, R6, 0x600 ;  /* 0x0000060006087836 */ /* 0x000fe20000000000 */
[----:B------:R-:W-:Y:S02]  /*11030*/  R2UR UR55, R9 ;  /* 0x00000000093772ca */ /* 0x000fe400000e0000 */
[----:B------:R-:W-:Y:S02]  /*11040*/  MOV R9, 0x40000040 ;  /* 0x4000004000097802 */ /* 0x000fe40000000f00 */
[----:B------:R-:W-:Y:S01]  /*11050*/  R2UR UR50, R8 ;  /* 0x00000000083272ca */ /* 0x000fe200000e0000 */
[----:B------:R-:W-:Y:S01]  /*11060*/  VIADD R8, R6, 0x602 ;  /* 0x0000060206087836 */ /* 0x000fe20000000000 */
[----:B------:R-:W-:Y:S02]  /*11070*/  R2UR UR51, R9 ;  /* 0x00000000093372ca */ /* 0x000fe400000e0000 */
[----:B------:R-:W-:-:S02]  /*11080*/  MOV R9, 0x40000040 ;  /* 0x4000004000097802 */ /* 0x000fc40000000f00 */
[----:B------:R-:W-:Y:S01]  /*11090*/  R2UR UR46, R8 ;  /* 0x00000000082e72ca */ /* 0x000fe200000e0000 */
[C---:B------:R-:W-:Y:S01]  /*110a0*/  VIADD R8, R6.reuse, 0x604 ;  /* 0x0000060406087836 */ /* 0x040fe20000000000 */
[----:B------:R-:W-:Y:S01]  /*110b0*/  R2UR UR47, R9 ;  /* 0x00000000092f72ca */ /* 0x000fe200000e0000 */
[----:B------:R-:W-:Y:S01]  /*110c0*/  VIADD R6, R6, 0x606 ;  /* 0x0000060606067836 */ /* 0x000fe20000000000 */
[----:B------:R-:W-:Y:S02]  /*110d0*/  MOV R9, 0x40000040 ;  /* 0x4000004000097802 */ /* 0x000fe40000000f00 */
[----:B------:R-:W-:Y:S02]  /*110e0*/  R2UR UR42, R8 ;  /* 0x00000000082a72ca */ /* 0x000fe400000e0000 */
[----:B------:R-:W-:Y:S02]  /*110f0*/  R2UR UR43, R9 ;  /* 0x00000000092b72ca */ /* 0x000fe400000e0000 */
[----:B------:R-:W-:Y:S01]  /*11100*/  R2UR UR38, R6 ;  /* 0x00000000062672ca */ /* 0x000fe200000e0000 */
[----:B------:R-:W-:-:S02]  /*11110*/  WARPGROUP.DEPBAR.LE gsb0, 0x0 ;  /* 0x00008000000079c5 */ /* 0x000fc40000010000 */
        /* <DEDUP_REMOVED lines=21> */
[----:B0-----:R-:W-:Y:S05]  /*11270*/  @!P0 BRA `(.L_x_622) ;  /* 0x0000000000048947 */ /* 0x001fea0003800000 */
[----:B------:R-:W-:Y:S01]  /*11280*/  BPT.TRAP 0x1 ;  /* 0x000000040000795c */ /* 0x000fe20000300000 */
.L_x_622:
        /* <DEDUP_REMOVED lines=8> */
[----:B------:R-:W0:Y:S01]  /*11310*/  MUFU.TANH R24, R24 ;  /* 0x0000001800187308 */ /* 0x000e220000002400 */
[----:B------:R-:W-:Y:S01]  /*11320*/  FMUL.FTZ R33, R33, UR4 ;  /* 0x0000000421217c20 */ /* 0x000fe20008410000 */
[----:B------:R-:W-:Y:S01]  /*11330*/  FMUL.FTZ R26, R26, UR4 ;  /* 0x000000041a1a7c20 */ /* 0x000fe20008410000 */
[----:B------:R-:W-:Y:S01]  /*11340*/  FMUL.FTZ R36, R36, UR4 ;  /* 0x0000000424247c20 */ /* 0x000fe20008410000 */
[C---:B------:R-:W-:Y:S01]  /*11350*/  ISETP.GT.AND P6, PT, R8.reuse, RZ, PT ;  /* 0x000000ff0800720c */ /* 0x040fe20003fc4270 */
[----:B------:R-:W-:Y:S01]  /*11360*/  FMUL.FTZ R27, R27, UR4 ;  /* 0x000000041b1b7c20 */ /* 0x000fe20008410000 */
[C---:B------:R-:W-:Y:S01]  /*11370*/  ISETP.GT.AND P5, PT, R8.reuse, 0x1, PT ;  /* 0x000000010800780c */ /* 0x040fe20003fa4270 */
[----:B------:R-:W-:Y:S01]  /*11380*/  FMUL.FTZ R37, R37, UR4 ;  /* 0x0000000425257c20 */ /* 0x000fe20008410000 */
[----:B------:R-:W1:Y:S01]  /*11390*/  MUFU.TANH R25, R25 ;  /* 0x0000001900197308 */ /* 0x000e620000002400 */
[----:B------:R-:W-:Y:S01]  /*113a0*/  ISETP.GT.AND P4, PT, R8, 0x8, PT ;  /* 0x000000080800780c */ /* 0x000fe20003f84270 */
[----:B------:R-:W-:Y:S01]  /*113b0*/  FMUL.FTZ R30, R30, UR4 ;  /* 0x000000041e1e7c20 */ /* 0x000fe20008410000 */
[----:B------:R-:W-:Y:S01]  /*113c0*/  FMUL.FTZ R59, R59, UR4 ;  /* 0x000000043b3b7c20 */ /* 0x000fe20008410000 */
[----:B------:R-:W-:Y:S01]  /*113d0*/  ISETP.GT.AND P3, PT, R8, 0x9, PT ;  /* 0x000000090800780c */ /* 0x000fe20003f64270 */
[----:B------:R-:W-:Y:S01]  /*113e0*/  FMUL.FTZ R40, R40, UR4 ;  /* 0x0000000428287c20 */ /* 0x000fe20008410000 */
[----:B------:R-:W-:Y:S01]  /*113f0*/  FMUL.FTZ R31, R31, UR4 ;  /* 0x000000041f1f7c20 */ /* 0x000fe20008410000 */
[----:B------:R-:W-:Y:S01]  /*11400*/  ISETP.GT.AND P2, PT, R8, 0x10, PT ;  /* 0x000000100800780c */ /* 0x000fe20003f44270 */
[----:B------:R-:W2:Y:S01]  /*11410*/  MUFU.TANH R28, R28 ;  /* 0x0000001c001c7308 */ /* 0x000ea20000002400 */
[----:B0-----:R-:W-:Y:S01]  /*11420*/  FSEL R101, R24, -INF , P6 ;  /* 0xff80000018657808 */ /* 0x001fe20003000000 */
[----:B------:R-:W-:Y:S01]  /*11430*/  FMUL.FTZ R34, R34, UR4 ;  /* 0x0000000422227c20 */ /* 0x000fe20008410000 */
[----:B------:R-:W-:Y:S01]  /*11440*/  FMUL.FTZ R41, R41, UR4 ;  /* 0x0000000429297c20 */ /* 0x000fe20008410000 */
[----:B------:R-:W-:Y:S01]  /*11450*/  FMUL.FTZ R61, R61, UR4 ;  /* 0x000000043d3d7c20 */ /* 0x000fe20008410000 */
[----:B------:R-:W-:Y:S01]  /*11460*/  FMUL.FTZ R7, R69, UR4 ;  /* 0x0000000445077c20 */ /* 0x000fe20008410000 */
[----:B------:R-:W-:Y:S01]  /*11470*/  ISETP.GT.AND P1, PT, R8, 0x11, PT ;  /* 0x000000110800780c */ /* 0x000fe20003f24270 */
[----:B------:R-:W-:Y:S01]  /*11480*/  FMUL.FTZ R44, R44, UR4 ;  /* 0x000000042c2c7c20 */ /* 0x000fe20008410000 */
[----:B------:R-:W-:Y:S01]  /*11490*/  MUFU.TANH R29, R29 ;  /* 0x0000001d001d7308 */ /* 0x000fe20000002400 */
[----:B-1----:R-:W-:Y:S01]  /*114a0*/  FSEL R79, R25, -INF , P5 ;  /* 0xff800000194f7808 */ /* 0x002fe20002800000 */
[----:B------:R-:W-:Y:S01]  /*114b0*/  FMUL.FTZ R35, R35, UR4 ;  /* 0x0000000423237c20 */ /* 0x000fe20008410000 */
[----:B------:R-:W-:Y:S01]  /*114c0*/  FMUL.FTZ R65, R65, UR4 ;  /* 0x0000000441417c20 */ /* 0x000fe20008410000 */
[----:B------:R-:W-:Y:S01]  /*114d0*/  FMUL.FTZ R38, R38, UR4 ;  /* 0x0000000426267c20 */ /* 0x000fe20008410000 */
[----:B------:R-:W-:Y:S01]  /*114e0*/  FMNMX.FTZ R12, R101, R79, !PT ;  /* 0x0000004f650c7209 */ /* 0x000fe20007810000 */
[----:B------:R-:W-:Y:S01]  /*114f0*/  FMUL.FTZ R45, R45, UR4 ;  /* 0x000000042d2d7c20 */ /* 0x000fe20008410000 */
[----:B------:R-:W-:Y:S01]  /*11500*/  FMUL.FTZ R47, R47, UR4 ;  /* 0x000000042f2f7c20 */ /* 0x000fe20008410000 */
[----:B------:R-:W0:Y:S01]  /*11510*/  MUFU.TANH R32, R32 ;  /* 0x0000002000207308 */ /* 0x000e220000002400 */
[----:B--2---:R-:W-:Y:S01]  /*11520*/  FSEL R77, R28, -INF , P4 ;  /* 0xff8000001c4d7808 */ /* 0x004fe20002000000 */
[----:B------:R-:W-:Y:S01]  /*11530*/  FMUL.FTZ R55, R55, UR4 ;  /* 0x0000000437377c20 */ /* 0x000fe20008410000 */
[----:B------:R-:W-:Y:S01]  /*11540*/  FMUL.FTZ R48, R48, UR4 ;  /* 0x0000000430307c20 */ /* 0x000fe20008410000 */
[----:B------:R-:W-:Y:S01]  /*11550*/  FMUL.FTZ R39, R39, UR4 ;  /* 0x0000000427277c20 */ /* 0x000fe20008410000 */
[----:B------:R-:W-:Y:S01]  /*11560*/  FMNMX.FTZ R12, R77, R12, !PT ;  /* 0x0000000c4d0c7209 */ /* 0x000fe20007810000 */
        /* <DEDUP_REMOVED lines=10> */
[----:B------:R-:W-:Y:S01]  /*11610*/  MUFU.TANH R33, R33 ;  /* 0x0000002100217308 */ /* 0x000fe20000002400 */
[----:B0-----:R-:W-:Y:S01]  /*11620*/  FSEL R69, R32, -INF , P2 ;  /* 0xff80000020457808 */ /* 0x001fe20001000000 */
[----:B------:R-:W-:Y:S01]  /*11630*/  FMUL.FTZ R57, R57, UR4 ;  /* 0x0000000439397c20 */ /* 0x000fe20008410000 */
[----:B------:R-:W-:Y:S01]  /*11640*/  FMUL.FTZ R60, R60, UR4 ;  /* 0x000000043c3c7c20 */ /* 0x000fe20008410000 */
[----:B------:R-:W-:Y:S01]  /*11650*/  FMUL.FTZ R54, R54, UR4 ;  /* 0x0000000436367c20 */ /* 0x000fe20008410000 */
[----:B------:R-:W-:Y:S01]  /*11660*/  FMUL.FTZ R64, R64, UR4 ;  /* 0x0000000440407c20 */ /* 0x000fe20008410000 */
[----:B------:R-:W-:Y:S01]  /*11670*/  FMUL.FTZ R58, R58, UR4 ;  /* 0x000000043a3a7c20 */ /* 0x000fe20008410000 */
[----:B------:R-:W-:Y:S01]  /*11680*/  FMUL.FTZ R68, R68, UR4 ;  /* 0x0000000444447c20 */ /* 0x000fe20008410000 */
[----:B------:R-:W0:Y:S01]  /*11690*/  MUFU.TANH R4, R27 ;  /* 0x0000001b00047308 */ /* 0x000e220000002400 */
[----:B-1----:R-:W-:Y:S01]  /*116a0*/  FSEL R3, R3, -INF , P6 ;  /* 0xff80000003037808 */ /* 0x002fe20003000000 */
[----:B------:R-:W-:Y:S01]  /*116b0*/  ULDC UR5, c[0x0][0x988] ;  /* 0x0002620000057ab9 */ /* 0x000fe20000000800 */
[----:B------:R-:W-:Y:S01]  /*116c0*/  ISETP.GT.AND P6, PT, R8, 0x18, PT ;  /* 0x000000180800780c */ /* 0x000fe20003fc4270 */
[----:B------:R-:W-:Y:S01]  /*116d0*/  FMUL.FTZ R62, R62, UR4 ;  /* 0x000000043e3e7c20 */ /* 0x000fe20008410000 */
[----:B------:R-:W-:Y:S01]  /*116e0*/  P2R R10, PR, RZ, 0x1 ;  /* 0x00000001ff0a7803 */ /* 0x000fe20000000000 */
[----:B------:R-:W-:Y:S01]  /*116f0*/  FMUL.FTZ R63, R63, UR4 ;  /* 0x000000043f3f7c20 */ /* 0x000fe20008410000 */
[----:B------:R-:W-:Y:S01]  /*11700*/  FMUL.FTZ R66, R66, UR4 ;  /* 0x0000000442427c20 */ /* 0x000fe20008410000 */
[----:B------:R-:W-:Y:S01]  /*11710*/  MUFU.TANH R36, R36 ;  /* 0x0000002400247308 */ /* 0x000fe20000002400 */
[----:B------:R-:W-:Y:S01]  /*11720*/  FMUL.FTZ R67, R67, UR4 ;  /* 0x0000000443437c20 */ /* 0x000fe20008410000 */
[----:B------:R-:W-:Y:S01]  /*11730*/  FMUL.FTZ R70, R70, UR4 ;  /* 0x0000000446467c20 */ /* 0x000fe20008410000 */
[----:B------:R-:W-:Y:S01]  /*11740*/  FMUL.FTZ R71, R71, UR4 ;  /* 0x0000000447477c20 */ /* 0x000fe20008410000 */
[----:B------:R-:W-:Y:S01]  /*11750*/  VIADD R0, R0, 0x2a840 ;  /* 0x0002a84000007836 */ /* 0x000fe20000000000 */
[----:B------:R-:W-:Y:S01]  /*11760*/  ULDC UR38, c[0x0][0x9d8] ;  /* 0x0002760000267ab9 */ /* 0x000fe20000000800 */
[----:B------:R-:W-:Y:S01]  /*11770*/  ULDC UR39, c[0x0][0x988] ;  /* 0x0002620000277ab9 */ /* 0x000fe20000000800 */
[----:B------:R-:W-:Y:S01]  /*11780*/  BSSY B0, `(.L_x_623) ;  /* 0x000040a000007945 */ /* 0x000fe20003800000 */
[----:B------:R-:W1:Y:S01]  /*11790*/  MUFU.TANH R11, R30 ;  /* 0x0000001e000b7308 */ /* 0x000e620000002400 */
[----:B0-----:R-:W-:-:S02]  /*117a0*/  FSEL R4, R4, -INF , P5 ;  /* 0xff80000004047808 */ /* 0x001fc40002800000 */
[----:B------:R-:W-:Y:S02]  /*117b0*/  ISETP.GT.AND P5, PT, R8, 0x19, PT ;  /* 0x000000190800780c */ /* 0x000fe40003fa4270 */
[----:B------:R-:W-:Y:S02]  /*117c0*/  FMNMX.FTZ R20, R3, R4, !PT ;  /* 0x0000000403147209 */ /* 0x000fe40007810000 */
[----:B------:R-:W-:Y:S01]  /*117d0*/  PRMT R0, R181, 0x654, R0 ;  /* 0x00000654b5007816 */ /* 0x000fe20000000000 */
[----:B------:R-:W-:Y:S01]  /*117e0*/  MUFU.TANH R37, R37 ;  /* 0x0000002500257308 */ /* 0x000fe20000002400 */
[-C--:B------:R-:W-:Y:S02]  /*117f0*/  MOV R86, R87.reuse ;  /* 0x0000005700567202 */ /* 0x080fe40000000f00 */
[----:B------:R0:W-:Y:S01]  /*11800*/  SYNCS.ARRIVE.TRANS64.RED.A1T0 RZ, [R0+URZ], RZ ;  /* 0x000000ff00ff79a7 */ /* 0x0001e2000810043f */
[-C--:B------:R-:W-:Y:S02]  /*11810*/  MOV R84, R87.reuse ;  /* 0x0000005700547202 */ /* 0x080fe40000000f00 */
[----:B------:R-:W-:-:S02]  /*11820*/  MOV R82, R87 ;  /* 0x0000005700527202 */ /* 0x000fc40000000f00 */
[----:B------:R2:W-:Y:S01]  /*11830*/  MUFU.TANH R75, R59 ;  /* 0x0000003b004b7308 */ /* 0x0005e20000002400 */
[----:B-1----:R-:W-:Y:S02]  /*11840*/  FSEL R11, R11, -INF , P4 ;  /* 0xff8000000b0b7808 */ /* 0x002fe40002000000 */
[----:B------:R-:W-:Y:S02]  /*11850*/  ISETP.GT.AND P4, PT, R8, 0x20, PT ;  /* 0x000000200800780c */ /* 0x000fe40003f84270 */
[----:B------:R-:W-:Y:S02]  /*11860*/  FMNMX.FTZ R20, R11, R20, !PT ;  /* 0x000000140b147209 */ /* 0x000fe40007810000 */
[-C--:B------:R-:W-:Y:S01]  /*11870*/  MOV R80, R87.reuse ;  /* 0x0000005700507202 */ /* 0x080fe20000000f00 */
[----:B------:R-:W1:Y:S01]  /*11880*/  MUFU.TANH R13, R31 ;  /* 0x0000001f000d7308 */ /* 0x000e620000002400 */
[----:B--2---:R-:W-:Y:S02]  /*11890*/  FSEL R59, R29, -INF , P3 ;  /* 0xff8000001d3b7808 */ /* 0x004fe40001800000 */
[----:B------:R-:W-:-:S02]  /*118a0*/  MOV R78, R87 ;  /* 0x00000057004e7202 */ /* 0x000fc40000000f00 */
[----:B------:R-:W-:Y:S02]  /*118b0*/  FMNMX.FTZ R12, R59, R12, !PT ;  /* 0x0000000c3b0c7209 */ /* 0x000fe40007810000 */
[-C--:B------:R-:W-:Y:S01]  /*118c0*/  MOV R76, R87.reuse ;  /* 0x00000057004c7202 */ /* 0x080fe20000000f00 */
[----:B------:R-:W-:Y:S01]  /*118d0*/  MUFU.TANH R40, R40 ;  /* 0x0000002800287308 */ /* 0x000fe20000002400 */
[----:B------:R-:W-:Y:S02]  /*118e0*/  FMNMX.FTZ R12, R69, R12, !PT ;  /* 0x0000000c450c7209 */ /* 0x000fe40007810000 */
[-C--:B------:R-:W-:Y:S02]  /*118f0*/  MOV R74, R87.reuse ;  /* 0x00000057004a7202 */ /* 0x080fe40000000f00 */
[----:B------:R-:W-:-:S03]  /*11900*/  MOV R72, R87 ;  /* 0x0000005700487202 */ /* 0x000fc60000000f00 */
[----:B------:R-:W2:Y:S01]  /*11910*/  MUFU.TANH R15, R34 ;  /* 0x00000022000f7308 */ /* 0x000ea20000002400 */
[----:B-1----:R-:W-:Y:S02]  /*11920*/  FSEL R13, R13, -INF , P3 ;  /* 0xff8000000d0d7808 */ /* 0x002fe40001800000 */
[----:B------:R-:W-:Y:S02]  /*11930*/  ISETP.GT.AND P3, PT, R8, 0x21, PT ;  /* 0x000000210800780c */ /* 0x000fe40003f64270 */
[----:B------:R-:W-:-:S03]  /*11940*/  FMNMX.FTZ R20, R13, R20, !PT ;  /* 0x000000140d147209 */ /* 0x000fc60007810000 */
[----:B------:R-:W1:Y:S08]  /*11950*/  MUFU.TANH R9, R41 ;  /* 0x0000002900097308 */ /* 0x000e700000002400 */
[----:B------:R3:W-:Y:S01]  /*11960*/  MUFU.TANH R91, R61 ;  /* 0x0000003d005b7308 */ /* 0x0007e20000002400 */
[----:B--2---:R-:W-:Y:S02]  /*11970*/  FSEL R15, R15, -INF , P2 ;  /* 0xff8000000f0f7808 */ /* 0x004fe40001000000 */
[----:B------:R-:W-:-:S02]  /*11980*/  ISETP.GT.AND P2, PT, R8, 0x28, PT ;  /* 0x000000280800780c */ /* 0x000fc40003f44270 */
[----:B------:R-:W-:-:S03]  /*11990*/  FMNMX.FTZ R20, R15, R20, !PT ;  /* 0x000000140f147209 */ /* 0x000fc60007810000 */
[----:B------:R-:W2:Y:S01]  /*119a0*/  MUFU.TANH R21, R35 ;  /* 0x0000002300157308 */ /* 0x000ea20000002400 */
[----:B---3--:R-:W-:Y:S02]  /*119b0*/  FSEL R61, R33, -INF , P1 ;  /* 0xff800000213d7808 */ /* 0x008fe40000800000 */
[----:B-1----:R-:W-:Y:S02]  /*119c0*/  FSEL R9, R9, -INF , P3 ;  /* 0xff80000009097808 */ /* 0x002fe40001800000 */
        /* <DEDUP_REMOVED lines=9> */
[----:B------:R-:W-:Y:S02]  /*11a60*/  FMNMX.FTZ R12, R65, R12, !PT ;  /* 0x0000000c410c7209 */ /* 0x000fe40007810000 */
[----:B------:R-:W-:Y:S01]  /*11a70*/  MOV R44, R87 ;  /* 0x00000057002c7202 */ /* 0x000fe20000000f00 */
[----:B------:R-:W1:Y:S08]  /*11a80*/  MUFU.TANH R35, R47 ;  /* 0x0000002f00237308 */ /* 0x000e700000002400 */
[----:B------:R-:W3:Y:S01]  /*11a90*/  MUFU.TANH R45, R45 ;  /* 0x0000002d002d7308 */ /* 0x000ee20000002400 */
[----:B--2---:R-:W-:-:S02]  /*11aa0*/  FSEL R25, R38, -INF , P6 ;  /* 0xff80000026197808 */ /* 0x004fc40003000000 */
[----:B------:R-:W-:Y:S02]  /*11ab0*/  ISETP.GT.AND P6, PT, R8, 0x30, PT ;  /* 0x000000300800780c */ /* 0x000fe40003fc4270 */
[----:B------:R-:W-:Y:S02]  /*11ac0*/  FMNMX.FTZ R20, R25, R20, !PT ;  /* 0x0000001419147209 */ /* 0x000fe40007810000 */
[----:B------:R-:W-:Y:S01]  /*11ad0*/  MOV R38, R87 ;  /* 0x0000005700267202 */ /* 0x000fe20000000f00 */
[----:B------:R2:W-:Y:S01]  /*11ae0*/  MUFU.TANH R47, R55 ;  /* 0x00000037002f7308 */ /* 0x0005e20000002400 */
[----:B-1----:R-:W-:-:S07]  /*11af0*/  FSEL R35, R35, -INF , P1 ;  /* 0xff80000023237808 */ /* 0x002fce0000800000 */
[----:B------:R-:W1:Y:S01]  /*11b00*/  MUFU.TANH R27, R39 ;  /* 0x00000027001b7308 */ /* 0x000e620000002400 */
[----:B--2---:R-:W-:Y:S02]  /*11b10*/  FSEL R55, R37, -INF , P5 ;  /* 0xff80000025377808 */ /* 0x004fe40002800000 */
[----:B---3--:R-:W-:Y:S02]  /*11b20*/  FSEL R45, R45, -INF , P1 ;  /* 0xff8000002d2d7808 */ /* 0x008fe40000800000 */
[----:B------:R-:W-:Y:S02]  /*11b30*/  FMNMX.FTZ R12, R55, R12, !PT ;  /* 0x0000000c370c7209 */ /* 0x000fe40007810000 */
[----:B------:R-:W-:Y:S01]  /*11b40*/  ISETP.GT.AND P1, PT, R8, 0x41, PT ;  /* 0x000000410800780c */ /* 0x000fe20003f24270 */
[----:B------:R-:W-:Y:S03]  /*11b50*/  MUFU.TANH R48, R48 ;  /* 0x0000003000307308 */ /* 0x000fe60000002400 */
[----:B------:R-:W-:-:S05]  /*11b60*/  FSEL R75, R75, -INF , P1 ;  /* 0xff8000004b4b7808 */ /* 0x000fca0000800000 */
[----:B------:R2:W-:Y:S01]  /*11b70*/  MUFU.TANH R6, R49 ;  /* 0x0000003100067308 */ /* 0x0005e20000002400 */
[----:B-1----:R-:W-:Y:S02]  /*11b80*/  FSEL R27, R27, -INF , P5 ;  /* 0xff8000001b1b7808 */ /* 0x002fe40002800000 */
[----:B------:R-:W-:Y:S02]  /*11b90*/  ISETP.GT.AND P5, PT, R8, 0x31, PT ;  /* 0x000000310800780c */ /* 0x000fe40003fa4270 */
[----:B------:R-:W-:-:S03]  /*11ba0*/  FMNMX.FTZ R20, R27, R20, !PT ;  /* 0x000000141b147209 */ /* 0x000fc60007810000 */
[----:B------:R-:W1:Y:S01]  /*11bb0*/  MUFU.TANH R42, R42 ;  /* 0x0000002a002a7308 */ /* 0x000e620000002400 */
[----:B--2---:R-:W-:Y:S02]  /*11bc0*/  FSEL R49, R40, -INF , P4 ;  /* 0xff80000028317808 */ /* 0x004fe40002000000 */
[----:B------:R-:W-:Y:S02]  /*11bd0*/  MOV R40, R87 ;  /* 0x0000005700287202 */ /* 0x000fe40000000f00 */
[----:B------:R-:W-:-:S03]  /*11be0*/  FMNMX.FTZ R12, R49, R12, !PT ;  /* 0x0000000c310c7209 */ /* 0x000fc60007810000 */
[----:B------:R-:W2:Y:S01]  /*11bf0*/  MUFU.TANH R31, R43 ;  /* 0x0000002b001f7308 */ /* 0x000ea20000002400 */
[----:B------:R-:W-:-:S04]  /*11c00*/  FMNMX.FTZ R12, R9, R12, !PT ;  /* 0x0000000c090c7209 */ /* 0x000fc80007810000 */
[----:B------:R-:W-:-:S03]  /*11c10*/  FMNMX.FTZ R12, R41, R12, !PT ;  /* 0x0000000c290c7209 */ /* 0x000fc60007810000 */
[----:B------:R-:W3:Y:S01]  /*11c20*/  MUFU.TANH R52, R52 ;  /* 0x0000003400347308 */ /* 0x000ee20000002400 */
[----:B------:R-:W-:Y:S02]  /*11c30*/  FMNMX.FTZ R12, R45, R12, !PT ;  /* 0x0000000c2d0c7209 */ /* 0x000fe40007810000 */
[----:B-1----:R-:W-:Y:S02]  /*11c40*/  FSEL R29, R42, -INF , P4 ;  /* 0xff8000002a1d7808 */ /* 0x002fe40002000000 */
[C---:B------:R-:W-:Y:S02]  /*11c50*/  ISETP.GT.AND P4, PT, R8.reuse, 0x38, PT ;  /* 0x000000380800780c */ /* 0x040fe40003f84270 */
[----:B------:R-:W-:Y:S01]  /*11c60*/  FMNMX.FTZ R20, R29, R20, !PT ;  /* 0x000000141d147209 */ /* 0x000fe20007810000 */
[----:B------:R-:W1:Y:S01]  /*11c70*/  MUFU.TANH R46, R46 ;  /* 0x0000002e002e7308 */ /* 0x000e620000002400 */
[----:B--2---:R-:W-:Y:S02]  /*11c80*/  FSEL R31, R31, -INF , P3 ;  /* 0xff8000001f1f7808 */ /* 0x004fe40001800000 */
[----:B------:R-:W-:-:S02]  /*11c90*/  ISETP.GT.AND P3, PT, R8, 0x39, PT ;  /* 0x000000390800780c */ /* 0x000fc40003f64270 */
[----:B------:R-:W-:Y:S02]  /*11ca0*/  FMNMX.FTZ R20, R31, R20, !PT ;  /* 0x000000141f147209 */ /* 0x000fe40007810000 */
[----:B------:R-:W-:Y:S01]  /*11cb0*/  FSEL R47, R47, -INF , P3 ;  /* 0xff8000002f2f7808 */ /* 0x000fe20001800000 */
[----:B------:R-:W2:Y:S01]  /*11cc0*/  MUFU.TANH R53, R53 ;  /* 0x0000003500357308 */ /* 0x000ea20000002400 */
[----:B---3--:R-:W-:Y:S02]  /*11cd0*/  FSEL R73, R52, -INF , P4 ;  /* 0xff80000034497808 */ /* 0x008fe40002000000 */
[-C--:B------:R-:W-:Y:S02]  /*11ce0*/  MOV R52, R87.reuse ;  /* 0x0000005700347202 */ /* 0x080fe40000000f00 */
[----:B------:R-:W-:-:S03]  /*11cf0*/  MOV R42, R87 ;  /* 0x00000057002a7202 */ /* 0x000fc60000000f00 */
[----:B------:R3:W4:Y:S01]  /*11d00*/  MUFU.TANH R39, R51 ;  /* 0x0000003300277308 */ /* 0x0007220000002400 */
[----:B-1----:R-:W-:Y:S02]  /*11d10*/  FSEL R33, R46, -INF , P2 ;  /* 0xff8000002e217808 */ /* 0x002fe40001000000 */
[----:B------:R-:W-:Y:S02]  /*11d20*/  ISETP.GT.AND P2, PT, R8, 0x40, PT ;  /* 0x000000400800780c */ /* 0x000fe40003f44270 */
[----:B------:R-:W-:Y:S02]  /*11d30*/  FMNMX.FTZ R20, R33, R20, !PT ;  /* 0x0000001421147209 */ /* 0x000fe40007810000 */
[----:B------:R-:W-:Y:S01]  /*11d40*/  MOV R46, R87 ;  /* 0x00000057002e7202 */ /* 0x000fe20000000f00 */
[----:B------:R-:W1:Y:S01]  /*11d50*/  MUFU.TANH R56, R56 ;  /* 0x0000003800387308 */ /* 0x000e620000002400 */
[----:B---3--:R-:W-:Y:S02]  /*11d60*/  FSEL R51, R48, -INF , P6 ;  /* 0xff80000030337808 */ /* 0x008fe40003000000 */
[----:B--2---:R-:W-:-:S02]  /*11d70*/  FSEL R81, R53, -INF , P3 ;  /* 0xff80000035517808 */ /* 0x004fc40001800000 */
[----:B------:R-:W-:Y:S02]  /*11d80*/  FMNMX.FTZ R12, R51, R12, !PT ;  /* 0x0000000c330c7209 */ /* 0x000fe40007810000 */
[----:B------:R-:W-:Y:S01]  /*11d90*/  ISETP.GT.AND P3, PT, R8, 0x51, PT ;  /* 0x000000510800780c */ /* 0x000fe20003f64270 */
[----:B------:R-:W2:Y:S01]  /*11da0*/  MUFU.TANH R50, R50 ;  /* 0x0000003200327308 */ /* 0x000ea20000002400 */
[----:B----4-:R-:W-:Y:S02]  /*11db0*/  FSEL R39, R39, -INF , P5 ;  /* 0xff80000027277808 */ /* 0x010fe40002800000 */
[----:B------:R-:W-:Y:S02]  /*11dc0*/  FSEL R95, R95, -INF , P3 ;  /* 0xff8000005f5f7808 */ /* 0x000fe40001800000 */
[----:B------:R-:W-:Y:S02]  /*11dd0*/  FMNMX.FTZ R20, R35, R20, !PT ;  /* 0x0000001423147209 */ /* 0x000fe40007810000 */
[----:B------:R-:W-:Y:S01]  /*11de0*/  MOV R48, R87 ;  /* 0x0000005700307202 */ /* 0x000fe20000000f00 */
[----:B------:R3:W4:Y:S01]  /*11df0*/  MUFU.TANH R85, R57 ;  /* 0x0000003900557308 */ /* 0x0007220000002400 */
[----:B-1----:R-:W-:-:S02]  /*11e00*/  FSEL R83, R56, -INF , P2 ;  /* 0xff80000038537808 */ /* 0x002fc40001000000 */
[----:B------:R-:W-:-:S05]  /*11e10*/  MOV R56, R87 ;  /* 0x0000005700387202 */ /* 0x000fca0000000f00 */
[----:B------:R-:W1:Y:S01]  /*11e20*/  MUFU.TANH R60, R60 ;  /* 0x0000003c003c7308 */ /* 0x000e620000002400 */
[----:B---3--:R-:W-:Y:S02]  /*11e30*/  FSEL R57, R6, -INF , P5 ;  /* 0xff80000006397808 */ /* 0x008fe40002800000 */
[----:B--2---:R-:W-:Y:S02]  /*11e40*/  FSEL R37, R50, -INF , P6 ;  /* 0xff80000032257808 */ /* 0x004fe40003000000 */
[----:B------:R-:W-:Y:S02]  /*11e50*/  FMNMX.FTZ R12, R57, R12, !PT ;  /* 0x0000000c390c7209 */ /* 0x000fe40007810000 */
[----:B------:R-:W-:Y:S01]  /*11e60*/  ISETP.GT.AND P6, PT, R8, 0x48, PT ;  /* 0x000000480800780c */ /* 0x000fe20003fc4270 */
[----:B------:R-:W2:Y:S01]  /*11e70*/  MUFU.TANH R43, R54 ;  /* 0x00000036002b7308 */ /* 0x000ea20000002400 */
[----:B------:R-:W-:Y:S02]  /*11e80*/  FMNMX.FTZ R12, R73, R12, !PT ;  /* 0x0000000c490c7209 */ /* 0x000fe40007810000 */
[----:B----4-:R-:W-:-:S02]  /*11e90*/  FSEL R85, R85, -INF , P1 ;  /* 0xff80000055557808 */ /* 0x010fc40000800000 */
[----:B------:R-:W-:Y:S02]  /*11ea0*/  FMNMX.FTZ R12, R81, R12, !PT ;  /* 0x0000000c510c7209 */ /* 0x000fe40007810000 */
[----:B------:R-:W-:Y:S01]  /*11eb0*/  ISETP.GT.AND P5, PT, R8, 0x49, PT ;  /* 0x000000490800780c */ /* 0x000fe20003fa4270 */
[----:B------:R-:W3:Y:S01]  /*11ec0*/  MUFU.TANH R64, R64 ;  /* 0x0000004000407308 */ /* 0x000ee20000002400 */
[----:B------:R-:W-:Y:S02]  /*11ed0*/  FMNMX.FTZ R12, R83, R12, !PT ;  /* 0x0000000c530c7209 */ /* 0x000fe40007810000 */
[----:B-1----:R-:W-:Y:S02]  /*11ee0*/  FSEL R89, R60, -INF , P6 ;  /* 0xff8000003c597808 */ /* 0x002fe40003000000 */
[----:B------:R-:W-:Y:S02]  /*11ef0*/  FMNMX.FTZ R12, R85, R12, !PT ;  /* 0x0000000c550c7209 */ /* 0x000fe40007810000 */
[----:B------:R-:W-:Y:S01]  /*11f00*/  FSEL R91, R91, -INF , P5 ;  /* 0xff8000005b5b7808 */ /* 0x000fe20002800000 */
[----:B------:R-:W1:Y:S01]  /*11f10*/  MUFU.TANH R58, R58 ;  /* 0x0000003a003a7308 */ /* 0x000e620000002400 */
[----:B--2---:R-:W-:-:S02]  /*11f20*/  FSEL R43, R43, -INF , P4 ;  /* 0xff8000002b2b7808 */ /* 0x004fc40002000000 */
[C---:B------:R-:W-:Y:S02]  /*11f30*/  ISETP.GT.AND P4, PT, R8.reuse, 0x50, PT ;  /* 0x000000500800780c */ /* 0x040fe40003f84270 */
[----:B------:R-:W-:Y:S02]  /*11f40*/  FMNMX.FTZ R12, R89, R12, !PT ;  /* 0x0000000c590c7209 */ /* 0x000fe40007810000 */
[----:B------:R-:W-:Y:S01]  /*11f50*/  ISETP.GT.AND P1, PT, R8, 0x59, PT ;  /* 0x000000590800780c */ /* 0x000fe20003f24270 */
[----:B------:R-:W2:Y:S01]  /*11f60*/  MUFU.TANH R68, R68 ;  /* 0x0000004400447308 */ /* 0x000ea20000002400 */
[----:B---3--:R-:W-:Y:S02]  /*11f70*/  FSEL R93, R64, -INF , P4 ;  /* 0xff800000405d7808 */ /* 0x008fe40002000000 */
[----:B------:R-:W-:Y:S02]  /*11f80*/  FMNMX.FTZ R12, R91, R12, !PT ;  /* 0x0000000c5b0c7209 */ /* 0x000fe40007810000 */
[----:B------:R-:W-:-:S02]  /*11f90*/  FMNMX.FTZ R20, R37, R20, !PT ;  /* 0x0000001425147209 */ /* 0x000fc40007810000 */
[----:B------:R-:W-:Y:S01]  /*11fa0*/  FMNMX.FTZ R12, R93, R12, !PT ;  /* 0x0000000c5d0c7209 */ /* 0x000fe20007810000 */
[----:B------:R-:W3:Y:S01]  /*11fb0*/  MUFU.TANH R7, R7 ;  /* 0x0000000700077308 */ /* 0x000ee20000002400 */
[----:B-1----:R-:W-:Y:S02]  /*11fc0*/  FSEL R53, R58, -INF , P2 ;  /* 0xff8000003a357808 */ /* 0x002fe40001000000 */
[----:B------:R-:W-:Y:S02]  /*11fd0*/  ISETP.GT.AND P2, PT, R8, 0x58, PT ;  /* 0x000000580800780c */ /* 0x000fe40003f44270 */
[----:B------:R-:W-:Y:S02]  /*11fe0*/  FMNMX.FTZ R12, R95, R12, !PT ;  /* 0x0000000c5f0c7209 */ /* 0x000fe40007810000 */
[----:B------:R-:W-:Y:S01]  /*11ff0*/  MOV R8, UR5 ;  /* 0x0000000500087c02 */ /* 0x000fe20008000f00 */
[----:B------:R-:W1:Y:S01]  /*12000*/  MUFU.TANH R62, R62 ;  /* 0x0000003e003e7308 */ /* 0x000e620000002400 */
[----:B--2---:R-:W-:-:S02]  /*12010*/  FSEL R97, R68, -INF , P2 ;  /* 0xff80000044617808 */ /* 0x004fc40001000000 */
[----:B------:R-:W-:Y:S02]  /*12020*/  FMNMX.FTZ R20, R39, R20, !PT ;  /* 0x0000001427147209 */ /* 0x000fe40007810000 */
[----:B------:R-:W-:Y:S02]  /*12030*/  FMNMX.FTZ R12, R97, R12, !PT ;  /* 0x0000000c610c7209 */ /* 0x000fe40007810000 */
[----:B------:R-:W-:Y:S01]  /*12040*/  FMNMX.FTZ R20, R43, R20, !PT ;  /* 0x000000142b147209 */ /* 0x000fe20007810000 */
[----:B------:R-:W2:Y:S01]  /*12050*/  MUFU.TANH R66, R66 ;  /* 0x0000004200427308 */ /* 0x000ea20000002400 */
[----:B---3--:R-:W-:Y:S02]  /*12060*/  FSEL R99, R7, -INF , P1 ;  /* 0xff80000007637808 */ /* 0x008fe40000800000 */
[----:B------:R-:W-:Y:S02]  /*12070*/  FMNMX.FTZ R20, R47, R20, !PT ;  /* 0x000000142f147209 */ /* 0x000fe40007810000 */
[----:B------:R-:W-:-:S02]  /*12080*/  FMNMX.FTZ R12, R99, R12, !PT ;  /* 0x0000000c630c7209 */ /* 0x000fc40007810000 */
[----:B------:R-:W-:Y:S01]  /*12090*/  FMNMX.FTZ R20, R53, R20, !PT ;  /* 0x0000001435147209 */ /* 0x000fe20007810000 */
[----:B------:R-:W-:Y:S01]  /*120a0*/  MUFU.TANH R70, R70 ;  /* 0x0000004600467308 */ /* 0x000fe20000002400 */
[-C--:B------:R-:W-:Y:S01]  /*120b0*/  MOV R68, R87.reuse ;  /* 0x0000005700447202 */ /* 0x080fe20000000f00 */
[----:B------:R-:W3:Y:S01]  /*120c0*/  SHFL.BFLY PT, R7, R12, 0x2, 0x1f ;  /* 0x0c401f000c077f89 */ /* 0x000ee200000e0000 */
[----:B------:R-:W-:Y:S02]  /*120d0*/  FMNMX.FTZ R20, R75, R20, !PT ;  /* 0x000000144b147209 */ /* 0x000fe40007810000 */
[-C--:B------:R-:W-:Y:S02]  /*120e0*/  MOV R64, R87.reuse ;  /* 0x0000005700407202 */ /* 0x080fe40000000f00 */
[-C--:B------:R-:W-:Y:S02]  /*120f0*/  MOV R60, R87.reuse ;  /* 0x00000057003c7202 */ /* 0x080fe40000000f00 */
[----:B------:R-:W-:-:S02]  /*12100*/  MOV R58, R87 ;  /* 0x00000057003a7202 */ /* 0x000fc40000000f00 */
[-C--:B------:R-:W-:Y:S02]  /*12110*/  MOV R54, R87.reuse ;  /* 0x0000005700367202 */ /* 0x080fe40000000f00 */
[----:B------:R-:W-:Y:S02]  /*12120*/  MOV R50, R87 ;  /* 0x0000005700327202 */ /* 0x000fe40000000f00 */
[----:B---3--:R-:W-:Y:S02]  /*12130*/  FMNMX.FTZ R14, R12, R7, !PT ;  /* 0x000000070c0e7209 */ /* 0x008fe40007810000 */
[----:B------:R-:W3:Y:S03]  /*12140*/  MUFU.TANH R12, R67 ;  /* 0x00000043000c7308 */ /* 0x000ee60000002400 */
[----:B------:R-:W4:Y:S02]  /*12150*/  SHFL.BFLY PT, R7, R14, 0x1, 0x1f ;  /* 0x0c201f000e077f89 */ /* 0x000f2400000e0000 */
[----:B----4-:R-:W-:-:S03]  /*12160*/  FMNMX.FTZ R7, R14, R7, !PT ;  /* 0x000000070e077209 */ /* 0x010fc60007810000 */
[----:B------:R3:W4:Y:S01]  /*12170*/  MUFU.TANH R14, R71 ;  /* 0x00000047000e7308 */ /* 0x0007220000002400 */
[C---:B------:R-:W-:Y:S01]  /*12180*/  FSETP.NEU.FTZ.AND P0, PT, R7.reuse, -INF , PT ;  /* 0xff8000000700780b */ /* 0x040fe20003f1d000 */
[----:B------:R-:W-:-:S05]  /*12190*/  FMUL.FTZ R6, R7, R8 ;  /* 0x0000000807067220 */ /* 0x000fca0000410000 */
[----:B------:R-:W-:Y:S02]  /*121a0*/  FSEL R6, R6, RZ, P0 ;  /* 0x000000ff06067208 */ /* 0x000fe40000000000 */
[----:B------:R-:W-:Y:S02]  /*121b0*/  ISETP.NE.AND P0, PT, R10, RZ, PT ;  /* 0x000000ff0a00720c */ /* 0x000fe40003f05270 */
[----:B------:R0:W4:Y:S01]  /*121c0*/  MUFU.TANH R10, R63 ;  /* 0x0000003f000a7308 */ /* 0x0001220000002400 */
[-CC-:B------:R-:W-:Y:S01]  /*121d0*/  FFMA.FTZ R138, R65, R8.reuse, -R6.reuse ;  /* 0x00000008418a7223 */ /* 0x180fe20000010806 */
[----:B-1----:R-:W-:Y:S01]  /*121e0*/  FSEL R65, R62, -INF , P6 ;  /* 0xff8000003e417808 */ /* 0x002fe20003000000 */
[-CC-:B------:R-:W-:Y:S01]  /*121f0*/  FFMA.FTZ R136, R69, R8.reuse, -R6.reuse ;  /* 0x0000000845887223 */ /* 0x180fe20000010806 */
[----:B--2---:R-:W-:Y:S01]  /*12200*/  FSEL R69, R66, -INF , P4 ;  /* 0xff80000042457808 */ /* 0x004fe20002000000 */
[--C-:B------:R-:W-:Y:S01]  /*12210*/  FFMA.FTZ R158, R77, R8, -R6.reuse ;  /* 0x000000084d9e7223 */ /* 0x100fe20000010806 */
[----:B------:R-:W-:Y:S01]  /*12220*/  FMNMX.FTZ R20, R65, R20, !PT ;  /* 0x0000001441147209 */ /* 0x000fe20007810000 */
[-CC-:B------:R-:W-:Y:S01]  /*12230*/  FFMA.FTZ R140, R49, R8.reuse, -R6.reuse ;  /* 0x00000008318c7223 */ /* 0x180fe20000010806 */
[----:B---3--:R-:W-:Y:S01]  /*12240*/  FSEL R71, R12, -INF , P3 ;  /* 0xff8000000c477808 */ /* 0x008fe20001800000 */
[-CC-:B0-----:R-:W-:Y:S01]  /*12250*/  FFMA.FTZ R63, R79, R8.reuse, -R6.reuse ;  /* 0x000000084f3f7223 */ /* 0x181fe20000010806 */
[----:B------:R-:W-:Y:S01]  /*12260*/  FSEL R77, R70, -INF , P2 ;  /* 0xff800000464d7808 */ /* 0x000fe20001000000 */
[-CC-:B------:R-:W-:Y:S01]  /*12270*/  FFMA.FTZ R49, R9, R8.reuse, -R6.reuse ;  /* 0x0000000809317223 */ /* 0x180fe20000010806 */
[----:B----4-:R-:W-:Y:S01]  /*12280*/  FSEL R79, R14, -INF , P1 ;  /* 0xff8000000e4f7808 */ /* 0x010fe20000800000 */
[-CC-:B------:R-:W-:Y:S01]  /*12290*/  FFMA.FTZ R156, R101, R8.reuse, -R6.reuse ;  /* 0x00000008659c7223 */ /* 0x180fe20000010806 */
[-CC-:B------:R-:W-:Y:S01]  /*122a0*/  FFMA.FTZ R142, R41, R8.reuse, -R6.reuse ;  /* 0x00000008298e7223 */ /* 0x180fe20000010806 */
[----:B------:R-:W-:Y:S01]  /*122b0*/  MUFU.EX2 R63, R63 ;  /* 0x0000003f003f7308 */ /* 0x000fe20000000800 */
[-CC-:B------:R-:W-:Y:S01]  /*122c0*/  FFMA.FTZ R59, R59, R8.reuse, -R6.reuse ;  /* 0x000000083b3b7223 */ /* 0x180fe20000010806 */
[----:B------:R-:W-:Y:S01]  /*122d0*/  FSEL R67, R10, -INF , P5 ;  /* 0xff8000000a437808 */ /* 0x000fe20002800000 */
[-CC-:B------:R-:W-:Y:S01]  /*122e0*/  FFMA.FTZ R41, R45, R8.reuse, -R6.reuse ;  /* 0x000000082d297223 */ /* 0x180fe20000010806 */
[-CC-:B------:R-:W-:Y:S01]  /*122f0*/  FFMA.FTZ R144, R51, R8.reuse, -R6.reuse ;  /* 0x0000000833907223 */ /* 0x180fe20000010806 */
[--C-:B------:R-:W-:Y:S01]  /*12300*/  FFMA.FTZ R45, R57, R8, -R6.reuse ;  /* 0x00000008392d7223 */ /* 0x100fe20000010806 */
[----:B------:R-:W-:Y:S01]  /*12310*/  FMNMX.FTZ R20, R67, R20, !PT ;  /* 0x0000001443147209 */ /* 0x000fe20007810000 */
[-CC-:B------:R-:W-:Y:S01]  /*12320*/  FFMA.FTZ R146, R73, R8.reuse, -R6.reuse ;  /* 0x0000000849927223 */ /* 0x180fe20000010806 */
[----:B------:R-:W0:Y:S01]  /*12330*/  MUFU.EX2 R156, R156 ;  /* 0x0000009c009c7308 */ /* 0x000e220000000800 */
[--C-:B------:R-:W-:Y:S01]  /*12340*/  FFMA.FTZ R51, R81, R8, -R6.reuse ;  /* 0x0000000851337223 */ /* 0x100fe20000010806 */
[----:B------:R-:W-:Y:S01]  /*12350*/  FMNMX.FTZ R20, R69, R20, !PT ;  /* 0x0000001445147209 */ /* 0x000fe20007810000 */
[-CC-:B------:R-:W-:Y:S01]  /*12360*/  FFMA.FTZ R148, R83, R8.reuse, -R6.reuse ;  /* 0x0000000853947223 */ /* 0x180fe20000010806 */
[-CC-:B------:R-:W-:Y:S01]  /*12370*/  FFMA.FTZ R61, R61, R8.reuse, -R6.reuse ;  /* 0x000000083d3d7223 */ /* 0x180fe20000010806 */
[--C-:B------:R-:W-:Y:S01]  /*12380*/  FFMA.FTZ R55, R55, R8, -R6.reuse ;  /* 0x0000000837377223 */ /* 0x100fe20000010806 */
[----:B------:R-:W-:Y:S01]  /*12390*/  FMNMX.FTZ R20, R71, R20, !PT ;  /* 0x0000001447147209 */ /* 0x000fe20007810000 */
[-CC-:B------:R-:W-:Y:S01]  /*123a0*/  FFMA.FTZ R57, R85, R8.reuse, -R6.reuse ;  /* 0x0000000855397223 */ /* 0x180fe20000010806 */
[----:B------:R-:W1:Y:S01]  /*123b0*/  MUFU.EX2 R158, R158 ;  /* 0x0000009e009e7308 */ /* 0x000e620000000800 */
[--C-:B------:R-:W-:Y:S01]  /*123c0*/  FFMA.FTZ R150, R89, R8, -R6.reuse ;  /* 0x0000000859967223 */ /* 0x100fe20000010806 */
[----:B------:R-:W-:Y:S01]  /*123d0*/  FMNMX.FTZ R20, R77, R20, !PT ;  /* 0x000000144d147209 */ /* 0x000fe20007810000 */
[-CC-:B------:R-:W-:Y:S01]  /*123e0*/  FFMA.FTZ R73, R91, R8.reuse, -R6.reuse ;  /* 0x000000085b497223 */ /* 0x180fe20000010806 */
[-CC-:B------:R-:W-:Y:S01]  /*123f0*/  FFMA.FTZ R152, R93, R8.reuse, -R6.reuse ;  /* 0x000000085d987223 */ /* 0x180fe20000010806 */
[--C-:B------:R-:W-:Y:S01]  /*12400*/  FFMA.FTZ R81, R95, R8, -R6.reuse ;  /* 0x000000085f517223 */ /* 0x100fe20000010806 */
[----:B------:R-:W-:Y:S01]  /*12410*/  FMNMX.FTZ R20, R79, R20, !PT ;  /* 0x000000144f147209 */ /* 0x000fe20007810000 */
[-CC-:B------:R-:W-:Y:S01]  /*12420*/  FFMA.FTZ R154, R97, R8.reuse, -R6.reuse ;  /* 0x00000008619a7223 */ /* 0x180fe20000010806 */
[----:B------:R-:W-:Y:S01]  /*12430*/  FFMA.FTZ R83, R99, R8, -R6 ;  /* 0x0000000863537223 */ /* 0x000fe20000010806 */
[----:B------:R-:W2:Y:S01]  /*12440*/  MUFU.EX2 R59, R59 ;  /* 0x0000003b003b7308 */ /* 0x000ea20000000800 */
[----:B------:R-:W-:Y:S01]  /*12450*/  IMAD.MOV.U32 R85, RZ, RZ, R87 ;  /* 0x000000ffff557224 */ /* 0x000fe200078e0057 */
[----:B------:R-:W3:Y:S01]  /*12460*/  SHFL.BFLY PT, R9, R20, 0x2, 0x1f ;  /* 0x0c401f0014097f89 */ /* 0x000ee200000e0000 */
[----:B------:R-:W-:-:S02]  /*12470*/  MOV R70, R87 ;  /* 0x0000005700467202 */ /* 0x000fc40000000f00 */
[-C--:B------:R-:W-:Y:S02]  /*12480*/  MOV R66, R87.reuse ;  /* 0x0000005700427202 */ /* 0x080fe40000000f00 */
[----:B------:R-:W-:Y:S01]  /*12490*/  MOV R62, R87 ;  /* 0x00000057003e7202 */ /* 0x000fe20000000f00 */
[----:B------:R-:W4:Y:S08]  /*124a0*/  MUFU.EX2 R136, R136 ;  /* 0x0000008800887308 */ /* 0x000f300000000800 */
[----:B------:R-:W4:Y:S08]  /*124b0*/  MUFU.EX2 R61, R61 ;  /* 0x0000003d003d7308 */ /* 0x000f300000000800 */
[----:B------:R-:W4:Y:S01]  /*124c0*/  MUFU.EX2 R138, R138 ;  /* 0x0000008a008a7308 */ /* 0x000f220000000800 */
[----:B---3--:R-:W-:-:S05]  /*124d0*/  FMNMX.FTZ R10, R20, R9, !PT ;  /* 0x00000009140a7209 */ /* 0x008fca0007810000 */
[----:B------:R-:W3:Y:S02]  /*124e0*/  SHFL.BFLY PT, R9, R10, 0x1, 0x1f ;  /* 0x0c201f000a097f89 */ /* 0x000ee400000e0000 */
[----:B------:R-:W4:Y:S08]  /*124f0*/  MUFU.EX2 R55, R55 ;  /* 0x0000003700377308 */ /* 0x000f300000000800 */
[----:B------:R-:W-:Y:S08]  /*12500*/  MUFU.EX2 R140, R140 ;  /* 0x0000008c008c7308 */ /* 0x000ff00000000800 */
[----:B------:R-:W-:Y:S01]  /*12510*/  MUFU.EX2 R49, R49 ;  /* 0x0000003100317308 */ /* 0x000fe20000000800 */
[----:B---3--:R-:W-:-:S07]  /*12520*/  FMNMX.FTZ R9, R10, R9, !PT ;  /* 0x000000090a097209 */ /* 0x008fce0007810000 */
[----:B------:R-:W-:Y:S01]  /*12530*/  MUFU.EX2 R142, R142 ;  /* 0x0000008e008e7308 */ /* 0x000fe20000000800 */
[C---:B------:R-:W-:Y:S01]  /*12540*/  FSETP.NEU.FTZ.AND P1, PT, R9.reuse, -INF , PT ;  /* 0xff8000000900780b */ /* 0x040fe20003f3d000 */
[----:B------:R-:W-:-:S06]  /*12550*/  FMUL.FTZ R10, R9, R8 ;  /* 0x00000008090a7220 */ /* 0x000fcc0000410000 */
[----:B------:R-:W-:Y:S01]  /*12560*/  MUFU.EX2 R41, R41 ;  /* 0x0000002900297308 */ /* 0x000fe20000000800 */
[----:B------:R-:W-:Y:S02]  /*12570*/  FSEL R24, R10, RZ, P1 ;  /* 0x000000ff0a187208 */ /* 0x000fe40000800000 */
[----:B------:R-:W-:-:S03]  /*12580*/  ISETP.GE.AND P1, PT, R147, 0x61, PT ;  /* 0x000000619300780c */ /* 0x000fc60003f26270 */
[-CC-:B------:R-:W-:Y:S01]  /*12590*/  FFMA.FTZ R157, R3, R8.reuse, -R24.reuse ;  /* 0x00000008039d7223 */ /* 0x180fe20000010818 */
[-CC-:B------:R-:W-:Y:S01]  /*125a0*/  FFMA.FTZ R6, R4, R8.reuse, -R24.reuse ;  /* 0x0000000804067223 */ /* 0x180fe20000010818 */
[-CC-:B------:R-:W-:Y:S01]  /*125b0*/  FFMA.FTZ R159, R11, R8.reuse, -R24.reuse ;  /* 0x000000080b9f7223 */ /* 0x180fe20000010818 */
[-CC-:B------:R-:W-:Y:S01]  /*125c0*/  FFMA.FTZ R10, R13, R8.reuse, -R24.reuse ;  /* 0x000000080d0a7223 */ /* 0x180fe20000010818 */
[-CC-:B------:R-:W-:Y:S01]  /*125d0*/  FFMA.FTZ R137, R15, R8.reuse, -R24.reuse ;  /* 0x000000080f897223 */ /* 0x180fe20000010818 */
[----:B0-----:R-:W-:Y:S01]  /*125e0*/  FADD.FTZ R3, R156, R63 ;  /* 0x0000003f9c037221 */ /* 0x001fe20000010000 */
[----:B------:R-:W-:Y:S01]  /*125f0*/  MUFU.EX2 R157, R157 ;  /* 0x0000009d009d7308 */ /* 0x000fe20000000800 */
[-CC-:B------:R-:W-:Y:S01]  /*12600*/  FFMA.FTZ R12, R21, R8.reuse, -R24.reuse ;  /* 0x00000008150c7223 */ /* 0x180fe20000010818 */
[-CC-:B------:R-:W-:Y:S01]  /*12610*/  FFMA.FTZ R139, R25, R8.reuse, -R24.reuse ;  /* 0x00000008198b7223 */ /* 0x180fe20000010818 */
[----:B-1----:R-:W-:Y:S01]  /*12620*/  FADD.FTZ R4, R158, R3 ;  /* 0x000000039e047221 */ /* 0x002fe20000010000 */
[-CC-:B------:R-:W-:Y:S01]  /*12630*/  FFMA.FTZ R14, R27, R8.reuse, -R24.reuse ;  /* 0x000000081b0e7223 */ /* 0x180fe20000010818 */
[-CC-:B------:R-:W-:Y:S01]  /*12640*/  FFMA.FTZ R141, R29, R8.reuse, -R24.reuse ;  /* 0x000000081d8d7223 */ /* 0x180fe20000010818 */
[-C--:B------:R-:W-:Y:S01]  /*12650*/  FFMA.FTZ R20, R31, R8.reuse, -R24 ;  /* 0x000000081f147223 */ /* 0x080fe20000010818 */
[----:B--2---:R-:W-:Y:S01]  /*12660*/  FADD.FTZ R3, R59, R4 ;  /* 0x000000043b037221 */ /* 0x004fe20000010000 */
[----:B------:R-:W0:Y:S01]  /*12670*/  MUFU.EX2 R6, R6 ;  /* 0x0000000600067308 */ /* 0x000e220000000800 */
[-CC-:B------:R-:W-:Y:S01]  /*12680*/  FFMA.FTZ R143, R33, R8.reuse, -R24.reuse ;  /* 0x00000008218f7223 */ /* 0x180fe20000010818 */
[-CC-:B------:R-:W-:Y:S01]  /*12690*/  FFMA.FTZ R35, R35, R8.reuse, -R24.reuse ;  /* 0x0000000823237223 */ /* 0x180fe20000010818 */
[----:B----4-:R-:W-:Y:S01]  /*126a0*/  FADD.FTZ R30, R136, R3 ;  /* 0x00000003881e7221 */ /* 0x010fe20000010000 */
[-CC-:B------:R-:W-:Y:S01]  /*126b0*/  FFMA.FTZ R37, R37, R8.reuse, -R24.reuse ;  /* 0x0000000825257223 */ /* 0x180fe20000010818 */
[-CC-:B------:R-:W-:Y:S01]  /*126c0*/  FFMA.FTZ R39, R39, R8.reuse, -R24.reuse ;  /* 0x0000000827277223 */ /* 0x180fe20000010818 */
[-C--:B------:R-:W-:Y:S01]  /*126d0*/  FFMA.FTZ R43, R43, R8.reuse, -R24 ;  /* 0x000000082b2b7223 */ /* 0x080fe20000010818 */
[----:B------:R-:W-:Y:S01]  /*126e0*/  FADD.FTZ R11, R61, R30 ;  /* 0x0000001e3d0b7221 */ /* 0x000fe20000010000 */
[----:B------:R-:W1:Y:S01]  /*126f0*/  MUFU.EX2 R159, R159 ;  /* 0x0000009f009f7308 */ /* 0x000e620000000800 */
[-CC-:B------:R-:W-:Y:S01]  /*12700*/  FFMA.FTZ R47, R47, R8.reuse, -R24.reuse ;  /* 0x000000082f2f7223 */ /* 0x180fe20000010818 */
[-CC-:B------:R-:W-:Y:S01]  /*12710*/  FFMA.FTZ R53, R53, R8.reuse, -R24.reuse ;  /* 0x0000000835357223 */ /* 0x180fe20000010818 */
[----:B------:R-:W-:Y:S01]  /*12720*/  FADD.FTZ R32, R138, R11 ;  /* 0x0000000b8a207221 */ /* 0x000fe20000010000 */
[-CC-:B------:R-:W-:Y:S01]  /*12730*/  FFMA.FTZ R75, R75, R8.reuse, -R24.reuse ;  /* 0x000000084b4b7223 */ /* 0x180fe20000010818 */
[-CC-:B------:R-:W-:Y:S01]  /*12740*/  FFMA.FTZ R65, R65, R8.reuse, -R24.reuse ;  /* 0x0000000841417223 */ /* 0x180fe20000010818 */
[-C--:B------:R-:W-:Y:S01]  /*12750*/  FFMA.FTZ R67, R67, R8.reuse, -R24 ;  /* 0x0000000843437223 */ /* 0x080fe20000010818 */
[----:B------:R-:W-:Y:S01]  /*12760*/  FADD.FTZ R11, R55, R32 ;  /* 0x00000020370b7221 */ /* 0x000fe20000010000 */
[----:B------:R-:W2:Y:S01]  /*12770*/  MUFU.EX2 R10, R10 ;  /* 0x0000000a000a7308 */ /* 0x000ea20000000800 */
[----:B0-----:R-:W-:Y:S01]  /*12780*/  FADD.FTZ R4, R157, R6 ;  /* 0x000000069d047221 */ /* 0x001fe20000010000 */
[-CC-:B------:R-:W-:Y:S01]  /*12790*/  FFMA.FTZ R69, R69, R8.reuse, -R24.reuse ;  /* 0x0000000845457223 */ /* 0x180fe20000010818 */
[----:B------:R-:W-:Y:S01]  /*127a0*/  FADD.FTZ R32, R140, R11 ;  /* 0x0000000b8c207221 */ /* 0x000fe20000010000 */
[-CC-:B------:R-:W-:Y:S01]  /*127b0*/  FFMA.FTZ R71, R71, R8.reuse, -R24.reuse ;  /* 0x0000000847477223 */ /* 0x180fe20000010818 */
[-CC-:B------:R-:W-:Y:S01]  /*127c0*/  FFMA.FTZ R77, R77, R8.reuse, -R24.reuse ;  /* 0x000000084d4d7223 */ /* 0x180fe20000010818 */
[----:B------:R-:W-:Y:S01]  /*127d0*/  FFMA.FTZ R79, R79, R8, -R24 ;  /* 0x000000084f4f7223 */ /* 0x000fe20000010818 */
[----:B------:R-:W-:Y:S01]  /*127e0*/  FADD.FTZ R11, R49, R32 ;  /* 0x00000020310b7221 */ /* 0x000fe20000010000 */
[----:B------:R-:W0:Y:S01]  /*127f0*/  MUFU.EX2 R137, R137 ;  /* 0x0000008900897308 */ /* 0x000e220000000800 */
[----:B-1----:R-:W-:Y:S01]  /*12800*/  FADD.FTZ R3, R159, R4 ;  /* 0x000000049f037221 */ /* 0x002fe20000010000 */
[----:B------:R-:W-:Y:S01]  /*12810*/  F2FP.F16.F32.PACK_AB R157, R6, R157 ;  /* 0x0000009d069d723e */ /* 0x000fe200000000ff */
[----:B------:R-:W-:Y:S01]  /*12820*/  FADD.FTZ R34, R142, R11 ;  /* 0x0000000b8e227221 */ /* 0x000fe20000010000 */
[----:B------:R-:W-:Y:S01]  /*12830*/  F2FP.F16.F32.PACK_AB R156, R63, R156 ;  /* 0x0000009c3f9c723e */ /* 0x000fe200000000ff */
[----:B------:R-:W-:Y:S01]  /*12840*/  IMAD.MOV.U32 R63, RZ, RZ, R87 ;  /* 0x000000ffff3f7224 */ /* 0x000fe200078e0057 */
[----:B------:R-:W-:Y:S01]  /*12850*/  F2FP.F16.F32.PACK_AB R158, R59, R158 ;  /* 0x0000009e3b9e723e */ /* 0x000fe200000000ff */
[----:B------:R-:W-:Y:S01]  /*12860*/  FADD.FTZ R11, R41, R34 ;  /* 0x00000022290b7221 */ /* 0x000fe20000010000 */
[----:B------:R-:W1:Y:S01]  /*12870*/  MUFU.EX2 R12, R12 ;  /* 0x0000000c000c7308 */ /* 0x000e620000000800 */
[C---:B--2---:R-:W-:Y:S01]  /*12880*/  FADD.FTZ R4, R10.reuse, R3 ;  /* 0x000000030a047221 */ /* 0x044fe20000010000 */
[----:B------:R-:W-:Y:S01]  /*12890*/  F2FP.F16.F32.PACK_AB R136, R61, R136 ;  /* 0x000000883d88723e */ /* 0x000fe200000000ff */
[--C-:B------:R-:W-:Y:S01]  /*128a0*/  IMAD.MOV.U32 R61, RZ, RZ, R87.reuse ;  /* 0x000000ffff3d7224 */ /* 0x100fe200078e0057 */
[----:B------:R-:W-:Y:S01]  /*128b0*/  F2FP.F16.F32.PACK_AB R138, R55, R138 ;  /* 0x0000008a378a723e */ /* 0x000fe200000000ff */
[--C-:B------:R-:W-:Y:S01]  /*128c0*/  IMAD.MOV.U32 R59, RZ, RZ, R87.reuse ;  /* 0x000000ffff3b7224 */ /* 0x100fe200078e0057 */
[----:B------:R-:W-:Y:S01]  /*128d0*/  F2FP.F16.F32.PACK_AB R140, R49, R140 ;  /* 0x0000008c318c723e */ /* 0x000fe200000000ff */
[--C-:B------:R-:W-:Y:S01]  /*128e0*/  IMAD.MOV.U32 R55, RZ, RZ, R87.reuse ;  /* 0x000000ffff377224 */ /* 0x100fe200078e0057 */
[----:B------:R-:W2:Y:S01]  /*128f0*/  MUFU.EX2 R139, R139 ;  /* 0x0000008b008b7308 */ /* 0x000ea20000000800 */
[----:B0-----:R-:W-:Y:S01]  /*12900*/  FADD.FTZ R3, R137, R4 ;  /* 0x0000000489037221 */ /* 0x001fe20000010000 */
[----:B------:R-:W-:Y:S01]  /*12910*/  F2FP.F16.F32.PACK_AB R142, R41, R142 ;  /* 0x0000008e298e723e */ /* 0x000fe200000000ff */
[--C-:B------:R-:W-:Y:S01]  /*12920*/  IMAD.MOV.U32 R49, RZ, RZ, R87.reuse ;  /* 0x000000ffff317224 */ /* 0x100fe200078e0057 */
[----:B------:R-:W-:Y:S01]  /*12930*/  F2FP.F16.F32.PACK_AB R159, R10, R159 ;  /* 0x0000009f0a9f723e */ /* 0x000fe200000000ff */
[----:B------:R-:W-:-:S02]  /*12940*/  IMAD.MOV.U32 R41, RZ, RZ, R87 ;  /* 0x000000ffff297224 */ /* 0x000fc400078e0057 */
[----:B------:R-:W-:Y:S01]  /*12950*/  IMAD.MOV.U32 R33, RZ, RZ, R87 ;  /* 0x000000ffff217224 */ /* 0x000fe200078e0057 */
[----:B------:R-:W0:Y:S01]  /*12960*/  MUFU.EX2 R14, R14 ;  /* 0x0000000e000e7308 */ /* 0x000e220000000800 */
[C---:B-1----:R-:W-:Y:S01]  /*12970*/  FADD.FTZ R4, R12.reuse, R3 ;  /* 0x000000030c047221 */ /* 0x042fe20000010000 */
[----:B------:R-:W-:Y:S01]  /*12980*/  F2FP.F16.F32.PACK_AB R137, R12, R137 ;  /* 0x000000890c89723e */ /* 0x000fe200000000ff */
[--C-:B------:R-:W-:Y:S02]  /*12990*/  IMAD.MOV.U32 R31, RZ, RZ, R87.reuse ;  /* 0x000000ffff1f7224 */ /* 0x100fe400078e0057 */
[--C-:B------:R-:W-:Y:S02]  /*129a0*/  IMAD.MOV.U32 R29, RZ, RZ, R87.reuse ;  /* 0x000000ffff1d7224 */ /* 0x100fe400078e0057 */
[--C-:B------:R-:W-:Y:S01]  /*129b0*/  IMAD.MOV.U32 R27, RZ, RZ, R87.reuse ;  /* 0x000000ffff1b7224 */ /* 0x100fe200078e0057 */
[----:B------:R-:W1:Y:S01]  /*129c0*/  MUFU.EX2 R141, R141 ;  /* 0x0000008d008d7308 */ /* 0x000e620000000800 */
[----:B--2---:R-:W-:Y:S01]  /*129d0*/  FADD.FTZ R3, R139, R4 ;  /* 0x000000048b037221 */ /* 0x004fe20000010000 */
[----:B------:R-:W-:-:S06]  /*129e0*/  IMAD.MOV.U32 R25, RZ, RZ, R87 ;  /* 0x000000ffff197224 */ /* 0x000fcc00078e0057 */
[----:B------:R-:W2:Y:S01]  /*129f0*/  MUFU.EX2 R20, R20 ;  /* 0x0000001400147308 */ /* 0x000ea20000000800 */
[C---:B0-----:R-:W-:Y:S01]  /*12a00*/  FADD.FTZ R4, R14.reuse, R3 ;  /* 0x000000030e047221 */ /* 0x041fe20000010000 */
[----:B------:R-:W-:-:S06]  /*12a10*/  F2FP.F16.F32.PACK_AB R139, R14, R139 ;  /* 0x0000008b0e8b723e */ /* 0x000fcc00000000ff */
[----:B------:R-:W0:Y:S01]  /*12a20*/  MUFU.EX2 R144, R144 ;  /* 0x0000009000907308 */ /* 0x000e220000000800 */
[----:B-1----:R-:W-:-:S07]  /*12a30*/  FADD.FTZ R3, R141, R4 ;  /* 0x000000048d037221 */ /* 0x002fce0000010000 */
[----:B------:R-:W1:Y:S01]  /*12a40*/  MUFU.EX2 R143, R143 ;  /* 0x0000008f008f7308 */ /* 0x000e620000000800 */
[C---:B--2---:R-:W-:Y:S01]  /*12a50*/  FADD.FTZ R0, R20.reuse, R3 ;  /* 0x0000000314007221 */ /* 0x044fe20000010000 */
[----:B------:R-:W-:-:S06]  /*12a60*/  F2FP.F16.F32.PACK_AB R141, R20, R141 ;  /* 0x0000008d148d723e */ /* 0x000fcc00000000ff */
[----:B------:R-:W2:Y:S01]  /*12a70*/  MUFU.EX2 R45, R45 ;  /* 0x0000002d002d7308 */ /* 0x000ea20000000800 */
[----:B0-----:R-:W-:-:S07]  /*12a80*/  FADD.FTZ R4, R144, R11 ;  /* 0x0000000b90047221 */ /* 0x001fce0000010000 */
[----:B------:R0:W3:Y:S01]  /*12a90*/  MUFU.EX2 R26, R35 ;  /* 0x00000023001a7308 */ /* 0x0000e20000000800 */
[----:B-1----:R-:W-:-:S07]  /*12aa0*/  FADD.FTZ R3, R143, R0 ;  /* 0x000000008f037221 */ /* 0x002fce0000010000 */
[----:B------:R-:W1:Y:S01]  /*12ab0*/  MUFU.EX2 R146, R146 ;  /* 0x0000009200927308 */ /* 0x000e620000000800 */
[C---:B--2---:R-:W-:Y:S01]  /*12ac0*/  FADD.FTZ R11, R45.reuse, R4 ;  /* 0x000000042d0b7221 */ /* 0x044fe20000010000 */
[----:B------:R-:W-:Y:S01]  /*12ad0*/  F2FP.F16.F32.PACK_AB R144, R45, R144 ;  /* 0x000000902d90723e */ /* 0x000fe200000000ff */
[--C-:B------:R-:W-:Y:S02]  /*12ae0*/  IMAD.MOV.U32 R45, RZ, RZ, R87.reuse ;  /* 0x000000ffff2d7224 */ /* 0x100fe400078e0057 */
[----:B0-----:R-:W-:-:S03]  /*12af0*/  IMAD.MOV.U32 R35, RZ, RZ, R87 ;  /* 0x000000ffff237224 */ /* 0x001fc600078e0057 */
[----:B------:R-:W0:Y:S01]  /*12b00*/  MUFU.EX2 R37, R37 ;  /* 0x0000002500257308 */ /* 0x000e220000000800 */
[C---:B---3--:R-:W-:Y:S01]  /*12b10*/  FADD.FTZ R4, R26.reuse, R3 ;  /* 0x000000031a047221 */ /* 0x048fe20000010000 */
[----:B------:R-:W-:Y:S02]  /*12b20*/  F2FP.F16.F32.PACK_AB R143, R26, R143 ;  /* 0x0000008f1a8f723e */ /* 0x000fe400000000ff */
[----:B------:R-:W-:-:S04]  /*12b30*/  MOV R26, R87 ;  /* 0x00000057001a7202 */ /* 0x000fc80000000f00 */
[----:B------:R-:W2:Y:S01]  /*12b40*/  MUFU.EX2 R51, R51 ;  /* 0x0000003300337308 */ /* 0x000ea20000000800 */
[----:B-1----:R-:W-:-:S07]  /*12b50*/  FADD.FTZ R34, R146, R11 ;  /* 0x0000000b92227221 */ /* 0x002fce0000010000 */
[----:B------:R1:W3:Y:S01]  /*12b60*/  MUFU.EX2 R28, R39 ;  /* 0x00000027001c7308 */ /* 0x0002e20000000800 */
[----:B0-----:R-:W-:-:S07]  /*12b70*/  FADD.FTZ R3, R37, R4 ;  /* 0x0000000425037221 */ /* 0x001fce0000010000 */
[----:B------:R-:W0:Y:S01]  /*12b80*/  MUFU.EX2 R148, R148 ;  /* 0x0000009400947308 */ /* 0x000e220000000800 */
[C---:B--2---:R-:W-:Y:S01]  /*12b90*/  FADD.FTZ R11, R51.reuse, R34 ;  /* 0x00000022330b7221 */ /* 0x044fe20000010000 */
[----:B------:R-:W-:Y:S01]  /*12ba0*/  F2FP.F16.F32.PACK_AB R146, R51, R146 ;  /* 0x000000923392723e */ /* 0x000fe200000000ff */
[--C-:B------:R-:W-:Y:S02]  /*12bb0*/  IMAD.MOV.U32 R51, RZ, RZ, R87.reuse ;  /* 0x000000ffff337224 */ /* 0x100fe400078e0057 */
[----:B-1----:R-:W-:-:S03]  /*12bc0*/  IMAD.MOV.U32 R39, RZ, RZ, R87 ;  /* 0x000000ffff277224 */ /* 0x002fc600078e0057 */
[----:B------:R-:W1:Y:S01]  /*12bd0*/  MUFU.EX2 R43, R43 ;  /* 0x0000002b002b7308 */ /* 0x000e620000000800 */
[C---:B---3--:R-:W-:Y:S01]  /*12be0*/  FADD.FTZ R4, R28.reuse, R3 ;  /* 0x000000031c047221 */ /* 0x048fe20000010000 */
[----:B-----5:R-:W-:Y:S01]  /*12bf0*/  F2FP.F16.F32.PACK_AB R145, R28, R37 ;  /* 0x000000251c91723e */ /* 0x020fe200000000ff */
[----:B------:R-:W-:Y:S01]  /*12c00*/  IMAD.MOV.U32 R37, RZ, RZ, R87 ;  /* 0x000000ffff257224 */ /* 0x000fe200078e0057 */
[----:B------:R-:W-:-:S04]  /*12c10*/  MOV R28, R87 ;  /* 0x00000057001c7202 */ /* 0x000fc80000000f00 */
        /* <DEDUP_REMOVED lines=11> */
[----:B------:R-:W-:Y:S01]  /*12cd0*/  F2FP.F16.F32.PACK_AB R147, R30, R43 ;  /* 0x0000002b1e93723e */ /* 0x000fe200000000ff */
[----:B------:R-:W-:Y:S01]  /*12ce0*/  IMAD.MOV.U32 R43, RZ, RZ, R87 ;  /* 0x000000ffff2b7224 */ /* 0x000fe200078e0057 */
        /* <DEDUP_REMOVED lines=8> */
[--C-:B-1----:R-:W-:Y:S02]  /*12d70*/  IMAD.MOV.U32 R75, RZ, RZ, R87.reuse ;  /* 0x000000ffff4b7224 */ /* 0x102fe400078e0057 */
[----:B------:R-:W-:-:S03]  /*12d80*/  IMAD.MOV.U32 R73, RZ, RZ, R87 ;  /* 0x000000ffff497224 */ /* 0x000fc600078e0057 */
[----:B------:R-:W1:Y:S01]  /*12d90*/  MUFU.EX2 R65, R65 ;  /* 0x0000004100417308 */ /* 0x000e620000000800 */
[C---:B---3--:R-:W-:Y:S01]  /*12da0*/  FADD.FTZ R4, R32.reuse, R3 ;  /* 0x0000000320047221 */ /* 0x048fe20000010000 */
[----:B------:R-:W-:Y:S01]  /*12db0*/  F2FP.F16.F32.PACK_AB R149, R32, R53 ;  /* 0x000000352095723e */ /* 0x000fe200000000ff */
        /* <DEDUP_REMOVED lines=11> */
[----:B------:R0:W2:Y:S01]  /*12e70*/  MUFU.EX2 R24, R71 ;  /* 0x0000004700187308 */ /* 0x0000a20000000800 */
[C---:B---3--:R-:W-:Y:S01]  /*12e80*/  FADD.FTZ R36, R0.reuse, R3 ;  /* 0x0000000300247221 */ /* 0x048fe20000010000 */
[----:B------:R-:W-:Y:S01]  /*12e90*/  F2FP.F16.F32.PACK_AB R151, R0, R65 ;  /* 0x000000410097723e */ /* 0x000fe200000000ff */
[----:B------:R-:W-:Y:S01]  /*12ea0*/  IMAD.MOV.U32 R65, RZ, RZ, R87 ;  /* 0x000000ffff417224 */ /* 0x000fe200078e0057 */
[----:B------:R-:W-:-:S04]  /*12eb0*/  MOV R0, 0x3f800000 ;  /* 0x3f80000000007802 */ /* 0x000fc80000000f00 */
[----:B------:R-:W3:Y:S01]  /*12ec0*/  MUFU.EX2 R154, R154 ;  /* 0x0000009a009a7308 */ /* 0x000ee20000000800 */
[----:B-1----:R-:W-:Y:S01]  /*12ed0*/  FADD.FTZ R3, R69, R36 ;  /* 0x0000002445037221 */ /* 0x002fe20000010000 */
[----:B0-----:R-:W-:Y:S01]  /*12ee0*/  IMAD.MOV.U32 R71, RZ, RZ, R87 ;  /* 0x000000ffff477224 */ /* 0x001fe200078e0057 */
[----:B------:R-:W-:-:S05]  /*12ef0*/  MOV R36, R87 ;  /* 0x0000005700247202 */ /* 0x000fca0000000f00 */
[----:B------:R-:W0:Y:S01]  /*12f00*/  MUFU.EX2 R77, R77 ;  /* 0x0000004d004d7308 */ /* 0x000e220000000800 */
[C---:B--2---:R-:W-:Y:S01]  /*12f10*/  FADD.FTZ R6, R24.reuse, R3 ;  /* 0x0000000318067221 */ /* 0x044fe20000010000 */
[----:B------:R-:W-:Y:S01]  /*12f20*/  F2FP.F16.F32.PACK_AB R153, R24, R69 ;  /* 0x000000451899723e */ /* 0x000fe200000000ff */
[----:B------:R-:W-:Y:S01]  /*12f30*/  IMAD.MOV.U32 R69, RZ, RZ, R87 ;  /* 0x000000ffff457224 */ /* 0x000fe200078e0057 */
[----:B------:R-:W-:-:S04]  /*12f40*/  MOV R24, R87 ;  /* 0x0000005700187202 */ /* 0x000fc80000000f00 */
[----:B------:R-:W1:Y:S01]  /*12f50*/  MUFU.EX2 R83, R83 ;  /* 0x0000005300537308 */ /* 0x000e620000000800 */
[----:B---3--:R-:W-:-:S07]  /*12f60*/  FADD.FTZ R4, R154, R11 ;  /* 0x0000000b9a047221 */ /* 0x008fce0000010000 */
[----:B------:R2:W3:Y:S01]  /*12f70*/  MUFU.EX2 R34, R79 ;  /* 0x0000004f00227308 */ /* 0x0004e20000000800 */
[----:B0-----:R-:W-:Y:S01]  /*12f80*/  FADD.FTZ R3, R77, R6 ;  /* 0x000000064d037221 */ /* 0x001fe20000010000 */
[----:B------:R-:W-:Y:S02]  /*12f90*/  IMAD.MOV.U32 R6, RZ, RZ, 0x3f800000 ;  /* 0x3f800000ff067424 */ /* 0x000fe400078e00ff */
[C---:B-1----:R-:W-:Y:S01]  /*12fa0*/  FADD.FTZ R4, R83.reuse, R4 ;  /* 0x0000000453047221 */ /* 0x042fe20000010000 */
[----:B------:R-:W-:Y:S01]  /*12fb0*/  F2FP.F16.F32.PACK_AB R154, R83, R154 ;  /* 0x0000009a539a723e */ /* 0x000fe200000000ff */
[--C-:B------:R-:W-:Y:S02]  /*12fc0*/  IMAD.MOV.U32 R83, RZ, RZ, R87.reuse ;  /* 0x000000ffff537224 */ /* 0x100fe400078e0057 */
[----:B--2---:R-:W-:Y:S02]  /*12fd0*/  IMAD.MOV.U32 R79, RZ, RZ, R87 ;  /* 0x000000ffff4f7224 */ /* 0x004fe400078e0057 */
[C---:B---3--:R-:W-:Y:S01]  /*12fe0*/  FADD.FTZ R3, R34.reuse, R3 ;  /* 0x0000000322037221 */ /* 0x048fe20000010000 */
[----:B------:R-:W-:Y:S01]  /*12ff0*/  F2FP.F16.F32.PACK_AB R155, R34, R77 ;  /* 0x0000004d229b723e */ /* 0x000fe200000000ff */
[----:B------:R-:W-:Y:S01]  /*13000*/  IMAD.MOV.U32 R77, RZ, RZ, R87 ;  /* 0x000000ffff4d7224 */ /* 0x000fe200078e0057 */
[----:B------:R-:W-:Y:S01]  /*13010*/  MOV R34, R87 ;  /* 0x0000005700227202 */ /* 0x000fe20000000f00 */
[----:B------:R-:W-:Y:S06]  /*13020*/  @!P1 BRA `(.L_x_624) ;  /* 0x0000002400fc9947 */ /* 0x000fec0003800000 */
[----:B------:R-:W-:Y:S01]  /*13030*/  VIADD R12, R194, 0xfffffffe ;  /* 0xfffffffec20c7836 */ /* 0x000fe20000000000 */
[----:B------:R-:W-:Y:S01]  /*13040*/  MOV R13, R9 ;  /* 0x00000009000d7202 */ /* 0x000fe20000000f00 */
[----:B------:R-:W-:Y:S01]  /*13050*/  IMAD.MOV.U32 R14, RZ, RZ, R7 ;  /* 0x000000ffff0e7224 */ /* 0x000fe200078e0007 */
[----:B------:R-:W-:Y:S01]  /*13060*/  MOV R20, R180 ;  /* 0x000000b400147202 */ /* 0x000fe20000000f00 */
[----:B------:R-:W-:Y:S01]  /*13070*/  IMAD.MOV.U32 R21, RZ, RZ, R173 ;  /* 0x000000ffff157224 */ /* 0x000fe200078e00ad */
[----:B------:R-:W-:Y:S02]  /*13080*/  MOV R0, 0x3f800000 ;  /* 0x3f80000000007802 */ /* 0x000fe40000000f00 */
        /* <DEDUP_REMOVED lines=31> */
[----:B------:R-:W-:-:S07]  /*13280*/  CS2R R24, SRZ ;  /* 0x0000000000187805 */ /* 0x000fce000001ff00 */
.L_x_637:
[----:B------:R-:W-:-:S04]  /*13290*/  ISETP.NE.AND P1, PT, R21, 0x1, PT ;  /* 0x000000011500780c */ /* 0x000fc80003f25270 */
[----:B------:R-:W-:-:S04]  /*132a0*/  SEL R7, RZ, 0x1, P1 ;  /* 0x00000001ff077807 */ /* 0x000fc80000800000 */
[----:B------:R-:W-:Y:S01]  /*132b0*/  LOP3.LUT R180, R20, R7, RZ, 0x3c, !PT ;  /* 0x0000000714b47212 */ /* 0x000fe200078e3cff */
[----:B------:R-:W-:Y:S06]  /*132c0*/  @!P0 BRA `(.L_x_625) ;  /* 0x0000000000048947 */ /* 0x000fec0003800000 */
[----:B------:R-:W-:Y:S01]  /*132d0*/  BPT.TRAP 0x1 ;  /* 0x000000040000795c */ /* 0x000fe20000300000 */
.L_x_625:
[----:B------:R-:W-:Y:S01]  /*132e0*/  VIADD R173, R21, 0x1 ;  /* 0x0000000115ad7836 */ /* 0x000fe20000000000 */
[----:B------:R-:W-:-:S04]  /*132f0*/  SHF.L.U32 R10, R180, 0x1f, RZ ;  /* 0x0000001fb40a7819 */ /* 0x000fc800000006ff */
[----:B------:R-:W-:-:S04]  /*13300*/  ISETP.NE.AND P1, PT, R173, 0x2, PT ;  /* 0x00000002ad00780c */ /* 0x000fc80003f25270 */
[----:B------:R-:W-:-:S04]  /*13310*/  SEL R173, R173, RZ, P1 ;  /* 0x000000ffadad7207 */ /* 0x000fc80000800000 */
[----:B------:R-:W-:-:S04]  /*13320*/  LEA R15, R173, R2, 0x3 ;  /* 0x00000002ad0f7211 */ /* 0x000fc800078e18ff */
[----:B------:R0:W1:Y:S01]  /*13330*/  SYNCS.PHASECHK.TRANS64.TRYWAIT P1, [R15+URZ+0x2a830], R10 ;  /* 0x02a8300a0f0075a7 */ /* 0x000062000802017f */
[----:B------:R-:W-:Y:S05]  /*13340*/  @!P0 BRA `(.L_x_626) ;  /* 0x0000000000048947 */ /* 0x000fea0003800000 */
[----:B------:R-:W-:Y:S01]  /*13350*/  BPT.TRAP 0x1 ;  /* 0x000000040000795c */ /* 0x000fe20000300000 */
.L_x_626:
[----:B------:R-:W-:Y:S01]  /*13360*/  BSSY B1, `(.L_x_627) ;  /* 0x0000006000017945 */ /* 0x000fe20003800000 */
[----:B------:R-:W-:Y:S02]  /*13370*/  IMAD R8, R173, 0x900, R5 ;  /* 0x00000900ad087824 */ /* 0x000fe400078e0205 */
[----:B------:R-:W-:Y:S01]  /*13380*/  IMAD.MOV.U32 R9, RZ, RZ, 0x40000040 ;  /* 0x40000040ff097424 */ /* 0x000fe200078e00ff */
[----:B-1----:R-:W-:Y:S06]  /*13390*/  @P1 BRA `(.L_x_628) ;  /* 0x0000000000081947 */ /* 0x002fec0003800000 */
[----:B------:R-:W1:Y:S02]  /*133a0*/  SYNCS.PHASECHK.TRANS64.TRYWAIT P1, [R15+URZ+0x2a830], R10 ;  /* 0x02a8300a0f0075a7 */ /* 0x000e64000802017f */
[----:B-1----:R-:W-:Y:S05]  /*133b0*/  @!P1 BRA `(.L_x_629) ;  /* 0x000000c400e89947 */ /* 0x002fea0003800000 */
.L_x_628:
[----:B------:R-:W-:Y:S05]  /*133c0*/  BSYNC B1 ;  /* 0x0000000000017941 */ /* 0x000fea0003800000 */
.L_x_627:
[----:B------:R-:W2:Y:S04]  /*133d0*/  LDL.64 R88, [R1+0x28] ;  /* 0x0000280001587983 */ /* 0x000ea80000100a00 */
[----:B------:R-:W3:Y:S04]  /*133e0*/  LDL.64 R212, [R1+0x20] ;  /* 0x0000200001d47983 */ /* 0x000ee80000100a00 */
[----:B------:R-:W4:Y:S01]  /*133f0*/  LDL.64 R210, [R1+0x18] ;  /* 0x0000180001d27983 */ /* 0x000f220000100a00 */
[C---:B------:R-:W-:Y:S02]  /*13400*/  R2UR UR6, R8.reuse ;  /* 0x00000000080672ca */ /* 0x040fe400000e0000 */
[----:B------:R-:W-:Y:S01]  /*13410*/  R2UR UR7, R9 ;  /* 0x00000000090772ca */ /* 0x000fe200000e0000 */
[----:B------:R-:W5:Y:S01]  /*13420*/  LDL.64 R208, [R1+0x10] ;  /* 0x0000100001d07983 */ /* 0x000f620000100a00 */
[----:B------:R-:W-:Y:S01]  /*13430*/  IMAD.MOV.U32 R11, RZ, RZ, 0x40000040 ;  /* 0x40000040ff0b7424 */ /* 0x000fe200078e00ff */
[----:B01----:R-:W-:-:S02]  /*13440*/  IADD3 R10, R8, 0x2, RZ ;  /* 0x00000002080a7810 */ /* 0x003fc40007ffe0ff */
[----:B------:R-:W5:Y:S04]  /*13450*/  LDL.64 R206, [R1+0x8] ;  /* 0x0000080001ce7983 */ /* 0x000f680000100a00 */
[----:B------:R-:W5:Y:S01]  /*13460*/  LDL.64 R204, [R1] ;  /* 0x0000000001cc7983 */ /* 0x000f620000100a00 */
[----:B--2---:R-:W-:Y:S02]  /*13470*/  R2UR UR4, R88 ;  /* 0x00000000580472ca */ /* 0x004fe400000e0000 */
[----:B------:R-:W-:Y:S02]  /*13480*/  R2UR UR5, R89 ;  /* 0x00000000590572ca */ /* 0x000fe400000e0000 */
[----:B------:R-:W-:-:S11]  /*13490*/  WARPGROUP.ARRIVE ;  /* 0x00000000000079c5 */ /* 0x000fd60000000000 */
[----:B------:R-:W-:Y:S01]  /*134a0*/  HGMMA.64x96x16.F32 R88, gdesc[UR4], RZ, !UPT, gsb0 ;  /* 0x01600000045879f0 */ /* 0x000fe2000c0008ff */
[----:B------:R-:W-:Y:S02]  /*134b0*/  R2UR UR6, R10 ;  /* 0x000000000a0672ca */ /* 0x000fe400000e0000 */
[----:B------:R-:W-:Y:S02]  /*134c0*/  R2UR UR7, R11 ;  /* 0x000000000b0772ca */ /* 0x000fe400000e0000 */
[----:B---3--:R-:W-:Y:S02]  /*134d0*/  R2UR UR4, R212 ;  /* 0x00000000d40472ca */ /* 0x008fe400000e0000 */
[----:B------:R-:W-:Y:S01]  /*134e0*/  R2UR UR5, R213 ;  /* 0x00000000d50572ca */ /* 0x000fe200000e0000 */
[----:B------:R-:W-:Y:S01]  /*134f0*/  IMAD.MOV.U32 R11, RZ, RZ, 0x40000040 ;  /* 0x40000040ff0b7424 */ /* 0x000fe200078e00ff */
[----:B------:R-:W-:Y:S01]  /*13500*/  IADD3 R10, R8, 0x4, RZ ;  /* 0x00000004080a7810 */ /* 0x000fe20007ffe0ff */
[----:B------:R-:W-:-:S02]  /*13510*/  WARPGROUP.DEPBAR.LE gsb0, 0x0 ;  /* 0x00008000000079c5 */ /* 0x000fc40000010000 */
[----:B------:R-:W-:-:S08]  /*13520*/  WARPGROUP.ARRIVE ;  /* 0x00000000000079c5 */ /* 0x000fd00000000000 */
[----:B------:R-:W-:Y:S01]  /*13530*/  HGMMA.64x96x16.F32 R88, gdesc[UR4], R88, gsb0 ;  /* 0x01600000045879f0 */ /* 0x000fe20008000858 */
[----:B------:R-:W-:Y:S02]  /*13540*/  R2UR UR6, R10 ;  /* 0x000000000a0672ca */ /* 0x000fe400000e0000 */
[----:B------:R-:W-:Y:S02]  /*13550*/  R2UR UR7, R11 ;  /* 0x000000000b0772ca */ /* 0x000fe400000e0000 */
[----:B----4-:R-:W-:Y:S02]  /*13560*/  R2UR UR4, R210 ;  /* 0x00000000d20472ca */ /* 0x010fe400000e0000 */
        /* <DEDUP_REMOVED lines=8> */
[----:B-----5:R-:W-:Y:S02]  /*135f0*/  R2UR UR4, R208 ;  /* 0x00000000d00472ca */ /* 0x020fe400000e0000 */
        /* <DEDUP_REMOVED lines=8> */
[----:B------:R-:W-:Y:S02]  /*13680*/  R2UR UR4, R206 ;  /* 0x00000000ce0472ca */ /* 0x000fe400000e0000 */
        /* <DEDUP_REMOVED lines=16> */
[----:B------:R-:W-:Y:S01]  /*13790*/  R2UR UR7, R11 ;  /* 0x000000000b0772ca */ /* 0x000fe200000e0000 */
[----:B------:R-:W-:Y:S01]  /*137a0*/  UMOV UR4, UR56 ;  /* 0x0000003800047c82 */ /* 0x000fe20008000000 */
[----:B------:R-:W-:Y:S01]  /*137b0*/  UMOV UR5, UR57 ;  /* 0x0000003900057c82 */ /* 0x000fe20008000000 */
[----:B------:R-:W-:Y:S01]  /*137c0*/  IMAD.MOV.U32 R11, RZ, RZ, 0x40000040 ;  /* 0x40000040ff0b7424 */ /* 0x000fe200078e00ff */
[----:B------:R-:W-:Y:S01]  /*137d0*/  IADD3 R10, R8, 0x306, RZ ;  /* 0x00000306080a7810 */ /* 0x000fe20007ffe0ff */
[----:B------:R-:W-:Y:S02]  /*137e0*/  WARPGROUP.DEPBAR.LE gsb0, 0x0 ;  /* 0x00008000000079c5 */ /* 0x000fe40000010000 */
[----:B------:R-:W-:-:S06]  /*137f0*/  WARPGROUP.ARRIVE ;  /* 0x00000000000079c5 */ /* 0x000fcc0000000000 */
        /* <DEDUP_REMOVED lines=41> */
[----:B------:R-:W-:Y:S02]  /*13a90*/  WARPGROUP.DEPBAR.LE gsb0, 0x0 ;  /* 0x00008000000079c5 */ /* 0x000fe40000010000 */
[----:B------:R-:W-:-:S08]  /*13aa0*/  WARPGROUP.ARRIVE ;  /* 0x00000000000079c5 */ /* 0x000fd00000000000 */
[----:B------:R-:W-:Y:S01]  /*13ab0*/  HGMMA.64x96x16.F32 R88, gdesc[UR4], R88, gsb0 ;  /* 0x01600000045879f0 */ /* 0x000fe20008000858 */
        /* <DEDUP_REMOVED lines=65> */
[----:B------:R-:W-:Y:S05]  /*13ed0*/  @!P0 BRA `(.L_x_630) ;  /* 0x0000000000048947 */ /* 0x000fea0003800000 */
[----:B------:R-:W-:Y:S01]  /*13ee0*/  BPT.TRAP 0x1 ;  /* 0x000000040000795c */ /* 0x000fe20000300000 */
.L_x_630:
[----:B------:R-:W-:Y:S02]  /*13ef0*/  SHF.L.U32 R6, R20, 0x1f, RZ ;  /* 0x0000001f14067819 */ /* 0x000fe400000006ff */
[----:B------:R-:W-:-:S04]  /*13f00*/  LEA R10, R21, R2, 0x3 ;  /* 0x00000002150a7211 */ /* 0x000fc800078e18ff */
[----:B------:R0:W1:Y:S01]  /*13f10*/  SYNCS.PHASECHK.TRANS64.TRYWAIT P1, [R10+URZ+0x2a850], R6 ;  /* 0x02a850060a0075a7 */ /* 0x000062000802017f */
[----:B------:R-:W-:Y:S05]  /*13f20*/  @!P0 BRA `(.L_x_631) ;  /* 0x0000000000048947 */ /* 0x000fea0003800000 */
[----:B------:R-:W-:Y:S01]  /*13f30*/  BPT.TRAP 0x1 ;  /* 0x000000040000795c */ /* 0x000fe20000300000 */
.L_x_631:
[----:B------:R-:W-:Y:S01]  /*13f40*/  VIADD R0, R2, 0x400 ;  /* 0x0000040002007836 */ /* 0x000fe20000000000 */
[----:B------:R-:W-:Y:S04]  /*13f50*/  BSSY B1, `(.L_x_632) ;  /* 0x0000008000017945 */ /* 0x000fe80003800000 */
[----:B------:R-:W-:-:S04]  /*13f60*/  SHF.R.U32.HI R0, RZ, 0x4, R0 ;  /* 0x00000004ff007819 */ /* 0x000fc80000011600 */
[----:B------:R-:W-:-:S04]  /*13f70*/  LOP3.LUT R0, R0, 0x3fff, RZ, 0xc0, !PT ;  /* 0x00003fff00007812 */ /* 0x000fc800078ec0ff */
[----:B------:R-:W-:-:S05]  /*13f80*/  LOP3.LUT R0, R0, 0x3000000, RZ, 0xfc, !PT ;  /* 0x0300000000007812 */ /* 0x000fca00078efcff */
[----:B------:R-:W-:Y:S01]  /*13f90*/  IMAD R0, R21, 0x600, R0 ;  /* 0x0000060015007824 */ /* 0x000fe200078e0200 */
[----:B-1----:R-:W-:Y:S06]  /*13fa0*/  @P1 BRA `(.L_x_633) ;  /* 0x0000000000081947 */ /* 0x002fec0003800000 */
[----:B------:R-:W1:Y:S02]  /*13fb0*/  SYNCS.PHASECHK.TRANS64.TRYWAIT P1, [R10+URZ+0x2a850], R6 ;  /* 0x02a850060a0075a7 */ /* 0x000e64000802017f */
[----:B-1----:R-:W-:Y:S05]  /*13fc0*/  @!P1 BRA `(.L_x_634) ;  /* 0x000000b800f89947 */ /* 0x002fea0003800000 */
.L_x_633:
[----:B------:R-:W-:Y:S05]  /*13fd0*/  BSYNC B1 ;  /* 0x0000000000017941 */ /* 0x000fea0003800000 */
.L_x_632:
[----:B------:R-:W-:Y:S01]  /*13fe0*/  IMAD.MOV.U32 R7, RZ, RZ, 0x40000040 ;  /* 0x40000040ff077424 */ /* 0x000fe200078e00ff */
[----:B01----:R-:W-:Y:S01]  /*13ff0*/  MOV R6, R0 ;  /* 0x0000000000067202 */ /* 0x003fe20000000f00 */
[----:B------:R-:W-:-:S03]  /*14000*/  WARPGROUP.ARRIVE ;  /* 0x00000000000079c5 */ /* 0x000fc60000000000 */
[----:B------:R-:W-:Y:S02]  /*14010*/  R2UR UR6, R6 ;  /* 0x00000000060672ca */ /* 0x000fe400000e0000 */
[----:B------:R-:W-:Y:S01]  /*14020*/  R2UR UR7, R7 ;  /* 0x00000000070772ca */ /* 0x000fe200000e0000 */
[----:B------:R-:W-:Y:S01]  /*14030*/  IMAD.MOV.U32 R7, RZ, RZ, 0x40000040 ;  /* 0x40000040ff077424 */ /* 0x000fe200078e00ff */
[----:B------:R-:W-:-:S11]  /*14040*/  IADD3 R6, R0, 0x80, RZ ;  /* 0x0000008000067810 */ /* 0x000fd60007ffe0ff */
[----:B------:R-:W-:Y:S01]  /*14050*/  HGMMA.64x128x16.F32 R24, R156, gdesc[UR4].tnspB, R24, gsb0 ;  /* 0x41e000049c187df0 */ /* 0x000fe20008000818 */
[----:B------:R-:W-:Y:S02]  /*14060*/  R2UR UR6, R6 ;  /* 0x00000000060672ca */ /* 0x000fe400000e0000 */
[----:B------:R-:W-:Y:S01]  /*14070*/  R2UR UR7, R7 ;  /* 0x00000000070772ca */ /* 0x000fe200000e0000 */
[----:B------:R-:W-:Y:S01]  /*14080*/  IMAD.MOV.U32 R7, RZ, RZ, 0x40000040 ;  /* 0x40000040ff077424 */ /* 0x000fe200078e00ff */
[----:B------:R-:W-:Y:S01]  /*14090*/  IADD3 R6, R0, 0x100, RZ ;  /* 0x0000010000067810 */ /* 0x000fe20007ffe0ff */
[----:B------:R-:W-:Y:S02]  /*140a0*/  WARPGROUP.DEPBAR.LE gsb0, 0x0 ;  /* 0x00008000000079c5 */ /* 0x000fe40000010000 */
[----:B------:R-:W-:-:S08]  /*140b0*/  WARPGROUP.ARRIVE ;  /* 0x00000000000079c5 */ /* 0x000fd00000000000 */
        /* <DEDUP_REMOVED lines=24> */
[----:B------:R-:W-:Y:S02]  /*14240*/  WARPGROUP.DEPBAR.LE gsb0, 0x0 ;  /* 0x00008000000079c5 */ /* 0x000fe40000010000 */
[----:B------:R-:W-:-:S10]  /*14250*/  WARPGROUP.ARRIVE ;  /* 0x00000000000079c5 */ /* 0x000fd40000000000 */
[----:B------:R-:W-:Y:S03]  /*14260*/  HGMMA.64x128x16.F32 R24, R152, gdesc[UR4].tnspB, R24, gsb0 ;  /* 0x41e0000498187df0 */ /* 0x000fe60008000818 */
[----:B------:R-:W-:Y:S02]  /*14270*/  WARPGROUP.DEPBAR.LE gsb0, 0x0 ;  /* 0x00008000000079c5 */ /* 0x000fe40000010000 */
[----:B------:R-:W-:Y:S05]  /*14280*/  @!P0 BRA `(.L_x_635) ;  /* 0x0000000000048947 */ /* 0x000fea0003800000 */
[----:B------:R-:W-:Y:S01]  /*14290*/  BPT.TRAP 0x1 ;  /* 0x000000040000795c */ /* 0x000fe20000300000 */
.L_x_635:
[----:B------:R-:W-:Y:S01]  /*142a0*/  FMUL.FTZ R21, R90, UR38 ;  /* 0x000000265a157c20 */ /* 0x000fe20008410000 */
[----:B------:R-:W-:Y:S01]  /*142b0*/  FMUL.FTZ R11, R88, UR38 ;  /* 0x00000026580b7c20 */ /* 0x000fe20008410000 */
[----:B------:R-:W-:Y:S01]  /*142c0*/  FMUL.FTZ R88, R91, UR38 ;  /* 0x000000265b587c20 */ /* 0x000fe20008410000 */
[----:B------:R-:W-:Y:S01]  /*142d0*/  FMUL.FTZ R20, R89, UR38 ;  /* 0x0000002659147c20 */ /* 0x000fe20008410000 */
[----:B------:R-:W-:Y:S01]  /*142e0*/  FMUL.FTZ R91, R94, UR38 ;  /* 0x000000265e5b7c20 */ /* 0x000fe20008410000 */
[----:B------:R-:W-:Y:S01]  /*142f0*/  FMUL.FTZ R89, R92, UR38 ;  /* 0x000000265c597c20 */ /* 0x000fe20008410000 */
[----:B------:R-:W0:Y:S01]  /*14300*/  MUFU.TANH R21, R21 ;  /* 0x0000001500157308 */ /* 0x000e220000002400 */
        /* <DEDUP_REMOVED lines=16> */
[----:B0-----:R-:W-:Y:S01]  /*14410*/  FMNMX.FTZ R9, R21, R13, !PT ;  /* 0x0000000d15097209 */ /* 0x001fe20007810000 */
[----:B------:R-:W-:Y:S01]  /*14420*/  FMUL.FTZ R107, R110, UR38 ;  /* 0x000000266e6b7c20 */ /* 0x000fe20008410000 */
[----:B------:R-:W-:Y:S01]  /*14430*/  FMUL.FTZ R105, R108, UR38 ;  /* 0x000000266c697c20 */ /* 0x000fe20008410000 */
[----:B------:R-:W-:Y:S01]  /*14440*/  FMUL.FTZ R108, R111, UR38 ;  /* 0x000000266f6c7c20 */ /* 0x000fe20008410000 */
[----:B------:R-:W-:Y:S01]  /*14450*/  FMUL.FTZ R106, R109, UR38 ;  /* 0x000000266d6a7c20 */ /* 0x000fe20008410000 */
[----:B------:R-:W-:Y:S01]  /*14460*/  FMUL.FTZ R111, R114, UR38 ;  /* 0x00000026726f7c20 */ /* 0x000fe20008410000 */
[----:B------:R-:W-:Y:S01]  /*14470*/  FMUL.FTZ R109, R112, UR38 ;  /* 0x00000026706d7c20 */ /* 0x000fe20008410000 */
[----:B------:R-:W0:Y:S01]  /*14480*/  MUFU.TANH R20, R20 ;  /* 0x0000001400147308 */ /* 0x000e220000002400 */
        /* <DEDUP_REMOVED lines=28> */
[----:B------:R-:W-:-:S03]  /*14650*/  FMUL.FTZ R130, R133, UR38 ;  /* 0x0000002685827c20 */ /* 0x000fc60008410000 */
[----:B------:R-:W1:Y:S01]  /*14660*/  MUFU.TANH R90, R90 ;  /* 0x0000005a005a7308 */ /* 0x000e620000002400 */
[----:B--2---:R-:W-:-:S07]  /*14670*/  FMNMX.FTZ R7, R89, R0, !PT ;  /* 0x0000000059077209 */ /* 0x004fce0007810000 */
[----:B------:R-:W2:Y:S01]  /*14680*/  MUFU.TANH R95, R95 ;  /* 0x0000005f005f7308 */ /* 0x000ea20000002400 */
[----:B0-----:R-:W-:-:S07]  /*14690*/  FMNMX.FTZ R6, R92, R9, !PT ;  /* 0x000000095c067209 */ /* 0x001fce0007810000 */
[----:B------:R-:W0:Y:S01]  /*146a0*/  MUFU.TANH R93, R93 ;  /* 0x0000005d005d7308 */ /* 0x000e220000002400 */
[----:B-1----:R-:W-:-:S07]  /*146b0*/  FMNMX.FTZ R0, R90, R7, !PT ;  /* 0x000000075a007209 */ /* 0x002fce0007810000 */
        /* <DEDUP_REMOVED lines=75> */
[----:B0-----:R-:W-:Y:S02]  /*14b70*/  FMNMX.FTZ R7, R129, R0, !PT ;  /* 0x0000000081077209 */ /* 0x001fe40007810000 */
[----:B-1----:R-:W-:-:S05]  /*14b80*/  FMNMX.FTZ R6, R132, R9, !PT ;  /* 0x0000000984067209 */ /* 0x002fca0007810000 */
[----:B------:R-:W0:Y:S01]  /*14b90*/  SHFL.BFLY PT, R9, R6, 0x2, 0x1f ;  /* 0x0c401f0006097f89 */ /* 0x000e2200000e0000 */
[----:B--2---:R-:W-:-:S05]  /*14ba0*/  FMNMX.FTZ R0, R130, R7, !PT ;  /* 0x0000000782007209 */ /* 0x004fca0007810000 */
[----:B------:R-:W1:Y:S01]  /*14bb0*/  SHFL.BFLY PT, R7, R0, 0x2, 0x1f ;  /* 0x0c401f0000077f89 */ /* 0x000e6200000e0000 */
[----:B0-----:R-:W-:-:S05]  /*14bc0*/  FMNMX.FTZ R134, R6, R9, !PT ;  /* 0x0000000906867209 */ /* 0x001fca0007810000 */
[----:B------:R-:W0:Y:S01]  /*14bd0*/  SHFL.BFLY PT, R9, R134, 0x1, 0x1f ;  /* 0x0c201f0086097f89 */ /* 0x000e2200000e0000 */
[----:B-1----:R-:W-:-:S05]  /*14be0*/  FMNMX.FTZ R133, R0, R7, !PT ;  /* 0x0000000700857209 */ /* 0x002fca0007810000 */
[----:B------:R-:W1:Y:S01]  /*14bf0*/  SHFL.BFLY PT, R8, R133, 0x1, 0x1f ;  /* 0x0c201f0085087f89 */ /* 0x000e6200000e0000 */
[----:B0-----:R-:W-:-:S05]  /*14c00*/  FMNMX.FTZ R9, R134, R9, !PT ;  /* 0x0000000986097209 */ /* 0x001fca0007810000 */
[----:B------:R-:W-:Y:S01]  /*14c10*/  FADD.FTZ R13, -R9, R13 ;  /* 0x0000000d090d7221 */ /* 0x000fe20000010100 */
[----:B-1----:R-:W-:Y:S02]  /*14c20*/  FMNMX.FTZ R7, R133, R8, !PT ;  /* 0x0000000885077209 */ /* 0x002fe40007810000 */
[----:B------:R-:W-:-:S03]  /*14c30*/  MOV R8, UR39 ;  /* 0x0000002700087c02 */ /* 0x000fc60008000f00 */
[----:B------:R-:W-:Y:S02]  /*14c40*/  FADD.FTZ R135, -R7, R14 ;  /* 0x0000000e07877221 */ /* 0x000fe40000010100 */
[-C--:B------:R-:W-:Y:S01]  /*14c50*/  FMUL.FTZ R0, R13, R8.reuse ;  /* 0x000000080d007220 */ /* 0x080fe20000410000 */
[-C--:B------:R-:W-:Y:S01]  /*14c60*/  FMUL.FTZ R13, R7, R8.reuse ;  /* 0x00000008070d7220 */ /* 0x080fe20000410000 */
[----:B------:R-:W-:-:S03]  /*14c70*/  FMUL.FTZ R14, R135, R8 ;  /* 0x00000008870e7220 */ /* 0x000fc60000410000 */
[-CC-:B------:R-:W-:Y:S01]  /*14c80*/  FFMA.FTZ R144, R109, R8.reuse, -R13.reuse ;  /* 0x000000086d907223 */ /* 0x180fe2000001080d */
[-C--:B------:R-:W-:Y:S01]  /*14c90*/  FMUL.FTZ R109, R9, R8.reuse ;  /* 0x00000008096d7220 */ /* 0x080fe20000410000 */
[-CC-:B------:R-:W-:Y:S01]  /*14ca0*/  FFMA.FTZ R156, R11, R8.reuse, -R13.reuse ;  /* 0x000000080b9c7223 */ /* 0x180fe2000001080d */
[-CC-:B------:R-:W-:Y:S01]  /*14cb0*/  FFMA.FTZ R142, R105, R8.reuse, -R13.reuse ;  /* 0x00000008698e7223 */ /* 0x180fe2000001080d */
[-C--:B------:R-:W-:Y:S01]  /*14cc0*/  FFMA.FTZ R135, R20, R8.reuse, -R13 ;  /* 0x0000000814877223 */ /* 0x080fe2000001080d */
[-CC-:B------:R-:W-:Y:S01]  /*14cd0*/  FFMA.FTZ R105, R21, R8.reuse, -R109.reuse ;  /* 0x0000000815697223 */ /* 0x180fe2000001086d */
[-C--:B------:R-:W-:Y:S01]  /*14ce0*/  FFMA.FTZ R157, R88, R8.reuse, -R109 ;  /* 0x00000008589d7223 */ /* 0x080fe2000001086d */
[----:B------:R-:W-:Y:S01]  /*14cf0*/  MUFU.EX2 R6, R14 ;  /* 0x0000000e00067308 */ /* 0x000fe20000000800 */
[-CC-:B------:R-:W-:Y:S01]  /*14d00*/  FFMA.FTZ R133, R94, R8.reuse, -R13.reuse ;  /* 0x000000085e857223 */ /* 0x180fe2000001080d */
[-CC-:B------:R-:W-:Y:S01]  /*14d10*/  FFMA.FTZ R158, R89, R8.reuse, -R13.reuse ;  /* 0x00000008599e7223 */ /* 0x180fe2000001080d */
[-C--:B------:R-:W-:Y:S01]  /*14d20*/  FFMA.FTZ R94, R102, R8.reuse, -R13 ;  /* 0x00000008665e7223 */ /* 0x080fe2000001080d */
[-C--:B------:R-:W-:Y:S01]  /*14d30*/  FFMA.FTZ R102, R91, R8.reuse, -R109 ;  /* 0x000000085b667223 */ /* 0x080fe2000001086d */
[-C--:B------:R-:W-:Y:S01]  /*14d40*/  FFMA.FTZ R134, R90, R8.reuse, -R13 ;  /* 0x000000085a867223 */ /* 0x080fe2000001080d */
[-C--:B------:R-:W-:Y:S01]  /*14d50*/  FFMA.FTZ R159, R92, R8.reuse, -R109 ;  /* 0x000000085c9f7223 */ /* 0x080fe2000001086d */
[-CC-:B------:R-:W-:Y:S01]  /*14d60*/  FFMA.FTZ R136, R93, R8.reuse, -R13.reuse ;  /* 0x000000085d887223 */ /* 0x180fe2000001080d */
[----:B------:R-:W0:Y:S01]  /*14d70*/  MUFU.EX2 R156, R156 ;  /* 0x0000009c009c7308 */ /* 0x000e220000000800 */
[-C--:B------:R-:W-:Y:S01]  /*14d80*/  FFMA.FTZ R140, R101, R8.reuse, -R13 ;  /* 0x00000008658c7223 */ /* 0x080fe2000001080d */
[-CC-:B------:R-:W-:Y:S01]  /*14d90*/  FFMA.FTZ R101, R95, R8.reuse, -R109.reuse ;  /* 0x000000085f657223 */ /* 0x180fe2000001086d */
[-C--:B------:R-:W-:Y:S01]  /*14da0*/  FFMA.FTZ R137, R96, R8.reuse, -R109 ;  /* 0x0000000860897223 */ /* 0x080fe2000001086d */
[-C--:B------:R-:W-:Y:S01]  /*14db0*/  FFMA.FTZ R138, R97, R8.reuse, -R13 ;  /* 0x00000008618a7223 */ /* 0x080fe2000001080d */
[-C--:B------:R-:W-:Y:S01]  /*14dc0*/  FFMA.FTZ R99, R99, R8.reuse, -R109 ;  /* 0x0000000863637223 */ /* 0x080fe2000001086d */
[-C--:B------:R-:W-:Y:S01]  /*14dd0*/  FFMA.FTZ R97, R98, R8.reuse, -R13 ;  /* 0x0000000862617223 */ /* 0x080fe2000001080d */
[-CC-:B------:R-:W-:Y:S01]  /*14de0*/  FFMA.FTZ R139, R100, R8.reuse, -R109.reuse ;  /* 0x00000008648b7223 */ /* 0x180fe2000001086d */
[----:B------:R-:W-:Y:S01]  /*14df0*/  MUFU.EX2 R0, R0 ;  /* 0x0000000000007308 */ /* 0x000fe20000000800 */
[-CC-:B------:R-:W-:Y:S01]  /*14e00*/  FFMA.FTZ R98, R103, R8.reuse, -R109.reuse ;  /* 0x0000000867627223 */ /* 0x180fe2000001086d */
[-CC-:B------:R-:W-:Y:S01]  /*14e10*/  FFMA.FTZ R141, R104, R8.reuse, -R109.reuse ;  /* 0x00000008688d7223 */ /* 0x180fe2000001086d */
[-C--:B------:R-:W-:Y:S01]  /*14e20*/  FFMA.FTZ R96, R107, R8.reuse, -R109 ;  /* 0x000000086b607223 */ /* 0x080fe2000001086d */
[-C--:B------:R-:W-:Y:S01]  /*14e30*/  FFMA.FTZ R93, R106, R8.reuse, -R13 ;  /* 0x000000086a5d7223 */ /* 0x080fe2000001080d */
[-CC-:B------:R-:W-:Y:S01]  /*14e40*/  FFMA.FTZ R143, R108, R8.reuse, -R109.reuse ;  /* 0x000000086c8f7223 */ /* 0x180fe2000001086d */
        /* <DEDUP_REMOVED lines=14> */
[-CC-:B------:R-:W-:Y:S01]  /*14f30*/  FFMA.FTZ R150, R123, R8.reuse, -R13.reuse ;  /* 0x000000087b967223 */ /* 0x180fe2000001080d */
        /* <DEDUP_REMOVED lines=9> */
[----:B------:R-:W-:-:S02]  /*14fd0*/  FFMA.FTZ R13, R130, R8, -R13 ;  /* 0x00000008820d7223 */ /* 0x000fc4000001080d */
        /* <DEDUP_REMOVED lines=25> */
[----:B0-----:R-:W-:Y:S01]  /*15170*/  FADD.FTZ R3, R97, R88 ;  /* 0x0000005861037221 */ /* 0x001fe20000010000 */
[----:B------:R-:W-:-:S06]  /*15180*/  FFMA.FTZ R88, R121, R8, -R109 ;  /* 0x0000000879587223 */ /* 0x000fcc000001086d */
        /* <DEDUP_REMOVED lines=14> */
[----:B------:R-:W-:-:S06]  /*15270*/  FFMA.FTZ R21, R125, R8, -R109 ;  /* 0x000000087d157223 */ /* 0x000fcc000001086d */
        /* <DEDUP_REMOVED lines=18> */
[----:B------:R-:W-:-:S05]  /*153a0*/  VIADD R4, R15, 0x2a840 ;  /* 0x0002a8400f047836 */ /* 0x000fca0000000000 */
[----:B------:R-:W-:Y:S01]  /*153b0*/  PRMT R4, R181, 0x654, R4 ;  /* 0x00000654b5047816 */ /* 0x000fe20000000004 */
[----:B------:R-:W2:Y:S01]  /*153c0*/  MUFU.EX2 R91, R91 ;  /* 0x0000005b005b7308 */ /* 0x000ea20000000800 */
[----:B-1----:R-:W-:Y:S02]  /*153d0*/  FADD.FTZ R100, R147, R100 ;  /* 0x0000006493647221 */ /* 0x002fe40000010000 */
[----:B------:R1:W-:Y:S05]  /*153e0*/  SYNCS.ARRIVE.TRANS64.RED.A1T0 RZ, [R4+URZ], RZ ;  /* 0x000000ff04ff79a7 */ /* 0x0003ea000810043f */
[----:B------:R-:W3:Y:S01]  /*153f0*/  MUFU.EX2 R20, R20 ;  /* 0x0000001400147308 */ /* 0x000ee20000000800 */
[----:B0-----:R-:W-:-:S07]  /*15400*/  FADD.FTZ R3, R148, R3 ;  /* 0x0000000394037221 */ /* 0x001fce0000010000 */
[----:B------:R-:W0:Y:S01]  /*15410*/  MUFU.EX2 R149, R149 ;  /* 0x0000009500957308 */ /* 0x000e220000000800 */
[----:B--2---:R-:W-:-:S07]  /*15420*/  FADD.FTZ R100, R91, R100 ;  /* 0x000000645b647221 */ /* 0x004fce0000010000 */
[----:B------:R-:W2:Y:S01]  /*15430*/  MUFU.EX2 R150, R150 ;  /* 0x0000009600967308 */ /* 0x000ea20000000800 */
[----:B---3--:R-:W-:-:S07]  /*15440*/  FADD.FTZ R3, R20, R3 ;  /* 0x0000000314037221 */ /* 0x008fce0000010000 */
[----:B------:R-:W3:Y:S01]  /*15450*/  MUFU.EX2 R88, R88 ;  /* 0x0000005800587308 */ /* 0x000ee20000000800 */
[----:B0-----:R-:W-:Y:S01]  /*15460*/  FADD.FTZ R15, R149, R100 ;  /* 0x00000064950f7221 */ /* 0x001fe20000010000 */
[----:B------:R-:W-:-:S06]  /*15470*/  FFMA.FTZ R100, R132, R8, -R109 ;  /* 0x0000000884647223 */ /* 0x000fcc000001086d */
[----:B------:R-:W0:Y:S01]  /*15480*/  MUFU.EX2 R14, R14 ;  /* 0x0000000e000e7308 */ /* 0x000e220000000800 */
[----:B--2---:R-:W-:-:S07]  /*15490*/  FADD.FTZ R3, R150, R3 ;  /* 0x0000000396037221 */ /* 0x004fce0000010000 */
[----:B------:R-:W2:Y:S01]  /*154a0*/  MUFU.EX2 R151, R151 ;  /* 0x0000009700977308 */ /* 0x000ea20000000800 */
[----:B---3--:R-:W-:-:S07]  /*154b0*/  FADD.FTZ R104, R88, R15 ;  /* 0x0000000f58687221 */ /* 0x008fce0000010000 */
        /* <DEDUP_REMOVED lines=20> */
.L_x_636:
[C---:B------:R-:W-:Y:S01]  /*15600*/  ISETP.GT.AND P1, PT, R12.reuse, RZ, PT ;  /* 0x000000ff0c00720c */ /* 0x040fe20003f24270 */
[----:B------:R-:W-:Y:S01]  /*15610*/  VIADD R12, R12, 0xffffffff ;  /* 0xffffffff0c0c7836 */ /* 0x000fe20000000000 */
[----:B------:R-:W-:Y:S02]  /*15620*/  IADD3 R10, R10, 0x2a860, RZ ;  /* 0x0002a8600a0a7810 */ /* 0x000fe40007ffe0ff */
[----:B------:R-:W-:Y:S02]  /*15630*/  F2FP.F16.F32.PACK_AB R148, R20, R148 ;  /* 0x000000941494723e */ /* 0x000fe400000000ff */
[----:B------:R-:W-:Y:S02]  /*15640*/  PRMT R10, R181, 0x654, R10 ;  /* 0x00000654b50a7816 */ /* 0x000fe4000000000a */
[----:B------:R-:W-:Y:S01]  /*15650*/  F2FP.F16.F32.PACK_AB R150, R14, R150 ;  /* 0x000000960e96723e */ /* 0x000fe200000000ff */
[----:B------:R-:W-:Y:S01]  /*15660*/  IMAD.MOV.U32 R14, RZ, RZ, R7 ;  /* 0x000000ffff0e7224 */ /* 0x000fe200078e0007 */
[----:B------:R0:W-:Y:S01]  /*15670*/  SYNCS.ARRIVE.TRANS64.RED.A1T0 RZ, [R10+URZ], RZ ;  /* 0x000000ff0aff79a7 */ /* 0x0001e2000810043f */
[----:B------:R-:W-:Y:S01]  /*15680*/  F2FP.F16.F32.PACK_AB R153, R153, R21 ;  /* 0x000000159999723e */ /* 0x000fe200000000ff */
[----:B------:R-:W-:Y:S01]  /*15690*/  IMAD.MOV.U32 R21, RZ, RZ, R173 ;  /* 0x000000ffff157224 */ /* 0x000fe200078e00ad */
        /* <DEDUP_REMOVED lines=21> */
[----:B------:R-:W-:Y:S02]  /*157f0*/  MOV R13, R9 ;  /* 0x00000009000d7202 */ /* 0x000fe40000000f00 */
[----:B------:R-:W-:Y:S01]  /*15800*/  MOV R20, R180 ;  /* 0x000000b400147202 */ /* 0x000fe20000000f00 */
[----:B0-----:R-:W-:Y:S06]  /*15810*/  @P1 BRA `(.L_x_637) ;  /* 0xffffffd8009c1947 */ /* 0x001fec000383ffff */
.L_x_624:
[----:B------:R-:W-:Y:S05]  /*15820*/  BSYNC B0 ;  /* 0x0000000000007941 */ /* 0x000fea0003800000 */
.L_x_623:
        /* <DEDUP_REMOVED lines=67> */
.L_x_638:
[----:B------:R-:W-:Y:S02]  /*15c60*/  LEA R14, R173, R2, 0x3 ;  /* 0x00000002ad0e7211 */ /* 0x000fe400078e18ff */
[----:B------:R-:W-:-:S04]  /*15c70*/  SHF.L.U32 R5, R180, 0x1f, RZ ;  /* 0x0000001fb4057819 */ /* 0x000fc800000006ff */
[----:B------:R0:W1:Y:S01]  /*15c80*/  SYNCS.PHASECHK.TRANS64.TRYWAIT P1, [R14+URZ+0x2a850], R5 ;  /* 0x02a850050e0075a7 */ /* 0x000062000802017f */
[----:B------:R-:W-:Y:S05]  /*15c90*/  @!P0 BRA `(.L_x_639) ;  /* 0x0000000000048947 */ /* 0x000fea0003800000 */
[----:B------:R-:W-:Y:S01]  /*15ca0*/  BPT.TRAP 0x1 ;  /* 0x000000040000795c */ /* 0x000fe20000300000 */
.L_x_639:
        /* <DEDUP_REMOVED lines=9> */
.L_x_641:
[----:B------:R-:W-:Y:S05]  /*15d40*/  BSYNC B0 ;  /* 0x0000000000007941 */ /* 0x000fea0003800000 */
.L_x_640:
[----:B------:R-:W-:Y:S01]  /*15d50*/  IMAD.MOV.U32 R11, RZ, RZ, 0x40000040 ;  /* 0x40000040ff0b7424 */ /* 0x000fe200078e00ff */
[----:B------:R-:W-:Y:S01]  /*15d60*/  MOV R10, R0 ;  /* 0x00000000000a7202 */ /* 0x000fe20000000f00 */
[----:B------:R-:W-:Y:S01]  /*15d70*/  WARPGROUP.ARRIVE ;  /* 0x00000000000079c5 */ /* 0x000fe20000000000 */
[----:B01----:R-:W0:Y:S01]  /*15d80*/  SHFL.BFLY PT, R5, R4, 0x2, 0x1f ;  /* 0x0c401f0004057f89 */ /* 0x003e2200000e0000 */
[----:B------:R-:W-:Y:S01]  /*15d90*/  IMAD.MOV.U32 R12, RZ, RZ, RZ ;  /* 0x000000ffff0c7224 */ /* 0x000fe200078e00ff */
        /* <DEDUP_REMOVED lines=9> */
[----:B0-----:R-:W-:Y:S01]  /*15e30*/  FADD.FTZ R5, R5, R4 ;  /* 0x0000000405057221 */ /* 0x001fe20000010000 */
[----:B------:R-:W-:Y:S01]  /*15e40*/  MOV R4, RZ ;  /* 0x000000ff00047202 */ /* 0x000fe20000000f00 */
[----:B------:R-:W-:Y:S02]  /*15e50*/  WARPGROUP.DEPBAR.LE gsb0, 0x0 ;  /* 0x00008000000079c5 */ /* 0x000fe40000010000 */
[----:B------:R-:W-:-:S06]  /*15e60*/  WARPGROUP.ARRIVE ;  /* 0x00000000000079c5 */ /* 0x000fcc0000000000 */
        /* <DEDUP_REMOVED lines=18> */
[----:B------:R-:W-:Y:S02]  /*15f90*/  IADD3 R10, R0, 0x280, RZ ;  /* 0x00000280000a7810 */ /* 0x000fe40007ffe0ff */
[----:B------:R-:W0:Y:S02]  /*15fa0*/  SHFL.BFLY PT, R0, R3, 0x2, 0x1f ;  /* 0x0c401f0003007f89 */ /* 0x000e2400000e0000 */
[----:B0-----:R-:W-:Y:S01]  /*15fb0*/  FADD.FTZ R2, R0, R3 ;  /* 0x0000000300027221 */ /* 0x001fe20000010000 */
[----:B------:R-:W-:Y:S01]  /*15fc0*/  IMAD.MOV.U32 R3, RZ, RZ, -0x800000 ;  /* 0xff800000ff037424 */ /* 0x000fe200078e00ff */
[----:B------:R-:W0:Y:S02]  /*15fd0*/  SHFL.BFLY PT, R0, R5, 0x1, 0x1f ;  /* 0x0c201f0005007f89 */ /* 0x000e2400000e0000 */
[----:B0-----:R-:W-:Y:S01]  /*15fe0*/  FADD.FTZ R13, R5, R0 ;  /* 0x00000000050d7221 */ /* 0x001fe20000010000 */
[----:B------:R-:W-:-:S04]  /*15ff0*/  MOV R0, 0xff800000 ;  /* 0xff80000000007802 */ /* 0x000fc80000000f00 */
[----:B------:R-:W-:-:S13]  /*16000*/  FSETP.NE.FTZ.AND P1, PT, R13, RZ, PT ;  /* 0x000000ff0d00720b */ /* 0x000fda0003f35000 */
[----:B------:R-:W0:Y:S08]  /*16010*/  @P1 MUFU.LG2 R6, R13 ;  /* 0x0000000d00061308 */ /* 0x000e300000000c00 */
[----:B------:R-:W-:Y:S01]  /*16020*/  @P1 MUFU.RCP R4, R13 ;  /* 0x0000000d00041308 */ /* 0x000fe20000001000 */
[----:B0-----:R-:W-:Y:S01]  /*16030*/  @P1 FMUL.FTZ R5, R6, 0.69314718246459960938 ;  /* 0x3f31721806051820 */ /* 0x001fe20000410000 */
[----:B------:R-:W-:-:S02]  /*16040*/  WARPGROUP.DEPBAR.LE gsb0, 0x0 ;  /* 0x00008000000079c5 */ /* 0x000fc40000010000 */
[----:B------:R-:W-:-:S06]  /*16050*/  WARPGROUP.ARRIVE ;  /* 0x00000000000079c5 */ /* 0x000fcc0000000000 */
[----:B------:R-:W-:Y:S01]  /*16060*/  HGMMA.64x128x16.F32 R24, R148, gdesc[UR4].tnspB, R24, gsb0 ;  /* 0x41e0000494187df0 */ /* 0x000fe20008000818 */
[----:B------:R-:W-:Y:S02]  /*16070*/  R2UR UR6, R10 ;  /* 0x000000000a0672ca */ /* 0x000fe400000e0000 */
[----:B------:R-:W-:Y:S02]  /*16080*/  R2UR UR7, R11 ;  /* 0x000000000b0772ca */ /* 0x000fe400000e0000 */
[----:B------:R-:W0:Y:S02]  /*16090*/  SHFL.BFLY PT, R11, R2, 0x1, 0x1f ;  /* 0x0c201f00020b7f89 */ /* 0x000e2400000e0000 */
[----:B0-----:R-:W-:Y:S01]  /*160a0*/  FADD.FTZ R11, R2, R11 ;  /* 0x0000000b020b7221 */ /* 0x001fe20000010000 */
[----:B------:R-:W-:-:S04]  /*160b0*/  @P1 FMUL.FTZ R2, R8, 0.69314718246459960938 ;  /* 0x3f31721808021820 */ /* 0x000fc80000410000 */
[----:B------:R-:W-:Y:S01]  /*160c0*/  FSETP.NE.FTZ.AND P2, PT, R11, RZ, PT ;  /* 0x000000ff0b00720b */ /* 0x000fe20003f55000 */
[----:B------:R-:W-:-:S12]  /*160d0*/  @P1 FFMA.FTZ R0, R2, R7, R5 ;  /* 0x0000000702001223 */ /* 0x000fd80000010005 */
[----:B------:R-:W0:Y:S01]  /*160e0*/  @P2 MUFU.LG2 R10, R11 ;  /* 0x0000000b000a2308 */ /* 0x000e220000000c00 */
[----:B------:R-:W-:-:S07]  /*160f0*/  @P2 FMUL.FTZ R15, R8, 0.69314718246459960938 ;  /* 0x3f317218080f2820 */ /* 0x000fce0000410000 */
[----:B------:R1:W2:Y:S01]  /*16100*/  @P2 MUFU.RCP R12, R11 ;  /* 0x0000000b000c2308 */ /* 0x0002a20000001000 */
[----:B0-----:R-:W-:-:S04]  /*16110*/  @P2 FMUL.FTZ R10, R10, 0.69314718246459960938 ;  /* 0x3f3172180a0a2820 */ /* 0x001fc80000410000 */
[----:B------:R-:W-:Y:S01]  /*16120*/  @P2 FFMA.FTZ R3, R15, R9, R10 ;  /* 0x000000090f032223 */ /* 0x000fe2000001000a */
[----:B------:R-:W-:Y:S02]  /*16130*/  WARPGROUP.DEPBAR.LE gsb0, 0x0 ;  /* 0x00008000000079c5 */ /* 0x000fe40000010000 */
[----:B------:R-:W-:-:S06]  /*16140*/  WARPGROUP.ARRIVE ;  /* 0x00000000000079c5 */ /* 0x000fcc0000000000 */
[----:B------:R-:W-:Y:S03]  /*16150*/  HGMMA.64x128x16.F32 R24, R152, gdesc[UR4].tnspB, R24, gsb0 ;  /* 0x41e0000498187df0 */ /* 0x000fe60008000818 */
[----:B------:R-:W-:Y:S02]  /*16160*/  WARPGROUP.DEPBAR.LE gsb0, 0x0 ;  /* 0x00008000000079c5 */ /* 0x000fe40000010000 */
[----:B-12---:R-:W-:Y:S05]  /*16170*/  @!P0 BRA `(.L_x_643) ;  /* 0x0000000000048947 */ /* 0x006fea0003800000 */
[----:B------:R-:W-:Y:S01]  /*16180*/  BPT.TRAP 0x1 ;  /* 0x000000040000795c */ /* 0x000fe20000300000 */
.L_x_643:
[----:B------:R-:W-:Y:S01]  /*16190*/  IADD3 R2, R14, 0x2a860, RZ ;  /* 0x0002a8600e027810 */ /* 0x000fe20007ffe0ff */
[----:B------:R-:W-:Y:S02]  /*161a0*/  VIADD R173, R173, 0x1 ;  /* 0x00000001adad7836 */ /* 0x000fe40000000000 */
[-C--:B------:R-:W-:Y:S01]  /*161b0*/  FMUL.FTZ R88, R36, R4.reuse ;  /* 0x0000000424587220 */ /* 0x080fe20000410000 */
[-C--:B------:R-:W-:Y:S01]  /*161c0*/  FMUL.FTZ R89, R32, R4.reuse ;  /* 0x0000000420597220 */ /* 0x080fe20000410000 */
[----:B------:R-:W-:Y:S01]  /*161d0*/  PRMT R2, R181, 0x654, R2 ;  /* 0x00000654b5027816 */ /* 0x000fe20000000002 */
[----:B------:R-:W-:Y:S01]  /*161e0*/  FMUL.FTZ R36, R72, R4 ;  /* 0x0000000448247220 */ /* 0x000fe20000410000 */
[----:B------:R-:W-:Y:S01]  /*161f0*/  ISETP.NE.AND P0, PT, R173, 0x2, PT ;  /* 0x00000002ad00780c */ /* 0x000fe20003f05270 */
[-C--:B------:R-:W-:Y:S01]  /*16200*/  FMUL.FTZ R92, R34, R12.reuse ;  /* 0x0000000c225c7220 */ /* 0x080fe20000410000 */
[----:B------:R0:W-:Y:S01]  /*16210*/  SYNCS.ARRIVE.TRANS64.RED.A1T0 RZ, [R2+URZ], RZ ;  /* 0x000000ff02ff79a7 */ /* 0x0001e2000810043f */
[-C--:B------:R-:W-:Y:S01]  /*16220*/  FMUL.FTZ R32, R26, R12.reuse ;  /* 0x0000000c1a207220 */ /* 0x080fe20000410000 */
[----:B------:R-:W-:Y:S01]  /*16230*/  SEL R5, RZ, 0x1, P0 ;  /* 0x00000001ff057807 */ /* 0x000fe20000000000 */
        /* <DEDUP_REMOVED lines=59> */
[----:B------:R-:W-:Y:S01]  /*165f0*/  FMUL.FTZ R87, R87, R12 ;  /* 0x0000000c57577220 */ /* 0x000fe20000410000 */
[----:B------:R-:W-:-:S02]  /*16600*/  LOP3.LUT R180, R180, R5, RZ, 0x3c, !PT ;  /* 0x00000005b4b47212 */ /* 0x000fc400078e3cff */
[----:B------:R-:W-:Y:S02]  /*16610*/  IADD3 R189, R189, 0x1, RZ ;  /* 0x00000001bdbd7810 */ /* 0x000fe40007ffe0ff */
[----:B0-----:R-:W-:-:S07]  /*16620*/  SEL R173, R173, RZ, P0 ;  /* 0x000000ffadad7207 */ /* 0x001fce0000000000 */
.L_x_565:
[----:B------:R-:W0:Y:S08]  /*16630*/  S2UR UR4, SR_CgaCtaId ;  /* 0x00000000000479c3 */ /* 0x000e300000008800 */
[----:B------:R-:W-:Y:S01]  /*16640*/  BAR.SYNC.DEFER_BLOCKING 0x5, 0x180 ;  /* 0x0146000000007b1d */ /* 0x000fe20000010000 */
[----:B------:R-:W-:-:S05]  /*16650*/  MOV R2, 0x400 ;  /* 0x0000040000027802 */ /* 0x000fca0000000f00 */
[----:B------:R-:W-:Y:S01]  /*16660*/  BSSY B0, `(.L_x_644) ;  /* 0x00001f8000007945 */ /* 0x000fe20003800000 */
[----:B0-----:R-:W-:-:S05]  /*16670*/  IMAD.U32 R181, RZ, RZ, UR4 ;  /* 0x00000004ffb57e24 */ /* 0x001fca000f8e00ff */
[----:B------:R-:W-:-:S05]  /*16680*/  LEA R2, R181, R2, 0x18 ;  /* 0x00000002b5027211 */ /* 0x000fca00078ec0ff */
[----:B------:R0:W1:Y:S01]  /*16690*/  LDS.128 R28, [R2+0x2a8d0] ;  /* 0x02a8d000021c7984 */ /* 0x0000620000000c00 */
[----:B------:R-:W-:Y:S06]  /*166a0*/  BAR.ARV 0x4, 0x180 ;  /* 0x0106000000007b1d */ /* 0x000fec0000002000 */
[----:B------:R-:W-:Y:S05]  /*166b0*/  @P1 BRA `(.L_x_645) ;  /* 0x0000001400081947 */ /* 0x000fea0003800000 */
[----:B------:R-:W2:Y:S01]  /*166c0*/  LDL R4, [R1+0x38] ;  /* 0x0000380001047983 */ /* 0x000ea20000100800 */
[----:B------:R-:W-:Y:S01]  /*166d0*/  F2FP.F16.F32.PACK_AB R10, R11, R10 ;  /* 0x0000000a0b0a723e */ /* 0x000fe200000000ff */
[----:B------:R-:W-:Y:S01]  /*166e0*/  ULDC.64 UR4, c[0x0][0xc00] ;  /* 0x0003000000047ab9 */ /* 0x000fe20000000a00 */
[----:B------:R-:W-:Y:S01]  /*166f0*/  F2FP.F16.F32.PACK_AB R11, R97, R26 ;  /* 0x0000001a610b723e */ /* 0x000fe200000000ff */
[----:B------:R-:W3:Y:S01]  /*16700*/  S2R R5, SR_SWINHI ;  /* 0x0000000000057919 */ /* 0x000ee20000002f00 */
[----:B------:R-:W-:Y:S02]  /*16710*/  F2FP.F16.F32.PACK_AB R35, R38, R35 ;  /* 0x000000232623723e */ /* 0x000fe400000000ff */
[----:B------:R-:W-:Y:S02]  /*16720*/  F2FP.F16.F32.PACK_AB R36, R73, R36 ;  /* 0x000000244924723e */ /* 0x000fe400000000ff */
[----:B------:R-:W-:Y:S02]  /*16730*/  F2FP.F16.F32.PACK_AB R38, R77, R76 ;  /* 0x0000004c4d26723e */ /* 0x000fe400000000ff */
[----:B------:R-:W-:-:S02]  /*16740*/  F2FP.F16.F32.PACK_AB R39, R42, R39 ;  /* 0x000000272a27723e */ /* 0x000fc400000000ff */
[----:B------:R-:W-:Y:S02]  /*16750*/  MOV R20, R2 ;  /* 0x0000000200147202 */ /* 0x000fe40000000f00 */
[----:B---3--:R-:W-:Y:S01]  /*16760*/  MOV R21, R5 ;  /* 0x0000000500157202 */ /* 0x008fe20000000f00 */
[----:B------:R-:W-:Y:S02]  /*16770*/  BAR.SYNC.DEFER_BLOCKING 0x1, 0x100 ;  /* 0x0044000000007b1d */ /* 0x000fe40000010000 */
[----:B--2---:R-:W-:-:S03]  /*16780*/  IMAD.WIDE R8, R4, 0x2, R20 ;  /* 0x0000000204087825 */ /* 0x004fc600078e0214 */
[C---:B------:R-:W-:Y:S02]  /*16790*/  LOP3.LUT R15, R8.reuse, 0x380, RZ, 0xc0, !PT ;  /* 0x00000380080f7812 */ /* 0x040fe400078ec0ff */
[C---:B------:R-:W-:Y:S02]  /*167a0*/  IADD3 R71, P6, R8.reuse, 0x20, RZ ;  /* 0x0000002008477810 */ /* 0x040fe40007fde0ff */
[C---:B------:R-:W-:Y:S02]  /*167b0*/  IADD3 R79, P5, R8.reuse, 0x40, RZ ;  /* 0x00000040084f7810 */ /* 0x040fe40007fbe0ff */
[----:B------:R-:W-:Y:S02]  /*167c0*/  SHF.R.U64 R15, R15, 0x3, RZ ;  /* 0x000000030f0f7819 */ /* 0x000fe400000012ff */
[C---:B------:R-:W-:Y:S01]  /*167d0*/  IADD3 R101, P4, R8.reuse, 0x60, RZ ;  /* 0x0000006008657810 */ /* 0x040fe20007f9e0ff */
[----:B------:R-:W-:Y:S01]  /*167e0*/  IMAD.X R7, RZ, RZ, R9, P5 ;  /* 0x000000ffff077224 */ /* 0x000fe200028e0609 */
[----:B------:R-:W-:-:S02]  /*167f0*/  IADD3 R103, P3, R8, 0x4000, RZ ;  /* 0x0000400008677810 */ /* 0x000fc40007f7e0ff */
[C---:B------:R-:W-:Y:S02]  /*16800*/  IADD3 R105, P2, R8.reuse, 0x4020, RZ ;  /* 0x0000402008697810 */ /* 0x040fe40007f5e0ff */
[C---:B------:R-:W-:Y:S02]  /*16810*/  IADD3 R107, P1, R8.reuse, 0x4040, RZ ;  /* 0x00004040086b7810 */ /* 0x040fe40007f3e0ff */
[----:B------:R-:W-:Y:S02]  /*16820*/  IADD3 R109, P0, R8, 0x4060, RZ ;  /* 0x00004060086d7810 */ /* 0x000fe40007f1e0ff */
[----:B------:R-:W-:Y:S01]  /*16830*/  LOP3.LUT R4, R71, 0x380, RZ, 0xc0, !PT ;  /* 0x0000038047047812 */ /* 0x000fe200078ec0ff */
[--C-:B------:R-:W-:Y:S01]  /*16840*/  IMAD.X R27, RZ, RZ, R9.reuse, P1 ;  /* 0x000000ffff1b7224 */ /* 0x100fe200008e0609 */
[----:B------:R-:W-:Y:S02]  /*16850*/  LOP3.LUT R6, R79, 0x380, RZ, 0xc0, !PT ;  /* 0x000003804f067812 */ /* 0x000fe400078ec0ff */
[----:B------:R-:W-:Y:S01]  /*16860*/  LOP3.LUT R8, R15, R8, RZ, 0x3c, !PT ;  /* 0x000000080f087212 */ /* 0x000fe200078e3cff */
[----:B------:R-:W-:Y:S01]  /*16870*/  IMAD.X R15, RZ, RZ, R9, P3 ;  /* 0x000000ffff0f7224 */ /* 0x000fe200018e0609 */
[----:B------:R-:W-:-:S02]  /*16880*/  SHF.R.U64 R4, R4, 0x3, RZ ;  /* 0x0000000304047819 */ /* 0x000fc400000012ff */
[----:B------:R-:W-:Y:S02]  /*16890*/  SHF.R.U64 R6, R6, 0x3, RZ ;  /* 0x0000000306067819 */ /* 0x000fe400000012ff */
[----:B------:R-:W-:Y:S02]  /*168a0*/  MOV R94, R8 ;  /* 0x00000008005e7202 */ /* 0x000fe40000000f00 */
[-C--:B------:R-:W-:Y:S02]  /*168b0*/  IADD3.X R5, RZ, R9.reuse, RZ, P6, !PT ;  /* 0x00000009ff057210 */ /* 0x080fe400037fe4ff */
[-C--:B------:R-:W-:Y:S02]  /*168c0*/  IADD3.X R13, RZ, R9.reuse, RZ, P4, !PT ;  /* 0x00000009ff0d7210 */ /* 0x080fe400027fe4ff */
[-C--:B------:R-:W-:Y:S02]  /*168d0*/  IADD3.X R25, RZ, R9.reuse, RZ, P2, !PT ;  /* 0x00000009ff197210 */ /* 0x080fe400017fe4ff */
[----:B----4-:R-:W-:-:S02]  /*168e0*/  IADD3.X R33, RZ, R9, RZ, P0, !PT ;  /* 0x00000009ff217210 */ /* 0x010fc400007fe4ff */
[----:B------:R-:W-:Y:S02]  /*168f0*/  LOP3.LUT R12, R101, 0x380, RZ, 0xc0, !PT ;  /* 0x00000380650c7812 */ /* 0x000fe400078ec0ff */
[----:B------:R-:W-:Y:S02]  /*16900*/  LOP3.LUT R14, R103, 0x380, RZ, 0xc0, !PT ;  /* 0x00000380670e7812 */ /* 0x000fe400078ec0ff */
[----:B------:R-:W-:Y:S02]  /*16910*/  F2FP.F16.F32.PACK_AB R8, R91, R24 ;  /* 0x000000185b08723e */ /* 0x000fe400000000ff */
[----:B------:R-:W-:Y:S02]  /*16920*/  F2FP.F16.F32.PACK_AB R9, R99, R32 ;  /* 0x000000206309723e */ /* 0x000fe400000000ff */
[----:B------:R-:W-:Y:S02]  /*16930*/  LOP3.LUT R24, R105, 0x380, RZ, 0xc0, !PT ;  /* 0x0000038069187812 */ /* 0x000fe400078ec0ff */
[----:B-1----:R-:W-:Y:S01]  /*16940*/  LOP3.LUT R28, R107, 0x380, RZ, 0xc0, !PT ;  /* 0x000003806b1c7812 */ /* 0x002fe200078ec0ff */
[----:B------:R1:W-:Y:S01]  /*16950*/  STSM.16.M88.4 [R94], R8 ;  /* 0x000000085e007844 */ /* 0x0003e20000000200 */
[----:B------:R-:W-:-:S02]  /*16960*/  LOP3.LUT R4, R4, R71, RZ, 0x3c, !PT ;  /* 0x0000004704047212 */ /* 0x000fc400078e3cff */
[----:B------:R-:W-:Y:S02]  /*16970*/  LOP3.LUT R6, R6, R79, RZ, 0x3c, !PT ;  /* 0x0000004f06067212 */ /* 0x000fe400078e3cff */
[----:B------:R-:W-:Y:S02]  /*16980*/  LOP3.LUT R32, R109, 0x380, RZ, 0xc0, !PT ;  /* 0x000003806d207812 */ /* 0x000fe400078ec0ff */
[----:B------:R-:W-:Y:S02]  /*16990*/  SHF.R.U64 R12, R12, 0x3, RZ ;  /* 0x000000030c0c7819 */ /* 0x000fe400000012ff */
[----:B------:R-:W-:Y:S02]  /*169a0*/  SHF.R.U64 R14, R14, 0x3, RZ ;  /* 0x000000030e0e7819 */ /* 0x000fe400000012ff */
[----:B------:R-:W-:Y:S02]  /*169b0*/  SHF.R.U64 R24, R24, 0x3, RZ ;  /* 0x0000000318187819 */ /* 0x000fe400000012ff */
[----:B------:R-:W-:-:S02]  /*169c0*/  SHF.R.U64 R28, R28, 0x3, RZ ;  /* 0x000000031c1c7819 */ /* 0x000fc400000012ff */
[----:B------:R-:W-:Y:S02]  /*169d0*/  SHF.R.U64 R32, R32, 0x3, RZ ;  /* 0x0000000320207819 */ /* 0x000fe400000012ff */
[----:B------:R-:W-:Y:S02]  /*169e0*/  MOV R91, R4 ;  /* 0x00000004005b7202 */ /* 0x000fe40000000f00 */
[----:B------:R-:W-:Y:S02]  /*169f0*/  MOV R79, R6 ;  /* 0x00000006004f7202 */ /* 0x000fe40000000f00 */
[----:B------:R-:W-:Y:S02]  /*16a00*/  F2FP.F16.F32.PACK_AB R4, R90, R89 ;  /* 0x000000595a04723e */ /* 0x000fe400000000ff */
[----:B------:R-:W-:Y:S02]  /*16a10*/  F2FP.F16.F32.PACK_AB R5, R93, R92 ;  /* 0x0000005c5d05723e */ /* 0x000fe400000000ff */
[----:B------:R-:W-:-:S02]  /*16a20*/  F2FP.F16.F32.PACK_AB R6, R37, R88 ;  /* 0x000000582506723e */ /* 0x000fc400000000ff */
[----:B------:R-:W-:Y:S02]  /*16a30*/  F2FP.F16.F32.PACK_AB R7, R95, R72 ;  /* 0x000000485f07723e */ /* 0x000fe400000000ff */
[----:B------:R-:W-:Y:S02]  /*16a40*/  LOP3.LUT R12, R12, R101, RZ, 0x3c, !PT ;  /* 0x000000650c0c7212 */ /* 0x000fe400078e3cff */
[----:B------:R-:W-:Y:S01]  /*16a50*/  LOP3.LUT R14, R14, R103, RZ, 0x3c, !PT ;  /* 0x000000670e0e7212 */ /* 0x000fe200078e3cff */
[----:B------:R-:W-:Y:S01]  /*16a60*/  STSM.16.M88.4 [R91], R4 ;  /* 0x000000045b007844 */ /* 0x000fe20000000200 */
[----:B-1----:R-:W-:Y:S02]  /*16a70*/  F2FP.F16.F32.PACK_AB R8, R41, R40 ;  /* 0x000000282908723e */ /* 0x002fe400000000ff */
[----:B------:R-:W-:Y:S02]  /*16a80*/  F2FP.F16.F32.PACK_AB R9, R43, R34 ;  /* 0x000000222b09723e */ /* 0x000fe400000000ff */
[----:B------:R-:W-:-:S02]  /*16a90*/  F2FP.F16.F32.PACK_AB R10, R45, R44 ;  /* 0x0000002c2d0a723e */ /* 0x000fc400000000ff */
[----:B------:R-:W-:Y:S02]  /*16aa0*/  F2FP.F16.F32.PACK_AB R11, R47, R46 ;  /* 0x0000002e2f0b723e */ /* 0x000fe400000000ff */
[----:B------:R-:W-:Y:S02]  /*16ab0*/  LOP3.LUT R24, R24, R105, RZ, 0x3c, !PT ;  /* 0x0000006918187212 */ /* 0x000fe400078e3cff */
[----:B------:R-:W-:Y:S01]  /*16ac0*/  LOP3.LUT R26, R28, R107, RZ, 0x3c, !PT ;  /* 0x0000006b1c1a7212 */ /* 0x000fe200078e3cff */
[----:B------:R1:W-:Y:S01]  /*16ad0*/  STSM.16.M88.4 [R79], R8 ;  /* 0x000000084f007844 */ /* 0x0003e20000000200 */
[----:B------:R-:W-:Y:S02]  /*16ae0*/  LOP3.LUT R32, R32, R109, RZ, 0x3c, !PT ;  /* 0x0000006d20207212 */ /* 0x000fe400078e3cff */
[----:B------:R-:W-:Y:S02]  /*16af0*/  MOV R78, R12 ;  /* 0x0000000c004e7202 */ /* 0x000fe40000000f00 */
[----:B------:R-:W-:-:S02]  /*16b00*/  MOV R28, R14 ;  /* 0x0000000e001c7202 */ /* 0x000fc40000000f00 */
[----:B------:R-:W-:Y:S02]  /*16b10*/  MOV R71, R24 ;  /* 0x0000001800477202 */ /* 0x000fe40000000f00 */
[----:B------:R-:W-:Y:S02]  /*16b20*/  MOV R70, R26 ;  /* 0x0000001a00467202 */ /* 0x000fe40000000f00 */
[----:B------:R-:W-:Y:S01]  /*16b30*/  F2FP.F16.F32.PACK_AB R12, R49, R48 ;  /* 0x00000030310c723e */ /* 0x000fe200000000ff */
[----:B------:R-:W-:Y:S01]  /*16b40*/  IMAD.MOV.U32 R48, RZ, RZ, RZ ;  /* 0x000000ffff307224 */ /* 0x000fe200078e00ff */
[----:B------:R-:W-:Y:S02]  /*16b50*/  F2FP.F16.F32.PACK_AB R13, R51, R50 ;  /* 0x00000032330d723e */ /* 0x000fe400000000ff */
[----:B------:R-:W-:Y:S02]  /*16b60*/  F2FP.F16.F32.PACK_AB R14, R53, R52 ;  /* 0x00000034350e723e */ /* 0x000fe400000000ff */
[----:B------:R-:W-:-:S02]  /*16b70*/  F2FP.F16.F32.PACK_AB R15, R55, R54 ;  /* 0x00000036370f723e */ /* 0x000fc400000000ff */
[----:B------:R-:W-:Y:S02]  /*16b80*/  F2FP.F16.F32.PACK_AB R24, R57, R56 ;  /* 0x000000383918723e */ /* 0x000fe400000000ff */
[----:B------:R-:W-:Y:S01]  /*16b90*/  F2FP.F16.F32.PACK_AB R25, R59, R58 ;  /* 0x0000003a3b19723e */ /* 0x000fe200000000ff */
[----:B------:R-:W-:Y:S01]  /*16ba0*/  STSM.16.M88.4 [R78], R12 ;  /* 0x0000000c4e007844 */ /* 0x000fe20000000200 */
[----:B------:R-:W-:Y:S02]  /*16bb0*/  F2FP.F16.F32.PACK_AB R26, R61, R60 ;  /* 0x0000003c3d1a723e */ /* 0x000fe400000000ff */
[----:B------:R-:W-:Y:S02]  /*16bc0*/  F2FP.F16.F32.PACK_AB R27, R63, R62 ;  /* 0x0000003e3f1b723e */ /* 0x000fe400000000ff */
[----:B------:R-:W-:Y:S02]  /*16bd0*/  MOV R40, R32 ;  /* 0x0000002000287202 */ /* 0x000fe40000000f00 */
[----:B------:R-:W-:Y:S01]  /*16be0*/  ISETP.NE.U32.AND P0, PT, RZ, UR4, PT ;  /* 0x00000004ff007c0c */ /* 0x000fe2000bf05070 */
[----:B------:R2:W-:Y:S01]  /*16bf0*/  STSM.16.M88.4 [R28], R24 ;  /* 0x000000181c007844 */ /* 0x0005e20000000200 */
[----:B-1----:R-:W-:-:S02]  /*16c00*/  IADD3 R8, P1, R186, UR4, RZ ;  /* 0x00000004ba087c10 */ /* 0x002fc4000ff3e0ff */
[----:B------:R-:W-:Y:S02]  /*16c10*/  F2FP.F16.F32.PACK_AB R32, R65, R64 ;  /* 0x000000404120723e */ /* 0x000fe400000000ff */
[----:B------:R-:W-:Y:S02]  /*16c20*/  F2FP.F16.F32.PACK_AB R33, R67, R66 ;  /* 0x000000424321723e */ /* 0x000fe400000000ff */
[----:B------:R-:W-:Y:S02]  /*16c30*/  F2FP.F16.F32.PACK_AB R34, R69, R68 ;  /* 0x000000444522723e */ /* 0x000fe400000000ff */
[----:B------:R-:W-:Y:S02]  /*16c40*/  F2FP.F16.F32.PACK_AB R37, R75, R74 ;  /* 0x0000004a4b25723e */ /* 0x000fe400000000ff */
[----:B------:R-:W-:Y:S01]  /*16c50*/  F2FP.F16.F32.PACK_AB R4, R81, R80 ;  /* 0x000000505104723e */ /* 0x000fe200000000ff */
[----:B------:R-:W-:Y:S01]  /*16c60*/  STSM.16.M88.4 [R71], R32 ;  /* 0x0000002047007844 */ /* 0x000fe20000000200 */
[----:B------:R-:W-:-:S02]  /*16c70*/  F2FP.F16.F32.PACK_AB R5, R83, R82 ;  /* 0x000000525305723e */ /* 0x000fc400000000ff */
[----:B------:R-:W-:Y:S01]  /*16c80*/  F2FP.F16.F32.PACK_AB R6, R85, R84 ;  /* 0x000000545506723e */ /* 0x000fe200000000ff */
[----:B------:R-:W-:Y:S01]  /*16c90*/  STSM.16.M88.4 [R70], R36 ;  /* 0x0000002446007844 */ /* 0x000fe20000000200 */
[----:B------:R-:W-:Y:S01]  /*16ca0*/  F2FP.F16.F32.PACK_AB R7, R87, R86 ;  /* 0x000000565707723e */ /* 0x000fe200000000ff */
[----:B--2---:R-:W1:Y:S01]  /*16cb0*/  LDC R28, c[0x0][0xbe8] ;  /* 0x0002fa00ff1c7b82 */ /* 0x004e620000000800 */
[----:B------:R-:W-:Y:S02]  /*16cc0*/  ISETP.NE.AND.EX P0, PT, RZ, UR5, PT, P0 ;  /* 0x00000005ff007c0c */ /* 0x000fe4000bf05300 */
[----:B------:R-:W-:Y:S01]  /*16cd0*/  IADD3.X R9, R187, UR5, RZ, P1, !PT ;  /* 0x00000005bb097c10 */ /* 0x000fe20008ffe4ff */
[----:B------:R-:W-:Y:S01]  /*16ce0*/  ULDC.64 UR4, c[0x0][0xc08] ;  /* 0x0003020000047ab9 */ /* 0x000fe20000000a00 */
[----:B------:R2:W-:Y:S03]  /*16cf0*/  STSM.16.M88.4 [R40], R4 ;  /* 0x0000000428007844 */ /* 0x0005e60000000200 */
[----:B------:R-:W-:Y:S01]  /*16d00*/  BAR.SYNC.DEFER_BLOCKING 0x1, 0x100 ;  /* 0x0044000000007b1d */ /* 0x000fe20000010000 */
[----:B------:R-:W-:-:S04]  /*16d10*/  ISETP.NE.U32.AND P2, PT, RZ, UR4, PT ;  /* 0x00000004ff007c0c */ /* 0x000fc8000bf45070 */
[----:B------:R-:W-:-:S13]  /*16d20*/  ISETP.NE.AND.EX P2, PT, RZ, UR5, PT, P2 ;  /* 0x00000005ff007c0c */ /* 0x000fda000bf45320 */
[----:B------:R-:W-:Y:S01]  /*16d30*/  @P2 IADD3 R186, P3, R186, UR4, RZ ;  /* 0x00000004baba2c10 */ /* 0x000fe2000ff7e0ff */
[----:B------:R-:W-:Y:S02]  /*16d40*/  ULDC UR4, c[0x0][0xa88] ;  /* 0x0002a20000047ab9 */ /* 0x000fe40000000800 */
[----:B--2---:R-:W-:Y:S02]  /*16d50*/  MOV R7, UR4 ;  /* 0x0000000400077c02 */ /* 0x004fe40008000f00 */
[----:B------:R-:W-:Y:S01]  /*16d60*/  @P2 IADD3.X R187, R187, UR5, RZ, P3, !PT ;  /* 0x00000005bbbb2c10 */ /* 0x000fe20009ffe4ff */
[----:B------:R2:W5:Y:S01]  /*16d70*/  @P0 LDG.E R48, desc[UR60][R8.64] ;  /* 0x0000003c08300981 */ /* 0x000562000c1e1900 */
[----:B-1----:R-:W-:-:S03]  /*16d80*/  ISETP.NE.AND P1, PT, R28, 0x1, PT ;  /* 0x000000011c00780c */ /* 0x002fc60003f25270 */
[----:B------:R2:W5:Y:S10]  /*16d90*/  @P2 LDG.E R7, desc[UR60][R186.64] ;  /* 0x0000003cba072981 */ /* 0x000574000c1e1900 */
[----:B------:R-:W1:Y:S08]  /*16da0*/  @P1 LDC R10, c[0x0][0xbec] ;  /* 0x0002fb00ff0a1b82 */ /* 0x000e700000000800 */
[----:B------:R-:W3:Y:S01]  /*16db0*/  @P1 LDC R11, c[0x0][0xbf0] ;  /* 0x0002fc00ff0b1b82 */ /* 0x000ee20000000800 */
[----:B--2---:R-:W-:Y:S05]  /*16dc0*/  @P2 BRA `(.L_x_646) ;  /* 0x0000000000102947 */ /* 0x004fea0003800000 */
[----:B------:R-:W-:Y:S05]  /*16dd0*/  @!P0 BRA `(.L_x_646) ;  /* 0x00000000000c8947 */ /* 0x000fea0003800000 */
[----:B------:R-:W2:Y:S04]  /*16de0*/  LDG.E R4, desc[UR60][R8.64] ;  /* 0x0000003c08047981 */ /* 0x000ea8000c1e1900 */
[----:B-----5:R-:W2:Y:S02]  /*16df0*/  LDG.E R7, desc[UR60][R8.64+0x4] ;  /* 0x0000043c08077981 */ /* 0x020ea4000c1e1900 */
[----:B--2---:R-:W-:-:S07]  /*16e00*/  IMAD.IADD R7, R7, 0x1, -R4 ;  /* 0x0000000107077824 */ /* 0x004fce00078e0a04 */
.L_x_646:
[----:B------:R-:W-:Y:S01]  /*16e10*/  SHF.R.S32.HI R54, RZ, 0x1f, R185 ;  /* 0x0000001fff367819 */ /* 0x000fe200000114b9 */
[----:B------:R-:W-:Y:S01]  /*16e20*/  ULDC.64 UR4, c[0x0][0xb90] ;  /* 0x0002e40000047ab9 */ /* 0x000fe20000000a00 */
[----:B------:R-:W-:Y:S01]  /*16e30*/  LEA R15, R190, R229, 0x7 ;  /* 0x000000e5be0f7211 */ /* 0x000fe200078e38ff */
[----:B-----5:R-:W-:Y:S01]  /*16e40*/  IMAD R57, R7, R28, RZ ;  /* 0x0000001c07397224 */ /* 0x020fe200078e02ff */
[----:B------:R-:W-:Y:S01]  /*16e50*/  SHF.R.S32.HI R49, RZ, 0x1f, R48 ;  /* 0x0000001fff317819 */ /* 0x000fe20000011430 */
[----:B------:R-:W-:Y:S01]  /*16e60*/  IMAD R4, R54, UR4, RZ ;  /* 0x0000000436047c24 */ /* 0x000fe2000f8e02ff */
[----:B------:R-:W-:Y:S01]  /*16e70*/  SEL R193, R193, RZ, !P0 ;  /* 0x000000ffc1c17207 */ /* 0x000fe20004000000 */
[----:B-1----:R-:W-:Y:S01]  /*16e80*/  @P1 IMAD.HI.U32 R6, R15, R10, RZ ;  /* 0x0000000a0f061227 */ /* 0x002fe200078e00ff */
[----:B------:R-:W-:Y:S02]  /*16e90*/  SEL R55, R188, RZ, !P0 ;  /* 0x000000ffbc377207 */ /* 0x000fe40004000000 */
[----:B------:R-:W-:Y:S01]  /*16ea0*/  LEA R14, R190, R227, 0x7 ;  /* 0x000000e3be0e7211 */ /* 0x000fe200078e38ff */
[----:B------:R-:W-:-:S02]  /*16eb0*/  IMAD R13, R185, UR5, R4 ;  /* 0x00000005b90d7c24 */ /* 0x000fc4000f8e0204 */
[----:B------:R-:W-:Y:S01]  /*16ec0*/  IMAD.MOV.U32 R9, RZ, RZ, R15 ;  /* 0x000000ffff097224 */ /* 0x000fe200078e000f */
[----:B---3--:R-:W-:Y:S01]  /*16ed0*/  @P1 SHF.R.U32.HI R9, RZ, R11, R6 ;  /* 0x0000000bff091219 */ /* 0x008fe20000011606 */
[----:B------:R-:W-:Y:S01]  /*16ee0*/  IMAD.WIDE.U32 R4, R185, UR4, R48 ;  /* 0x00000004b9047c25 */ /* 0x000fe2000f8e0030 */
[----:B------:R-:W-:Y:S01]  /*16ef0*/  LEA R11, R192, R182, 0x6 ;  /* 0x000000b6c00b7211 */ /* 0x000fe200078e30ff */
[----:B------:R-:W-:Y:S02]  /*16f00*/  ULDC.64 UR4, c[0x0][0xb98] ;  /* 0x0002e60000047ab9 */ /* 0x000fe40000000a00 */
[----:B------:R-:W-:Y:S01]  /*16f10*/  IMAD.IADD R5, R5, 0x1, R13 ;  /* 0x0000000105057824 */ /* 0x000fe200078e020d */
[----:B------:R-:W-:Y:S01]  /*16f20*/  IADD3 R13, -R9, RZ, RZ ;  /* 0x000000ff090d7210 */ /* 0x000fe20007ffe1ff */
[----:B------:R-:W-:-:S04]  /*16f30*/  IMAD.WIDE R20, R11, 0x2, R20 ;  /* 0x000000020b147825 */ /* 0x000fc800078e0214 */
[----:B------:R-:W-:Y:S01]  /*16f40*/  IMAD R6, R193, UR4, RZ ;  /* 0x00000004c1067c24 */ /* 0x000fe2000f8e02ff */
[C---:B------:R-:W-:Y:S01]  /*16f50*/  IADD3 R33, P6, R20.reuse, 0x4000, RZ ;  /* 0x0000400014217810 */ /* 0x040fe20007fde0ff */
[C---:B------:R-:W-:Y:S01]  /*16f60*/  IMAD.WIDE.U32 R4, R55.reuse, UR4, R4 ;  /* 0x0000000437047c25 */ /* 0x040fe2000f8e0004 */
[C---:B------:R-:W-:Y:S02]  /*16f70*/  IADD3 R37, P5, R20.reuse, 0x5000, RZ ;  /* 0x0000500014257810 */ /* 0x040fe40007fbe0ff */
[----:B------:R-:W-:Y:S01]  /*16f80*/  LOP3.LUT R7, R20, 0x380, RZ, 0xc0, !PT ;  /* 0x0000038014077812 */ /* 0x000fe200078ec0ff */
        /* <DEDUP_REMOVED lines=9> */
[C---:B------:R-:W-:Y:S01]  /*17020*/  IADD3 R25, P2, R20.reuse, 0x3000, RZ ;  /* 0x0000300014197810 */ /* 0x040fe20007f5e0ff */
[----:B------:R-:W-:Y:S01]  /*17030*/  IMAD.WIDE.U32 R4, R11, UR4, R4 ;  /* 0x000000040b047c25 */ /* 0x000fe2000f8e0004 */
[----:B------:R-:W-:Y:S02]  /*17040*/  LOP3.LUT R12, R9, 0x380, RZ, 0xc0, !PT ;  /* 0x00000380090c7812 */ /* 0x000fe400078ec0ff */
[----:B------:R-:W-:Y:S01]  /*17050*/  IADD3 R15, P0, R20, 0x1000, RZ ;  /* 0x00001000140f7810 */ /* 0x000fe20007f1e0ff */
[----:B------:R-:W-:Y:S01]  /*17060*/  IMAD R13, R11, UR5, R6 ;  /* 0x000000050b0d7c24 */ /* 0x000fe2000f8e0206 */
[----:B------:R-:W-:Y:S01]  /*17070*/  ULDC.64 UR4, c[0x0][0xb50] ;  /* 0x0002d40000047ab9 */ /* 0x000fe20000000a00 */
[----:B------:R-:W-:-:S02]  /*17080*/  SHF.R.U64 R12, R12, 0x3, RZ ;  /* 0x000000030c0c7819 */ /* 0x000fc400000012ff */
[----:B------:R-:W-:Y:S01]  /*17090*/  IMAD.IADD R5, R5, 0x1, R13 ;  /* 0x0000000105057824 */ /* 0x000fe200078e020d */
[C---:B------:R-:W-:Y:S01]  /*170a0*/  LEA R6, P4, R4.reuse, UR4, 0x2 ;  /* 0x0000000404067c11 */ /* 0x040fe2000f8810ff */
[----:B------:R-:W-:Y:S01]  /*170b0*/  IMAD.X R13, RZ, RZ, R21, P3 ;  /* 0x000000ffff0d7224 */ /* 0x000fe200018e0615 */
[----:B------:R-:W-:Y:S02]  /*170c0*/  LOP3.LUT R24, R25, 0x380, RZ, 0xc0, !PT ;  /* 0x0000038019187812 */ /* 0x000fe400078ec0ff */
[----:B------:R-:W-:Y:S01]  /*170d0*/  LEA.HI.X R10, R4, UR5, R5, 0x2, P4 ;  /* 0x00000005040a7c11 */ /* 0x000fe2000a0f1405 */
[----:B------:R-:W-:Y:S01]  /*170e0*/  SHFL.IDX PT, R50, R6, RZ, 0x1c1f ;  /* 0x001c1fff06327589 */ /* 0x000fe200000e0000 */
[----:B------:R-:W-:Y:S01]  /*170f0*/  LOP3.LUT R12, R12, R9, RZ, 0x3c, !PT ;  /* 0x000000090c0c7212 */ /* 0x000fe200078e3cff */
[----:B------:R-:W-:Y:S01]  /*17100*/  IMAD.X R9, RZ, RZ, R21, P0 ;  /* 0x000000ffff097224 */ /* 0x000fe200000e0615 */
[----:B------:R-:W-:Y:S01]  /*17110*/  SHF.R.U64 R24, R24, 0x3, RZ ;  /* 0x0000000318187819 */ /* 0x000fe200000012ff */
[----:B------:R-:W1:Y:S01]  /*17120*/  SHFL.IDX PT, R51, R10, RZ, 0x1c1f ;  /* 0x001c1fff0a337589 */ /* 0x000e6200000e0000 */
[----:B------:R-:W-:Y:S01]  /*17130*/  LOP3.LUT P0, RZ, R196, 0x3, RZ, 0xc0, !PT ;  /* 0x00000003c4ff7812 */ /* 0x000fe2000780c0ff */
[----:B------:R-:W-:Y:S01]  /*17140*/  ULDC.64 UR4, c[0x0][0xaa0] ;  /* 0x0002a80000047ab9 */ /* 0x000fe20000000a00 */
[----:B------:R-:W-:Y:S01]  /*17150*/  LOP3.LUT R24, R24, R25, RZ, 0x3c, !PT ;  /* 0x0000001918187212 */ /* 0x000fe200078e3cff */
[----:B------:R-:W-:Y:S01]  /*17160*/  SHFL.IDX PT, R52, R6, 0x1, 0x1c1f ;  /* 0x003c1f0006347f89 */ /* 0x000fe200000e0000 */
[----:B------:R-:W-:-:S02]  /*17170*/  IADD3.X R25, RZ, R21, RZ, P2, !PT ;  /* 0x00000015ff197210 */ /* 0x000fc400017fe4ff */
[C---:B------:R-:W-:Y:S01]  /*17180*/  IADD3 R4, R14.reuse, 0x8, RZ ;  /* 0x000000080e047810 */ /* 0x040fe20007ffe0ff */
[----:B------:R-:W2:Y:S01]  /*17190*/  SHFL.IDX PT, R53, R10, 0x1, 0x1c1f ;  /* 0x003c1f000a357f89 */ /* 0x000ea200000e0000 */
[-C--:B------:R-:W-:Y:S02]  /*171a0*/  ISETP.GE.OR P2, PT, R14, R57.reuse, P0 ;  /* 0x000000390e00720c */ /* 0x080fe40000746670 */
[----:B------:R-:W-:Y:S02]  /*171b0*/  ISETP.GE.OR P0, PT, R4, R57, P0 ;  /* 0x000000390400720c */ /* 0x000fe40000706670 */
[C---:B------:R-:W-:Y:S02]  /*171c0*/  IADD3 R5, P3, R20.reuse, 0x7000, RZ ;  /* 0x0000700014057810 */ /* 0x040fe40007f7e0ff */
[----:B------:R-:W-:Y:S02]  /*171d0*/  IADD3 R41, P4, R20, 0x6000, RZ ;  /* 0x0000600014297810 */ /* 0x000fe40007f9e0ff */
[----:B------:R-:W-:-:S02]  /*171e0*/  LOP3.LUT R4, R5, 0x380, RZ, 0xc0, !PT ;  /* 0x0000038005047812 */ /* 0x000fc400078ec0ff */
[----:B------:R-:W-:Y:S02]  /*171f0*/  LOP3.LUT R32, R33, 0x380, RZ, 0xc0, !PT ;  /* 0x0000038021207812 */ /* 0x000fe400078ec0ff */
[----:B------:R-:W-:Y:S02]  /*17200*/  LOP3.LUT R36, R37, 0x380, RZ, 0xc0, !PT ;  /* 0x0000038025247812 */ /* 0x000fe400078ec0ff */
[----:B------:R-:W-:Y:S01]  /*17210*/  LOP3.LUT R40, R41, 0x380, RZ, 0xc0, !PT ;  /* 0x0000038029287812 */ /* 0x000fe200078ec0ff */
[----:B-1----:R1:W-:Y:S01]  /*17220*/  @!P2 ST.E desc[UR60][R50.64], R0 ;  /* 0x000000003200a985 */ /* 0x0023e2000c10193c */
[----:B------:R-:W-:Y:S02]  /*17230*/  SHF.R.U64 R7, R7, 0x3, RZ ;  /* 0x0000000307077819 */ /* 0x000fe400000012ff */
[----:B------:R-:W-:Y:S02]  /*17240*/  SHF.R.U64 R4, R4, 0x3, RZ ;  /* 0x0000000304047819 */ /* 0x000fe400000012ff */
[----:B------:R-:W-:-:S02]  /*17250*/  SHF.R.U64 R32, R32, 0x3, RZ ;  /* 0x0000000320207819 */ /* 0x000fc400000012ff */
[----:B------:R-:W-:Y:S01]  /*17260*/  SHF.R.U64 R36, R36, 0x3, RZ ;  /* 0x0000000324247819 */ /* 0x000fe200000012ff */
[----:B--2---:R2:W-:Y:S01]  /*17270*/  @!P0 ST.E desc[UR60][R52.64], R3 ;  /* 0x0000000334008985 */ /* 0x0045e2000c10193c */
[----:B------:R-:W-:Y:S02]  /*17280*/  SHF.R.U64 R40, R40, 0x3, RZ ;  /* 0x0000000328287819 */ /* 0x000fe400000012ff */
[----:B------:R-:W-:Y:S01]  /*17290*/  LOP3.LUT R20, R7, R20, RZ, 0x3c, !PT ;  /* 0x0000001407147212 */ /* 0x000fe200078e3cff */
[----:B-1----:R-:W1:Y:S01]  /*172a0*/  @P1 LDC R51, c[0x0][0xbec] ;  /* 0x0002fb00ff331b82 */ /* 0x002e620000000800 */
[----:B------:R-:W-:Y:S01]  /*172b0*/  LOP3.LUT R32, R32, R33, RZ, 0x3c, !PT ;  /* 0x0000002120207212 */ /* 0x000fe200078e3cff */
[--C-:B------:R-:W-:Y:S01]  /*172c0*/  IMAD.X R33, RZ, RZ, R21.reuse, P6 ;  /* 0x000000ffff217224 */ /* 0x100fe200030e0615 */
[----:B------:R-:W-:Y:S01]  /*172d0*/  LOP3.LUT R36, R36, R37, RZ, 0x3c, !PT ;  /* 0x0000002524247212 */ /* 0x000fe200078e3cff */
[----:B------:R-:W5:Y:S01]  /*172e0*/  LD.E.128 R24, desc[UR60][R24.64] ;  /* 0x0000003c18187980 */ /* 0x000f62000c101d00 */
[----:B------:R-:W-:Y:S01]  /*172f0*/  LOP3.LUT R40, R40, R41, RZ, 0x3c, !PT ;  /* 0x0000002928287212 */ /* 0x000fe200078e3cff */
[----:B------:R-:W-:Y:S01]  /*17300*/  IMAD.X R41, RZ, RZ, R21, P4 ;  /* 0x000000ffff297224 */ /* 0x000fe200020e0615 */
[----:B------:R-:W-:Y:S01]  /*17310*/  LOP3.LUT R44, R4, R5, RZ, 0x3c, !PT ;  /* 0x00000005042c7212 */ /* 0x000fe200078e3cff */
[----:B--2---:R-:W-:Y:S01]  /*17320*/  IMAD R3, R49, UR4, RZ ;  /* 0x0000000431037c24 */ /* 0x004fe2000f8e02ff */
[-C--:B------:R-:W-:Y:S01]  /*17330*/  IADD3.X R37, RZ, R21.reuse, RZ, P5, !PT ;  /* 0x00000015ff257210 */ /* 0x080fe20002ffe4ff */
[----:B------:R-:W2:Y:S01]  /*17340*/  @P1 LDC R49, c[0x0][0xbf0] ;  /* 0x0002fc00ff311b82 */ /* 0x000ea20000000800 */
[----:B------:R-:W-:Y:S01]  /*17350*/  IADD3.X R45, RZ, R21, RZ, P3, !PT ;  /* 0x00000015ff2d7210 */ /* 0x000fe20001ffe4ff */
[----:B------:R3:W5:Y:S01]  /*17360*/  LD.E.128 R4, desc[UR60][R20.64] ;  /* 0x0000003c14047980 */ /* 0x000762000c101d00 */
[----:B------:R-:W-:Y:S01]  /*17370*/  IMAD R3, R48, UR5, R3 ;  /* 0x0000000530037c24 */ /* 0x000fe2000f8e0203 */
[----:B------:R-:W-:-:S02]  /*17380*/  LOP3.LUT R8, R15, 0x380, RZ, 0xc0, !PT ;  /* 0x000003800f087812 */ /* 0x000fc400078ec0ff */
[----:B------:R-:W5:Y:S02]  /*17390*/  LD.E.128 R32, desc[UR60][R32.64] ;  /* 0x0000003c20207980 */ /* 0x000f64000c101d00 */
[----:B------:R-:W-:Y:S02]  /*173a0*/  SHF.R.U64 R8, R8, 0x3, RZ ;  /* 0x0000000308087819 */ /* 0x000fe400000012ff */
[----:B------:R-:W5:Y:S01]  /*173b0*/  LD.E.128 R36, desc[UR60][R36.64] ;  /* 0x0000003c24247980 */ /* 0x000f62000c101d00 */
[----:B---3--:R-:W-:Y:S01]  /*173c0*/  IMAD.WIDE.U32 R20, R48, UR4, RZ ;  /* 0x0000000430147c25 */ /* 0x008fe2000f8e00ff */
[----:B------:R-:W-:Y:S01]  /*173d0*/  ULDC.64 UR4, c[0x0][0xae8] ;  /* 0x0002ba0000047ab9 */ /* 0x000fe20000000a00 */
[----:B------:R-:W-:Y:S01]  /*173e0*/  LOP3.LUT R8, R8, R15, RZ, 0x3c, !PT ;  /* 0x0000000f08087212 */ /* 0x000fe200078e3cff */
[----:B------:R-:W5:Y:S01]  /*173f0*/  LD.E.128 R40, desc[UR60][R40.64] ;  /* 0x0000003c28287980 */ /* 0x000f62000c101d00 */
[----:B------:R-:W-:Y:S01]  /*17400*/  IMAD.IADD R21, R21, 0x1, R3 ;  /* 0x0000000115157824 */ /* 0x000fe200078e0203 */
[----:B------:R-:W-:Y:S01]  /*17410*/  LEA R3, R184, R192, 0x5 ;  /* 0x000000c0b8037211 */ /* 0x000fe200078e28ff */
[----:B------:R-:W-:Y:S01]  /*17420*/  IMAD R0, R54, UR4, RZ ;  /* 0x0000000436007c24 */ /* 0x000fe2000f8e02ff */
[----:B------:R-:W5:Y:S01]  /*17430*/  LD.E.128 R12, desc[UR60][R12.64] ;  /* 0x0000003c0c0c7980 */ /* 0x000f62000c101d00 */
[----:B------:R-:W-:-:S03]  /*17440*/  IMAD.WIDE.U32 R20, R185, UR4, R20 ;  /* 0x00000004b9147c25 */ /* 0x000fc6000f8e0014 */
[----:B------:R-:W5:Y:S01]  /*17450*/  LD.E.128 R8, desc[UR60][R8.64] ;  /* 0x0000003c08087980 */ /* 0x000f62000c101d00 */
[----:B------:R-:W-:Y:S02]  /*17460*/  IMAD R50, R190, 0x80, R3 ;  /* 0x00000080be327824 */ /* 0x000fe400078e0203 */
[----:B------:R-:W-:Y:S01]  /*17470*/  IMAD R3, R185, UR5, R0 ;  /* 0x00000005b9037c24 */ /* 0x000fe2000f8e0200 */
[----:B------:R-:W-:Y:S01]  /*17480*/  ULDC.64 UR4, c[0x0][0xaf0] ;  /* 0x0002bc0000047ab9 */ /* 0x000fe20000000a00 */
[----:B-1----:R-:W-:Y:S01]  /*17490*/  @P1 IMAD.HI.U32 R0, R50, R51, RZ ;  /* 0x0000003332001227 */ /* 0x002fe200078e00ff */
[----:B------:R-:W5:Y:S02]  /*174a0*/  LD.E.128 R44, desc[UR60][R44.64] ;  /* 0x0000003c2c2c7980 */ /* 0x000f64000c101d00 */
[----:B------:R-:W-:Y:S01]  /*174b0*/  IADD3 R21, R21, R3, RZ ;  /* 0x0000000315157210 */ /* 0x000fe20007ffe0ff */
[----:B------:R-:W-:Y:S01]  /*174c0*/  IMAD.MOV.U32 R3, RZ, RZ, R50 ;  /* 0x000000ffff037224 */ /* 0x000fe200078e0032 */
[----:B--2---:R-:W-:Y:S01]  /*174d0*/  @P1 SHF.R.U32.HI R3, RZ, R49, R0 ;  /* 0x00000031ff031219 */ /* 0x004fe20000011600 */
[----:B------:R-:W-:Y:S01]  /*174e0*/  IMAD R48, R193, UR4, RZ ;  /* 0x00000004c1307c24 */ /* 0x000fe2000f8e02ff */
[----:B------:R-:W-:Y:S01]  /*174f0*/  @!PT LDS RZ, [RZ] ;  /* 0x00000000fffff984 */ /* 0x000fe20000000800 */
[----:B------:R-:W-:Y:S01]  /*17500*/  @!PT LDS RZ, [RZ] ;  /* 0x00000000fffff984 */ /* 0x000fe20000000800 */
[----:B------:R-:W-:Y:S01]  /*17510*/  @!PT LDS RZ, [RZ] ;  /* 0x00000000fffff984 */ /* 0x000fe20000000800 */
[----:B------:R-:W-:Y:S01]  /*17520*/  @!PT LDS RZ, [RZ] ;  /* 0x00000000fffff984 */ /* 0x000fe20000000800 */
[----:B------:R1:W-:Y:S06]  /*17530*/  MEMBAR.ALL.CTA ;  /* 0x0000000000007992 */ /* 0x0003ec0000008000 */
[----:B-1----:R-:W1:Y:S01]  /*17540*/  FENCE.VIEW.ASYNC.S ;  /* 0x00000000000073c6 */ /* 0x002e620000000000 */
[----:B------:R-:W-:Y:S01]  /*17550*/  IMAD.WIDE.U32 R20, R55, UR4, R20 ;  /* 0x0000000437147c25 */ /* 0x000fe2000f8e0014 */
[----:B------:R-:W-:-:S02]  /*17560*/  SHF.R.S32.HI R0, RZ, 0x1f, R3 ;  /* 0x0000001fff007819 */ /* 0x000fc40000011403 */
[----:B------:R-:W-:Y:S01]  /*17570*/  IADD3 R51, -R3, RZ, RZ ;  /* 0x000000ff03337210 */ /* 0x000fe20007ffe1ff */
[----:B------:R-:W-:Y:S01]  /*17580*/  IMAD R49, R55, UR5, R48 ;  /* 0x0000000537317c24 */ /* 0x000fe2000f8e0230 */
[----:B------:R-:W-:Y:S02]  /*17590*/  ULDC.64 UR4, c[0x0][0xae0] ;  /* 0x0002b80000047ab9 */ /* 0x000fe40000000a00 */
[----:B------:R-:W-:Y:S02]  /*175a0*/  IMAD R0, R0, UR4, RZ ;  /* 0x0000000400007c24 */ /* 0x000fe4000f8e02ff */
[----:B------:R-:W-:Y:S02]  /*175b0*/  IMAD.IADD R21, R21, 0x1, R49 ;  /* 0x0000000115157824 */ /* 0x000fe400078e0231 */
[----:B------:R-:W-:Y:S02]  /*175c0*/  IMAD R49, R28, R51, R50 ;  /* 0x000000331c317224 */ /* 0x000fe400078e0232 */
[----:B------:R-:W-:-:S02]  /*175d0*/  IMAD R51, R3, UR5, R0 ;  /* 0x0000000503337c24 */ /* 0x000fc4000f8e0200 */
[----:B------:R-:W-:Y:S01]  /*175e0*/  IMAD.WIDE.U32 R20, R3, UR4, R20 ;  /* 0x0000000403147c25 */ /* 0x000fe2000f8e0014 */
[----:B------:R-:W-:Y:S01]  /*175f0*/  SHF.R.S32.HI R0, RZ, 0x1f, R49 ;  /* 0x0000001fff007819 */ /* 0x000fe20000011431 */
[----:B------:R-:W-:Y:S01]  /*17600*/  ULDC.64 UR4, c[0x0][0xad8] ;  /* 0x0002b60000047ab9 */ /* 0x000fe20000000a00 */
[----:B------:R-:W-:Y:S01]  /*17610*/  LEA R50, R190, R192, 0x7 ;  /* 0x000000c0be327211 */ /* 0x000fe200078e38ff */
[----:B------:R-:W-:Y:S02]  /*17620*/  IMAD.IADD R21, R21, 0x1, R51 ;  /* 0x0000000115157824 */ /* 0x000fe400078e0233 */
[----:B------:R-:W-:Y:S01]  /*17630*/  IMAD R28, R0, UR4, RZ ;  /* 0x00000004001c7c24 */ /* 0x000fe2000f8e02ff */
[C---:B------:R-:W-:Y:S01]  /*17640*/  IADD3 R0, R50.reuse, 0x20, RZ ;  /* 0x0000002032007810 */ /* 0x040fe20007ffe0ff */
[----:B------:R-:W-:Y:S01]  /*17650*/  IMAD.WIDE.U32 R20, R49, UR4, R20 ;  /* 0x0000000431147c25 */ /* 0x000fe2000f8e0014 */
[----:B------:R-:W-:-:S03]  /*17660*/  ISETP.GE.AND P2, PT, R50, R57, PT ;  /* 0x000000393200720c */ /* 0x000fc60003f46270 */
[----:B------:R-:W-:Y:S01]  /*17670*/  IMAD R51, R49, UR5, R28 ;  /* 0x0000000531337c24 */ /* 0x000fe2000f8e021c */
[-C--:B------:R-:W-:Y:S01]  /*17680*/  ISETP.GE.AND P0, PT, R0, R57.reuse, PT ;  /* 0x000000390000720c */ /* 0x080fe20003f06270 */
[----:B------:R-:W-:Y:S01]  /*17690*/  VIADD R0, R2, 0x2a820 ;  /* 0x0002a82002007836 */ /* 0x000fe20000000000 */
[----:B------:R-:W-:Y:S01]  /*176a0*/  ULDC.64 UR4, c[0x0][0xa80] ;  /* 0x0002a00000047ab9 */ /* 0x000fe20000000a00 */
[----:B------:R-:W-:Y:S01]  /*176b0*/  IADD3 R3, R50, 0x40, RZ ;  /* 0x0000004032037810 */ /* 0x000fe20007ffe0ff */
[----:B------:R-:W-:Y:S01]  /*176c0*/  IMAD.IADD R21, R21, 0x1, R51 ;  /* 0x0000000115157824 */ /* 0x000fe200078e0233 */
[----:B------:R-:W-:Y:S02]  /*176d0*/  LEA R28, P3, R20, UR4, 0x1 ;  /* 0x00000004141c7c11 */ /* 0x000fe4000f8608ff */
[----:B------:R-:W-:Y:S02]  /*176e0*/  ISETP.GE.AND P1, PT, R3, R57, PT ;  /* 0x000000390300720c */ /* 0x000fe40003f26270 */
[----:B------:R-:W-:-:S02]  /*176f0*/  PRMT R0, RZ, 0x654, R0 ;  /* 0x00000654ff007816 */ /* 0x000fc40000000000 */
[----:B------:R-:W-:Y:S01]  /*17700*/  LEA.HI.X R3, R20, UR5, R21, 0x1, P3 ;  /* 0x0000000514037c11 */ /* 0x000fe200098f0c15 */
[----:B-1----:R1:W2:Y:S01]  /*17710*/  SHFL.IDX PT, R48, R28, RZ, 0x181f ;  /* 0x00181fff1c307589 */ /* 0x0022a200000e0000 */
[----:B------:R3:W-:Y:S01]  /*17720*/  SYNCS.ARRIVE.TRANS64.RED.A1T0 RZ, [R0+URZ], RZ ;  /* 0x000000ff00ff79a7 */ /* 0x0007e2000810043f */
[----:B------:R-:W-:Y:S01]  /*17730*/  BSSY B1, `(.L_x_647) ;  /* 0x000000e000017945 */ /* 0x000fe20003800000 */
[----:B------:R-:W-:Y:S02]  /*17740*/  SHF.R.S32.HI R56, RZ, 0x1f, R183 ;  /* 0x0000001fff387819 */ /* 0x000fe400000114b7 */
[----:B------:R-:W-:Y:S01]  /*17750*/  SHF.R.S32.HI R58, RZ, 0x1f, R182 ;  /* 0x0000001fff3a7819 */ /* 0x000fe200000114b6 */
[----:B---3--:R1:W3:Y:S01]  /*17760*/  SHFL.IDX PT, R0, R3, RZ, 0x181f ;  /* 0x00181fff03007589 */ /* 0x0082e200000e0000 */
[----:B------:R-:W-:Y:S05]  /*17770*/  @P2 BRA `(.L_x_648) ;  /* 0x0000000000242947 */ /* 0x000fea0003800000 */
[----:B------:R-:W-:Y:S02]  /*17780*/  ULDC UR4, c[0x0][0xac8] ;  /* 0x0002b20000047ab9 */ /* 0x000fe40000000800 */
[----:B------:R-:W-:Y:S02]  /*17790*/  ISETP.GE.AND P2, PT, R182, UR4, PT ;  /* 0x00000004b6007c0c */ /* 0x000fe4000bf46270 */
[----:B------:R-:W-:-:S11]  /*177a0*/  ISETP.GE.AND P3, PT, R183, UR4, PT ;  /* 0x00000004b7007c0c */ /* 0x000fd6000bf66270 */
[CC--:B--2---:R-:W-:Y:S02]  /*177b0*/  @!P2 LEA R20, P4, R182.reuse, R48.reuse, 0x1 ;  /* 0x00000030b614a211 */ /* 0x0c4fe400078808ff */
[C---:B------:R-:W-:Y:S02]  /*177c0*/  @!P3 LEA R48, P5, R183.reuse, R48, 0x1 ;  /* 0x00000030b730b211 */ /* 0x040fe400078a08ff */
[-C--:B---3--:R-:W-:Y:S02]  /*177d0*/  @!P2 LEA.HI.X R21, R182, R0.reuse, R58, 0x1, P4 ;  /* 0x00000000b615a211 */ /* 0x088fe400020f0c3a */
[----:B------:R-:W-:-:S03]  /*177e0*/  @!P3 LEA.HI.X R49, R183, R0, R56, 0x1, P5 ;  /* 0x00000000b731b211 */ /* 0x000fc600028f0c38 */
[----:B-----5:R4:W-:Y:S04]  /*177f0*/  @!P2 ST.E.128 desc[UR60][R20.64], R4 ;  /* 0x000000041400a985 */ /* 0x0209e8000c101d3c */
[----:B------:R4:W-:Y:S02]  /*17800*/  @!P3 ST.E.128 desc[UR60][R48.64], R32 ;  /* 0x000000203000b985 */ /* 0x0009e4000c101d3c */
.L_x_648:
[----:B------:R-:W-:Y:S05]  /*17810*/  BSYNC B1 ;  /* 0x0000000000017941 */ /* 0x000fea0003800000 */
.L_x_647:
[----:B---3--:R3:W0:Y:S01]  /*17820*/  SHFL.IDX PT, R0, R3, 0x1, 0x181f ;  /* 0x00381f0003007f89 */ /* 0x00862200000e0000 */
[----:B------:R-:W-:Y:S03]  /*17830*/  BSSY B1, `(.L_x_649) ;  /* 0x000000c000017945 */ /* 0x000fe60003800000 */
[----:B----45:R3:W4:Y:S01]  /*17840*/  SHFL.IDX PT, R6, R28, 0x1, 0x181f ;  /* 0x00381f001c067f89 */ /* 0x03072200000e0000 */
[----:B------:R-:W-:Y:S05]  /*17850*/  @P0 BRA `(.L_x_650) ;  /* 0x0000000000240947 */ /* 0x000fea0003800000 */
[----:B------:R-:W-:Y:S02]  /*17860*/  ULDC UR4, c[0x0][0xac8] ;  /* 0x0002b20000047ab9 */ /* 0x000fe40000000800 */
[----:B------:R-:W-:Y:S02]  /*17870*/  ISETP.GE.AND P3, PT, R182, UR4, PT ;  /* 0x00000004b6007c0c */ /* 0x000fe4000bf66270 */
[----:B------:R-:W-:-:S11]  /*17880*/  ISETP.GE.AND P4, PT, R183, UR4, PT ;  /* 0x00000004b7007c0c */ /* 0x000fd6000bf86270 */
[CC--:B----4-:R-:W-:Y:S02]  /*17890*/  @!P3 LEA R4, P0, R182.reuse, R6.reuse, 0x1 ;  /* 0x00000006b604b211 */ /* 0x0d0fe400078008ff */
[C---:B------:R-:W-:Y:S02]  /*178a0*/  @!P4 LEA R6, P2, R183.reuse, R6, 0x1 ;  /* 0x00000006b706c211 */ /* 0x040fe400078408ff */
[-C--:B0-----:R-:W-:Y:S02]  /*178b0*/  @!P3 LEA.HI.X R5, R182, R0.reuse, R58, 0x1, P0 ;  /* 0x00000000b605b211 */ /* 0x081fe400000f0c3a */
[----:B------:R-:W-:-:S03]  /*178c0*/  @!P4 LEA.HI.X R7, R183, R0, R56, 0x1, P2 ;  /* 0x00000000b707c211 */ /* 0x000fc600010f0c38 */
[----:B------:R0:W-:Y:S04]  /*178d0*/  @!P3 ST.E.128 desc[UR60][R4.64], R8 ;  /* 0x000000080400b985 */ /* 0x0001e8000c101d3c */
[----:B------:R0:W-:Y:S02]  /*178e0*/  @!P4 ST.E.128 desc[UR60][R6.64], R36 ;  /* 0x000000240600c985 */ /* 0x0001e4000c101d3c */
.L_x_650:
[----:B------:R-:W-:Y:S05]  /*178f0*/  BSYNC B1 ;  /* 0x0000000000017941 */ /* 0x000fea0003800000 */
.L_x_649:
[----:B0-----:R0:W0:Y:S01]  /*17900*/  SHFL.IDX PT, R0, R3, 0x2, 0x181f ;  /* 0x00581f0003007f89 */ /* 0x00102200000e0000 */
[----:B------:R-:W-:Y:S03]  /*17910*/  BSSY B1, `(.L_x_651) ;  /* 0x000000c000017945 */ /* 0x000fe60003800000 */
[----:B----4-:R4:W0:Y:S01]  /*17920*/  SHFL.IDX PT, R6, R28, 0x2, 0x181f ;  /* 0x00581f001c067f89 */ /* 0x01082200000e0000 */
        /* <DEDUP_REMOVED lines=8> */
[----:B------:R0:W-:Y:S04]  /*179b0*/  @!P2 ST.E.128 desc[UR60][R4.64], R12 ;  /* 0x0000000c0400a985 */ /* 0x0001e8000c101d3c */
[----:B------:R0:W-:Y:S02]  /*179c0*/  @!P3 ST.E.128 desc[UR60][R6.64], R40 ;  /* 0x000000280600b985 */ /* 0x0001e4000c101d3c */
.L_x_652:
[----:B------:R-:W-:Y:S05]  /*179d0*/  BSYNC B1 ;  /* 0x0000000000017941 */ /* 0x000fea0003800000 */
.L_x_651:
[----:B0-----:R-:W-:Y:S01]  /*179e0*/  IADD3 R0, R50, 0x60, RZ ;  /* 0x0000006032007810 */ /* 0x001fe20007ffe0ff */
[----:B-1-3--:R-:W0:Y:S03]  /*179f0*/  SHFL.IDX PT, R3, R3, 0x3, 0x181f ;  /* 0x00781f0003037f89 */ /* 0x00ae2600000e0000 */
[----:B------:R-:W-:Y:S01]  /*17a00*/  ISETP.GE.AND P0, PT, R0, R57, PT ;  /* 0x000000390000720c */ /* 0x000fe20003f06270 */
[----:B----4-:R-:W1:-:S12]  /*17a10*/  SHFL.IDX PT, R28, R28, 0x3, 0x181f ;  /* 0x00781f001c1c7f89 */ /* 0x010e5800000e0000 */
[----:B------:R-:W-:Y:S05]  /*17a20*/  @P0 BRA `(.L_x_653) ;  /* 0x0000000800ec0947 */ /* 0x000fea0003800000 */
[----:B------:R-:W-:Y:S02]  /*17a30*/  ULDC UR4, c[0x0][0xac8] ;  /* 0x0002b20000047ab9 */ /* 0x000fe40000000800 */
[----:B------:R-:W-:-:S13]  /*17a40*/  ISETP.GE.AND P1, PT, R182, UR4, PT ;  /* 0x00000004b6007c0c */ /* 0x000fda000bf26270 */
[----:B-1----:R-:W-:-:S04]  /*17a50*/  @!P1 LEA R4, P0, R182, R28, 0x1 ;  /* 0x0000001cb6049211 */ /* 0x002fc800078008ff */
        /* <DEDUP_REMOVED lines=8> */
.L_x_645:
[----:B------:R-:W-:Y:S01]  /*17ae0*/  ULDC.64 UR4, c[0x0][0xc00] ;  /* 0x0003000000047ab9 */ /* 0x000fe20000000a00 */
[----:B------:R-:W-:Y:S01]  /*17af0*/  IMAD.MOV.U32 R3, RZ, RZ, RZ ;  /* 0x000000ffff037224 */ /* 0x000fe200078e00ff */
[----:B------:R-:W-:Y:S01]  /*17b00*/  ISETP.NE.U32.AND P0, PT, RZ, UR4, PT ;  /* 0x00000004ff007c0c */ /* 0x000fe2000bf05070 */
[----:B------:R-:W2:Y:S01]  /*17b10*/  LDC R25, c[0x0][0xbe8] ;  /* 0x0002fa00ff197b82 */ /* 0x000ea20000000800 */
[----:B------:R-:W-:Y:S02]  /*17b20*/  IADD3 R4, P1, R186, UR4, RZ ;  /* 0x00000004ba047c10 */ /* 0x000fe4000ff3e0ff */
[----:B------:R-:W-:Y:S02]  /*17b30*/  ISETP.NE.AND.EX P0, PT, RZ, UR5, PT, P0 ;  /* 0x00000005ff007c0c */ /* 0x000fe4000bf05300 */
[----:B------:R-:W-:Y:S01]  /*17b40*/  IADD3.X R5, R187, UR5, RZ, P1, !PT ;  /* 0x00000005bb057c10 */ /* 0x000fe20008ffe4ff */
[----:B------:R-:W-:Y:S02]  /*17b50*/  ULDC.64 UR4, c[0x0][0xc08] ;  /* 0x0003020000047ab9 */ /* 0x000fe40000000a00 */
[----:B------:R-:W-:-:S04]  /*17b60*/  ISETP.NE.U32.AND P1, PT, RZ, UR4, PT ;  /* 0x00000004ff007c0c */ /* 0x000fc8000bf25070 */
[----:B------:R-:W-:-:S04]  /*17b70*/  ISETP.NE.AND.EX P1, PT, RZ, UR5, PT, P1 ;  /* 0x00000005ff007c0c */ /* 0x000fc8000bf25310 */
[----:B------:R3:W5:Y:S09]  /*17b80*/  @P0 LDG.E R3, desc[UR60][R4.64] ;  /* 0x0000003c04030981 */ /* 0x000772000c1e1900 */
[----:B------:R-:W-:Y:S01]  /*17b90*/  @P1 IADD3 R186, P2, R186, UR4, RZ ;  /* 0x00000004baba1c10 */ /* 0x000fe2000ff5e0ff */
[----:B------:R-:W-:-:S02]  /*17ba0*/  ULDC UR4, c[0x0][0xa88] ;  /* 0x0002a20000047ab9 */ /* 0x000fc40000000800 */
[----:B------:R-:W-:Y:S02]  /*17bb0*/  MOV R0, UR4 ;  /* 0x0000000400007c02 */ /* 0x000fe40008000f00 */
[----:B------:R-:W-:-:S05]  /*17bc0*/  @P1 IADD3.X R187, R187, UR5, RZ, P2, !PT ;  /* 0x00000005bbbb1c10 */ /* 0x000fca00097fe4ff */
[----:B------:R3:W5:Y:S01]  /*17bd0*/  @P1 LDG.E R0, desc[UR60][R186.64] ;  /* 0x0000003cba001981 */ /* 0x000762000c1e1900 */
[----:B--2---:R-:W-:Y:S01]  /*17be0*/  ISETP.NE.AND P2, PT, R25, 0x1, PT ;  /* 0x000000011900780c */ /* 0x004fe20003f45270 */
[----:B------:R-:W2:-:S12]  /*17bf0*/  S2R R6, SR_TID.X ;  /* 0x0000000000067919 */ /* 0x000e980000002100 */
[----:B------:R-:W0:Y:S08]  /*17c00*/  @P2 LDC R14, c[0x0][0xbec] ;  /* 0x0002fb00ff0e2b82 */ /* 0x000e300000000800 */
[----:B------:R-:W0:Y:S01]  /*17c10*/  @P2 LDC R27, c[0x0][0xbf0] ;  /* 0x0002fc00ff1b2b82 */ /* 0x000e220000000800 */
[----:B--2---:R-:W-:-:S05]  /*17c20*/  VIADD R6, R6, 0xffffff80 ;  /* 0xffffff8006067836 */ /* 0x004fca0000000000 */
[----:B------:R-:W-:Y:S01]  /*17c30*/  ISETP.GE.AND P3, PT, R6, 0x80, PT ;  /* 0x000000800600780c */ /* 0x000fe20003f66270 */
[----:B---3--:R-:W-:-:S12]  /*17c40*/  @P1 BRA `(.L_x_654) ;  /* 0x0000000000101947 */ /* 0x008fd80003800000 */
[----:B------:R-:W-:Y:S05]  /*17c50*/  @!P0 BRA `(.L_x_654) ;  /* 0x00000000000c8947 */ /* 0x000fea0003800000 */
[----:B------:R-:W2:Y:S04]  /*17c60*/  LDG.E R7, desc[UR60][R4.64] ;  /* 0x0000003c04077981 */ /* 0x000ea8000c1e1900 */
[----:B-----5:R-:W2:Y:S02]  /*17c70*/  LDG.E R0, desc[UR60][R4.64+0x4] ;  /* 0x0000043c04007981 */ /* 0x020ea4000c1e1900 */
[----:B--2---:R-:W-:-:S07]  /*17c80*/  IADD3 R0, -R7, R0, RZ ;  /* 0x0000000007007210 */ /* 0x004fce0007ffe1ff */
.L_x_654:
[----:B------:R-:W-:Y:S01]  /*17c90*/  BSSY B1, `(.L_x_655) ;  /* 0x000002e000017945 */ /* 0x000fe20003800000 */
[----:B------:R-:W-:Y:S02]  /*17ca0*/  SHF.R.S32.HI R13, RZ, 0x1f, R185 ;  /* 0x0000001fff0d7819 */ /* 0x000fe400000114b9 */
[----:B------:R-:W-:Y:S02]  /*17cb0*/  SEL R15, R188, RZ, !P0 ;  /* 0x000000ffbc0f7207 */ /* 0x000fe40004000000 */
[----:B------:R-:W-:Y:S02]  /*17cc0*/  SEL R193, R193, RZ, !P0 ;  /* 0x000000ffc1c17207 */ /* 0x000fe40004000000 */
[----:B-----5:R-:W-:Y:S01]  /*17cd0*/  SHF.R.S32.HI R10, RZ, 0x1f, R3 ;  /* 0x0000001fff0a7819 */ /* 0x020fe20000011403 */
[----:B------:R-:W-:Y:S06]  /*17ce0*/  @P3 BRA `(.L_x_656) ;  /* 0x0000000000a03947 */ /* 0x000fec0003800000 */
[----:B------:R-:W2:Y:S01]  /*17cf0*/  S2R R5, SR_TID.X ;  /* 0x0000000000057919 */ /* 0x000ea20000002100 */
[----:B------:R-:W3:Y:S01]  /*17d00*/  LDC R11, c[0x0][0xbe8] ;  /* 0x0002fa00ff0b7b82 */ /* 0x000ee20000000800 */
[----:B--2---:R-:W-:Y:S02]  /*17d10*/  IMAD R4, R190, 0x80, R5 ;  /* 0x00000080be047824 */ /* 0x004fe400078e0205 */
[----:B---3--:R-:W-:-:S03]  /*17d20*/  IMAD R5, R0, R11, RZ ;  /* 0x0000000b00057224 */ /* 0x008fc600078e02ff */
[----:B------:R-:W-:-:S04]  /*17d30*/  IADD3 R12, R4, -0x80, RZ ;  /* 0xffffff80040c7810 */ /* 0x000fc80007ffe0ff */
[----:B------:R-:W-:-:S13]  /*17d40*/  ISETP.GE.AND P0, PT, R12, R5, PT ;  /* 0x000000050c00720c */ /* 0x000fda0003f06270 */
[----:B------:R-:W-:Y:S05]  /*17d50*/  @P0 BRA `(.L_x_656) ;  /* 0x0000000000840947 */ /* 0x000fea0003800000 */
[----:B------:R-:W-:Y:S01]  /*17d60*/  ISETP.NE.AND P0, PT, R11, 0x1, PT ;  /* 0x000000010b00780c */ /* 0x000fe20003f05270 */
[----:B------:R-:W-:Y:S01]  /*17d70*/  ULDC.64 UR4, c[0x0][0xb90] ;  /* 0x0002e40000047ab9 */ /* 0x000fe20000000a00 */
[----:B------:R-:W-:Y:S01]  /*17d80*/  MOV R4, R3 ;  /* 0x0000000300047202 */ /* 0x000fe20000000f00 */
[----:B------:R-:W-:Y:S02]  /*17d90*/  IMAD R8, R13, UR4, RZ ;  /* 0x000000040d087c24 */ /* 0x000fe4000f8e02ff */
[----:B------:R-:W-:Y:S02]  /*17da0*/  IMAD.MOV.U32 R5, RZ, RZ, R10 ;  /* 0x000000ffff057224 */ /* 0x000fe400078e000a */
[----:B------:R-:W-:Y:S02]  /*17db0*/  IMAD.MOV.U32 R7, RZ, RZ, R12 ;  /* 0x000000ffff077224 */ /* 0x000fe400078e000c */
[----:B------:R-:W-:-:S04]  /*17dc0*/  IMAD.WIDE.U32 R4, R185, UR4, R4 ;  /* 0x00000004b9047c25 */ /* 0x000fc8000f8e0004 */
[----:B------:R-:W2:Y:S08]  /*17dd0*/  @P0 LDC R9, c[0x0][0xbec] ;  /* 0x0002fb00ff090b82 */ /* 0x000eb00000000800 */
[----:B------:R-:W3:Y:S01]  /*17de0*/  @P0 LDC R21, c[0x0][0xbf0] ;  /* 0x0002fc00ff150b82 */ /* 0x000ee20000000800 */
[----:B--2---:R-:W-:-:S04]  /*17df0*/  @P0 IMAD.HI.U32 R6, R12, R9, RZ ;  /* 0x000000090c060227 */ /* 0x004fc800078e00ff */
[----:B------:R-:W-:Y:S01]  /*17e00*/  IMAD R9, R185, UR5, R8 ;  /* 0x00000005b9097c24 */ /* 0x000fe2000f8e0208 */
[----:B------:R-:W-:Y:S01]  /*17e10*/  ULDC.64 UR4, c[0x0][0xb98] ;  /* 0x0002e60000047ab9 */ /* 0x000fe20000000a00 */
[----:B---3--:R-:W-:Y:S01]  /*17e20*/  @P0 SHF.R.U32.HI R7, RZ, R21, R6 ;  /* 0x00000015ff070219 */ /* 0x008fe20000011606 */
[----:B------:R-:W-:Y:S02]  /*17e30*/  IMAD R6, R193, UR4, RZ ;  /* 0x00000004c1067c24 */ /* 0x000fe4000f8e02ff */
[----:B------:R-:W-:Y:S02]  /*17e40*/  IADD3 R5, R5, R9, RZ ;  /* 0x0000000905057210 */ /* 0x000fe40007ffe0ff */
[----:B------:R-:W-:Y:S02]  /*17e50*/  IMAD.MOV R9, RZ, RZ, -R7 ;  /* 0x000000ffff097224 */ /* 0x000fe400078e0a07 */
[----:B------:R-:W-:-:S04]  /*17e60*/  IMAD.WIDE.U32 R4, R15, UR4, R4 ;  /* 0x000000040f047c25 */ /* 0x000fc8000f8e0004 */
[----:B------:R-:W-:Y:S01]  /*17e70*/  IMAD R9, R11, R9, R12 ;  /* 0x000000090b097224 */ /* 0x000fe200078e020c */
[----:B------:R-:W-:Y:S01]  /*17e80*/  SHF.R.S32.HI R11, RZ, 0x1f, R7 ;  /* 0x0000001fff0b7819 */ /* 0x000fe20000011407 */
[----:B------:R-:W-:Y:S01]  /*17e90*/  IMAD R8, R15, UR5, R6 ;  /* 0x000000050f087c24 */ /* 0x000fe2000f8e0206 */
[----:B------:R-:W-:Y:S01]  /*17ea0*/  IADD3 R4, P0, R7, R4, RZ ;  /* 0x0000000407047210 */ /* 0x000fe20007f1e0ff */
[----:B------:R-:W-:Y:S01]  /*17eb0*/  ULDC.64 UR4, c[0x0][0xb88] ;  /* 0x0002e20000047ab9 */ /* 0x000fe20000000a00 */
[----:B------:R-:W-:Y:S02]  /*17ec0*/  SHF.R.S32.HI R6, RZ, 0x1f, R9 ;  /* 0x0000001fff067819 */ /* 0x000fe40000011409 */
[----:B------:R-:W-:-:S03]  /*17ed0*/  IADD3.X R5, R11, R5, R8, P0, !PT ;  /* 0x000000050b057210 */ /* 0x000fc600007fe408 */
[----:B------:R-:W-:Y:S02]  /*17ee0*/  IMAD R6, R6, UR4, RZ ;  /* 0x0000000406067c24 */ /* 0x000fe4000f8e02ff */
[----:B------:R-:W-:-:S04]  /*17ef0*/  IMAD.WIDE.U32 R4, R9, UR4, R4 ;  /* 0x0000000409047c25 */ /* 0x000fc8000f8e0004 */
[----:B------:R-:W-:Y:S01]  /*17f00*/  IMAD R7, R9, UR5, R6 ;  /* 0x0000000509077c24 */ /* 0x000fe2000f8e0206 */
[----:B------:R-:W-:Y:S02]  /*17f10*/  ULDC.64 UR4, c[0x0][0xb50] ;  /* 0x0002d40000047ab9 */ /* 0x000fe40000000a00 */
[----:B------:R-:W-:Y:S02]  /*17f20*/  LEA R6, P0, R4, UR4, 0x2 ;  /* 0x0000000404067c11 */ /* 0x000fe4000f8010ff */
[----:B------:R-:W-:-:S04]  /*17f30*/  IADD3 R5, R5, R7, RZ ;  /* 0x0000000705057210 */ /* 0x000fc80007ffe0ff */
[----:B------:R-:W-:Y:S01]  /*17f40*/  LEA.HI.X R7, R4, UR5, R5, 0x2, P0 ;  /* 0x0000000504077c11 */ /* 0x000fe200080f1405 */
[----:B------:R-:W-:-:S05]  /*17f50*/  IMAD.MOV.U32 R5, RZ, RZ, -0x800000 ;  /* 0xff800000ff057424 */ /* 0x000fca00078e00ff */
[----:B------:R2:W-:Y:S02]  /*17f60*/  STG.E desc[UR60][R6.64], R5 ;  /* 0x0000000506007986 */ /* 0x0005e4000c10193c */
.L_x_656:
[----:B------:R-:W-:Y:S05]  /*17f70*/  BSYNC B1 ;  /* 0x0000000000017941 */ /* 0x000fea0003800000 */
.L_x_655:
[----:B------:R-:W-:Y:S01]  /*17f80*/  ULDC.64 UR4, c[0x0][0xaa0] ;  /* 0x0002a80000047ab9 */ /* 0x000fe20000000a00 */
[----:B------:R-:W-:Y:S01]  /*17f90*/  BSSY B1, `(.L_x_657) ;  /* 0x000003a000017945 */ /* 0x000fe20003800000 */
[----:B------:R-:W-:Y:S01]  /*17fa0*/  IMAD R4, R10, UR4, RZ ;  /* 0x000000040a047c24 */ /* 0x000fe2000f8e02ff */
[----:B------:R-:W-:Y:S02]  /*17fb0*/  SHF.R.S32.HI R12, RZ, 0x1f, R183 ;  /* 0x0000001fff0c7819 */ /* 0x000fe400000114b7 */
[----:B------:R-:W-:Y:S01]  /*17fc0*/  SHF.R.S32.HI R20, RZ, 0x1f, R182 ;  /* 0x0000001fff147819 */ /* 0x000fe200000114b6 */
[C---:B--2---:R-:W-:Y:S02]  /*17fd0*/  IMAD R7, R3.reuse, UR5, R4 ;  /* 0x0000000503077c24 */ /* 0x044fe4000f8e0204 */
[----:B------:R-:W-:Y:S01]  /*17fe0*/  IMAD.WIDE.U32 R4, R3, UR4, RZ ;  /* 0x0000000403047c25 */ /* 0x000fe2000f8e00ff */
[----:B------:R-:W-:Y:S01]  /*17ff0*/  LEA R3, R184, R192, 0x5 ;  /* 0x000000c0b8037211 */ /* 0x000fe200078e28ff */
[----:B------:R-:W-:-:S02]  /*18000*/  ULDC.64 UR4, c[0x0][0xae8] ;  /* 0x0002ba0000047ab9 */ /* 0x000fc40000000a00 */
[----:B------:R-:W-:Y:S01]  /*18010*/  IMAD.IADD R5, R5, 0x1, R7 ;  /* 0x0000000105057824 */ /* 0x000fe200078e0207 */
[----:B------:R-:W-:Y:S01]  /*18020*/  LEA R9, R190, R3, 0x7 ;  /* 0x00000003be097211 */ /* 0x000fe200078e38ff */
[----:B------:R-:W-:Y:S02]  /*18030*/  IMAD R8, R13, UR4, RZ ;  /* 0x000000040d087c24 */ /* 0x000fe4000f8e02ff */
[----:B------:R-:W-:-:S04]  /*18040*/  IMAD.WIDE.U32 R4, R185, UR4, R4 ;  /* 0x00000004b9047c25 */ /* 0x000fc8000f8e0004 */
[----:B------:R-:W-:Y:S01]  /*18050*/  IMAD R7, R185, UR5, R8 ;  /* 0x00000005b9077c24 */ /* 0x000fe2000f8e0208 */
[----:B------:R-:W-:Y:S01]  /*18060*/  ULDC.64 UR4, c[0x0][0xaf0] ;  /* 0x0002bc0000047ab9 */ /* 0x000fe20000000a00 */
[----:B0-----:R-:W-:-:S03]  /*18070*/  @P2 IMAD.HI.U32 R6, R9, R14, RZ ;  /* 0x0000000e09062227 */ /* 0x001fc600078e00ff */
[----:B------:R-:W-:Y:S01]  /*18080*/  IADD3 R5, R5, R7, RZ ;  /* 0x0000000705057210 */ /* 0x000fe20007ffe0ff */
[----:B------:R-:W-:Y:S01]  /*18090*/  IMAD.MOV.U32 R3, RZ, RZ, R9 ;  /* 0x000000ffff037224 */ /* 0x000fe200078e0009 */
[----:B------:R-:W-:Y:S01]  /*180a0*/  @P2 SHF.R.U32.HI R3, RZ, R27, R6 ;  /* 0x0000001bff032219 */ /* 0x000fe20000011606 */
[----:B------:R-:W-:Y:S02]  /*180b0*/  IMAD R8, R193, UR4, RZ ;  /* 0x00000004c1087c24 */ /* 0x000fe4000f8e02ff */
[----:B------:R-:W-:Y:S01]  /*180c0*/  IMAD.WIDE.U32 R4, R15, UR4, R4 ;  /* 0x000000040f047c25 */ /* 0x000fe2000f8e0004 */
[----:B------:R-:W-:-:S03]  /*180d0*/  SHF.R.S32.HI R6, RZ, 0x1f, R3 ;  /* 0x0000001fff067819 */ /* 0x000fc60000011403 */
[----:B------:R-:W-:Y:S01]  /*180e0*/  IMAD R7, R15, UR5, R8 ;  /* 0x000000050f077c24 */ /* 0x000fe2000f8e0208 */
[----:B------:R-:W-:Y:S01]  /*180f0*/  ULDC.64 UR4, c[0x0][0xae0] ;  /* 0x0002b80000047ab9 */ /* 0x000fe20000000a00 */
[----:B------:R-:W-:Y:S02]  /*18100*/  IMAD.MOV R8, RZ, RZ, -R3 ;  /* 0x000000ffff087224 */ /* 0x000fe400078e0a03 */
[----:B------:R-:W-:Y:S01]  /*18110*/  IMAD R6, R6, UR4, RZ ;  /* 0x0000000406067c24 */ /* 0x000fe2000f8e02ff */
[----:B------:R-:W-:Y:S01]  /*18120*/  IADD3 R5, R5, R7, RZ ;  /* 0x0000000705057210 */ /* 0x000fe20007ffe0ff */
[----:B------:R-:W-:Y:S01]  /*18130*/  IMAD R7, R25, R8, R9 ;  /* 0x0000000819077224 */ /* 0x000fe200078e0209 */
[----:B------:R-:W-:Y:S01]  /*18140*/  LEA R8, R190, R192, 0x7 ;  /* 0x000000c0be087211 */ /* 0x000fe200078e38ff */
[C---:B------:R-:W-:Y:S02]  /*18150*/  IMAD R9, R3.reuse, UR5, R6 ;  /* 0x0000000503097c24 */ /* 0x040fe4000f8e0206 */
[----:B------:R-:W-:Y:S01]  /*18160*/  IMAD.WIDE.U32 R4, R3, UR4, R4 ;  /* 0x0000000403047c25 */ /* 0x000fe2000f8e0004 */
[----:B------:R-:W-:Y:S01]  /*18170*/  SHF.R.S32.HI R3, RZ, 0x1f, R7 ;  /* 0x0000001fff037819 */ /* 0x000fe20000011407 */
[----:B------:R-:W-:-:S02]  /*18180*/  ULDC.64 UR4, c[0x0][0xad8] ;  /* 0x0002b60000047ab9 */ /* 0x000fc40000000a00 */
[----:B------:R-:W-:Y:S02]  /*18190*/  IMAD.IADD R5, R5, 0x1, R9 ;  /* 0x0000000105057824 */ /* 0x000fe400078e0209 */
[----:B------:R-:W-:Y:S02]  /*181a0*/  IMAD R6, R3, UR4, RZ ;  /* 0x0000000403067c24 */ /* 0x000fe4000f8e02ff */
[----:B------:R-:W-:Y:S02]  /*181b0*/  IMAD R25, R0, R25, RZ ;  /* 0x0000001900197224 */ /* 0x000fe400078e02ff */
[C---:B------:R-:W-:Y:S02]  /*181c0*/  IMAD R3, R7.reuse, UR5, R6 ;  /* 0x0000000507037c24 */ /* 0x040fe4000f8e0206 */
[----:B------:R-:W-:Y:S01]  /*181d0*/  IMAD.WIDE.U32 R4, R7, UR4, R4 ;  /* 0x0000000407047c25 */ /* 0x000fe2000f8e0004 */
[----:B------:R-:W-:Y:S01]  /*181e0*/  ISETP.GE.AND P2, PT, R8, R25, PT ;  /* 0x000000190800720c */ /* 0x000fe20003f46270 */
[----:B------:R-:W-:-:S02]  /*181f0*/  ULDC.64 UR4, c[0x0][0xa80] ;  /* 0x0002a00000047ab9 */ /* 0x000fc40000000a00 */
[----:B------:R-:W-:Y:S01]  /*18200*/  VIADD R0, R8, 0x20 ;  /* 0x0000002008007836 */ /* 0x000fe20000000000 */
[----:B------:R-:W-:Y:S01]  /*18210*/  LEA R6, P3, R4, UR4, 0x1 ;  /* 0x0000000404067c11 */ /* 0x000fe2000f8608ff */
[----:B------:R-:W-:-:S03]  /*18220*/  IMAD.IADD R3, R5, 0x1, R3 ;  /* 0x0000000105037824 */ /* 0x000fc600078e0203 */
[-C--:B------:R-:W-:Y:S02]  /*18230*/  ISETP.GE.AND P1, PT, R0, R25.reuse, PT ;  /* 0x000000190000720c */ /* 0x080fe40003f26270 */
[----:B------:R-:W-:Y:S02]  /*18240*/  IADD3 R0, R8, 0x40, RZ ;  /* 0x0000004008007810 */ /* 0x000fe40007ffe0ff */
[----:B------:R-:W-:Y:S02]  /*18250*/  LEA.HI.X R3, R4, UR5, R3, 0x1, P3 ;  /* 0x0000000504037c11 */ /* 0x000fe400098f0c03 */
[----:B------:R-:W-:Y:S01]  /*18260*/  ISETP.GE.AND P0, PT, R0, R25, PT ;  /* 0x000000190000720c */ /* 0x000fe20003f06270 */
[----:B------:R0:W2:Y:S04]  /*18270*/  SHFL.IDX PT, R4, R6, RZ, 0x181f ;  /* 0x00181fff06047589 */ /* 0x0000a800000e0000 */
[----:B------:R0:W3:Y:S01]  /*18280*/  SHFL.IDX PT, R0, R3, RZ, 0x181f ;  /* 0x00181fff03007589 */ /* 0x0000e200000e0000 */
[----:B------:R-:W-:Y:S07]  /*18290*/  @P2 BRA `(.L_x_658) ;  /* 0x0000000000242947 */ /* 0x000fee0003800000 */
[----:B------:R-:W-:Y:S02]  /*182a0*/  ULDC UR4, c[0x0][0xac8] ;  /* 0x0002b20000047ab9 */ /* 0x000fe40000000800 */
[----:B------:R-:W-:Y:S02]  /*182b0*/  ISETP.GE.AND P4, PT, R182, UR4, PT ;  /* 0x00000004b6007c0c */ /* 0x000fe4000bf86270 */
[----:B------:R-:W-:-:S11]  /*182c0*/  ISETP.GE.AND P5, PT, R183, UR4, PT ;  /* 0x00000004b7007c0c */ /* 0x000fd6000bfa6270 */
[CC--:B--2---:R-:W-:Y:S02]  /*182d0*/  @!P4 LEA R10, P2, R182.reuse, R4.reuse, 0x1 ;  /* 0x00000004b60ac211 */ /* 0x0c4fe400078408ff */
[C---:B------:R-:W-:Y:S02]  /*182e0*/  @!P5 LEA R4, P3, R183.reuse, R4, 0x1 ;  /* 0x00000004b704d211 */ /* 0x040fe400078608ff */
[-C--:B---3--:R-:W-:Y:S02]  /*182f0*/  @!P4 LEA.HI.X R11, R182, R0.reuse, R20, 0x1, P2 ;  /* 0x00000000b60bc211 */ /* 0x088fe400010f0c14 */
[----:B------:R-:W-:-:S03]  /*18300*/  @!P5 LEA.HI.X R5, R183, R0, R12, 0x1, P3 ;  /* 0x00000000b705d211 */ /* 0x000fc600018f0c0c */
[----:B------:R2:W-:Y:S04]  /*18310*/  @!P4 ST.E.128 desc[UR60][R10.64], RZ ;  /* 0x000000ff0a00c985 */ /* 0x0005e8000c101d3c */
[----:B------:R2:W-:Y:S02]  /*18320*/  @!P5 ST.E.128 desc[UR60][R4.64], RZ ;  /* 0x000000ff0400d985 */ /* 0x0005e4000c101d3c */
.L_x_658:
[----:B------:R-:W-:Y:S05]  /*18330*/  BSYNC B1 ;  /* 0x0000000000017941 */ /* 0x000fea0003800000 */
.L_x_657:
[----:B---3--:R3:W0:Y:S01]  /*18340*/  SHFL.IDX PT, R0, R3, 0x1, 0x181f ;  /* 0x00381f0003007f89 */ /* 0x00862200000e0000 */
[----:B------:R-:W-:Y:S03]  /*18350*/  BSSY B1, `(.L_x_659) ;  /* 0x000000c000017945 */ /* 0x000fe60003800000 */
[----:B--2---:R3:W2:Y:S01]  /*18360*/  SHFL.IDX PT, R4, R6, 0x1, 0x181f ;  /* 0x00381f0006047f89 */ /* 0x0046a200000e0000 */
[----:B------:R-:W-:Y:S05]  /*18370*/  @P1 BRA `(.L_x_660) ;  /* 0x0000000000241947 */ /* 0x000fea0003800000 */
[----:B------:R-:W-:Y:S02]  /*18380*/  ULDC UR4, c[0x0][0xac8] ;  /* 0x0002b20000047ab9 */ /* 0x000fe40000000800 */
[----:B------:R-:W-:Y:S02]  /*18390*/  ISETP.GE.AND P3, PT, R182, UR4, PT ;  /* 0x00000004b6007c0c */ /* 0x000fe4000bf66270 */
[----:B------:R-:W-:-:S11]  /*183a0*/  ISETP.GE.AND P4, PT, R183, UR4, PT ;  /* 0x00000004b7007c0c */ /* 0x000fd6000bf86270 */
[CC--:B--2---:R-:W-:Y:S02]  /*183b0*/  @!P3 LEA R10, P1, R182.reuse, R4.reuse, 0x1 ;  /* 0x00000004b60ab211 */ /* 0x0c4fe400078208ff */
[C---:B------:R-:W-:Y:S02]  /*183c0*/  @!P4 LEA R4, P2, R183.reuse, R4, 0x1 ;  /* 0x00000004b704c211 */ /* 0x040fe400078408ff */
[-C--:B0-----:R-:W-:Y:S02]  /*183d0*/  @!P3 LEA.HI.X R11, R182, R0.reuse, R20, 0x1, P1 ;  /* 0x00000000b60bb211 */ /* 0x081fe400008f0c14 */
[----:B------:R-:W-:-:S03]  /*183e0*/  @!P4 LEA.HI.X R5, R183, R0, R12, 0x1, P2 ;  /* 0x00000000b705c211 */ /* 0x000fc600010f0c0c */
[----:B------:R0:W-:Y:S04]  /*183f0*/  @!P3 ST.E.128 desc[UR60][R10.64], RZ ;  /* 0x000000ff0a00b985 */ /* 0x0001e8000c101d3c */
[----:B------:R0:W-:Y:S02]  /*18400*/  @!P4 ST.E.128 desc[UR60][R4.64], RZ ;  /* 0x000000ff0400c985 */ /* 0x0001e4000c101d3c */
.L_x_660:
[----:B------:R-:W-:Y:S05]  /*18410*/  BSYNC B1 ;  /* 0x0000000000017941 */ /* 0x000fea0003800000 */
.L_x_659:
[----:B0-----:R0:W0:Y:S01]  /*18420*/  SHFL.IDX PT, R0, R3, 0x2, 0x181f ;  /* 0x00581f0003007f89 */ /* 0x00102200000e0000 */
[----:B------:R-:W-:Y:S03]  /*18430*/  BSSY B1, `(.L_x_661) ;  /* 0x000000c000017945 */ /* 0x000fe60003800000 */
[----:B--2---:R2:W0:Y:S01]  /*18440*/  SHFL.IDX PT, R4, R6, 0x2, 0x181f ;  /* 0x00581f0006047f89 */ /* 0x00442200000e0000 */
        /* <DEDUP_REMOVED lines=10> */
.L_x_662:
[----:B------:R-:W-:Y:S05]  /*184f0*/  BSYNC B1 ;  /* 0x0000000000017941 */ /* 0x000fea0003800000 */
.L_x_661:
[----:B0-----:R-:W-:Y:S01]  /*18500*/  IADD3 R0, R8, 0x60, RZ ;  /* 0x0000006008007810 */ /* 0x001fe20007ffe0ff */
[----:B---3--:R-:W0:Y:S03]  /*18510*/  SHFL.IDX PT, R3, R3, 0x3, 0x181f ;  /* 0x00781f0003037f89 */ /* 0x008e2600000e0000 */
[----:B------:R-:W-:Y:S01]  /*18520*/  ISETP.GE.AND P0, PT, R0, R25, PT ;  /* 0x000000190000720c */ /* 0x000fe20003f06270 */
[----:B------:R3:W0:-:S12]  /*18530*/  SHFL.IDX PT, R4, R6, 0x3, 0x181f ;  /* 0x00781f0006047f89 */ /* 0x00061800000e0000 */
[----:B---3--:R-:W-:Y:S05]  /*18540*/  @P0 BRA `(.L_x_653) ;  /* 0x0000000000240947 */ /* 0x008fea0003800000 */
[----:B------:R-:W-:Y:S02]  /*18550*/  ULDC UR4, c[0x0][0xac8] ;  /* 0x0002b20000047ab9 */ /* 0x000fe40000000800 */
[----:B------:R-:W-:Y:S02]  /*18560*/  ISETP.GE.AND P2, PT, R182, UR4, PT ;  /* 0x00000004b6007c0c */ /* 0x000fe4000bf46270 */
[----:B------:R-:W-:-:S11]  /*18570*/  ISETP.GE.AND P3, PT, R183, UR4, PT ;  /* 0x00000004b7007c0c */ /* 0x000fd6000bf66270 */
[CC--:B0-2---:R-:W-:Y:S02]  /*18580*/  @!P2 LEA R6, P0, R182.reuse, R4.reuse, 0x1 ;  /* 0x00000004b606a211 */ /* 0x0c5fe400078008ff */
[C---:B------:R-:W-:Y:S02]  /*18590*/  @!P3 LEA R4, P1, R183.reuse, R4, 0x1 ;  /* 0x00000004b704b211 */ /* 0x040fe400078208ff */
[-C--:B------:R-:W-:Y:S02]  /*185a0*/  @!P2 LEA.HI.X R7, R182, R3.reuse, R20, 0x1, P0 ;  /* 0x00000003b607a211 */ /* 0x080fe400000f0c14 */
[----:B------:R-:W-:-:S03]  /*185b0*/  @!P3 LEA.HI.X R5, R183, R3, R12, 0x1, P1 ;  /* 0x00000003b705b211 */ /* 0x000fc600008f0c0c */
[----:B------:R3:W-:Y:S04]  /*185c0*/  @!P2 ST.E.128 desc[UR60][R6.64], RZ ;  /* 0x000000ff0600a985 */ /* 0x0007e8000c101d3c */
[----:B------:R3:W-:Y:S02]  /*185d0*/  @!P3 ST.E.128 desc[UR60][R4.64], RZ ;  /* 0x000000ff0400b985 */ /* 0x0007e4000c101d3c */
.L_x_653:
[----:B------:R-:W-:Y:S05]  /*185e0*/  BSYNC B0 ;  /* 0x0000000000007941 */ /* 0x000fea0003800000 */
.L_x_644:
[----:B------:R-:W-:Y:S02]  /*185f0*/  ULDC UR4, c[0x0][0xc3c] ;  /* 0x00030f0000047ab9 */ /* 0x000fe40000000800 */
[----:B-1----:R-:W-:-:S13]  /*18600*/  ISETP.GE.AND P0, PT, R31, UR4, PT ;  /* 0x000000041f007c0c */ /* 0x002fda000bf06270 */
[----:B------:R-:W-:Y:S05]  /*18610*/  @!P0 BRA `(.L_x_663) ;  /* 0xfffffe8c00608947 */ /* 0x000fea000383ffff */
[----:B------:R-:W-:Y:S05]  /*18620*/  BRA `(.L_x_448) ;  /* 0x00000068000c7947 */ /* 0x000fea0003800000 */
.L_x_446:
[----:B------:R-:W-:-:S08]  /*18630*/  NOP ;  /* 0x0000000000007918 */ /* 0x000fd00000000000 */
[----:B0-----:R-:W0:-:S00]  /*18640*/  USETMAXREG.DEALLOC.CTAPOOL 0x28 ;  /* 0x00000028000079c8 */ /* 0x001e0000080e0500 */
[----:B0-----:R-:W-:Y:S01]  /*18650*/  LOP3.LUT R2, R2, 0x3, RZ, 0xc0, !PT ;  /* 0x0000000302027812 */ /* 0x001fe200078ec0ff */
[----:B------:R-:W-:Y:S01]  /*18660*/  IMAD.MOV.U32 R4, RZ, RZ, RZ ;  /* 0x000000ffff047224 */ /* 0x000fe200078e00ff */
[----:B------:R-:W-:-:S04]  /*18670*/  LOP3.LUT R23, R23, 0xffffffdf, RZ, 0xc0, !PT ;  /* 0xffffffdf17177812 */ /* 0x000fc800078ec0ff */
[----:B------:R-:W0:Y:S02]  /*18680*/  SHFL.IDX PT, R2, R2, RZ, 0x1f ;  /* 0x00001fff02027589 */ /* 0x000e2400000e0000 */
[----:B0-----:R-:W-:-:S13]  /*18690*/  ISETP.NE.AND P0, PT, R2, RZ, PT ;  /* 0x000000ff0200720c */ /* 0x001fda0003f05270 */
[----:B------:R-:W-:Y:S01]  /*186a0*/  @P0 LOP3.LUT R23, R23, 0x20, RZ, 0xfc, !PT ;  /* 0x0000002017170812 */ /* 0x000fe200078efcff */
[----:B------:R-:W-:Y:S06]  /*186b0*/  @!P0 BRA `(.L_x_664) ;  /* 0x00000000001c8947 */ /* 0x000fec0003800000 */
[----:B------:R-:W0:Y:S08]  /*186c0*/  S2UR UR5, SR_CgaCtaId ;  /* 0x00000000000579c3 */ /* 0x000e300000008800 */
[----:B------:R-:W-:Y:S06]  /*186d0*/  BAR.SYNC.DEFER_BLOCKING 0x5, 0x180 ;  /* 0x0146000000007b1d */ /* 0x000fec0000010000 */
[----:B------:R-:W-:-:S02]  /*186e0*/  UMOV UR4, 0x400 ;  /* 0x0000040000047882 */ /* 0x000fc40000000000 */
[----:B0-----:R-:W-:-:S09]  /*186f0*/  ULEA UR4, UR5, UR4, 0x18 ;  /* 0x0000000405047291 */ /* 0x001fd2000f8ec03f */
[----:B------:R-:W0:Y:S01]  /*18700*/  LDS.128 R16, [UR4+0x2a8d0] ;  /* 0x02a8d004ff107984 */ /* 0x000e220008000c00 */
[----:B------:R-:W-:Y:S06]  /*18710*/  BAR.ARV 0x4, 0x180 ;  /* 0x0106000000007b1d */ /* 0x000fec0000002000 */
[----:B------:R-:W-:Y:S05]  /*18720*/  BRA `(.L_x_665) ;  /* 0x0000000400fc7947 */ /* 0x000fea0003800000 */
.L_x_664:
[----:B------:R-:W-:Y:S01]  /*18730*/  LOP3.LUT R5, R0, 0x1f, RZ, 0xc0, !PT ;  /* 0x0000001f00057812 */ /* 0x000fe200078ec0ff */
[----:B------:R-:W-:Y:S01]  /*18740*/  ULDC UR4, c[0x0][0xc3c] ;  /* 0x00030f0000047ab9 */ /* 0x000fe20000000800 */
[----:B------:R-:W0:Y:S01]  /*18750*/  S2UR UR6, SR_CTAID.X ;  /* 0x00000000000679c3 */ /* 0x000e220000002500 */
[----:B------:R-:W-:Y:S01]  /*18760*/  ULDC UR5, c[0x0][0xc38] ;  /* 0x00030e0000057ab9 */ /* 0x000fe20000000800 */
[----:B------:R-:W-:-:S04]  /*18770*/  ISETP.NE.AND P0, PT, R5, 0x1f, PT ;  /* 0x0000001f0500780c */ /* 0x000fc80003f05270 */
[----:B------:R-:W-:-:S13]  /*18780*/  ISETP.GE.OR P1, PT, R5, UR4, !P0 ;  /* 0x0000000405007c0c */ /* 0x000fda000c726670 */
[----:B------:R-:W1:Y:S02]  /*18790*/  @!P1 LDC.64 R2, c[0x0][0xc80] ;  /* 0x00032000ff029b82 */ /* 0x000e640000000a00 */
[----:B-1----:R-:W-:-:S05]  /*187a0*/  @!P1 IMAD.WIDE.U32 R2, R5, 0x4, R2 ;  /* 0x0000000405029825 */ /* 0x002fca00078e0002 */
        /* <DEDUP_REMOVED lines=8> */
[----:B--2---:R-:W1:Y:S02]  /*18830*/  SHFL.UP PT, R6, R4, 0x1, RZ ;  /* 0x0420000004067989 */ /* 0x004e6400000e00ff */
[----:B-1----:R-:W-:-:S04]  /*18840*/  SEL R7, R6, RZ, P1 ;  /* 0x000000ff06077207 */ /* 0x002fc80000800000 */
[----:B------:R-:W-:-:S05]  /*18850*/  IADD3 R7, R4, R7, RZ ;  /* 0x0000000704077210 */ /* 0x000fca0007ffe0ff */
[----:B------:R-:W1:Y:S02]  /*18860*/  SHFL.UP PT, R6, R7, 0x2, RZ ;  /* 0x0440000007067989 */ /* 0x000e6400000e00ff */
[----:B-1----:R-:W-:-:S05]  /*18870*/  SEL R6, R6, RZ, P2 ;  /* 0x000000ff06067207 */ /* 0x002fca0001000000 */
[----:B------:R-:W-:-:S05]  /*18880*/  IMAD.IADD R6, R7, 0x1, R6 ;  /* 0x0000000107067824 */ /* 0x000fca00078e0206 */
[----:B------:R-:W1:Y:S02]  /*18890*/  SHFL.UP PT, R8, R6, 0x4, RZ ;  /* 0x0480000006087989 */ /* 0x000e6400000e00ff */
        /* <DEDUP_REMOVED lines=8> */
[----:B------:R-:W1:Y:S02]  /*18920*/  SHFL.IDX PT, R6, R7, 0x1f, 0x1f ;  /* 0x03e01f0007067f89 */ /* 0x000e6400000e0000 */
[----:B-1----:R-:W-:-:S05]  /*18930*/  IMAD R6, R6, UR5, RZ ;  /* 0x0000000506067c24 */ /* 0x002fca000f8e02ff */
[----:B0-----:R-:W-:Y:S02]  /*18940*/  ISETP.GT.AND P6, PT, R6, UR6, PT ;  /* 0x0000000606007c0c */ /* 0x001fe4000bfc4270 */
[----:B------:R-:W-:-:S11]  /*18950*/  MOV R3, R6 ;  /* 0x0000000600037202 */ /* 0x000fd60000000f00 */
[----:B------:R-:W-:Y:S05]  /*18960*/  @P6 BRA `(.L_x_666) ;  /* 0x00000000009c6947 */ /* 0x000fea0003800000 */
[----:B------:R-:W0:Y:S01]  /*18970*/  LDC R10, c[0x0][0xc3c] ;  /* 0x00030f00ff0a7b82 */ /* 0x000e220000000800 */
[----:B------:R-:W-:Y:S01]  /*18980*/  IMAD.MOV.U32 R6, RZ, RZ, R3 ;  /* 0x000000ffff067224 */ /* 0x000fe200078e0003 */
[----:B------:R-:W-:Y:S01]  /*18990*/  UMOV UR4, URZ ;  /* 0x0000003f00047c82 */ /* 0x000fe20008000000 */
[----:B------:R-:W-:Y:S01]  /*189a0*/  ULDC UR7, c[0x0][0xc3c] ;  /* 0x00030f0000077ab9 */ /* 0x000fe20000000800 */
[----:B------:R-:W-:-:S05]  /*189b0*/  ULDC UR5, c[0x0][0xc38] ;  /* 0x00030e0000057ab9 */ /* 0x000fca0000000800 */
.L_x_670:
[----:B------:R-:W-:Y:S01]  /*189c0*/  UIADD3 UR4, UR4, 0x1f, URZ ;  /* 0x0000001f04047890 */ /* 0x000fe2000fffe03f */
[----:B------:R-:W-:-:S05]  /*189d0*/  MOV R19, UR7 ;  /* 0x0000000700137c02 */ /* 0x000fca0008000f00 */
[----:B0-----:R-:W-:-:S13]  /*189e0*/  ISETP.LE.AND P6, PT, R10, UR4, PT ;  /* 0x000000040a007c0c */ /* 0x001fda000bfc3270 */
[----:B------:R-:W-:Y:S05]  /*189f0*/  @P6 BRA `(.L_x_667) ;  /* 0x0000000400246947 */ /* 0x000fea0003800000 */
[----:B------:R-:W-:Y:S01]  /*18a00*/  VIADD R7, R5, UR4 ;  /* 0x0000000405077c36 */ /* 0x000fe20008000000 */
[----:B------:R-:W-:Y:S01]  /*18a10*/  BSSY B0, `(.L_x_668) ;  /* 0x0000007000007945 */ /* 0x000fe20003800000 */
[----:B------:R-:W-:-:S03]  /*18a20*/  MOV R4, RZ ;  /* 0x000000ff00047202 */ /* 0x000fc60000000f00 */
[----:B------:R-:W-:-:S13]  /*18a30*/  ISETP.GE.OR P6, PT, R7, R10, !P0 ;  /* 0x0000000a0700720c */ /* 0x000fda00047c6670 */
[----:B------:R-:W-:Y:S05]  /*18a40*/  @P6 BRA `(.L_x_669) ;  /* 0x00000000000c6947 */ /* 0x000fea0003800000 */
[----:B------:R-:W0:Y:S02]  /*18a50*/  LDC.64 R2, c[0x0][0xc80] ;  /* 0x00032000ff027b82 */ /* 0x000e240000000a00 */
[----:B0-----:R-:W-:-:S05]  /*18a60*/  IMAD.WIDE R2, R7, 0x4, R2 ;  /* 0x0000000407027825 */ /* 0x001fca00078e0202 */
[----:B------:R0:W5:Y:S02]  /*18a70*/  LDG.E R4, desc[UR60][R2.64] ;  /* 0x0000003c02047981 */ /* 0x000164000c1e1900 */
.L_x_669:
[----:B------:R-:W-:Y:S05]  /*18a80*/  BSYNC B0 ;  /* 0x0000000000007941 */ /* 0x000fea0003800000 */
.L_x_668:
        /* <DEDUP_REMOVED lines=21> */
.L_x_666:
[----:B------:R-:W-:-:S05]  /*18be0*/  IADD3 R9, -R3, R6, RZ ;  /* 0x0000000603097210 */ /* 0x000fca0007ffe1ff */
        /* <DEDUP_REMOVED lines=14> */
.L_x_671:
[----:B---3--:R-:W-:Y:S01]  /*18cd0*/  IMAD R16, R16, UR5, R9 ;  /* 0x0000000510107c24 */ /* 0x008fe2000f8e0209 */
[----:B0-----:R-:W-:Y:S01]  /*18ce0*/  IABS R2, R4 ;  /* 0x0000000400027213 */ /* 0x001fe20000000000 */
[----:B-12---:R-:W-:Y:S02]  /*18cf0*/  IMAD.MOV R7, RZ, RZ, -R3 ;  /* 0x000000ffff077224 */ /* 0x006fe400078e0a03 */
[----:B------:R-:W-:Y:S01]  /*18d00*/  VIADD R19, R19, UR4 ;  /* 0x0000000413137c36 */ /* 0x000fe20008000000 */
[----:B------:R-:W-:Y:S01]  /*18d10*/  IADD3 R9, -R16, UR6, RZ ;  /* 0x0000000610097c10 */ /* 0x000fe2000fffe1ff */
[----:B------:R-:W-:Y:S01]  /*18d20*/  IMAD R7, R7, R10, RZ ;  /* 0x0000000a07077224 */ /* 0x000fe200078e02ff */
[----:B------:R-:W-:Y:S01]  /*18d30*/  IADD3 R8, RZ, -R2, RZ ;  /* 0x80000002ff087210 */ /* 0x000fe20007ffe0ff */
[----:B------:R-:W-:Y:S01]  /*18d40*/  IMAD.MOV.U32 R2, RZ, RZ, RZ ;  /* 0x000000ffff027224 */ /* 0x000fe200078e00ff */
[----:B------:R-:W-:-:S03]  /*18d50*/  IABS R6, R9 ;  /* 0x0000000900067213 */ /* 0x000fc60000000000 */
[----:B------:R-:W-:Y:S01]  /*18d60*/  IMAD.HI.U32 R2, R3, R7, R2 ;  /* 0x0000000703027227 */ /* 0x000fe200078e0002 */
[----:B------:R-:W-:-:S03]  /*18d70*/  MOV R3, R6 ;  /* 0x0000000600037202 */ /* 0x000fc60000000f00 */
[----:B------:R-:W-:Y:S02]  /*18d80*/  IMAD.MOV.U32 R6, RZ, RZ, R8 ;  /* 0x000000ffff067224 */ /* 0x000fe400078e0008 */
[----:B------:R-:W-:-:S04]  /*18d90*/  IMAD.HI.U32 R2, R2, R3, RZ ;  /* 0x0000000302027227 */ /* 0x000fc800078e00ff */
[----:B------:R-:W-:-:S05]  /*18da0*/  IMAD R3, R2, R6, R3 ;  /* 0x0000000602037224 */ /* 0x000fca00078e0203 */
[----:B------:R-:W-:-:S13]  /*18db0*/  ISETP.GT.U32.AND P1, PT, R10, R3, PT ;  /* 0x000000030a00720c */ /* 0x000fda0003f24070 */
[-C--:B------:R-:W-:Y:S01]  /*18dc0*/  @!P1 IADD3 R3, R3, -R10.reuse, RZ ;  /* 0x8000000a03039210 */ /* 0x080fe20007ffe0ff */
        /* <DEDUP_REMOVED lines=8> */
[----:B------:R-:W-:Y:S02]  /*18e50*/  IADD3 R17, -R2, RZ, RZ ;  /* 0x000000ff02117210 */ /* 0x000fe40007ffe1ff */
[----:B------:R-:W-:-:S03]  /*18e60*/  MOV R18, R2 ;  /* 0x0000000200127202 */ /* 0x000fc60000000f00 */
[----:B------:R-:W-:Y:S01]  /*18e70*/  IMAD R17, R4, R17, R9 ;  /* 0x0000001104117224 */ /* 0x000fe200078e0209 */
[----:B------:R-:W-:Y:S06]  /*18e80*/  BRA `(.L_x_672) ;  /* 0x00000000000c7947 */ /* 0x000fec0003800000 */
.L_x_667:
[----:B------:R-:W-:Y:S01]  /*18e90*/  IMAD.MOV.U32 R17, RZ, RZ, RZ ;  /* 0x000000ffff117224 */ /* 0x000fe200078e00ff */
[----:B------:R-:W-:Y:S01]  /*18ea0*/  MOV R16, UR6 ;  /* 0x0000000600107c02 */ /* 0x000fe20008000f00 */
[----:B------:R-:W-:-:S07]  /*18eb0*/  IMAD.MOV.U32 R18, RZ, RZ, RZ ;  /* 0x000000ffff127224 */ /* 0x000fce00078e00ff */
.L_x_672:
[----:B------:R-:W-:-:S13]  /*18ec0*/  ISETP.NE.AND P0, PT, R5, RZ, PT ;  /* 0x000000ff0500720c */ /* 0x000fda0003f05270 */
[----:B------:R-:W0:Y:S01]  /*18ed0*/  @!P0 S2R R3, SR_CgaCtaId ;  /* 0x0000000000038919 */ /* 0x000e220000008800 */
[----:B------:R-:W-:-:S04]  /*18ee0*/  @!P0 MOV R2, 0x400 ;  /* 0x0000040000028802 */ /* 0x000fc80000000f00 */
[----:B0-----:R-:W-:-:S05]  /*18ef0*/  @!P0 LEA R2, R3, R2, 0x18 ;  /* 0x0000000203028211 */ /* 0x001fca00078ec0ff */
[----:B------:R1:W-:Y:S01]  /*18f00*/  @!P0 STS.128 [R2+0x2a8d0], R16 ;  /* 0x02a8d01002008388 */ /* 0x0003e20000000c00 */
[----:B------:R-:W-:Y:S06]  /*18f10*/  BAR.ARV 0x5, 0x180 ;  /* 0x0146000000007b1d */ /* 0x000fec0000002000 */
.L_x_665:
[----:B------:R2:W-:Y:S01]  /*18f20*/  STL [R1+0x28], RZ ;  /* 0x000028ff01007387 */ /* 0x0005e20000100800 */
[----:B------:R-:W-:Y:S01]  /*18f30*/  ULDC UR4, c[0x0][0xc3c] ;  /* 0x00030f0000047ab9 */ /* 0x000fe20000000800 */
[----:B------:R-:W-:Y:S01]  /*18f40*/  MOV R29, 0x1 ;  /* 0x00000001001d7802 */ /* 0x000fe20000000f00 */
[----:B------:R-:W-:Y:S01]  /*18f50*/  IMAD.MOV.U32 R28, RZ, RZ, RZ ;  /* 0x000000ffff1c7224 */ /* 0x000fe200078e00ff */
[----:B0-----:R-:W-:-:S13]  /*18f60*/  ISETP.GE.AND P0, PT, R19, UR4, PT ;  /* 0x0000000413007c0c */ /* 0x001fda000bf06270 */
[----:B--2---:R-:W-:Y:S05]  /*18f70*/  @P0 BRA `(.L_x_673) ;  /* 0x0000005800d40947 */ /* 0x004fea0003800000 */
[----:B-1----:R-:W2:Y:S01]  /*18f80*/  LDL R2, [R1+0x40] ;  /* 0x0000400001027983 */ /* 0x002ea20000100800 */
[----:B------:R-:W0:Y:S01]  /*18f90*/  S2UR UR5, SR_CgaCtaId ;  /* 0x00000000000579c3 */ /* 0x000e220000008800 */
[----:B------:R-:W-:Y:S01]  /*18fa0*/  LOP3.LUT R4, R0, 0x7f, RZ, 0xc0, !PT ;  /* 0x0000007f00047812 */ /* 0x000fe200078ec0ff */
[----:B------:R-:W-:Y:S01]  /*18fb0*/  BSSY B8, `(.L_x_673) ;  /* 0x00005b1000087945 */ /* 0x000fe20003800000 */
[----:B------:R1:W-:Y:S01]  /*18fc0*/  STL [R1+0x28], RZ ;  /* 0x000028ff01007387 */ /* 0x0003e20000100800 */
[----:B------:R-:W-:Y:S01]  /*18fd0*/  IMAD.MOV.U32 R29, RZ, RZ, 0x1 ;  /* 0x00000001ff1d7424 */ /* 0x000fe200078e00ff */
[----:B------:R-:W-:Y:S01]  /*18fe0*/  MOV R28, RZ ;  /* 0x000000ff001c7202 */ /* 0x000fe20000000f00 */
[----:B------:R-:W-:Y:S01]  /*18ff0*/  IMAD.SHL.U32 R36, R4, 0x8, RZ ;  /* 0x0000000804247824 */ /* 0x000fe200078e00ff */
[----:B------:R-:W-:Y:S01]  /*19000*/  MOV R26, RZ ;  /* 0x000000ff001a7202 */ /* 0x000fe20000000f00 */
[----:B------:R-:W-:Y:S01]  /*19010*/  IMAD.MOV.U32 R31, RZ, RZ, 0x1 ;  /* 0x00000001ff1f7424 */ /* 0x000fe200078e00ff */
[----:B------:R-:W-:Y:S01]  /*19020*/  ULDC.64 UR36, c[0x0][0x198] ;  /* 0x0000660000247ab9 */ /* 0x000fe20000000a00 */
[----:B------:R-:W-:Y:S01]  /*19030*/  ULDC UR38, c[0x0][0xc] ;  /* 0x0000030000267ab9 */ /* 0x000fe20000000800 */
[----:B--2---:R-:W-:-:S02]  /*19040*/  R2UR UR4, R2 ;  /* 0x00000000020472ca */ /* 0x004fc400000e0000 */
[----:B------:R-:W-:-:S04]  /*19050*/  SHF.L.U32 R2, R0, 0x3, RZ ;  /* 0x0000000300027819 */ /* 0x000fc800000006ff */
[C---:B------:R-:W-:Y:S02]  /*19060*/  LOP3.LUT R3, R2.reuse, 0x1f8, RZ, 0xc0, !PT ;  /* 0x000001f802037812 */ /* 0x040fe400078ec0ff */
[----:B------:R-:W-:Y:S02]  /*19070*/  LOP3.LUT R2, R2, 0x38, RZ, 0xc0, !PT ;  /* 0x0000003802027812 */ /* 0x000fe400078ec0ff */
[----:B------:R-:W-:Y:S02]  /*19080*/  LOP3.LUT R3, R3, 0x38, R0, 0x78, !PT ;  /* 0x0000003803037812 */ /* 0x000fe400078e7800 */
[----:B------:R-:W-:Y:S01]  /*19090*/  SHF.L.U32 R0, R0, 0x4, RZ ;  /* 0x0000000400007819 */ /* 0x000fe200000006ff */
[----:B------:R-:W-:Y:S01]  /*190a0*/  ULOP3.LUT UR39, UR4, 0x2, URZ, 0xfc, !UPT ;  /* 0x0000000204277892 */ /* 0x000fe2000f8efc3f */
[----:B------:R-:W-:Y:S02]  /*190b0*/  LOP3.LUT R36, R3, 0x200, R36, 0xf8, !PT ;  /* 0x0000020003247812 */ /* 0x000fe400078ef824 */
[----:B------:R-:W-:Y:S01]  /*190c0*/  UMOV UR4, 0x400 ;  /* 0x0000040000047882 */ /* 0x000fe20000000000 */
[----:B------:R-:W-:Y:S01]  /*190d0*/  SHF.R.U32.HI R3, RZ, 0x3, R4 ;  /* 0x00000003ff037819 */ /* 0x000fe20000011604 */
[----:B0-----:R-:W-:-:S03]  /*190e0*/  ULEA UR4, UR5, UR4, 0x18 ;  /* 0x0000000405047291 */ /* 0x001fc6000f8ec03f */
[----:B------:R-:W-:Y:S02]  /*190f0*/  LOP3.LUT R4, R3, 0x70, R0, 0xf8, !PT ;  /* 0x0000007003047812 */ /* 0x000fe400078ef800 */
[C---:B------:R-:W-:Y:S01]  /*19100*/  LOP3.LUT R3, R2.reuse, 0x40, RZ, 0xfc, !PT ;  /* 0x0000004002037812 */ /* 0x040fe200078efcff */
[----:B------:R-:W-:Y:S01]  /*19110*/  IMAD.U32 R22, RZ, RZ, UR4 ;  /* 0x00000004ff167e24 */ /* 0x000fe2000f8e00ff */
[----:B------:R-:W-:-:S04]  /*19120*/  LOP3.LUT R0, R2, 0x80, RZ, 0xfc, !PT ;  /* 0x0000008002007812 */ /* 0x000fc800078efcff */
[----:B-1----:R-:W-:-:S07]  /*19130*/  LEA R37, R36, R22, 0x1 ;  /* 0x0000001624257211 */ /* 0x002fce00078e08ff */
.L_x_774:
[----:B0-----:R-:W0:Y:S02]  /*19140*/  LDC.64 R32, c[0x0][0xc88] ;  /* 0x00032200ff207b82 */ /* 0x001e240000000a00 */
[----:B0-----:R-:W-:-:S06]  /*19150*/  IMAD.WIDE R32, R19, 0x4, R32 ;  /* 0x0000000413207825 */ /* 0x001fcc00078e0220 */
[----:B--2---:R-:W2:Y:S01]  /*19160*/  LDG.E R32, desc[UR60][R32.64] ;  /* 0x0000003c20207981 */ /* 0x004ea2000c1e1900 */
[----:B------:R-:W-:Y:S05]  /*19170*/  YIELD ;  /* 0x0000000000007946 */ /* 0x000fea0003800000 */
[----:B------:R-:W-:Y:S01]  /*19180*/  ULDC.64 UR4, c[0x0][0xa28] ;  /* 0x00028a0000047ab9 */ /* 0x000fe20000000a00 */
[----:B------:R-:W-:Y:S01]  /*19190*/  ULDC.64 UR8, c[0x0][0xa18] ;  /* 0x0002860000087ab9 */ /* 0x000fe20000000a00 */
[----:B------:R-:W-:Y:S01]  /*191a0*/  ISETP.NE.U32.AND P0, PT, RZ, UR4, PT ;  /* 0x00000004ff007c0c */ /* 0x000fe2000bf05070 */
[----:B------:R-:W-:Y:S01]  /*191b0*/  IMAD.MOV.U32 R9, RZ, RZ, RZ ;  /* 0x000000ffff097224 */ /* 0x000fe200078e00ff */
[----:B------:R-:W-:-:S02]  /*191c0*/  ULDC.64 UR6, c[0x0][0xa10] ;  /* 0x0002840000067ab9 */ /* 0x000fc40000000a00 */
[----:B------:R-:W-:Y:S02]  /*191d0*/  ISETP.NE.AND.EX P0, PT, RZ, UR5, PT, P0 ;  /* 0x00000005ff007c0c */ /* 0x000fe4000bf05300 */
[----:B------:R-:W-:-:S04]  /*191e0*/  ISETP.NE.U32.AND P2, PT, RZ, UR8, PT ;  /* 0x00000008ff007c0c */ /* 0x000fc8000bf45070 */
[----:B------:R-:W-:Y:S01]  /*191f0*/  ISETP.NE.AND.EX P2, PT, RZ, UR9, PT, P2 ;  /* 0x00000009ff007c0c */ /* 0x000fe2000bf45320 */
[----:B------:R-:W-:Y:S01]  /*19200*/  IMAD.MOV.U32 R35, RZ, RZ, RZ ;  /* 0x000000ffff237224 */ /* 0x000fe200078e00ff */
[----:B--2---:R-:W-:-:S05]  /*19210*/  SHF.R.S32.HI R0, RZ, 0x1f, R32 ;  /* 0x0000001fff007819 */ /* 0x004fca0000011420 */
[C---:B------:R-:W-:Y:S02]  /*19220*/  @P0 LEA R2, P1, R32.reuse, UR4, 0x2 ;  /* 0x0000000420020c11 */ /* 0x040fe4000f8210ff */
[C---:B------:R-:W-:Y:S01]  /*19230*/  SHF.L.U32 R24, R32.reuse, 0x2, RZ ;  /* 0x0000000220187819 */ /* 0x040fe200000006ff */
[----:B------:R0:W-:Y:S01]  /*19240*/  STL [R1+0x14], R0 ;  /* 0x0000140001007387 */ /* 0x0001e20000100800 */
[C-C-:B------:R-:W-:Y:S01]  /*19250*/  @P0 LEA.HI.X R3, R32.reuse, UR5, R0.reuse, 0x2, P1 ;  /* 0x0000000520030c11 */ /* 0x140fe200088f1400 */
[----:B------:R-:W-:Y:S01]  /*19260*/  ULDC.64 UR4, c[0x0][0xa00] ;  /* 0x0002800000047ab9 */ /* 0x000fe20000000a00 */
[----:B------:R-:W-:-:S03]  /*19270*/  SHF.L.U64.HI R25, R32, 0x2, R0 ;  /* 0x0000000220197819 */ /* 0x000fc60000010200 */
[----:B-1----:R1:W2:Y:S01]  /*19280*/  @P0 LDG.E R9, desc[UR60][R2.64] ;  /* 0x0000003c02090981 */ /* 0x0022a2000c1e1900 */
[----:B------:R-:W-:Y:S02]  /*19290*/  ISETP.NE.U32.AND P0, PT, RZ, UR4, PT ;  /* 0x00000004ff007c0c */ /* 0x000fe4000bf05070 */
[----:B------:R-:W-:Y:S02]  /*192a0*/  ISETP.NE.U32.AND P1, PT, RZ, UR6, PT ;  /* 0x00000006ff007c0c */ /* 0x000fe4000bf25070 */
[----:B------:R-:W-:Y:S02]  /*192b0*/  ISETP.NE.AND.EX P0, PT, RZ, UR5, PT, P0 ;  /* 0x00000005ff007c0c */ /* 0x000fe4000bf05300 */
[----:B------:R-:W-:Y:S02]  /*192c0*/  ISETP.NE.AND.EX P1, PT, RZ, UR7, PT, P1 ;  /* 0x00000007ff007c0c */ /* 0x000fe4000bf25310 */
[C---:B------:R-:W-:Y:S02]  /*192d0*/  IADD3 R4, P4, R24.reuse, UR6, RZ ;  /* 0x0000000618047c10 */ /* 0x040fe4000ff9e0ff */
[----:B-1----:R-:W-:Y:S01]  /*192e0*/  IADD3 R2, P3, R24, UR4, RZ ;  /* 0x0000000418027c10 */ /* 0x002fe2000ff7e0ff */
[----:B------:R-:W-:Y:S01]  /*192f0*/  ULDC UR4, c[0x0][0x288] ;  /* 0x0000a20000047ab9 */ /* 0x000fe20000000800 */
[----:B0-----:R-:W-:-:S02]  /*19300*/  MOV R0, RZ ;  /* 0x000000ff00007202 */ /* 0x001fc40000000f00 */
[C---:B------:R-:W-:Y:S02]  /*19310*/  IADD3.X R3, R25.reuse, UR5, RZ, P3, !PT ;  /* 0x0000000519037c10 */ /* 0x040fe40009ffe4ff */
[----:B------:R-:W-:Y:S01]  /*19320*/  @P2 IADD3 R6, P3, R24, UR8, RZ ;  /* 0x0000000818062c10 */ /* 0x000fe2000ff7e0ff */
[----:B------:R-:W-:Y:S01]  /*19330*/  IMAD.U32 R8, RZ, RZ, UR4 ;  /* 0x00000004ff087e24 */ /* 0x000fe2000f8e00ff */
[C---:B------:R-:W-:Y:S01]  /*19340*/  IADD3.X R5, R25.reuse, UR7, RZ, P4, !PT ;  /* 0x0000000719057c10 */ /* 0x040fe2000a7fe4ff */
[----:B------:R-:W5:Y:S01]  /*19350*/  @P0 LDG.E R35, desc[UR60][R2.64] ;  /* 0x0000003c02230981 */ /* 0x000f62000c1e1900 */
[----:B------:R-:W-:Y:S01]  /*19360*/  @P2 IADD3.X R7, R25, UR9, RZ, P3, !PT ;  /* 0x0000000919072c10 */ /* 0x000fe20009ffe4ff */
[----:B------:R-:W-:Y:S02]  /*19370*/  ULDC.64 UR4, c[0x0][0x418] ;  /* 0x0001060000047ab9 */ /* 0x000fe40000000a00 */
[----:B------:R-:W5:Y:S04]  /*19380*/  @P1 LDG.E R0, desc[UR60][R4.64] ;  /* 0x0000003c04001981 */ /* 0x000f68000c1e1900 */
[----:B------:R0:W3:Y:S01]  /*19390*/  @P2 LDG.E R8, desc[UR60][R6.64] ;  /* 0x0000003c06082981 */ /* 0x0000e2000c1e1900 */
[----:B------:R-:W-:-:S03]  /*193a0*/  UISETP.NE.U32.AND UP0, UPT, UR4, URZ, UPT ;  /* 0x0000003f0400728c */ /* 0x000fc6000bf05070 */
[----:B------:R-:W-:Y:S01]  /*193b0*/  ULDC UR4, c[0x0][0x424] ;  /* 0x0001090000047ab9 */ /* 0x000fe20000000800 */
[----:B------:R-:W-:-:S03]  /*193c0*/  UISETP.NE.AND.EX UP0, UPT, UR5, URZ, UPT, UP0 ;  /* 0x0000003f0500728c */ /* 0x000fc6000bf05300 */
[----:B------:R-:W-:Y:S01]  /*193d0*/  ULDC UR5, c[0x0][0x2f0] ;  /* 0x0000bc0000057ab9 */ /* 0x000fe20000000800 */
[----:B------:R-:W-:-:S04]  /*193e0*/  USEL UR4, UR4, 0x1, UP0 ;  /* 0x0000000104047887 */ /* 0x000fc80008000000 */
[----:B------:R-:W-:-:S03]  /*193f0*/  UIMAD UR4, UR4, UR5, URZ ;  /* 0x00000005040472a4 */ /* 0x000fc6000f8e023f */
[----:B------:R-:W-:Y:S02]  /*19400*/  ULDC UR5, c[0x0][0x348] ;  /* 0x0000d20000057ab9 */ /* 0x000fe40000000800 */
[----:B0-----:R-:W-:Y:S01]  /*19410*/  MOV R6, UR5 ;  /* 0x0000000500067c02 */ /* 0x001fe20008000f00 */
[----:B--2---:R-:W-:Y:S04]  /*19420*/  STL [R1+0x4], R9 ;  /* 0x0000040901007387 */ /* 0x004fe80000100800 */
[----:B---3--:R0:W-:Y:S02]  /*19430*/  STL [R1+0x20], R8 ;  /* 0x0000200801007387 */ /* 0x0081e40000100800 */
[----:B0-----:R-:W-:Y:S01]  /*19440*/  IMAD.U32 R8, RZ, RZ, UR4 ;  /* 0x00000004ff087e24 */ /* 0x001fe2000f8e00ff */
[----:B------:R-:W-:Y:S06]  /*19450*/  @P2 BRA `(.L_x_674) ;  /* 0x0000000000142947 */ /* 0x000fec0003800000 */
[----:B------:R-:W-:Y:S05]  /*19460*/  @!P0 BRA `(.L_x_674) ;  /* 0x0000000000108947 */ /* 0x000fea0003800000 */
[----:B------:R-:W2:Y:S04]  /*19470*/  LDG.E R10, desc[UR60][R2.64] ;  /* 0x0000003c020a7981 */ /* 0x000ea8000c1e1900 */
[----:B------:R-:W2:Y:S02]  /*19480*/  LDG.E R7, desc[UR60][R2.64+0x4] ;  /* 0x0000043c02077981 */ /* 0x000ea4000c1e1900 */
[----:B--2---:R-:W-:-:S05]  /*19490*/  IADD3 R2, -R10, R7, RZ ;  /* 0x000000070a027210 */ /* 0x004fca0007ffe1ff */
[----:B------:R0:W-:Y:S02]  /*194a0*/  STL [R1+0x20], R2 ;  /* 0x0000200201007387 */ /* 0x0001e40000100800 */
.L_x_674:
[----:B------:R-:W-:Y:S01]  /*194b0*/  ULDC.64 UR4, c[0x0][0xa20] ;  /* 0x0002880000047ab9 */ /* 0x000fe20000000a00 */
[----:B------:R-:W-:Y:S01]  /*194c0*/  IMAD.MOV.U32 R33, RZ, RZ, R32 ;  /* 0x000000ffff217224 */ /* 0x000fe200078e0020 */
[----:B------:R-:W-:-:S04]  /*194d0*/  ISETP.NE.U32.AND P0, PT, RZ, UR4, PT ;  /* 0x00000004ff007c0c */ /* 0x000fc8000bf05070 */
[----:B------:R-:W-:-:S13]  /*194e0*/  ISETP.NE.AND.EX P0, PT, RZ, UR5, PT, P0 ;  /* 0x00000005ff007c0c */ /* 0x000fda000bf05300 */
[----:B------:R-:W-:Y:S05]  /*194f0*/  @!P0 BRA `(.L_x_675) ;  /* 0x0000000000108947 */ /* 0x000fea0003800000 */
[----:B0-----:R-:W-:-:S04]  /*19500*/  IADD3 R2, P0, R24, UR4, RZ ;  /* 0x0000000418027c10 */ /* 0x001fc8000ff1e0ff */
[----:B------:R-:W-:-:S05]  /*19510*/  IADD3.X R3, R25, UR5, RZ, P0, !PT ;  /* 0x0000000519037c10 */ /* 0x000fca00087fe4ff */
[----:B------:R0:W5:Y:S01]  /*19520*/  LDG.E R8, desc[UR60][R2.64] ;  /* 0x0000003c02087981 */ /* 0x000162000c1e1900 */
[----:B------:R-:W-:Y:S05]  /*19530*/  BRA `(.L_x_676) ;  /* 0x0000000000247947 */ /* 0x000fea0003800000 */
.L_x_675:
[----:B------:R-:W-:Y:S02]  /*19540*/  ULDC.64 UR4, c[0x0][0xa08] ;  /* 0x0002820000047ab9 */ /* 0x000fe40000000a00 */
[----:B------:R-:W-:-:S04]  /*19550*/  ISETP.NE.U32.AND P0, PT, RZ, UR4, PT ;  /* 0x00000004ff007c0c */ /* 0x000fc8000bf05070 */
[----:B------:R-:W-:-:S13]  /*19560*/  ISETP.NE.AND.EX P0, PT, RZ, UR5, PT, P0 ;  /* 0x00000005ff007c0c */ /* 0x000fda000bf05300 */
[----:B------:R-:W-:Y:S05]  /*19570*/  @!P0 BRA `(.L_x_676) ;  /* 0x0000000000148947 */ /* 0x000fea0003800000 */
[----:B0-----:R-:W0:Y:S02]  /*19580*/  LDC.64 R2, c[0x0][0xa08] ;  /* 0x00028200ff027b82 */ /* 0x001e240000000a00 */
[----:B0-----:R-:W-:-:S05]  /*19590*/  IMAD.WIDE R2, R33, 0x4, R2 ;  /* 0x0000000421027825 */ /* 0x001fca00078e0202 */
[----:B------:R-:W2:Y:S04]  /*195a0*/  LDG.E R8, desc[UR60][R2.64] ;  /* 0x0000003c02087981 */ /* 0x000ea8000c1e1900 */
[----:B------:R-:W2:Y:S02]  /*195b0*/  LDG.E R7, desc[UR60][R2.64+0x4] ;  /* 0x0000043c02077981 */ /* 0x000ea4000c1e1900 */
[----:B--2---:R-:W-:-:S07]  /*195c0*/  IADD3 R8, -R8, R7, RZ ;  /* 0x0000000708087210 */ /* 0x004fce0007ffe1ff */
.L_x_676:
[----:B0-----:R-:W2:Y:S04]  /*195d0*/  @P1 LDG.E R3, desc[UR60][R4.64] ;  /* 0x0000003c04031981 */ /* 0x001ea8000c1e1900 */
[----:B------:R-:W2:Y:S01]  /*195e0*/  @P1 LDG.E R2, desc[UR60][R4.64+0x4] ;  /* 0x0000043c04021981 */ /* 0x000ea2000c1e1900 */
[----:B------:R-:W-:Y:S01]  /*195f0*/  BSSY B0, `(.L_x_677) ;  /* 0x000013b000007945 */ /* 0x000fe20003800000 */
[----:B--2---:R-:W-:Y:S01]  /*19600*/  @P1 IMAD.IADD R6, R2, 0x1, -R3 ;  /* 0x0000000102061824 */ /* 0x004fe200078e0a03 */
[----:B-----5:R-:W-:-:S05]  /*19610*/  IADD3 R3, -R9, R8, RZ ;  /* 0x0000000809037210 */ /* 0x020fca0007ffe1ff */
[----:B------:R-:W-:-:S05]  /*19620*/  IMAD.IADD R2, R3, 0x1, R6 ;  /* 0x0000000103027824 */ /* 0x000fca00078e0206 */
[----:B------:R0:W-:Y:S02]  /*19630*/  STL [R1], R2 ;  /* 0x0000000201007387 */ /* 0x0001e40000100800 */
[----:B0-----:R-:W-:-:S05]  /*19640*/  IADD3 R2, R2, 0x5f, RZ ;  /* 0x0000005f02027810 */ /* 0x001fca0007ffe0ff */
[----:B------:R-:W-:-:S05]  /*19650*/  IMAD.HI R2, R2, 0x2aaaaaab, RZ ;  /* 0x2aaaaaab02027827 */ /* 0x000fca00078e02ff */
[----:B------:R-:W-:-:S04]  /*19660*/  SHF.R.U32.HI R7, RZ, 0x1f, R2 ;  /* 0x0000001fff077819 */ /* 0x000fc80000011602 */
[----:B------:R-:W-:Y:S01]  /*19670*/  LEA.HI.SX32 R4, R2, R7, 0x1c ;  /* 0x0000000702047211 */ /* 0x000fe200078fe2ff */
[----:B------:R-:W-:-:S04]  /*19680*/  IMAD.MOV R2, RZ, RZ, -R3 ;  /* 0x000000ffff027224 */ /* 0x000fc800078e0a03 */
[----:B------:R-:W-:Y:S01]  /*19690*/  IMAD R7, R4, 0x60, -R3 ;  /* 0x0000006004077824 */ /* 0x000fe200078e0a03 */
[----:B------:R-:W-:Y:S01]  /*196a0*/  VIMNMX R2, RZ, R2, !PT ;  /* 0x00000002ff027248 */ /* 0x000fe20007fe0100 */
[----:B------:R0:W-:Y:S03]  /*196b0*/  STL [R1+0x24], R4 ;  /* 0x0000240401007387 */ /* 0x0001e60000100800 */
[----:B------:R-:W-:-:S04]  /*196c0*/  VIMNMX R7, R7, R6, PT ;  /* 0x0000000607077248 */ /* 0x000fc80003fe0100 */
[----:B------:R-:W-:Y:S01]  /*196d0*/  ISETP.GT.AND P0, PT, R7, R2, PT ;  /* 0x000000020700720c */ /* 0x000fe20003f04270 */
[----:B------:R-:W-:-:S05]  /*196e0*/  IMAD.WIDE.U32 R2, R2, -0x55555555, RZ ;  /* 0xaaaaaaab02027825 */ /* 0x000fca00078e00ff */
[----:B------:R-:W-:-:S05]  /*196f0*/  SHF.R.U32.HI R5, RZ, 0x6, R3 ;  /* 0x00000006ff057819 */ /* 0x000fca0000011603 */
[----:B------:R-:W-:Y:S02]  /*19700*/  IMAD.MOV.U32 R2, RZ, RZ, R5 ;  /* 0x000000ffff027224 */ /* 0x000fe400078e0005 */
[----:B0-----:R-:W-:-:S05]  /*19710*/  @P0 IADD3 R4, R7, 0x5f, RZ ;  /* 0x0000005f07040810 */ /* 0x001fca0007ffe0ff */
[----:B------:R-:W-:-:S05]  /*19720*/  @P0 IMAD.HI R4, R4, 0x2aaaaaab, RZ ;  /* 0x2aaaaaab04040827 */ /* 0x000fca00078e02ff */
[----:B------:R-:W-:-:S04]  /*19730*/  @P0 SHF.R.U32.HI R3, RZ, 0x1f, R4 ;  /* 0x0000001fff030819 */ /* 0x000fc80000011604 */
[----:B------:R-:W-:Y:S02]  /*19740*/  @P0 LEA.HI.SX32 R2, R4, R3, 0x1c ;  /* 0x0000000304020211 */ /* 0x000fe400078fe2ff */
[----:B------:R-:W-:Y:S02]  /*19750*/  PLOP3.LUT P0, PT, PT, PT, PT, 0x80, 0x0 ;  /* 0x000000000000781c */ /* 0x000fe40003f0f070 */
[----:B------:R-:W-:-:S13]  /*19760*/  ISETP.GT.AND P2, PT, R2, R5, PT ;  /* 0x000000050200720c */ /* 0x000fda0003f44270 */
[----:B------:R-:W-:Y:S05]  /*19770*/  @!P2 BRA `(.L_x_678) ;  /* 0x000000100088a947 */ /* 0x000fea0003800000 */
[----:B------:R-:W-:Y:S01]  /*19780*/  UMOV UR4, 0xffffffff ;  /* 0xffffffff00047882 */ /* 0x000fe20000000000 */
[----:B------:R-:W-:Y:S02]  /*19790*/  SEL R4, R33, RZ, !P1 ;  /* 0x000000ff21047207 */ /* 0x000fe40004800000 */
[----:B------:R-:W-:Y:S05]  /*197a0*/  BRA.DIV UR4, `(.L_x_679) ;  /* 0x0000006604287947 */ /* 0x000fea000b800000 */
[----:B------:R-:W0:Y:S02]  /*197b0*/  S2R R3, SR_TID.X ;  /* 0x0000000000037919 */ /* 0x000e240000002100 */
[----:B0-----:R-:W-:-:S04]  /*197c0*/  SHF.R.U32.HI R3, RZ, 0x5, R3 ;  /* 0x00000005ff037819 */ /* 0x001fc80000011603 */
[----:B------:R-:W-:-:S05]  /*197d0*/  LOP3.LUT R3, R3, 0x3, RZ, 0xc0, !PT ;  /* 0x0000000303037812 */ /* 0x000fca00078ec0ff */
[----:B------:R0:W1:Y:S02]  /*197e0*/  SHFL.IDX PT, R14, R3, RZ, 0x1f ;  /* 0x00001fff030e7589 */ /* 0x00006400000e0000 */
.L_x_830:
[----:B-1----:R-:W-:Y:S02]  /*197f0*/  ISETP.NE.AND P0, PT, R14, RZ, PT ;  /* 0x000000ff0e00720c */ /* 0x002fe40003f05270 */
[----:B------:R-:W-:-:S11]  /*19800*/  PLOP3.LUT P6, PT, PT, PT, PT, 0x8, 0x0 ;  /* 0x000000000000781c */ /* 0x000fd60003fce170 */
[----:B------:R-:W-:Y:S05]  /*19810*/  @P0 BRA `(.L_x_680) ;  /* 0x00000000000c0947 */ /* 0x000fea0003800000 */
[----:B------:R-:W-:-:S03]  /*19820*/  UMOV UR4, 0xffffffff ;  /* 0xffffffff00047882 */ /* 0x000fc60000000000 */
[----:B------:R-:W-:Y:S05]  /*19830*/  BRA.DIV UR4, `(.L_x_681) ;  /* 0x0000006604387947 */ /* 0x000fea000b800000 */
[----:B------:R-:W-:-:S13]  /*19840*/  ELECT P6, URZ, PT ;  /* 0x00000000003f782f */ /* 0x000fda00038c0000 */
.L_x_680:
[----:B0-----:R-:W2:Y:S01]  /*19850*/  LDL R3, [R1+0x28] ;  /* 0x0000280001037983 */ /* 0x001ea20000100800 */
[----:B------:R-:W-:Y:S01]  /*19860*/  BSSY B1, `(.L_x_682) ;  /* 0x0000008000017945 */ /* 0x000fe20003800000 */
[----:B--2---:R-:W-:-:S04]  /*19870*/  IADD3 R3, R3, 0x1, RZ ;  /* 0x0000000103037810 */ /* 0x004fc80007ffe0ff */
[----:B------:R-:W-:-:S04]  /*19880*/  LEA.HI R6, R3, R3, RZ, 0x1 ;  /* 0x0000000303067211 */ /* 0x000fc800078f08ff */
[----:B------:R-:W-:-:S05]  /*19890*/  LOP3.LUT R6, R6, 0xfffffffe, RZ, 0xc0, !PT ;  /* 0xfffffffe06067812 */ /* 0x000fca00078ec0ff */
[----:B------:R-:W-:-:S05]  /*198a0*/  IMAD.IADD R3, R3, 0x1, -R6 ;  /* 0x0000000103037824 */ /* 0x000fca00078e0a06 */
[----:B------:R-:W-:-:S04]  /*198b0*/  SHF.L.U32 R3, R3, 0x1f, RZ ;  /* 0x0000001f03037819 */ /* 0x000fc800000006ff */
[----:B------:R-:W0:Y:S02]  /*198c0*/  SYNCS.PHASECHK.TRANS64.TRYWAIT P0, [R22+URZ+0x2a820], R3 ;  /* 0x02a82003160075a7 */ /* 0x000e24000800017f */
[----:B0-----:R-:W-:Y:S05]  /*198d0*/  @!P0 BRA `(.L_x_683) ;  /* 0x0000006400308947 */ /* 0x001fea0003800000 */
.L_x_833:
[----:B------:R-:W-:Y:S05]  /*198e0*/  BSYNC B1 ;  /* 0x0000000000017941 */ /* 0x000fea0003800000 */
.L_x_682:
[----:B------:R-:W-:Y:S04]  /*198f0*/  BSSY B1, `(.L_x_684) ;  /* 0x000007c000017945 */ /* 0x000fe80003800000 */
[----:B------:R-:W-:Y:S05]  /*19900*/  @!P6 BRA `(.L_x_685) ;  /* 0x0000000400e8e947 */ /* 0x000fea0003800000 */
[----:B------:R-:W-:Y:S01]  /*19910*/  LEA R9, R26, R22, 0x3 ;  /* 0x000000161a097211 */ /* 0x000fe200078e18ff */
[----:B------:R-:W1:Y:S01]  /*19920*/  S2R R6, SR_TID.X ;  /* 0x0000000000067919 */ /* 0x000e620000002100 */
[----:B------:R-:W-:Y:S01]  /*19930*/  SHF.L.U32 R8, R31, 0x1f, RZ ;  /* 0x0000001f1f087819 */ /* 0x000fe200000006ff */
[----:B------:R-:W-:Y:S03]  /*19940*/  BSSY B2, `(.L_x_686) ;  /* 0x0000005000027945 */ /* 0x000fe60003800000 */
[----:B------:R-:W2:Y:S01]  /*19950*/  SYNCS.PHASECHK.TRANS64.TRYWAIT P0, [R9+URZ+0x2a8a0], R8 ;  /* 0x02a8a008090075a7 */ /* 0x000ea2000800017f */
[----:B-1----:R-:W-:-:S04]  /*19960*/  LOP3.LUT R6, R6, 0x7f, RZ, 0xc0, !PT ;  /* 0x0000007f06067812 */ /* 0x002fc800078ec0ff */
[----:B------:R-:W-:Y:S01]  /*19970*/  ISETP.NE.AND P1, PT, R6, RZ, PT ;  /* 0x000000ff0600720c */ /* 0x000fe20003f25270 */
[----:B--2---:R-:W-:-:S12]  /*19980*/  @!P0 BRA `(.L_x_687) ;  /* 0x0000006400188947 */ /* 0x004fd80003800000 */
.L_x_834:
[----:B------:R-:W-:Y:S05]  /*19990*/  BSYNC B2 ;  /* 0x0000000000027941 */ /* 0x000fea0003800000 */
.L_x_686:
[----:B------:R-:W-:Y:S04]  /*199a0*/  BSSY B2, `(.L_x_688) ;  /* 0x0000009000027945 */ /* 0x000fe80003800000 */
[----:B------:R-:W-:Y:S05]  /*199b0*/  @P1 BRA `(.L_x_689) ;  /* 0x00000000001c1947 */ /* 0x000fea0003800000 */
[----:B------:R-:W2:Y:S01]  /*199c0*/  S2R R6, SR_TID.X ;  /* 0x0000000000067919 */ /* 0x000ea20000002100 */
[----:B0-----:R-:W-:-:S04]  /*199d0*/  IMAD.MOV.U32 R3, RZ, RZ, 0x9000 ;  /* 0x00009000ff037424 */ /* 0x001fc800078e00ff */
[----:B------:R3:W-:Y:S01]  /*199e0*/  SYNCS.ARRIVE.TRANS64 RZ, [R9+URZ+0x2a890], R3 ;  /* 0x02a8900309ff79a7 */ /* 0x0007e2000800003f */
[----:B--2---:R-:W-:-:S04]  /*199f0*/  LOP3.LUT R6, R6, 0x1f, RZ, 0xc0, !PT ;  /* 0x0000001f06067812 */ /* 0x004fc800078ec0ff */
[----:B------:R-:W-:-:S13]  /*19a00*/  ISETP.NE.AND P0, PT, R6, RZ, PT ;  /* 0x000000ff0600720c */ /* 0x000fda0003f05270 */
[----:B---3--:R-:W-:Y:S05]  /*19a10*/  @!P0 BRA `(.L_x_689) ;  /* 0x0000000000048947 */ /* 0x008fea0003800000 */
[----:B------:R-:W-:Y:S01]  /*19a20*/  BPT.TRAP 0x1 ;  /* 0x000000040000795c */ /* 0x000fe20000300000 */
.L_x_689:
[----:B------:R-:W-:Y:S05]  /*19a30*/  BSYNC B2 ;  /* 0x0000000000027941 */ /* 0x000fea0003800000 */
.L_x_688:
[----:B------:R-:W-:Y:S01]  /*19a40*/  MOV R12, RZ ;  /* 0x000000ff000c7202 */ /* 0x000fe20000000f00 */
[----:B------:R-:W-:Y:S01]  /*19a50*/  IMAD R6, R2, 0x60, R0 ;  /* 0x0000006002067824 */ /* 0x000fe200078e0200 */
[----:B------:R-:W-:Y:S01]  /*19a60*/  UIADD3 UR4, UP0, UR36, 0x570, URZ ;  /* 0x0000057024047890 */ /* 0x000fe2000ff1e03f */
[----:B------:R-:W-:Y:S01]  /*19a70*/  IMAD R7, R26, 0x9000, R22 ;  /* 0x000090001a077824 */ /* 0x000fe200078e0216 */
[----:B------:R-:W-:Y:S01]  /*19a80*/  R2UR UR10, R12 ;  /* 0x000000000c0a72ca */ /* 0x000fe200000e0000 */
[----:B------:R-:W-:Y:S01]  /*19a90*/  VIADD R6, R6, 0xffffffa0 ;  /* 0xffffffa006067836 */ /* 0x000fe20000000000 */
[----:B------:R-:W-:Y:S01]  /*19aa0*/  PLOP3.LUT P0, PT, PT, PT, PT, 0x80, 0x0 ;  /* 0x000000000000781c */ /* 0x000fe20003f0f070 */
[----:B------:R-:W-:Y:S01]  /*19ab0*/  VIADD R10, R7, 0x18400 ;  /* 0x00018400070a7836 */ /* 0x000fe20000000000 */
[----:B0-----:R-:W-:Y:S01]  /*19ac0*/  IADD3 R3, R9, 0x2a890, RZ ;  /* 0x0002a89009037810 */ /* 0x001fe20007ffe0ff */
[----:B------:R-:W-:Y:S01]  /*19ad0*/  UIADD3.X UR5, URZ, UR37, URZ, UP0, !UPT ;  /* 0x000000253f057290 */ /* 0x000fe200087fe43f */
[----:B------:R-:W-:Y:S01]  /*19ae0*/  UMOV UR6, 0x0 ;  /* 0x0000000000067882 */ /* 0x000fe20000000000 */
[----:B------:R-:W-:-:S10]  /*19af0*/  UMOV UR7, 0x12f00000 ;  /* 0x12f0000000077882 */ /* 0x000fd40000000000 */
.L_x_690:
[----:B------:R-:W-:-:S13]  /*19b00*/  @P0 ELECT P2, URZ, PT ;  /* 0x00000000003f082f */ /* 0x000fda0003840000 */
[----:B------:R-:W-:Y:S02]  /*19b10*/  @P2 R2UR UR13, R4 ;  /* 0x00000000040d22ca */ /* 0x000fe400000e0000 */
[----:B------:R-:W-:Y:S02]  /*19b20*/  @P2 R2UR UR12, R18 ;  /* 0x00000000120c22ca */ /* 0x000fe400000e0000 */
[----:B------:R-:W-:Y:S02]  /*19b30*/  @P2 R2UR UR11, R6 ;  /* 0x00000000060b22ca */ /* 0x000fe400000e0000 */
[----:B------:R-:W-:Y:S02]  /*19b40*/  @P2 R2UR UR9, R3 ;  /* 0x00000000030922ca */ /* 0x000fe400000e0000 */
[----:B------:R-:W-:Y:S02]  /*19b50*/  @P2 R2UR UR8, R10 ;  /* 0x000000000a0822ca */ /* 0x000fe400000e0000 */
[----:B------:R-:W-:-:S02]  /*19b60*/  @P2 PLOP3.LUT P0, PT, P2, PT, PT, 0x8, 0x0 ;  /* 0x000000000000281c */ /* 0x000fc4000170e170 */
[----:B------:R-:W-:-:S09]  /*19b70*/  PLOP3.LUT P2, PT, PT, PT, PT, 0x8, 0x0 ;  /* 0x000000000000781c */ /* 0x000fd20003f4e170 */
[----:B------:R0:W-:Y:S02]  /*19b80*/  UTMALDG.4D [UR8], [UR4], desc[UR6] ;  /* 0x00000608040075b4 */ /* 0x0001e40008019000 */
[----:B0-----:R-:W-:Y:S05]  /*19b90*/  @P0 BRA.U.ANY `(.L_x_690) ;  /* 0xfffffffd00d80947 */ /* 0x001fea000393ffff */
[----:B------:R-:W-:Y:S01]  /*19ba0*/  MOV R13, 0x40 ;  /* 0x00000040000d7802 */ /* 0x000fe20000000f00 */
[----:B------:R-:W-:Y:S01]  /*19bb0*/  VIADD R10, R7, 0x1b400 ;  /* 0x0001b400070a7836 */ /* 0x000fe20000000000 */
[----:B------:R-:W-:Y:S01]  /*19bc0*/  PLOP3.LUT P0, PT, PT, PT, PT, 0x80, 0x0 ;  /* 0x000000000000781c */ /* 0x000fe20003f0f070 */
[----:B------:R-:W-:Y:S01]  /*19bd0*/  UMOV UR6, 0x0 ;  /* 0x0000000000067882 */ /* 0x000fe20000000000 */
[----:B------:R-:W-:Y:S01]  /*19be0*/  R2UR UR10, R13 ;  /* 0x000000000d0a72ca */ /* 0x000fe200000e0000 */
[----:B------:R-:W-:-:S14]  /*19bf0*/  UMOV UR7, 0x12f00000 ;  /* 0x12f0000000077882 */ /* 0x000fdc0000000000 */
.L_x_691:
        /* <DEDUP_REMOVED lines=10> */
[----:B------:R-:W-:Y:S01]  /*19ca0*/  PLOP3.LUT P0, PT, PT, PT, PT, 0x80, 0x0 ;  /* 0x000000000000781c */ /* 0x000fe20003f0f070 */
[----:B------:R-:W-:Y:S01]  /*19cb0*/  UMOV UR6, 0x0 ;  /* 0x0000000000067882 */ /* 0x000fe20000000000 */
[----:B------:R-:W-:Y:S01]  /*19cc0*/  IADD3 R7, R7, 0x1e400, RZ ;  /* 0x0001e40007077810 */ /* 0x000fe20007ffe0ff */
[----:B------:R-:W-:Y:S01]  /*19cd0*/  UMOV UR7, 0x12f00000 ;  /* 0x12f0000000077882 */ /* 0x000fe20000000000 */
[----:B------:R-:W-:-:S09]  /*19ce0*/  UMOV UR10, 0x80 ;  /* 0x00000080000a7882 */ /* 0x000fd20000000000 */
.L_x_692:
        /* <DEDUP_REMOVED lines=10> */
[----:B------:R-:W0:Y:S01]  /*19d90*/  SYNCS.PHASECHK.TRANS64.TRYWAIT P0, [R9+URZ+0x2a8c0], R8 ;  /* 0x02a8c008090075a7 */ /* 0x000e22000800017f */
[----:B------:R-:W-:Y:S04]  /*19da0*/  BSSY B2, `(.L_x_693) ;  /* 0x0000002000027945 */ /* 0x000fe80003800000 */
[----:B0-----:R-:W-:Y:S05]  /*19db0*/  @!P0 BRA `(.L_x_694) ;  /* 0x0000006000208947 */ /* 0x001fea0003800000 */
.L_x_835:
[----:B------:R-:W-:Y:S05]  /*19dc0*/  BSYNC B2 ;  /* 0x0000000000027941 */ /* 0x000fea0003800000 */
.L_x_693:
[----:B------:R-:W-:Y:S01]  /*19dd0*/  BSSY B2, `(.L_x_695) ;  /* 0x000000b000027945 */ /* 0x000fe20003800000 */
[----:B------:R-:W-:Y:S01]  /*19de0*/  IMAD.MOV.U32 R10, RZ, RZ, 0x0 ;  /* 0x00000000ff0a7424 */ /* 0x000fe200078e00ff */
[----:B------:R-:W-:Y:S02]  /*19df0*/  MOV R11, 0x12f00000 ;  /* 0x12f00000000b7802 */ /* 0x000fe40000000f00 */
[----:B------:R-:W-:Y:S05]  /*19e00*/  @P1 BRA `(.L_x_696) ;  /* 0x00000000001c1947 */ /* 0x000fea0003800000 */
[----:B------:R-:W2:Y:S01]  /*19e10*/  S2R R7, SR_TID.X ;  /* 0x0000000000077919 */ /* 0x000ea20000002100 */
[----:B------:R-:W-:-:S04]  /*19e20*/  IMAD.MOV.U32 R3, RZ, RZ, 0x6000 ;  /* 0x00006000ff037424 */ /* 0x000fc800078e00ff */
[----:B------:R3:W-:Y:S01]  /*19e30*/  SYNCS.ARRIVE.TRANS64 RZ, [R9+URZ+0x2a8b0], R3 ;  /* 0x02a8b00309ff79a7 */ /* 0x0007e2000800003f */
[----:B--2---:R-:W-:-:S04]  /*19e40*/  LOP3.LUT R7, R7, 0x1f, RZ, 0xc0, !PT ;  /* 0x0000001f07077812 */ /* 0x004fc800078ec0ff */
[----:B------:R-:W-:-:S13]  /*19e50*/  ISETP.NE.AND P0, PT, R7, RZ, PT ;  /* 0x000000ff0700720c */ /* 0x000fda0003f05270 */
[----:B---3--:R-:W-:Y:S05]  /*19e60*/  @!P0 BRA `(.L_x_696) ;  /* 0x0000000000048947 */ /* 0x008fea0003800000 */
[----:B------:R-:W-:Y:S01]  /*19e70*/  BPT.TRAP 0x1 ;  /* 0x000000040000795c */ /* 0x000fe20000300000 */
.L_x_696:
[----:B------:R-:W-:Y:S05]  /*19e80*/  BSYNC B2 ;  /* 0x0000000000027941 */ /* 0x000fea0003800000 */
.L_x_695:
[----:B------:R-:W-:Y:S01]  /*19e90*/  R2UR UR10, R12 ;  /* 0x000000000c0a72ca */ /* 0x000fe200000e0000 */
[----:B------:R-:W-:Y:S01]  /*19ea0*/  IMAD R3, R26, 0x6000, R22 ;  /* 0x000060001a037824 */ /* 0x000fe200078e0216 */
[----:B------:R-:W-:Y:S01]  /*19eb0*/  R2UR UR6, R10 ;  /* 0x000000000a0672ca */ /* 0x000fe200000e0000 */
[----:B------:R-:W-:Y:S01]  /*19ec0*/  UIADD3 UR4, UP0, UR36, 0x670, URZ ;  /* 0x0000067024047890 */ /* 0x000fe2000ff1e03f */
[----:B------:R-:W-:Y:S01]  /*19ed0*/  R2UR UR7, R11 ;  /* 0x000000000b0772ca */ /* 0x000fe200000e0000 */
[----:B------:R-:W-:Y:S01]  /*19ee0*/  VIADD R7, R3, 0x400 ;  /* 0x0000040003077836 */ /* 0x000fe20000000000 */
[----:B------:R-:W-:Y:S01]  /*19ef0*/  PLOP3.LUT P0, PT, PT, PT, PT, 0x80, 0x0 ;  /* 0x000000000000781c */ /* 0x000fe20003f0f070 */
[----:B------:R-:W-:Y:S01]  /*19f00*/  UIADD3.X UR5, URZ, UR37, URZ, UP0, !UPT ;  /* 0x000000253f057290 */ /* 0x000fe200087fe43f */
[----:B01----:R-:W-:-:S11]  /*19f10*/  IADD3 R9, R9, 0x2a8b0, RZ ;  /* 0x0002a8b009097810 */ /* 0x003fd60007ffe0ff */
.L_x_697:
        /* <DEDUP_REMOVED lines=10> */
[----:B------:R-:W-:Y:S02]  /*19fc0*/  R2UR UR10, R13 ;  /* 0x000000000d0a72ca */ /* 0x000fe400000e0000 */
[----:B------:R-:W-:Y:S02]  /*19fd0*/  R2UR UR6, R10 ;  /* 0x000000000a0672ca */ /* 0x000fe400000e0000 */
[----:B------:R-:W-:Y:S02]  /*19fe0*/  R2UR UR7, R11 ;  /* 0x000000000b0772ca */ /* 0x000fe400000e0000 */
[----:B------:R-:W-:Y:S02]  /*19ff0*/  PLOP3.LUT P0, PT, PT, PT, PT, 0x80, 0x0 ;  /* 0x000000000000781c */ /* 0x000fe40003f0f070 */
[----:B------:R-:W-:-:S11]  /*1a000*/  IADD3 R3, R3, 0x3400, RZ ;  /* 0x0000340003037810 */ /* 0x000fd60007ffe0ff */
.L_x_698:
        /* <DEDUP_REMOVED lines=9> */
[----:B-1----:R-:W-:Y:S05]  /*1a0a0*/  @P0 BRA.U.ANY `(.L_x_698) ;  /* 0xfffffffd00d80947 */ /* 0x002fea000393ffff */
.L_x_685:
[----:B------:R-:W-:Y:S05]  /*1a0b0*/  BSYNC B1 ;  /* 0x0000000000017941 */ /* 0x000fea0003800000 */
.L_x_684:
[----:B------:R-:W-:Y:S01]  /*1a0c0*/  IADD3 R7, R2, -0x2, RZ ;  /* 0xfffffffe02077810 */ /* 0x000fe20007ffe0ff */
[----:B------:R-:W-:Y:S01]  /*1a0d0*/  VIADD R26, R26, 0x1 ;  /* 0x000000011a1a7836 */ /* 0x000fe20000000000 */
[----:B------:R-:W-:Y:S02]  /*1a0e0*/  PLOP3.LUT P0, PT, PT, PT, PT, 0x8, 0x0 ;  /* 0x000000000000781c */ /* 0x000fe40003f0e170 */
[----:B------:R-:W-:Y:S02]  /*1a0f0*/  ISETP.GE.AND P2, PT, R7, R5, PT ;  /* 0x000000050700720c */ /* 0x000fe40003f46270 */
[----:B------:R-:W-:-:S04]  /*1a100*/  ISETP.NE.AND P1, PT, R26, 0x2, PT ;  /* 0x000000021a00780c */ /* 0x000fc80003f25270 */
[----:B------:R-:W-:Y:S02]  /*1a110*/  SEL R2, RZ, 0x1, P1 ;  /* 0x00000001ff027807 */ /* 0x000fe40000800000 */
[----:B------:R-:W-:Y:S02]  /*1a120*/  SEL R26, R26, RZ, P1 ;  /* 0x000000ff1a1a7207 */ /* 0x000fe40000800000 */
[----:B------:R-:W-:-:S03]  /*1a130*/  LOP3.LUT R31, R31, R2, RZ, 0x3c, !PT ;  /* 0x000000021f1f7212 */ /* 0x000fc600078e3cff */
[----:B------:R-:W-:Y:S05]  /*1a140*/  @!P2 BRA `(.L_x_678) ;  /* 0x000000080014a947 */ /* 0x000fea0003800000 */
.L_x_714:
[----:B------:R-:W-:Y:S05]  /*1a150*/  YIELD ;  /* 0x0000000000007946 */ /* 0x000fea0003800000 */
[----:B------:R-:W-:Y:S04]  /*1a160*/  BSSY B1, `(.L_x_699) ;  /* 0x000007b000017945 */ /* 0x000fe80003800000 */
[----:B------:R-:W-:Y:S05]  /*1a170*/  @!P6 BRA `(.L_x_700) ;  /* 0x0000000400e4e947 */ /* 0x000fea0003800000 */
[----:B------:R-:W-:Y:S01]  /*1a180*/  IMAD R6, R26, 0x8, R22 ;  /* 0x000000081a067824 */ /* 0x000fe200078e0216 */
[----:B------:R-:W-:Y:S01]  /*1a190*/  SHF.L.U32 R9, R31, 0x1f, RZ ;  /* 0x0000001f1f097819 */ /* 0x000fe200000006ff */
[----:B------:R-:W1:Y:S01]  /*1a1a0*/  S2R R2, SR_TID.X ;  /* 0x0000000000027919 */ /* 0x000e620000002100 */
[----:B------:R-:W-:Y:S02]  /*1a1b0*/  BSSY B2, `(.L_x_701) ;  /* 0x0000005000027945 */ /* 0x000fe40003800000 */
[----:B------:R-:W2:Y:S01]  /*1a1c0*/  SYNCS.PHASECHK.TRANS64.TRYWAIT P1, [R6+URZ+0x2a8a0], R9 ;  /* 0x02a8a009060075a7 */ /* 0x000ea2000802017f */
[----:B-1----:R-:W-:-:S04]  /*1a1d0*/  LOP3.LUT R2, R2, 0x7f, RZ, 0xc0, !PT ;  /* 0x0000007f02027812 */ /* 0x002fc800078ec0ff */
[----:B------:R-:W-:Y:S01]  /*1a1e0*/  ISETP.NE.AND P2, PT, R2, RZ, PT ;  /* 0x000000ff0200720c */ /* 0x000fe20003f45270 */
[----:B--2---:R-:W-:-:S12]  /*1a1f0*/  @!P1 BRA `(.L_x_702) ;  /* 0x0000005c00249947 */ /* 0x004fd80003800000 */
.L_x_836:
[----:B------:R-:W-:Y:S05]  /*1a200*/  BSYNC B2 ;  /* 0x0000000000027941 */ /* 0x000fea0003800000 */
.L_x_701:
[----:B------:R-:W-:Y:S04]  /*1a210*/  BSSY B2, `(.L_x_703) ;  /* 0x0000009000027945 */ /* 0x000fe80003800000 */
[----:B------:R-:W-:Y:S05]  /*1a220*/  @P2 BRA `(.L_x_704) ;  /* 0x00000000001c2947 */ /* 0x000fea0003800000 */
[----:B0-----:R-:W0:Y:S01]  /*1a230*/  S2R R3, SR_TID.X ;  /* 0x0000000000037919 */ /* 0x001e220000002100 */
[----:B------:R-:W-:-:S04]  /*1a240*/  MOV R2, 0x9000 ;  /* 0x0000900000027802 */ /* 0x000fc80000000f00 */
[----:B------:R2:W-:Y:S01]  /*1a250*/  SYNCS.ARRIVE.TRANS64 RZ, [R6+URZ+0x2a890], R2 ;  /* 0x02a8900206ff79a7 */ /* 0x0005e2000800003f */
[----:B0-----:R-:W-:-:S04]  /*1a260*/  LOP3.LUT R3, R3, 0x1f, RZ, 0xc0, !PT ;  /* 0x0000001f03037812 */ /* 0x001fc800078ec0ff */
[----:B------:R-:W-:-:S13]  /*1a270*/  ISETP.NE.AND P1, PT, R3, RZ, PT ;  /* 0x000000ff0300720c */ /* 0x000fda0003f25270 */
[----:B--2---:R-:W-:Y:S05]  /*1a280*/  @!P1 BRA `(.L_x_704) ;  /* 0x0000000000049947 */ /* 0x004fea0003800000 */
[----:B------:R-:W-:Y:S01]  /*1a290*/  BPT.TRAP 0x1 ;  /* 0x000000040000795c */ /* 0x000fe20000300000 */
.L_x_704:
[----:B------:R-:W-:Y:S05]  /*1a2a0*/  BSYNC B2 ;  /* 0x0000000000027941 */ /* 0x000fea0003800000 */
.L_x_703:
[----:B------:R-:W-:Y:S01]  /*1a2b0*/  IMAD.MOV.U32 R11, RZ, RZ, RZ ;  /* 0x000000ffff0b7224 */ /* 0x000fe200078e00ff */
[----:B------:R-:W-:Y:S01]  /*1a2c0*/  UIADD3 UR4, UP0, UR36, 0x570, URZ ;  /* 0x0000057024047890 */ /* 0x000fe2000ff1e03f */
[----:B0-----:R-:W-:Y:S01]  /*1a2d0*/  IMAD R3, R26, 0x9000, R22 ;  /* 0x000090001a037824 */ /* 0x001fe200078e0216 */
[----:B------:R-:W-:Y:S01]  /*1a2e0*/  PLOP3.LUT P1, PT, PT, PT, PT, 0x80, 0x0 ;  /* 0x000000000000781c */ /* 0x000fe20003f2f070 */
[----:B------:R-:W-:Y:S01]  /*1a2f0*/  IMAD R8, R7, 0x60, R0 ;  /* 0x0000006007087824 */ /* 0x000fe200078e0200 */
[----:B------:R-:W-:Y:S01]  /*1a300*/  R2UR UR10, R11 ;  /* 0x000000000b0a72ca */ /* 0x000fe200000e0000 */
[----:B------:R-:W-:Y:S01]  /*1a310*/  VIADD R10, R3, 0x18400 ;  /* 0x00018400030a7836 */ /* 0x000fe20000000000 */
[----:B------:R-:W-:Y:S01]  /*1a320*/  IADD3 R2, R6, 0x2a890, RZ ;  /* 0x0002a89006027810 */ /* 0x000fe20007ffe0ff */
[----:B------:R-:W-:Y:S01]  /*1a330*/  UIADD3.X UR5, URZ, UR37, URZ, UP0, !UPT ;  /* 0x000000253f057290 */ /* 0x000fe200087fe43f */
[----:B------:R-:W-:Y:S01]  /*1a340*/  UMOV UR6, 0x0 ;  /* 0x0000000000067882 */ /* 0x000fe20000000000 */
[----:B------:R-:W-:-:S10]  /*1a350*/  UMOV UR7, 0x12f00000 ;  /* 0x12f0000000077882 */ /* 0x000fd40000000000 */
.L_x_705:
        /* <DEDUP_REMOVED lines=16> */
.L_x_706:
        /* <DEDUP_REMOVED lines=15> */
.L_x_707:
        /* <DEDUP_REMOVED lines=13> */
.L_x_837:
[----:B------:R-:W-:Y:S05]  /*1a620*/  BSYNC B2 ;  /* 0x0000000000027941 */ /* 0x000fea0003800000 */
.L_x_708:
[----:B------:R-:W-:Y:S01]  /*1a630*/  BSSY B2, `(.L_x_710) ;  /* 0x000000b000027945 */ /* 0x000fe20003800000 */
[----:B------:R-:W-:Y:S01]  /*1a640*/  IMAD.MOV.U32 R2, RZ, RZ, 0x0 ;  /* 0x00000000ff027424 */ /* 0x000fe200078e00ff */
[----:B------:R-:W-:Y:S02]  /*1a650*/  MOV R3, 0x12f00000 ;  /* 0x12f0000000037802 */ /* 0x000fe40000000f00 */
[----:B------:R-:W-:Y:S05]  /*1a660*/  @P2 BRA `(.L_x_711) ;  /* 0x00000000001c2947 */ /* 0x000fea0003800000 */
[----:B------:R-:W2:Y:S01]  /*1a670*/  S2R R10, SR_TID.X ;  /* 0x00000000000a7919 */ /* 0x000ea20000002100 */
[----:B01----:R-:W-:-:S04]  /*1a680*/  IMAD.MOV.U32 R9, RZ, RZ, 0x6000 ;  /* 0x00006000ff097424 */ /* 0x003fc800078e00ff */
[----:B------:R3:W-:Y:S01]  /*1a690*/  SYNCS.ARRIVE.TRANS64 RZ, [R6+URZ+0x2a8b0], R9 ;  /* 0x02a8b00906ff79a7 */ /* 0x0007e2000800003f */
[----:B--2---:R-:W-:-:S04]  /*1a6a0*/  LOP3.LUT R10, R10, 0x1f, RZ, 0xc0, !PT ;  /* 0x0000001f0a0a7812 */ /* 0x004fc800078ec0ff */
[----:B------:R-:W-:-:S13]  /*1a6b0*/  ISETP.NE.AND P1, PT, R10, RZ, PT ;  /* 0x000000ff0a00720c */ /* 0x000fda0003f25270 */
[----:B---3--:R-:W-:Y:S05]  /*1a6c0*/  @!P1 BRA `(.L_x_711) ;  /* 0x0000000000049947 */ /* 0x008fea0003800000 */
[----:B------:R-:W-:Y:S01]  /*1a6d0*/  BPT.TRAP 0x1 ;  /* 0x000000040000795c */ /* 0x000fe20000300000 */
.L_x_711:
[----:B------:R-:W-:Y:S05]  /*1a6e0*/  BSYNC B2 ;  /* 0x0000000000027941 */ /* 0x000fea0003800000 */
.L_x_710:
[----:B------:R-:W-:Y:S01]  /*1a6f0*/  R2UR UR10, R11 ;  /* 0x000000000b0a72ca */ /* 0x000fe200000e0000 */
[----:B01----:R-:W-:Y:S01]  /*1a700*/  IMAD R9, R26, 0x6000, R22 ;  /* 0x000060001a097824 */ /* 0x003fe200078e0216 */
[----:B------:R-:W-:Y:S01]  /*1a710*/  R2UR UR6, R2 ;  /* 0x00000000020672ca */ /* 0x000fe200000e0000 */
[----:B------:R-:W-:Y:S01]  /*1a720*/  UIADD3 UR4, UP0, UR36, 0x670, URZ ;  /* 0x0000067024047890 */ /* 0x000fe2000ff1e03f */
[----:B------:R-:W-:Y:S01]  /*1a730*/  R2UR UR7, R3 ;  /* 0x00000000030772ca */ /* 0x000fe200000e0000 */
[----:B------:R-:W-:Y:S01]  /*1a740*/  VIADD R10, R9, 0x400 ;  /* 0x00000400090a7836 */ /* 0x000fe20000000000 */
[----:B------:R-:W-:Y:S01]  /*1a750*/  PLOP3.LUT P1, PT, PT, PT, PT, 0x80, 0x0 ;  /* 0x000000000000781c */ /* 0x000fe20003f2f070 */
[----:B------:R-:W-:Y:S01]  /*1a760*/  UIADD3.X UR5, URZ, UR37, URZ, UP0, !UPT ;  /* 0x000000253f057290 */ /* 0x000fe200087fe43f */
[----:B------:R-:W-:-:S11]  /*1a770*/  IADD3 R6, R6, 0x2a8b0, RZ ;  /* 0x0002a8b006067810 */ /* 0x000fd60007ffe0ff */
.L_x_712:
        /* <DEDUP_REMOVED lines=15> */
.L_x_713:
        /* <DEDUP_REMOVED lines=10> */
.L_x_700:
[----:B------:R-:W-:Y:S05]  /*1a910*/  BSYNC B1 ;  /* 0x0000000000017941 */ /* 0x000fea0003800000 */
.L_x_699:
[C---:B------:R-:W-:Y:S01]  /*1a920*/  ISETP.GT.AND P2, PT, R7.reuse, R5, PT ;  /* 0x000000050700720c */ /* 0x040fe20003f44270 */
[----:B------:R-:W-:Y:S01]  /*1a930*/  VIADD R26, R26, 0x1 ;  /* 0x000000011a1a7836 */ /* 0x000fe20000000000 */
[----:B------:R-:W-:-:S04]  /*1a940*/  IADD3 R7, R7, -0x1, RZ ;  /* 0xffffffff07077810 */ /* 0x000fc80007ffe0ff */
[----:B------:R-:W-:-:S04]  /*1a950*/  ISETP.NE.AND P1, PT, R26, 0x2, PT ;  /* 0x000000021a00780c */ /* 0x000fc80003f25270 */
[----:B------:R-:W-:Y:S02]  /*1a960*/  SEL R2, RZ, 0x1, P1 ;  /* 0x00000001ff027807 */ /* 0x000fe40000800000 */
[----:B------:R-:W-:Y:S02]  /*1a970*/  SEL R26, R26, RZ, P1 ;  /* 0x000000ff1a1a7207 */ /* 0x000fe40000800000 */
[----:B------:R-:W-:Y:S01]  /*1a980*/  LOP3.LUT R31, R31, R2, RZ, 0x3c, !PT ;  /* 0x000000021f1f7212 */ /* 0x000fe200078e3cff */
[----:B------:R-:W-:Y:S06]  /*1a990*/  @P2 BRA `(.L_x_714) ;  /* 0xfffffff400ec2947 */ /* 0x000fec000383ffff */
.L_x_678:
[----:B------:R-:W-:Y:S05]  /*1a9a0*/  BSYNC B0 ;  /* 0x0000000000007941 */ /* 0x000fea0003800000 */
.L_x_677:
[----:B------:R-:W2:Y:S01]  /*1a9b0*/  LDL R30, [R1] ;  /* 0x00000000011e7983 */ /* 0x000ea20000100800 */
[----:B------:R-:W-:Y:S05]  /*1a9c0*/  @!P0 WARPSYNC.ALL ;  /* 0x0000000000008948 */ /* 0x000fea0003800000 */
[----:B------:R-:W-:Y:S06]  /*1a9d0*/  @!P0 BAR.SYNC.DEFER_BLOCKING 0xc, 0x180 ;  /* 0x0306000000008b1d */ /* 0x000fec0000010000 */
[----:B------:R-:W-:Y:S01]  /*1a9e0*/  BSSY B7, `(.L_x_715) ;  /* 0x000036f000077945 */ /* 0x000fe20003800000 */
[----:B--2---:R-:W-:-:S13]  /*1a9f0*/  ISETP.GT.AND P0, PT, R30, RZ, PT ;  /* 0x000000ff1e00720c */ /* 0x004fda0003f04270 */
[----:B------:R-:W-:Y:S05]  /*1aa00*/  @P0 BRA `(.L_x_716) ;  /* 0x0000000000440947 */ /* 0x000fea0003800000 */
[----:B------:R-:W1:Y:S02]  /*1aa10*/  S2R R2, SR_TID.X ;  /* 0x0000000000027919 */ /* 0x000e640000002100 */
        /* <DEDUP_REMOVED lines=14> */
[----:B0-----:R-:W-:Y:S01]  /*1ab00*/  IADD3 R16, R0, UR38, R7 ;  /* 0x0000002600107c10 */ /* 0x001fe2000fffe007 */
[----:B------:R-:W-:Y:S06]  /*1ab10*/  BRA `(.L_x_717) ;  /* 0x00000034006c7947 */ /* 0x000fec0003800000 */
.L_x_716:
        /* <DEDUP_REMOVED lines=10> */
[----:B0-----:R-:W0:Y:S01]  /*1abc0*/  LDC.64 R2, c[0x4][R2] ;  /* 0x0100000002027b82 */ /* 0x001e220000000a00 */
[----:B------:R-:W-:Y:S01]  /*1abd0*/  MOV R6, UR8 ;  /* 0x0000000800067c02 */ /* 0x000fe20008000f00 */
[----:B------:R-:W-:Y:S01]  /*1abe0*/  IMAD.U32 R7, RZ, RZ, UR9 ;  /* 0x00000009ff077e24 */ /* 0x000fe2000f8e00ff */
[----:B------:R-:W-:Y:S01]  /*1abf0*/  MOV R10, UR4 ;  /* 0x00000004000a7c02 */ /* 0x000fe20008000f00 */
[----:B------:R-:W-:Y:S01]  /*1ac00*/  IMAD.U32 R11, RZ, RZ, UR5 ;  /* 0x00000005ff0b7e24 */ /* 0x000fe2000f8e00ff */
[----:B------:R-:W-:Y:S01]  /*1ac10*/  MOV R8, 0x70 ;  /* 0x0000007000087802 */ /* 0x000fe20000000f00 */
[----:B------:R-:W-:Y:S01]  /*1ac20*/  IMAD.MOV.U32 R12, RZ, RZ, 0x1 ;  /* 0x00000001ff0c7424 */ /* 0x000fe200078e00ff */
[----:B------:R-:W-:-:S07]  /*1ac30*/  MOV R13, RZ ;  /* 0x000000ff000d7202 */ /* 0x000fce0000000f00 */
[----:B------:R-:W-:-:S07]  /*1ac40*/  LEPC R20, `(.L_x_719) ;  /* 0x000000001014794e */ /* 0x000fce0000000000 */
[----:B0-----:R-:W-:Y:S05]  /*1ac50*/  CALL.ABS.NOINC R2 ;  /* 0x0000000002007343 */ /* 0x001fea0003c00000 */
.L_x_719:
[----:B------:R-:W-:Y:S05]  /*1ac60*/  BSYNC B6 ;  /* 0x0000000000067941 */ /* 0x000fea0003800000 */
.L_x_718:
        /* <DEDUP_REMOVED lines=8> */
[----:B0-----:R0:W1:Y:S01]  /*1acf0*/  LDC.64 R2, c[0x4][R27] ;  /* 0x010000001b027b82 */ /* 0x0010620000000a00 */
[----:B------:R-:W-:Y:S01]  /*1ad00*/  MOV R4, UR6 ;  /* 0x0000000600047c02 */ /* 0x000fe20008000f00 */
[----:B------:R-:W-:Y:S01]  /*1ad10*/  IMAD.U32 R5, RZ, RZ, UR7 ;  /* 0x00000007ff057e24 */ /* 0x000fe2000f8e00ff */
[----:B------:R-:W-:Y:S01]  /*1ad20*/  MOV R6, UR8 ;  /* 0x0000000800067c02 */ /* 0x000fe20008000f00 */
[----:B------:R-:W-:Y:S01]  /*1ad30*/  IMAD.U32 R7, RZ, RZ, UR9 ;  /* 0x00000009ff077e24 */ /* 0x000fe2000f8e00ff */
[----:B------:R-:W-:Y:S01]  /*1ad40*/  MOV R10, UR4 ;  /* 0x00000004000a7c02 */ /* 0x000fe20008000f00 */
[----:B------:R-:W-:Y:S01]  /*1ad50*/  IMAD.U32 R11, RZ, RZ, UR5 ;  /* 0x00000005ff0b7e24 */ /* 0x000fe2000f8e00ff */
[----:B------:R-:W-:Y:S01]  /*1ad60*/  MOV R8, 0x70 ;  /* 0x0000007000087802 */ /* 0x000fe20000000f00 */
[----:B------:R-:W-:Y:S01]  /*1ad70*/  IMAD.MOV.U32 R12, RZ, RZ, 0x1 ;  /* 0x00000001ff0c7424 */ /* 0x000fe200078e00ff */
[----:B0-----:R-:W-:-:S07]  /*1ad80*/  MOV R13, RZ ;  /* 0x000000ff000d7202 */ /* 0x001fce0000000f00 */
[----:B------:R-:W-:-:S07]  /*1ad90*/  LEPC R20, `(.L_x_722) ;  /* 0x000000001014794e */ /* 0x000fce0000000000 */
[----:B-1----:R-:W-:Y:S05]  /*1ada0*/  CALL.ABS.NOINC R2 ;  /* 0x0000000002007343 */ /* 0x002fea0003c00000 */
.L_x_722:
        /* <DEDUP_REMOVED lines=14> */
[----:B-1----:R-:W-:Y:S05]  /*1ae90*/  CALL.ABS.NOINC R2 ;  /* 0x0000000002007343 */ /* 0x002fea0003c00000 */
.L_x_721:
[----:B------:R-:W-:Y:S05]  /*1aea0*/  BSYNC B6 ;  /* 0x0000000000067941 */ /* 0x000fea0003800000 */
.L_x_720:
[----:B------:R-:W2:Y:S01]  /*1aeb0*/  LDL R20, [R1+0x24] ;  /* 0x0000240001147983 */ /* 0x000ea20000100800 */
[----:B------:R-:W-:Y:S01]  /*1aec0*/  ULDC.64 UR4, c[0x0][0x9f8] ;  /* 0x00027e0000047ab9 */ /* 0x000fe20000000a00 */
[----:B------:R-:W1:Y:S01]  /*1aed0*/  LDC R0, c[0x0][0x430] ;  /* 0x00010c00ff007b82 */ /* 0x000e620000000800 */
[----:B------:R-:W-:Y:S01]  /*1aee0*/  ISETP.NE.U32.AND P0, PT, RZ, UR4, PT ;  /* 0x00000004ff007c0c */ /* 0x000fe2000bf05070 */
[----:B------:R-:W3:Y:S03]  /*1aef0*/  LDL R2, [R1+0x4] ;  /* 0x0000040001027983 */ /* 0x000ee60000100800 */
[----:B------:R-:W-:Y:S01]  /*1af00*/  ISETP.NE.AND.EX P0, PT, RZ, UR5, PT, P0 ;  /* 0x00000005ff007c0c */ /* 0x000fe2000bf05300 */
[----:B------:R-:W4:-:S12]  /*1af10*/  S2R R21, SR_TID.X ;  /* 0x0000000000157919 */ /* 0x000f180000002100 */
[----:B------:R-:W-:Y:S01]  /*1af20*/  @P0 IADD3 R24, P1, R24, UR4, RZ ;  /* 0x0000000418180c10 */ /* 0x000fe2000ff3e0ff */
[----:B------:R-:W0:Y:S01]  /*1af30*/  S2R R34, SR_TID.X ;  /* 0x0000000000227919 */ /* 0x000e220000002100 */
[----:B------:R-:W-:Y:S02]  /*1af40*/  ULDC UR4, c[0x0][0x320] ;  /* 0x0000c80000047ab9 */ /* 0x000fe40000000800 */
[----:B------:R-:W-:-:S05]  /*1af50*/  @P0 IADD3.X R25, R25, UR5, RZ, P1, !PT ;  /* 0x0000000519190c10 */ /* 0x000fca0008ffe4ff */
[----:B------:R-:W3:Y:S01]  /*1af60*/  @P0 LDG.E R33, desc[UR60][R24.64] ;  /* 0x0000003c18210981 */ /* 0x000ee2000c1e1900 */
[----:B-1----:R-:W-:Y:S02]  /*1af70*/  ISETP.NE.AND P1, PT, R0, 0x1, PT ;  /* 0x000000010000780c */ /* 0x002fe40003f25270 */
[----:B----4-:R-:W-:-:S11]  /*1af80*/  LOP3.LUT R21, R21, 0x7f, RZ, 0xc0, !PT ;  /* 0x0000007f15157812 */ /* 0x010fd600078ec0ff */
[----:B------:R-:W1:Y:S01]  /*1af90*/  @P1 LDC R7, c[0x0][0x434] ;  /* 0x00010d00ff071b82 */ /* 0x000e620000000800 */
[----:B------:R-:W-:-:S07]  /*1afa0*/  SHF.R.U32.HI R21, RZ, 0x3, R21 ;  /* 0x00000003ff157819 */ /* 0x000fce0000011615 */
[----:B------:R-:W4:Y:S01]  /*1afb0*/  @P1 LDC R5, c[0x0][0x438] ;  /* 0x00010e00ff051b82 */ /* 0x000f220000000800 */
[----:B0-----:R-:W-:-:S04]  /*1afc0*/  SHF.L.U32 R34, R34, 0x4, RZ ;  /* 0x0000000422227819 */ /* 0x001fc800000006ff */
[----:B------:R-:W-:Y:S02]  /*1afd0*/  LOP3.LUT R34, R21, 0x70, R34, 0xf8, !PT ;  /* 0x0000007015227812 */ /* 0x000fe400078ef822 */
[----:B------:R-:W0:Y:S02]  /*1afe0*/  S2R R21, SR_TID.X ;  /* 0x0000000000157919 */ /* 0x000e240000002100 */
[----:B0-----:R-:W-:-:S05]  /*1aff0*/  IMAD.SHL.U32 R21, R21, 0x8, RZ ;  /* 0x0000000815157824 */ /* 0x001fca00078e00ff */
[----:B------:R-:W-:Y:S02]  /*1b000*/  LOP3.LUT R21, R21, 0x38, RZ, 0xc0, !PT ;  /* 0x0000003815157812 */ /* 0x000fe400078ec0ff */
[----:B------:R-:W-:Y:S01]  /*1b010*/  LOP3.LUT R23, R23, 0xfffffff7, RZ, 0xc0, !PT ;  /* 0xfffffff717177812 */ /* 0x000fe200078ec0ff */
[----:B------:R-:W-:Y:S01]  /*1b020*/  UMOV UR5, 0xffffffff ;  /* 0xffffffff00057882 */ /* 0x000fe20000000000 */
[----:B--2---:R-:W-:-:S04]  /*1b030*/  VIADD R27, R20, 0xffffffff ;  /* 0xffffffff141b7836 */ /* 0x004fc80000000000 */
[----:B------:R-:W-:-:S05]  /*1b040*/  IMAD R6, R27, 0x60, R34 ;  /* 0x000000601b067824 */ /* 0x000fca00078e0222 */
[----:B------:R-:W-:-:S04]  /*1b050*/  ISETP.GE.AND P0, PT, R6, R30, PT ;  /* 0x0000001e0600720c */ /* 0x000fc80003f06270 */
[----:B------:R-:W-:Y:S02]  /*1b060*/  ISETP.GT.U32.OR P0, PT, R34, 0x5f, P0 ;  /* 0x0000005f2200780c */ /* 0x000fe40000704470 */
[----:B---3--:R-:W-:-:S05]  /*1b070*/  IADD3 R6, R6, R2, RZ ;  /* 0x0000000206067210 */ /* 0x008fca0007ffe0ff */
[----:B-1----:R-:W-:-:S06]  /*1b080*/  @P1 IMAD.HI.U32 R7, R6, R7, RZ ;  /* 0x0000000706071227 */ /* 0x002fcc00078e00ff */
[----:B------:R-:W0:Y:S01]  /*1b090*/  @!P0 LDC.64 R2, c[0x0][0x428] ;  /* 0x00010a00ff028b82 */ /* 0x000e220000000a00 */
[--C-:B------:R-:W-:Y:S01]  /*1b0a0*/  IMAD.MOV.U32 R4, RZ, RZ, R6.reuse ;  /* 0x000000ffff047224 */ /* 0x100fe200078e0006 */
[----:B----4-:R-:W-:Y:S02]  /*1b0b0*/  @P1 SHF.R.U32.HI R4, RZ, R5, R7 ;  /* 0x00000005ff041219 */ /* 0x010fe40000011607 */
[----:B------:R-:W-:Y:S02]  /*1b0c0*/  LOP3.LUT R20, R21, 0x40, RZ, 0xfc, !PT ;  /* 0x0000004015147812 */ /* 0x000fe400078efcff */
[----:B------:R-:W-:Y:S02]  /*1b0d0*/  IADD3 R5, -R4, RZ, RZ ;  /* 0x000000ff04057210 */ /* 0x000fe40007ffe1ff */
[----:B------:R-:W-:Y:S02]  /*1b0e0*/  ISETP.GE.AND P2, PT, R20, UR4, PT ;  /* 0x0000000414007c0c */ /* 0x000fe4000bf46270 */
[----:B------:R-:W-:Y:S01]  /*1b0f0*/  SHF.R.S32.HI R8, RZ, 0x1f, R33 ;  /* 0x0000001fff087819 */ /* 0x000fe20000011421 */
[----:B------:R-:W-:Y:S01]  /*1b100*/  IMAD R0, R0, R5, R6 ;  /* 0x0000000500007224 */ /* 0x000fe200078e0206 */
[----:B------:R-:W-:-:S02]  /*1b110*/  @!P0 SHF.R.S32.HI R5, RZ, 0x1f, R4 ;  /* 0x0000001fff058819 */ /* 0x000fc40000011404 */
[----:B------:R-:W-:Y:S01]  /*1b120*/  ISETP.GE.AND P1, PT, R21, UR4, PT ;  /* 0x0000000415007c0c */ /* 0x000fe2000bf26270 */
[----:B------:R-:W-:Y:S01]  /*1b130*/  ULDC UR4, c[0x0][0x2f4] ;  /* 0x0000bd0000047ab9 */ /* 0x000fe20000000800 */
[----:B------:R-:W-:-:S04]  /*1b140*/  SEL R30, RZ, 0xffffffff, P2 ;  /* 0xffffffffff1e7807 */ /* 0x000fc80001000000 */
[----:B------:R-:W-:Y:S01]  /*1b150*/  SHF.L.U32 R30, R30, 0x1, RZ ;  /* 0x000000011e1e7819 */ /* 0x000fe200000006ff */
[-C--:B0-----:R-:W-:Y:S02]  /*1b160*/  @!P0 IMAD R6, R8, R2.reuse, RZ ;  /* 0x0000000208068224 */ /* 0x081fe400078e02ff */
[----:B------:R-:W-:Y:S01]  /*1b170*/  @!P0 IMAD.WIDE.U32 R4, R33, R2, R4 ;  /* 0x0000000221048225 */ /* 0x000fe200078e0004 */
[----:B------:R-:W-:-:S03]  /*1b180*/  SEL R2, RZ, 0x1, P1 ;  /* 0x00000001ff027807 */ /* 0x000fc60000800000 */
[----:B------:R-:W-:Y:S01]  /*1b190*/  @!P0 IMAD R6, R33, R3, R6 ;  /* 0x0000000321068224 */ /* 0x000fe200078e0206 */
[----:B------:R-:W-:Y:S02]  /*1b1a0*/  LOP3.LUT R30, R30, 0x2, R2, 0xe2, !PT ;  /* 0x000000021e1e7812 */ /* 0x000fe400078ee202 */
[----:B------:R-:W0:Y:S01]  /*1b1b0*/  @!P0 LDC.64 R2, c[0x0][0x418] ;  /* 0x00010600ff028b82 */ /* 0x000e220000000a00 */
[----:B------:R-:W-:Y:S02]  /*1b1c0*/  @!P0 IMAD.IADD R6, R5, 0x1, R6 ;  /* 0x0000000105068824 */ /* 0x000fe400078e0206 */
[----:B------:R-:W-:Y:S01]  /*1b1d0*/  IMAD.U32 R5, RZ, RZ, UR39 ;  /* 0x00000027ff057e24 */ /* 0x000fe2000f8e00ff */
[----:B0-----:R-:W-:-:S04]  /*1b1e0*/  @!P0 LEA R2, P1, R4, R2, 0x2 ;  /* 0x0000000204028211 */ /* 0x001fc800078210ff */
[----:B------:R-:W-:Y:S02]  /*1b1f0*/  @!P0 LEA.HI.X R3, R4, R3, R6, 0x2, P1 ;  /* 0x0000000304038211 */ /* 0x000fe400008f1406 */
[----:B------:R-:W-:-:S06]  /*1b200*/  MOV R4, RZ ;  /* 0x000000ff00047202 */ /* 0x000fcc0000000f00 */
[----:B------:R0:W5:Y:S01]  /*1b210*/  @!P0 LDG.E R4, desc[UR60][R2.64] ;  /* 0x0000003c02048981 */ /* 0x000162000c1e1900 */
[----:B------:R-:W-:Y:S02]  /*1b220*/  ISETP.GT.U32.AND P0, PT, R34, 0x5f, PT ;  /* 0x0000005f2200780c */ /* 0x000fe40003f04070 */
[----:B------:R-:W-:Y:S02]  /*1b230*/  ISETP.NE.AND P3, PT, R5, 0x3, PT ;  /* 0x000000030500780c */ /* 0x000fe40003f65270 */
[----:B------:R-:W-:-:S09]  /*1b240*/  ISETP.GE.AND P2, PT, R21, UR4, PT ;  /* 0x0000000415007c0c */ /* 0x000fd2000bf46270 */
[----:B------:R-:W-:-:S04]  /*1b250*/  @P0 LOP3.LUT R23, R23, 0x8, RZ, 0xfc, !PT ;  /* 0x0000000817170812 */ /* 0x000fc800078efcff */
[----:B------:R-:W-:-:S04]  /*1b260*/  LOP3.LUT R23, R23, 0xffffffef, RZ, 0xc0, !PT ;  /* 0xffffffef17177812 */ /* 0x000fc800078ec0ff */
[----:B------:R-:W-:Y:S01]  /*1b270*/  @P3 LOP3.LUT R23, R23, 0x10, RZ, 0xfc, !PT ;  /* 0x0000001017173812 */ /* 0x000fe200078efcff */
[----:B------:R1:W-:Y:S03]  /*1b280*/  STL [R1+0x8], R8 ;  /* 0x0000080801007387 */ /* 0x0003e60000100800 */
[----:B------:R-:W-:Y:S02]  /*1b290*/  LOP3.LUT R23, R23, 0xfffffffb, RZ, 0xc0, !PT ;  /* 0xfffffffb17177812 */ /* 0x000fe400078ec0ff */
[----:B------:R-:W-:Y:S02]  /*1b2a0*/  ISETP.GE.AND P1, PT, R20, UR4, PT ;  /* 0x0000000414007c0c */ /* 0x000fe4000bf26270 */
[----:B------:R-:W-:Y:S02]  /*1b2b0*/  @P2 LOP3.LUT R23, R23, 0x4, RZ, 0xfc, !PT ;  /* 0x0000000417172812 */ /* 0x000fe400078efcff */
[----:B-1----:R-:W-:-:S02]  /*1b2c0*/  LOP3.LUT R8, R21, 0x80, RZ, 0xfc, !PT ;  /* 0x0000008015087812 */ /* 0x002fc400078efcff */
[----:B------:R-:W-:Y:S02]  /*1b2d0*/  LOP3.LUT R23, R23, 0xfffffffe, RZ, 0xc0, !PT ;  /* 0xfffffffe17177812 */ /* 0x000fe400078ec0ff */
[----:B------:R-:W-:Y:S02]  /*1b2e0*/  ISETP.GE.AND P0, PT, R8, UR4, PT ;  /* 0x0000000408007c0c */ /* 0x000fe4000bf06270 */
[----:B------:R-:W-:-:S04]  /*1b2f0*/  LOP3.LUT R23, R23, 0xfffffffd, RZ, 0xc0, !PT ;  /* 0xfffffffd17177812 */ /* 0x000fc800078ec0ff */
[----:B------:R-:W-:-:S07]  /*1b300*/  @P1 LOP3.LUT R23, R23, 0x2, RZ, 0xfc, !PT ;  /* 0x0000000217171812 */ /* 0x000fce00078efcff */
[----:B------:R-:W-:Y:S01]  /*1b310*/  @P0 LOP3.LUT R23, R23, 0x1, RZ, 0xfc, !PT ;  /* 0x0000000117170812 */ /* 0x000fe200078efcff */
[----:B0-----:R-:W-:Y:S06]  /*1b320*/  BRA.DIV UR5, `(.L_x_723) ;  /* 0x0000004e05007947 */ /* 0x001fec000b800000 */
.L_x_840:
[----:B------:R-:W-:Y:S01]  /*1b330*/  SHF.R.S32.HI R34, RZ, 0x1f, R18 ;  /* 0x0000001fff227819 */ /* 0x000fe20000011412 */
[----:B------:R-:W-:Y:S06]  /*1b340*/  @!P3 BRA `(.L_x_724) ;  /* 0x000000000004b947 */ /* 0x000fec0003800000 */
[----:B------:R-:W-:Y:S01]  /*1b350*/  BPT.TRAP 0x1 ;  /* 0x000000040000795c */ /* 0x000fe20000300000 */
.L_x_724:
[----:B------:R-:W-:Y:S01]  /*1b360*/  SHF.R.S32.HI R5, RZ, 0x1f, R0 ;  /* 0x0000001fff057819 */ /* 0x000fe20000011400 */
[----:B------:R-:W-:Y:S01]  /*1b370*/  ULDC.64 UR4, c[0x0][0x328] ;  /* 0x0000ca0000047ab9 */ /* 0x000fe20000000a00 */
[----:B------:R-:W-:Y:S01]  /*1b380*/  BSSY B0, `(.L_x_725) ;  /* 0x0000017000007945 */ /* 0x000fe20003800000 */
[----:B------:R-:W-:-:S04]  /*1b390*/  IMAD.WIDE.U32 R2, R0, UR4, RZ ;  /* 0x0000000400027c25 */ /* 0x000fc8000f8e00ff */
[----:B------:R-:W-:-:S04]  /*1b3a0*/  IMAD R6, R5, UR4, RZ ;  /* 0x0000000405067c24 */ /* 0x000fc8000f8e02ff */
[----:B------:R-:W-:Y:S01]  /*1b3b0*/  IMAD R6, R0, UR5, R6 ;  /* 0x0000000500067c24 */ /* 0x000fe2000f8e0206 */
[----:B------:R-:W-:-:S04]  /*1b3c0*/  ULDC.64 UR4, c[0x0][0x338] ;  /* 0x0000ce0000047ab9 */ /* 0x000fc80000000a00 */
[----:B------:R-:W-:Y:S02]  /*1b3d0*/  IADD3 R3, R3, R6, RZ ;  /* 0x0000000603037210 */ /* 0x000fe40007ffe0ff */
        /* <DEDUP_REMOVED lines=10> */
[----:B------:R-:W-:Y:S02]  /*1b480*/  LEA R24, P0, R2, UR4, 0x1 ;  /* 0x0000000402187c11 */ /* 0x000fe4000f8008ff */
[----:B------:R-:W-:-:S04]  /*1b490*/  IADD3 R7, R3, R7, RZ ;  /* 0x0000000703077210 */ /* 0x000fc80007ffe0ff */
[----:B------:R-:W-:Y:S01]  /*1b4a0*/  LEA.HI.X R25, R2, UR5, R7, 0x1, P0 ;  /* 0x0000000502197c11 */ /* 0x000fe200080f0c07 */
[----:B------:R-:W-:Y:S01]  /*1b4b0*/  IMAD R7, R28, 0x8, R22 ;  /* 0x000000081c077824 */ /* 0x000fe200078e0216 */
[----:B------:R-:W-:-:S04]  /*1b4c0*/  SHF.L.U32 R2, R29, 0x1f, RZ ;  /* 0x0000001f1d027819 */ /* 0x000fc800000006ff */
[----:B------:R-:W0:Y:S02]  /*1b4d0*/  SYNCS.PHASECHK.TRANS64.TRYWAIT P0, [R7+URZ+0x2a840], R2 ;  /* 0x02a84002070075a7 */ /* 0x000e24000800017f */
[----:B0-----:R-:W-:Y:S05]  /*1b4e0*/  @!P0 BRA `(.L_x_726) ;  /* 0x0000004800c48947 */ /* 0x001fea0003800000 */
.L_x_841:
[----:B------:R-:W-:Y:S05]  /*1b4f0*/  BSYNC B0 ;  /* 0x0000000000007941 */ /* 0x000fea0003800000 */
.L_x_725:
[----:B------:R-:W2:Y:S01]  /*1b500*/  LDL R9, [R1] ;  /* 0x0000000001097983 */ /* 0x000ea20000100800 */
[----:B------:R-:W-:Y:S01]  /*1b510*/  ULDC.64 UR4, c[0x0][0x300] ;  /* 0x0000c00000047ab9 */ /* 0x000fe20000000a00 */
[----:B------:R-:W-:Y:S01]  /*1b520*/  LOP3.LUT P4, RZ, R23, 0x4, RZ, 0xc0, !PT ;  /* 0x0000000417ff7812 */ /* 0x000fe2000788c0ff */
[----:B------:R-:W-:Y:S01]  /*1b530*/  IMAD R5, R5, UR4, RZ ;  /* 0x0000000405057c24 */ /* 0x000fe2000f8e02ff */
[----:B------:R-:W1:Y:S01]  /*1b540*/  S2R R8, SR_TID.X ;  /* 0x0000000000087919 */ /* 0x000e620000002100 */
[C---:B0-----:R-:W-:Y:S01]  /*1b550*/  IMAD.WIDE.U32 R2, R0.reuse, UR4, RZ ;  /* 0x0000000400027c25 */ /* 0x041fe2000f8e00ff */
[C---:B------:R-:W-:Y:S02]  /*1b560*/  LOP3.LUT P3, RZ, R23.reuse, 0x2, RZ, 0xc0, !PT ;  /* 0x0000000217ff7812 */ /* 0x040fe4000786c0ff */
[----:B------:R-:W-:Y:S01]  /*1b570*/  LOP3.LUT P2, RZ, R23, 0x1, RZ, 0xc0, !PT ;  /* 0x0000000117ff7812 */ /* 0x000fe2000784c0ff */
[----:B------:R-:W-:Y:S01]  /*1b580*/  IMAD R5, R0, UR5, R5 ;  /* 0x0000000500057c24 */ /* 0x000fe2000f8e0205 */
[----:B------:R-:W-:-:S02]  /*1b590*/  ULDC.64 UR4, c[0x0][0x310] ;  /* 0x0000c40000047ab9 */ /* 0x000fc40000000a00 */
[----:B------:R-:W-:Y:S02]  /*1b5a0*/  IMAD R6, R6, UR4, RZ ;  /* 0x0000000406067c24 */ /* 0x000fe4000f8e02ff */
[----:B------:R-:W-:Y:S01]  /*1b5b0*/  IADD3 R3, R3, R5, RZ ;  /* 0x0000000503037210 */ /* 0x000fe20007ffe0ff */
[----:B------:R-:W-:Y:S02]  /*1b5c0*/  IMAD R5, R28, 0x4800, R36 ;  /* 0x000048001c057824 */ /* 0x000fe400078e0224 */
        /* <DEDUP_REMOVED lines=10> */
[----:B-1----:R-:W-:Y:S02]  /*1b670*/  LOP3.LUT R8, R8, 0x7f, RZ, 0xc0, !PT ;  /* 0x0000007f08087812 */ /* 0x002fe400078ec0ff */
[----:B------:R-:W-:Y:S02]  /*1b680*/  IADD3 R0, R3, R0, RZ ;  /* 0x0000000003007210 */ /* 0x000fe40007ffe0ff */
[----:B------:R-:W-:Y:S02]  /*1b690*/  SHF.R.U32.HI R8, RZ, 0x3, R8 ;  /* 0x00000003ff087819 */ /* 0x000fe40000011608 */
[----:B------:R-:W-:Y:S01]  /*1b6a0*/  LEA.HI.X R0, R2, UR5, R0, 0x1, P0 ;  /* 0x0000000502007c11 */ /* 0x000fe200080f0c00 */
[----:B--2---:R-:W-:-:S02]  /*1b6b0*/  IMAD R6, R27, -0x60, R9 ;  /* 0xffffffa01b067824 */ /* 0x004fc400078e0209 */
[----:B------:R-:W0:Y:S02]  /*1b6c0*/  S2R R9, SR_TID.X ;  /* 0x0000000000097919 */ /* 0x000e240000002100 */
[----:B------:R-:W-:-:S05]  /*1b6d0*/  IMAD.IADD R6, R6, 0x1, -R8 ;  /* 0x0000000106067824 */ /* 0x000fca00078e0a08 */
[----:B------:R-:W-:Y:S02]  /*1b6e0*/  ISETP.GE.AND P0, PT, R6, 0x1, PT ;  /* 0x000000010600780c */ /* 0x000fe40003f06270 */
[----:B0-----:R-:W-:-:S04]  /*1b6f0*/  SHF.L.U32 R9, R9, 0x3, RZ ;  /* 0x0000000309097819 */ /* 0x001fc800000006ff */
[----:B------:R-:W-:Y:S01]  /*1b700*/  LOP3.LUT R9, R9, 0x38, RZ, 0xc0, !PT ;  /* 0x0000003809097812 */ /* 0x000fe200078ec0ff */
[----:B------:R-:W-:Y:S06]  /*1b710*/  BRA.DIV UR4, `(.L_x_727) ;  /* 0x0000004a044c7947 */ /* 0x000fec000b800000 */
[----:B------:R-:W0:Y:S01]  /*1b720*/  SHFL.IDX PT, R3, R4, RZ, 0x181f ;  /* 0x00181fff04037589 */ /* 0x000e2200000e0000 */
[----:B------:R-:W-:-:S03]  /*1b730*/  @P0 LEA R8, R5, R22, 0x1 ;  /* 0x0000001605080211 */ /* 0x000fc600078e08ff */
        /* <DEDUP_REMOVED lines=12> */
[----:B------:R-:W-:-:S03]  /*1b800*/  @P1 LEA R8, R5, R22, 0x1 ;  /* 0x0000001605081211 */ /* 0x000fc600078e08ff */
        /* <DEDUP_REMOVED lines=11> */
[----:B------:R-:W-:Y:S01]  /*1b8c0*/  @P1 LEA R8, R5, R22, 0x1 ;  /* 0x0000001605081211 */ /* 0x000fe200078e08ff */
        /* <DEDUP_REMOVED lines=35> */
.L_x_855:
[----:B------:R-:W-:-:S13]  /*1bb00*/  ISETP.GE.AND P0, PT, R6, 0x51, PT ;  /* 0x000000510600780c */ /* 0x000fda0003f06270 */
[----:B-1----:R-:W-:Y:S02]  /*1bb10*/  @P0 LEA R2, P1, R9, R2, 0x1 ;  /* 0x0000000209020211 */ /* 0x002fe400078208ff */
[----:B------:R-:W-:-:S03]  /*1bb20*/  @P0 LEA R5, R5, R22, 0x1 ;  /* 0x0000001605050211 */ /* 0x000fc600078e08ff */
[----:B------:R-:W-:-:S05]  /*1bb30*/  @P0 IMAD.X R3, RZ, RZ, R0, P1 ;  /* 0x000000ffff030224 */ /* 0x000fca00008e0600 */
        /* <DEDUP_REMOVED lines=8> */
.L_x_728:
        /* <DEDUP_REMOVED lines=10> */
.L_x_729:
[----:B-1----:R1:W5:Y:S01]  /*1bc60*/  LDL.LU R3, [R1+0x14] ;  /* 0x0000140001037983 */ /* 0x0023620000300800 */
[----:B------:R1:W-:Y:S02]  /*1bc70*/  SYNCS.ARRIVE.TRANS64.A1T0 RZ, [R7+URZ+0x2a830], RZ ;  /* 0x02a830ff07ff79a7 */ /* 0x0003e4000810003f */
[----:B------:R-:W-:Y:S05]  /*1bc80*/  WARPSYNC.ALL ;  /* 0x0000000000007948 */ /* 0x000fea0003800000 */
[----:B------:R-:W-:Y:S01]  /*1bc90*/  ULDC.64 UR6, c[0x0][0xa00] ;  /* 0x0002800000067ab9 */ /* 0x000fe20000000a00 */
[----:B------:R-:W-:Y:S01]  /*1bca0*/  ULDC.64 UR4, c[0x0][0x298] ;  /* 0x0000a60000047ab9 */ /* 0x000fe20000000a00 */
[----:B------:R-:W-:Y:S01]  /*1bcb0*/  BAR.SYNC.DEFER_BLOCKING 0x8, 0x180 ;  /* 0x0206000000007b1d */ /* 0x000fe20000010000 */
[----:B------:R-:W-:Y:S01]  /*1bcc0*/  ISETP.NE.U32.AND P0, PT, RZ, UR6, PT ;  /* 0x00000006ff007c0c */ /* 0x000fe2000bf05070 */
[----:B0-----:R-:W-:Y:S01]  /*1bcd0*/  IMAD.WIDE.U32 R4, R35, UR4, RZ ;  /* 0x0000000423047c25 */ /* 0x001fe2000f8e00ff */
[----:B------:R-:W-:-:S02]  /*1bce0*/  SHF.R.S32.HI R0, RZ, 0x1f, R35 ;  /* 0x0000001fff007819 */ /* 0x000fc40000011423 */
[----:B------:R-:W-:Y:S01]  /*1bcf0*/  ISETP.NE.AND.EX P0, PT, RZ, UR7, PT, P0 ;  /* 0x00000007ff007c0c */ /* 0x000fe2000bf05300 */
[----:B------:R-:W-:Y:S01]  /*1bd00*/  VIADD R2, R22, 0xc400 ;  /* 0x0000c40016027836 */ /* 0x000fe20000000000 */
[----:B------:R-:W-:Y:S01]  /*1bd10*/  BSSY B6, `(.L_x_730) ;  /* 0x000001a000067945 */ /* 0x000fe20003800000 */
[----:B------:R-:W-:Y:S01]  /*1bd20*/  IMAD R0, R0, UR4, RZ ;  /* 0x0000000400007c24 */ /* 0x000fe2000f8e02ff */
[----:B------:R-:W-:-:S03]  /*1bd30*/  SEL R32, R32, RZ, !P0 ;  /* 0x000000ff20207207 */ /* 0x000fc60004000000 */
[----:B------:R-:W-:-:S05]  /*1bd40*/  IMAD R0, R35, UR5, R0 ;  /* 0x0000000523007c24 */ /* 0x000fca000f8e0200 */
[----:B------:R-:W-:Y:S02]  /*1bd50*/  IADD3 R35, R5, R0, RZ ;  /* 0x0000000005237210 */ /* 0x000fe40007ffe0ff */
[----:B-----5:R-:W-:Y:S02]  /*1bd60*/  SEL R3, R3, RZ, !P0 ;  /* 0x000000ff03037207 */ /* 0x020fe40004000000 */
[----:B------:R-:W-:-:S03]  /*1bd70*/  LOP3.LUT P0, RZ, R2, 0x3ff, RZ, 0xc0, !PT ;  /* 0x000003ff02ff7812 */ /* 0x000fc6000780c0ff */
[----:B------:R0:W-:Y:S04]  /*1bd80*/  STL [R1+0x14], R3 ;  /* 0x0000140301007387 */ /* 0x0001e80000100800 */
[----:B------:R0:W-:Y:S06]  /*1bd90*/  STL.64 [R1+0x18], R4 ;  /* 0x0000180401007387 */ /* 0x0001ec0000100a00 */
[----:B------:R-:W-:Y:S05]  /*1bda0*/  @!P0 BRA `(.L_x_731) ;  /* 0x0000000000408947 */ /* 0x000fea0003800000 */
[----:B------:R-:W-:Y:S01]  /*1bdb0*/  MOV R2, 0x0 ;  /* 0x0000000000027802 */ /* 0x000fe20000000f00 */
[----:B------:R-:W-:Y:S01]  /*1bdc0*/  ULDC.64 UR4, c[0x4][0x90] ;  /* 0x0100240000047ab9 */ /* 0x000fe20000000a00 */
[----:B------:R-:W-:Y:S01]  /*1bdd0*/  ULDC.64 UR6, c[0x4][0x98] ;  /* 0x0100260000067ab9 */ /* 0x000fe20000000a00 */
[----:B------:R-:W-:Y:S01]  /*1bde0*/  ULDC.64 UR8, c[0x4][0x20] ;  /* 0x0100080000087ab9 */ /* 0x000fe20000000a00 */
[----:B0-----:R-:W-:Y:S01]  /*1bdf0*/  IMAD.U32 R4, RZ, RZ, UR4 ;  /* 0x00000004ff047e24 */ /* 0x001fe2000f8e00ff */
[----:B------:R-:W-:Y:S01]  /*1be00*/  MOV R5, UR5 ;  /* 0x0000000500057c02 */ /* 0x000fe20008000f00 */
[----:B------:R-:W0:Y:S01]  /*1be10*/  LDC.64 R2, c[0x4][R2] ;  /* 0x0100000002027b82 */ /* 0x000e220000000a00 */
[----:B------:R-:W-:Y:S01]  /*1be20*/  IMAD.U32 R6, RZ, RZ, UR6 ;  /* 0x00000006ff067e24 */ /* 0x000fe2000f8e00ff */
[----:B-1----:R-:W-:Y:S01]  /*1be30*/  MOV R7, UR7 ;  /* 0x0000000700077c02 */ /* 0x002fe20008000f00 */
[----:B------:R-:W-:Y:S01]  /*1be40*/  IMAD.U32 R10, RZ, RZ, UR8 ;  /* 0x00000008ff0a7e24 */ /* 0x000fe2000f8e00ff */
[----:B------:R-:W-:Y:S01]  /*1be50*/  MOV R11, UR9 ;  /* 0x00000009000b7c02 */ /* 0x000fe20008000f00 */
[----:B------:R-:W-:Y:S01]  /*1be60*/  IMAD.MOV.U32 R8, RZ, RZ, 0x70 ;  /* 0x00000070ff087424 */ /* 0x000fe200078e00ff */
[----:B------:R-:W-:Y:S01]  /*1be70*/  MOV R12, 0x1 ;  /* 0x00000001000c7802 */ /* 0x000fe20000000f00 */
[----:B------:R-:W-:-:S07]  /*1be80*/  IMAD.MOV.U32 R13, RZ, RZ, RZ ;  /* 0x000000ffff0d7224 */ /* 0x000fce00078e00ff */
[----:B------:R-:W-:-:S07]  /*1be90*/  LEPC R20, `(.L_x_731) ;  /* 0x000000001014794e */ /* 0x000fce0000000000 */
[----:B0-----:R-:W-:Y:S05]  /*1bea0*/  CALL.ABS.NOINC R2 ;  /* 0x0000000002007343 */ /* 0x001fea0003c00000 */
.L_x_731:
[----:B------:R-:W-:Y:S05]  /*1beb0*/  BSYNC B6 ;  /* 0x0000000000067941 */ /* 0x000fea0003800000 */
.L_x_730:
[----:B------:R-:W2:Y:S01]  /*1bec0*/  LDL.LU R20, [R1+0x14] ;  /* 0x0000140001147983 */ /* 0x000ea20000300800 */
[----:B------:R-:W-:Y:S01]  /*1bed0*/  ULDC.64 UR4, c[0x0][0x2d8] ;  /* 0x0000b60000047ab9 */ /* 0x000fe20000000a00 */
[----:B------:R-:W3:Y:S02]  /*1bee0*/  LDC R8, c[0x0][0x448] ;  /* 0x00011200ff087b82 */ /* 0x000ee40000000800 */
[----:B0-----:R-:W4:Y:S01]  /*1bef0*/  LDL.LU.64 R2, [R1+0x18] ;  /* 0x0000180001027983 */ /* 0x001f220000300a00 */
[----:B------:R-:W-:Y:S01]  /*1bf00*/  SHF.L.U32 R4, R17, 0x7, RZ ;  /* 0x0000000711047819 */ /* 0x000fe200000006ff */
[----:B------:R-:W-:Y:S02]  /*1bf10*/  IMAD R0, R34, UR4, RZ ;  /* 0x0000000422007c24 */ /* 0x000fe4000f8e02ff */
[----:B------:R0:W5:Y:S02]  /*1bf20*/  LDL R17, [R1+0x20] ;  /* 0x0000200001117983 */ /* 0x0001640000100800 */
[----:B------:R-:W-:Y:S01]  /*1bf30*/  IMAD R0, R18, UR5, R0 ;  /* 0x0000000512007c24 */ /* 0x000fe2000f8e0200 */
[----:B---3--:R-:W-:Y:S01]  /*1bf40*/  ISETP.NE.AND P0, PT, R8, 0x1, PT ;  /* 0x000000010800780c */ /* 0x008fe20003f05270 */
[----:B------:R-:W3:Y:S02]  /*1bf50*/  S2R R9, SR_TID.X ;  /* 0x0000000000097919 */ /* 0x000ee40000002100 */
[----:B---3--:R-:W-:-:S05]  /*1bf60*/  IMAD.SHL.U32 R9, R9, 0x8, RZ ;  /* 0x0000000809097824 */ /* 0x008fca00078e00ff */
[----:B------:R-:W-:Y:S02]  /*1bf70*/  LOP3.LUT R9, R9, 0x38, RZ, 0xc0, !PT ;  /* 0x0000003809097812 */ /* 0x000fe400078ec0ff */
[----:B----4-:R-:W-:-:S03]  /*1bf80*/  MOV R3, R35 ;  /* 0x0000002300037202 */ /* 0x010fc60000000f00 */
[----:B------:R-:W-:Y:S01]  /*1bf90*/  IMAD.WIDE.U32 R2, R18, UR4, R2 ;  /* 0x0000000412027c25 */ /* 0x000fe2000f8e0002 */
[----:B------:R-:W-:-:S03]  /*1bfa0*/  ULDC.64 UR4, c[0x0][0x2e0] ;  /* 0x0000b80000047ab9 */ /* 0x000fc60000000a00 */
[----:B--2---:R-:W-:Y:S02]  /*1bfb0*/  IMAD R5, R20, UR4, RZ ;  /* 0x0000000414057c24 */ /* 0x004fe4000f8e02ff */
[----:B------:R-:W2:Y:S01]  /*1bfc0*/  S2R R20, SR_TID.X ;  /* 0x0000000000147919 */ /* 0x000ea20000002100 */
[----:B------:R-:W-:Y:S02]  /*1bfd0*/  IMAD.IADD R3, R3, 0x1, R0 ;  /* 0x0000000103037824 */ /* 0x000fe400078e0200 */
[C---:B------:R-:W-:Y:S02]  /*1bfe0*/  IMAD R0, R32.reuse, UR5, R5 ;  /* 0x0000000520007c24 */ /* 0x040fe4000f8e0205 */
[----:B------:R-:W-:Y:S01]  /*1bff0*/  IMAD.WIDE.U32 R2, R32, UR4, R2 ;  /* 0x0000000420027c25 */ /* 0x000fe2000f8e0002 */
[----:B------:R-:W1:Y:S01]  /*1c000*/  @P0 LDC R5, c[0x0][0x44c] ;  /* 0x00011300ff050b82 */ /* 0x000e620000000800 */
[----:B------:R-:W-:-:S03]  /*1c010*/  ULDC.64 UR4, c[0x0][0x2d0] ;  /* 0x0000b40000047ab9 */ /* 0x000fc60000000a00 */
[----:B------:R-:W-:-:S04]  /*1c020*/  IADD3 R3, R3, R0, RZ ;  /* 0x0000000003037210 */ /* 0x000fc80007ffe0ff */
[----:B------:R-:W3:Y:S01]  /*1c030*/  @P0 LDC R0, c[0x0][0x450] ;  /* 0x00011400ff000b82 */ /* 0x000ee20000000800 */
[----:B--2---:R-:W-:-:S04]  /*1c040*/  LOP3.LUT R20, R20, 0x7f, RZ, 0xc0, !PT ;  /* 0x0000007f14147812 */ /* 0x004fc800078ec0ff */
[----:B------:R-:W-:Y:S02]  /*1c050*/  SHF.R.U32.HI R21, RZ, 0x3, R20 ;  /* 0x00000003ff157819 */ /* 0x000fe40000011614 */
[----:B------:R-:W2:Y:S02]  /*1c060*/  S2R R20, SR_TID.X ;  /* 0x0000000000147919 */ /* 0x000ea40000002100 */
[----:B--2---:R-:W-:-:S05]  /*1c070*/  IMAD.SHL.U32 R20, R20, 0x10, RZ ;  /* 0x0000001014147824 */ /* 0x004fca00078e00ff */
[----:B------:R-:W-:-:S04]  /*1c080*/  LOP3.LUT R20, R21, 0x70, R20, 0xf8, !PT ;  /* 0x0000007015147812 */ /* 0x000fc800078ef814 */
[----:B------:R-:W-:Y:S01]  /*1c090*/  LOP3.LUT R6, R20, R4, RZ, 0xfc, !PT ;  /* 0x0000000414067212 */ /* 0x000fe200078efcff */
[----:B------:R-:W2:Y:S04]  /*1c0a0*/  S2R R21, SR_TID.X ;  /* 0x0000000000157919 */ /* 0x000ea80000002100 */
[----:B-1----:R-:W-:-:S04]  /*1c0b0*/  @P0 IMAD.HI.U32 R7, R6, R5, RZ ;  /* 0x0000000506070227 */ /* 0x002fc800078e00ff */
[----:B------:R-:W-:Y:S01]  /*1c0c0*/  IMAD.MOV.U32 R5, RZ, RZ, R6 ;  /* 0x000000ffff057224 */ /* 0x000fe200078e0006 */
[----:B---3--:R-:W-:-:S04]  /*1c0d0*/  @P0 SHF.R.U32.HI R5, RZ, R0, R7 ;  /* 0x00000000ff050219 */ /* 0x008fc80000011607 */
[C---:B------:R-:W-:Y:S01]  /*1c0e0*/  IADD3 R0, -R5.reuse, RZ, RZ ;  /* 0x000000ff05007210 */ /* 0x040fe20007ffe1ff */
[----:B------:R-:W1:Y:S04]  /*1c0f0*/  S2R R20, SR_TID.X ;  /* 0x0000000000147919 */ /* 0x000e680000002100 */
        /* <DEDUP_REMOVED lines=9> */
[----:B--2---:R-:W-:Y:S01]  /*1c190*/  SHF.L.U32 R21, R21, 0x3, RZ ;  /* 0x0000000315157819 */ /* 0x004fe200000006ff */
[----:B------:R-:W-:-:S04]  /*1c1a0*/  IMAD.WIDE.U32 R2, R0, UR4, R2 ;  /* 0x0000000400027c25 */ /* 0x000fc8000f8e0002 */
[----:B------:R-:W-:Y:S01]  /*1c1b0*/  IMAD R5, R0, UR5, R5 ;  /* 0x0000000500057c24 */ /* 0x000fe2000f8e0205 */
[----:B------:R-:W-:Y:S01]  /*1c1c0*/  ULDC.64 UR4, c[0x0][0x280] ;  /* 0x0000a00000047ab9 */ /* 0x000fe20000000a00 */
[----:B------:R-:W-:Y:S02]  /*1c1d0*/  LOP3.LUT R21, R21, 0x38, RZ, 0xc0, !PT ;  /* 0x0000003815157812 */ /* 0x000fe400078ec0ff */
[----:B------:R-:W-:Y:S01]  /*1c1e0*/  LEA R0, P0, R2, UR4, 0x1 ;  /* 0x0000000402007c11 */ /* 0x000fe2000f8008ff */
[----:B------:R-:W-:Y:S01]  /*1c1f0*/  ULDC UR4, c[0x0][0x2b8] ;  /* 0x0000ae0000047ab9 */ /* 0x000fe20000000800 */
[----:B------:R-:W-:Y:S02]  /*1c200*/  IADD3 R5, R3, R5, RZ ;  /* 0x0000000503057210 */ /* 0x000fe40007ffe0ff */
[C---:B------:R-:W-:Y:S02]  /*1c210*/  LOP3.LUT R10, R21.reuse, 0x40, RZ, 0xfc, !PT ;  /* 0x00000040150a7812 */ /* 0x040fe400078efcff */
[----:B------:R-:W-:-:S02]  /*1c220*/  LOP3.LUT R11, R21, 0x80, RZ, 0xfc, !PT ;  /* 0x00000080150b7812 */ /* 0x000fc400078efcff */
[----:B------:R-:W-:Y:S01]  /*1c230*/  LEA.HI.X R5, R2, UR5, R5, 0x1, P0 ;  /* 0x0000000502057c11 */ /* 0x000fe200080f0c05 */
[----:B------:R-:W-:Y:S01]  /*1c240*/  UMOV UR5, 0xffffffff ;  /* 0xffffffff00057882 */ /* 0x000fe20000000000 */
[----:B-1----:R-:W-:Y:S02]  /*1c250*/  LOP3.LUT R20, R20, 0x7f, RZ, 0xc0, !PT ;  /* 0x0000007f14147812 */ /* 0x002fe400078ec0ff */
[----:B------:R-:W-:Y:S02]  /*1c260*/  ISETP.GE.AND P3, PT, R9, UR4, PT ;  /* 0x0000000409007c0c */ /* 0x000fe4000bf66270 */
[----:B------:R-:W-:Y:S02]  /*1c270*/  ISETP.GE.AND P2, PT, R10, UR4, PT ;  /* 0x000000040a007c0c */ /* 0x000fe4000bf46270 */
[----:B------:R-:W-:Y:S02]  /*1c280*/  ISETP.GE.AND P0, PT, R11, UR4, PT ;  /* 0x000000040b007c0c */ /* 0x000fe4000bf06270 */
[----:B------:R-:W-:Y:S01]  /*1c290*/  SHF.R.U32.HI R10, RZ, 0x3, R20 ;  /* 0x00000003ff0a7819 */ /* 0x000fe20000011614 */
[----:B0-----:R-:W-:Y:S10]  /*1c2a0*/  BRA.DIV UR5, `(.L_x_732) ;  /* 0x00000046059c7947 */ /* 0x001ff4000b800000 */
[----:B------:R-:W0:Y:S01]  /*1c2b0*/  SHFL.IDX PT, R3, R0, RZ, 0x181f ;  /* 0x00181fff00037589 */ /* 0x000e2200000e0000 */
[----:B-----5:R-:W-:Y:S02]  /*1c2c0*/  IMAD R6, R17, R8, RZ ;  /* 0x0000000811067224 */ /* 0x020fe400078e02ff */
[----:B------:R-:W-:Y:S01]  /*1c2d0*/  IMAD.IADD R4, R10, 0x1, R4 ;  /* 0x000000010a047824 */ /* 0x000fe200078e0204 */
[----:B------:R-:W1:Y:S04]  /*1c2e0*/  SHFL.IDX PT, R2, R5, RZ, 0x181f ;  /* 0x00181fff05027589 */ /* 0x000e6800000e0000 */
[----:B------:R-:W-:Y:S01]  /*1c2f0*/  ISETP.GE.AND P1, PT, R4, R6, PT ;  /* 0x000000060400720c */ /* 0x000fe20003f26270 */
[----:B------:R-:W-:-:S12]  /*1c300*/  SHFL.IDX PT, R14, R0, 0x7, 0x181f ;  /* 0x00f81f00000e7f89 */ /* 0x000fd800000e0000 */
[----:B0-----:R-:W-:-:S04]  /*1c310*/  @!P1 LEA R7, P4, R9, R3, 0x1 ;  /* 0x0000000309079211 */ /* 0x001fc800078808ff */
[----:B-1----:R-:W-:Y:S01]  /*1c320*/  @!P1 IADD3.X R3, RZ, R2, RZ, P4, !PT ;  /* 0x00000002ff039210 */ /* 0x002fe200027fe4ff */
        /* <DEDUP_REMOVED lines=9> */
[----:B-1----:R-:W-:Y:S01]  /*1c3c0*/  @!P1 IMAD.X R8, RZ, RZ, R2, P4 ;  /* 0x000000ffff089224 */ /* 0x002fe200020e0602 */
[----:B------:R-:W-:Y:S02]  /*1c3d0*/  @!P1 MOV R2, R7 ;  /* 0x0000000700029202 */ /* 0x000fe40000000f00 */
        /* <DEDUP_REMOVED lines=54> */
[----:B-1----:R-:W-:Y:S01]  /*1c740*/  @!P1 IMAD.X R8, RZ, RZ, R2, P4 ;  /* 0x000000ffff089224 */ /* 0x002fe200020e0602 */
[----:B------:R-:W-:-:S03]  /*1c750*/  @!P1 MOV R2, R7 ;  /* 0x0000000700029202 */ /* 0x000fc60000000f00 */
[----:B------:R-:W-:-:S05]  /*1c760*/  @!P1 IMAD.MOV.U32 R3, RZ, RZ, R8 ;  /* 0x000000ffff039224 */ /* 0x000fca00078e0008 */
[----:B------:R0:W-:Y:S04]  /*1c770*/  @!P1 LDGSTS.E.BYPASS.LTC128B.128 [R37+0xf400], desc[UR60][R2.64], !P3 ;  /* 0x0f40000002259fae */ /* 0x0001e8000d901d7c */
[----:B------:R0:W-:Y:S04]  /*1c780*/  @!P1 LDGSTS.E.BYPASS.LTC128B.128 [R37+0x13400], desc[UR60][R2.64+0x80], !P2 ;  /* 0x1340008002259fae */ /* 0x0001e8000d101d7c */
[----:B--2---:R0:W-:Y:S02]  /*1c790*/  @!P1 LDGSTS.E.BYPASS.LTC128B.128 [R37+0x17400], desc[UR60][R2.64+0x100], !P0 ;  /* 0x1740010002259fae */ /* 0x0041e4000c101d7c */
.L_x_872:
        /* <DEDUP_REMOVED lines=12> */
.L_x_734:
[----:B------:R-:W-:Y:S05]  /*1c860*/  BSYNC B0 ;  /* 0x0000000000007941 */ /* 0x000fea0003800000 */
.L_x_733:
[----:B------:R-:W-:Y:S01]  /*1c870*/  NOP ;  /* 0x0000000000007918 */ /* 0x000fe20000000000 */
[----:B------:R-:W-:-:S13]  /*1c880*/  PLOP3.LUT P0, PT, PT, PT, PT, 0x80, 0x0 ;  /* 0x000000000000781c */ /* 0x000fda0003f0f070 */
.L_x_735:
[----:B------:R-:W-:Y:S02]  /*1c890*/  PLOP3.LUT P1, PT, P1, P0, PT, 0xa2, 0x0 ;  /* 0x000000000000781c */ /* 0x000fe40000f21472 */
[----:B------:R-:W-:-:S08]  /*1c8a0*/  @P0 R2UR P1, UR4, R22 ;  /* 0x00000000160402ca */ /* 0x000fd00000020000 */
[----:B------:R-:W-:-:S05]  /*1c8b0*/  @P0 PLOP3.LUT P0, PT, P1, PT, PT, 0x80, 0x0 ;  /* 0x000000000000081c */ /* 0x000fca0000f0f070 */
[----:B------:R-:W-:Y:S01]  /*1c8c0*/  @!P1 SYNCS.ARRIVE.TRANS64.RED.A0T1 RZ, [UR4+0x2a800], RZ ;  /* 0x02a800ffffff99a7 */ /* 0x000fe20008200404 */
[----:B------:R-:W-:Y:S07]  /*1c8d0*/  @!P1 ARRIVES.LDGSTSBAR.64.TRANSCNT [UR4+0x2a800] ;  /* 0x02a80000ff0099b0 */ /* 0x000fee0008000a84 */
[----:B------:R-:W-:Y:S05]  /*1c8e0*/  @P0 BRA.U.ANY `(.L_x_735) ;  /* 0xfffffffd00e80947 */ /* 0x000fea000393ffff */
[----:B0-----:R-:W2:Y:S02]  /*1c8f0*/  LDL.LU R2, [R1+0x28] ;  /* 0x0000280001027983 */ /* 0x001ea40000300800 */
[----:B--2---:R-:W-:-:S04]  /*1c900*/  IADD3 R2, R2, 0x1, RZ ;  /* 0x0000000102027810 */ /* 0x004fc80007ffe0ff */
[----:B------:R-:W-:Y:S01]  /*1c910*/  LEA.HI R0, R2, R2, RZ, 0x1 ;  /* 0x0000000202007211 */ /* 0x000fe200078f08ff */
[----:B------:R0:W-:Y:S03]  /*1c920*/  STL [R1+0x28], R2 ;  /* 0x0000280201007387 */ /* 0x0001e60000100800 */
        /* <DEDUP_REMOVED lines=8> */
.L_x_873:
[----:B------:R-:W-:Y:S05]  /*1c9b0*/  BSYNC B0 ;  /* 0x0000000000007941 */ /* 0x000fea0003800000 */
.L_x_736:
[----:B------:R-:W2:Y:S01]  /*1c9c0*/  LDL R0, [R1] ;  /* 0x0000000001007983 */ /* 0x000ea20000100800 */
[----:B------:R-:W-:Y:S01]  /*1c9d0*/  BSSY B0, `(.L_x_738) ;  /* 0x00000fe000007945 */ /* 0x000fe20003800000 */
[----:B--2---:R-:W-:-:S13]  /*1c9e0*/  ISETP.GE.AND P0, PT, R0, 0x61, PT ;  /* 0x000000610000780c */ /* 0x004fda0003f06270 */
[----:B------:R-:W-:Y:S05]  /*1c9f0*/  @!P0 BRA `(.L_x_739) ;  /* 0x0000000c00ec8947 */ /* 0x000fea0003800000 */
[----:B------:R-:W2:Y:S01]  /*1ca00*/  LDL.LU R0, [R1+0x24] ;  /* 0x0000240001007983 */ /* 0x000ea20000300800 */
[----:B------:R-:W-:Y:S01]  /*1ca10*/  IMAD.MOV.U32 R17, RZ, RZ, R29 ;  /* 0x000000ffff117224 */ /* 0x000fe200078e001d */
[----:B------:R-:W-:Y:S01]  /*1ca20*/  MOV R10, R28 ;  /* 0x0000001c000a7202 */ /* 0x000fe20000000f00 */
[----:B------:R-:W-:Y:S01]  /*1ca30*/  IMAD.MOV.U32 R32, RZ, RZ, R27 ;  /* 0x000000ffff207224 */ /* 0x000fe200078e001b */
[----:B--2---:R-:W-:-:S07]  /*1ca40*/  IADD3 R0, R0, -0x2, RZ ;  /* 0xfffffffe00007810 */ /* 0x004fce0007ffe0ff */
.L_x_752:
[----:B------:R-:W2:Y:S01]  /*1ca50*/  LDL R2, [R1+0x4] ;  /* 0x0000040001027983 */ /* 0x000ea20000100800 */
[----:B------:R-:W1:Y:S03]  /*1ca60*/  LDC R7, c[0x0][0x430] ;  /* 0x00010c00ff077b82 */ /* 0x000e660000000800 */
[----:B------:R-:W3:Y:S01]  /*1ca70*/  LDL R8, [R1+0x8] ;  /* 0x0000080001087983 */ /* 0x000ee20000100800 */
[----:B0-----:R-:W0:Y:S01]  /*1ca80*/  S2R R3, SR_TID.X ;  /* 0x0000000000037919 */ /* 0x001e220000002100 */
[----:B------:R-:W4:Y:S01]  /*1ca90*/  S2R R9, SR_TID.X ;  /* 0x0000000000097919 */ /* 0x000f220000002100 */
[----:B-1----:R-:W-:-:S13]  /*1caa0*/  ISETP.NE.AND P0, PT, R7, 0x1, PT ;  /* 0x000000010700780c */ /* 0x002fda0003f05270 */
[----:B------:R-:W1:Y:S01]  /*1cab0*/  @P0 LDC R5, c[0x0][0x434] ;  /* 0x00010d00ff050b82 */ /* 0x000e620000000800 */
[----:B0-----:R-:W-:-:S04]  /*1cac0*/  LOP3.LUT R3, R3, 0x7f, RZ, 0xc0, !PT ;  /* 0x0000007f03037812 */ /* 0x001fc800078ec0ff */
[----:B------:R-:W-:Y:S02]  /*1cad0*/  SHF.R.U32.HI R3, RZ, 0x3, R3 ;  /* 0x00000003ff037819 */ /* 0x000fe40000011603 */
[----:B----4-:R-:W-:-:S04]  /*1cae0*/  SHF.L.U32 R9, R9, 0x4, RZ ;  /* 0x0000000409097819 */ /* 0x010fc800000006ff */
[----:B------:R-:W-:Y:S02]  /*1caf0*/  LOP3.LUT R9, R3, 0x70, R9, 0xf8, !PT ;  /* 0x0000007003097812 */ /* 0x000fe400078ef809 */
[----:B------:R-:W0:Y:S02]  /*1cb00*/  @P0 LDC R3, c[0x0][0x438] ;  /* 0x00010e00ff030b82 */ /* 0x000e240000000800 */
[----:B------:R-:W-:Y:S01]  /*1cb10*/  ISETP.GT.U32.AND P2, PT, R9, 0x5f, PT ;  /* 0x0000005f0900780c */ /* 0x000fe20003f44070 */
[----:B--2---:R-:W-:-:S04]  /*1cb20*/  IMAD R4, R0, 0x60, R2 ;  /* 0x0000006000047824 */ /* 0x004fc800078e0202 */
[----:B------:R-:W-:-:S04]  /*1cb30*/  IMAD.IADD R4, R9, 0x1, R4 ;  /* 0x0000000109047824 */ /* 0x000fc800078e0204 */
[----:B-1----:R-:W-:Y:S01]  /*1cb40*/  @P0 IMAD.HI.U32 R6, R4, R5, RZ ;  /* 0x0000000504060227 */ /* 0x002fe200078e00ff */
[----:B------:R-:W-:-:S04]  /*1cb50*/  MOV R2, R4 ;  /* 0x0000000400027202 */ /* 0x000fc80000000f00 */
[----:B0-----:R-:W-:-:S05]  /*1cb60*/  @P0 SHF.R.U32.HI R2, RZ, R3, R6 ;  /* 0x00000003ff020219 */ /* 0x001fca0000011606 */
[----:B------:R-:W-:-:S04]  /*1cb70*/  IMAD.MOV R3, RZ, RZ, -R2 ;  /* 0x000000ffff037224 */ /* 0x000fc800078e0a02 */
[----:B------:R-:W-:Y:S02]  /*1cb80*/  IMAD R7, R7, R3, R4 ;  /* 0x0000000307077224 */ /* 0x000fe400078e0204 */
[----:B------:R-:W0:Y:S01]  /*1cb90*/  @!P2 LDC.64 R4, c[0x0][0x428] ;  /* 0x00010a00ff04ab82 */ /* 0x000e220000000a00 */
[----:B------:R-:W-:-:S03]  /*1cba0*/  @!P2 SHF.R.S32.HI R3, RZ, 0x1f, R2 ;  /* 0x0000001fff03a819 */ /* 0x000fc60000011402 */
[----:B0-----:R-:W-:-:S04]  /*1cbb0*/  @!P2 IMAD.WIDE.U32 R2, R33, R4, R2 ;  /* 0x000000042102a225 */ /* 0x001fc800078e0002 */
[----:B---3--:R-:W-:-:S04]  /*1cbc0*/  @!P2 IMAD R4, R8, R4, RZ ;  /* 0x000000040804a224 */ /* 0x008fc800078e02ff */
[----:B------:R-:W-:Y:S02]  /*1cbd0*/  @!P2 IMAD R9, R33, R5, R4 ;  /* 0x000000052109a224 */ /* 0x000fe400078e0204 */
[----:B------:R-:W0:Y:S03]  /*1cbe0*/  @!P2 LDC.64 R4, c[0x0][0x418] ;  /* 0x00010600ff04ab82 */ /* 0x000e260000000a00 */
[----:B------:R-:W-:Y:S01]  /*1cbf0*/  @!P2 IADD3 R3, R9, R3, RZ ;  /* 0x000000030903a210 */ /* 0x000fe20007ffe0ff */
[----:B------:R-:W-:Y:S01]  /*1cc00*/  IMAD.MOV.U32 R6, RZ, RZ, RZ ;  /* 0x000000ffff067224 */ /* 0x000fe200078e00ff */
[----:B0-----:R-:W-:-:S04]  /*1cc10*/  @!P2 LEA R4, P0, R2, R4, 0x2 ;  /* 0x000000040204a211 */ /* 0x001fc800078010ff */
[----:B------:R-:W-:-:S05]  /*1cc20*/  @!P2 LEA.HI.X R5, R2, R5, R3, 0x2, P0 ;  /* 0x000000050205a211 */ /* 0x000fca00000f1403 */
[----:B------:R0:W5:Y:S01]  /*1cc30*/  @!P2 LDG.E R6, desc[UR60][R4.64] ;  /* 0x0000003c0406a981 */ /* 0x000162000c1e1900 */
[----:B------:R-:W-:Y:S02]  /*1cc40*/  LOP3.LUT P1, RZ, R23, 0x10, RZ, 0xc0, !PT ;  /* 0x0000001017ff7812 */ /* 0x000fe4000782c0ff */
[----:B------:R-:W-:-:S04]  /*1cc50*/  IADD3 R28, R10, 0x1, RZ ;  /* 0x000000010a1c7810 */ /* 0x000fc80007ffe0ff */
[C---:B------:R-:W-:Y:S01]  /*1cc60*/  ISETP.NE.AND P0, PT, R28.reuse, 0x2, PT ;  /* 0x000000021c00780c */ /* 0x040fe20003f05270 */
[----:B------:R-:W-:Y:S05]  /*1cc70*/  YIELD ;  /* 0x0000000000007946 */ /* 0x000fea0003800000 */
[----:B------:R-:W-:Y:S01]  /*1cc80*/  SEL R2, RZ, 0x1, P0 ;  /* 0x00000001ff027807 */ /* 0x000fe20000000000 */
[----:B------:R-:W-:Y:S01]  /*1cc90*/  IMAD.MOV.U32 R27, RZ, RZ, R0 ;  /* 0x000000ffff1b7224 */ /* 0x000fe200078e0000 */
[----:B------:R-:W-:Y:S02]  /*1cca0*/  SEL R28, R28, RZ, P0 ;  /* 0x000000ff1c1c7207 */ /* 0x000fe40000000000 */
[----:B------:R-:W-:Y:S01]  /*1ccb0*/  LOP3.LUT R29, R17, R2, RZ, 0x3c, !PT ;  /* 0x00000002111d7212 */ /* 0x000fe200078e3cff */
[----:B0-----:R-:W-:Y:S06]  /*1ccc0*/  @!P1 BRA `(.L_x_740) ;  /* 0x0000000000049947 */ /* 0x001fec0003800000 */
[----:B------:R-:W-:Y:S01]  /*1ccd0*/  BPT.TRAP 0x1 ;  /* 0x000000040000795c */ /* 0x000fe20000300000 */
.L_x_740:
[----:B------:R-:W-:Y:S01]  /*1cce0*/  LEA R5, R28, R22, 0x3 ;  /* 0x000000161c057211 */ /* 0x000fe200078e18ff */
[----:B------:R-:W-:Y:S01]  /*1ccf0*/  BSSY B1, `(.L_x_741) ;  /* 0x0000004000017945 */ /* 0x000fe20003800000 */
[----:B------:R-:W-:-:S04]  /*1cd00*/  SHF.L.U32 R0, R29, 0x1f, RZ ;  /* 0x0000001f1d007819 */ /* 0x000fc800000006ff */
[----:B------:R-:W0:Y:S02]  /*1cd10*/  SYNCS.PHASECHK.TRANS64.TRYWAIT P0, [R5+URZ+0x2a840], R0 ;  /* 0x02a84000050075a7 */ /* 0x000e24000800017f */
[----:B0-----:R-:W-:Y:S05]  /*1cd20*/  @!P0 BRA `(.L_x_742) ;  /* 0x0000004400c88947 */ /* 0x001fea0003800000 */
.L_x_874:
[----:B------:R-:W-:Y:S05]  /*1cd30*/  BSYNC B1 ;  /* 0x0000000000017941 */ /* 0x000fea0003800000 */
.L_x_741:
[----:B------:R-:W-:Y:S01]  /*1cd40*/  SHF.R.S32.HI R20, RZ, 0x1f, R7 ;  /* 0x0000001fff147819 */ /* 0x000fe20000011407 */
[----:B------:R-:W-:Y:S01]  /*1cd50*/  ULDC.64 UR4, c[0x0][0x300] ;  /* 0x0000c00000047ab9 */ /* 0x000fe20000000a00 */
[----:B-----5:R-:W-:Y:S01]  /*1cd60*/  SHF.R.S32.HI R21, RZ, 0x1f, R6 ;  /* 0x0000001fff157819 */ /* 0x020fe20000011406 */
[----:B------:R-:W-:Y:S01]  /*1cd70*/  IMAD.WIDE.U32 R2, R7, UR4, RZ ;  /* 0x0000000407027c25 */ /* 0x000fe2000f8e00ff */
[C---:B------:R-:W-:Y:S02]  /*1cd80*/  LOP3.LUT P3, RZ, R23.reuse, 0x4, RZ, 0xc0, !PT ;  /* 0x0000000417ff7812 */ /* 0x040fe4000786c0ff */
[C---:B------:R-:W-:Y:S01]  /*1cd90*/  LOP3.LUT P2, RZ, R23.reuse, 0x2, RZ, 0xc0, !PT ;  /* 0x0000000217ff7812 */ /* 0x040fe2000784c0ff */
[----:B0-----:R-:W-:Y:S01]  /*1cda0*/  IMAD R0, R20, UR4, RZ ;  /* 0x0000000414007c24 */ /* 0x001fe2000f8e02ff */
        /* <DEDUP_REMOVED lines=8> */
[----:B------:R-:W-:-:S04]  /*1ce30*/  ULDC.64 UR4, c[0x0][0x308] ;  /* 0x0000c20000047ab9 */ /* 0x000fc80000000a00 */
        /* <DEDUP_REMOVED lines=10> */
[----:B------:R-:W0:Y:S01]  /*1cee0*/  S2R R11, SR_TID.X ;  /* 0x00000000000b7919 */ /* 0x000e220000002100 */
[----:B------:R-:W-:Y:S01]  /*1cef0*/  IMAD R4, R4, 0x2, R22 ;  /* 0x0000000204047824 */ /* 0x000fe200078e0216 */
[----:B------:R-:W1:Y:S04]  /*1cf00*/  SHFL.IDX PT, R2, R9, RZ, 0x181f ;  /* 0x00181fff09027589 */ /* 0x000e6800000e0000 */
[----:B------:R-:W2:Y:S04]  /*1cf10*/  SHFL.IDX PT, R3, R8, RZ, 0x181f ;  /* 0x00181fff08037589 */ /* 0x000ea800000e0000 */
[----:B------:R-:W-:Y:S01]  /*1cf20*/  SHFL.IDX PT, R35, R8, 0x2, 0x181f ;  /* 0x00581f0008237f89 */ /* 0x000fe200000e0000 */
[----:B0-----:R-:W-:-:S04]  /*1cf30*/  SHF.L.U32 R11, R11, 0x3, RZ ;  /* 0x000000030b0b7819 */ /* 0x001fc800000006ff */
[----:B------:R-:W-:-:S05]  /*1cf40*/  LOP3.LUT R11, R11, 0x38, RZ, 0xc0, !PT ;  /* 0x000000380b0b7812 */ /* 0x000fca00078ec0ff */
[----:B------:R-:W-:-:S05]  /*1cf50*/  IMAD.SHL.U32 R0, R11, 0x2, RZ ;  /* 0x000000020b007824 */ /* 0x000fca00078e00ff */
[----:B-1----:R-:W-:-:S04]  /*1cf60*/  IADD3 R2, P0, R2, R0, RZ ;  /* 0x0000000002027210 */ /* 0x002fc80007f1e0ff */
[----:B--2---:R-:W-:-:S05]  /*1cf70*/  IADD3.X R3, RZ, R3, RZ, P0, !PT ;  /* 0x00000003ff037210 */ /* 0x004fca00007fe4ff */
[----:B------:R-:W-:Y:S04]  /*1cf80*/  LDGSTS.E.BYPASS.LTC128B.128 [R4+0x18400], desc[UR60][R2.64], !P3 ;  /* 0x1840000002047fae */ /* 0x000fe8000d901d7c */
[----:B------:R-:W-:Y:S04]  /*1cf90*/  LDGSTS.E.BYPASS.LTC128B.128 [R4+0x1b400], desc[UR60][R2.64+0x80], !P2 ;  /* 0x1b40008002047fae */ /* 0x000fe8000d101d7c */
[----:B------:R0:W-:Y:S04]  /*1cfa0*/  LDGSTS.E.BYPASS.LTC128B.128 [R4+0x1e400], desc[UR60][R2.64+0x100], !P1 ;  /* 0x1e40010002047fae */ /* 0x0001e8000c901d7c */
[----:B0-----:R-:W0:Y:S04]  /*1cfb0*/  SHFL.IDX PT, R2, R9, 0x1, 0x181f ;  /* 0x00381f0009027f89 */ /* 0x001e2800000e0000 */
[----:B------:R-:W1:Y:S01]  /*1cfc0*/  SHFL.IDX PT, R3, R8, 0x1, 0x181f ;  /* 0x00381f0008037f89 */ /* 0x000e6200000e0000 */
[----:B0-----:R-:W-:-:S04]  /*1cfd0*/  IADD3 R2, P0, R2, R0, RZ ;  /* 0x0000000002027210 */ /* 0x001fc80007f1e0ff */
[----:B-1----:R-:W-:-:S05]  /*1cfe0*/  IADD3.X R3, RZ, R3, RZ, P0, !PT ;  /* 0x00000003ff037210 */ /* 0x002fca00007fe4ff */
        /* <DEDUP_REMOVED lines=13> */
[----:B------:R-:W-:Y:S04]  /*1d0c0*/  SHFL.IDX PT, R35, R8, 0x4, 0x181f ;  /* 0x00981f0008237f89 */ /* 0x000fe800000e0000 */
[----:B------:R-:W-:Y:S04]  /*1d0d0*/  LDGSTS.E.BYPASS.LTC128B.128 [R4+0x19c00], desc[UR60][R2.64], !P3 ;  /* 0x19c0000002047fae */ /* 0x000fe8000d901d7c */
[----:B------:R-:W-:Y:S04]  /*1d0e0*/  LDGSTS.E.BYPASS.LTC128B.128 [R4+0x1cc00], desc[UR60][R2.64+0x80], !P2 ;  /* 0x1cc0008002047fae */ /* 0x000fe8000d101d7c */
[----:B------:R0:W-:Y:S04]  /*1d0f0*/  LDGSTS.E.BYPASS.LTC128B.128 [R4+0x1fc00], desc[UR60][R2.64+0x100], !P1 ;  /* 0x1fc0010002047fae */ /* 0x0001e8000c901d7c */
[----:B0-----:R-:W0:Y:S02]  /*1d100*/  SHFL.IDX PT, R2, R9, 0x4, 0x181f ;  /* 0x00981f0009027f89 */ /* 0x001e2400000e0000 */
[----:B0-----:R-:W-:-:S05]  /*1d110*/  IADD3 R2, P0, R2, R0, RZ ;  /* 0x0000000002027210 */ /* 0x001fca0007f1e0ff */
[----:B------:R-:W-:Y:S02]  /*1d120*/  IMAD.X R3, RZ, RZ, R35, P0 ;  /* 0x000000ffff037224 */ /* 0x000fe400000e0623 */
[----:B------:R0:W1:Y:S04]  /*1d130*/  SHFL.IDX PT, R35, R8, 0x5, 0x181f ;  /* 0x00b81f0008237f89 */ /* 0x00006800000e0000 */
[----:B------:R-:W-:Y:S04]  /*1d140*/  LDGSTS.E.BYPASS.LTC128B.128 [R4+0x1a400], desc[UR60][R2.64], !P3 ;  /* 0x1a40000002047fae */ /* 0x000fe8000d901d7c */
[----:B------:R-:W-:Y:S04]  /*1d150*/  LDGSTS.E.BYPASS.LTC128B.128 [R4+0x1d400], desc[UR60][R2.64+0x80], !P2 ;  /* 0x1d40008002047fae */ /* 0x000fe8000d101d7c */
[----:B------:R2:W-:Y:S04]  /*1d160*/  LDGSTS.E.BYPASS.LTC128B.128 [R4+0x20400], desc[UR60][R2.64+0x100], !P1 ;  /* 0x2040010002047fae */ /* 0x0005e8000c901d7c */
[----:B-12---:R0:W2:Y:S02]  /*1d170*/  SHFL.IDX PT, R2, R9, 0x5, 0x181f ;  /* 0x00b81f0009027f89 */ /* 0x0060a400000e0000 */
.L_x_888:
[----:B--2---:R-:W-:-:S04]  /*1d180*/  IADD3 R2, P0, R2, R0, RZ ;  /* 0x0000000002027210 */ /* 0x004fc80007f1e0ff */
[----:B------:R-:W-:Y:S02]  /*1d190*/  IADD3.X R3, RZ, R35, RZ, P0, !PT ;  /* 0x00000023ff037210 */ /* 0x000fe400007fe4ff */
[----:B------:R-:W-:-:S03]  /*1d1a0*/  PLOP3.LUT P0, PT, PT, PT, PT, 0x80, 0x0 ;  /* 0x000000000000781c */ /* 0x000fc60003f0f070 */
[----:B------:R-:W-:Y:S01]  /*1d1b0*/  @!PT LDS RZ, [RZ] ;  /* 0x00000000fffff984 */ /* 0x000fe20000000800 */
[----:B------:R-:W-:Y:S01]  /*1d1c0*/  @!PT LDS RZ, [RZ] ;  /* 0x00000000fffff984 */ /* 0x000fe20000000800 */
[----:B------:R-:W-:Y:S01]  /*1d1d0*/  @!PT LDS RZ, [RZ] ;  /* 0x00000000fffff984 */ /* 0x000fe20000000800 */
[----:B------:R1:W-:Y:S04]  /*1d1e0*/  LDGSTS.E.BYPASS.LTC128B.128 [R4+0x1ac00], desc[UR60][R2.64], !P3 ;  /* 0x1ac0000002047fae */ /* 0x0003e8000d901d7c */
[----:B------:R1:W-:Y:S04]  /*1d1f0*/  LDGSTS.E.BYPASS.LTC128B.128 [R4+0x1dc00], desc[UR60][R2.64+0x80], !P2 ;  /* 0x1dc0008002047fae */ /* 0x0003e8000d101d7c */
[----:B------:R1:W-:Y:S01]  /*1d200*/  LDGSTS.E.BYPASS.LTC128B.128 [R4+0x20c00], desc[UR60][R2.64+0x100], !P1 ;  /* 0x20c0010002047fae */ /* 0x0003e2000c901d7c */
[----:B------:R-:W-:Y:S01]  /*1d210*/  NOP ;  /* 0x0000000000007918 */ /* 0x000fe20000000000 */
.L_x_744:
        /* <DEDUP_REMOVED lines=10> */
.L_x_745:
[----:B------:R2:W-:Y:S01]  /*1d2c0*/  SYNCS.ARRIVE.TRANS64.A1T0 RZ, [R5+URZ+0x2a830], RZ ;  /* 0x02a830ff05ff79a7 */ /* 0x0005e2000810003f */
[----:B------:R-:W-:Y:S05]  /*1d2d0*/  @!P2 BRA `(.L_x_746) ;  /* 0x000000000004a947 */ /* 0x000fea0003800000 */
[----:B------:R-:W-:Y:S01]  /*1d2e0*/  BPT.TRAP 0x1 ;  /* 0x000000040000795c */ /* 0x000fe20000300000 */
.L_x_746:
[----:B-1----:R-:W-:Y:S01]  /*1d2f0*/  SHF.L.U32 R2, R17, 0x1f, RZ ;  /* 0x0000001f11027819 */ /* 0x002fe200000006ff */
[----:B--2---:R-:W-:Y:S01]  /*1d300*/  IMAD R5, R10, 0x8, R22 ;  /* 0x000000080a057824 */ /* 0x004fe200078e0216 */
[----:B------:R-:W-:Y:S03]  /*1d310*/  BSSY B1, `(.L_x_747) ;  /* 0x0000003000017945 */ /* 0x000fe60003800000 */
[----:B------:R-:W1:Y:S02]  /*1d320*/  SYNCS.PHASECHK.TRANS64.TRYWAIT P0, [R5+URZ+0x2a860], R2 ;  /* 0x02a86002050075a7 */ /* 0x000e64000800017f */
[----:B-1----:R-:W-:Y:S05]  /*1d330*/  @!P0 BRA `(.L_x_748) ;  /* 0x0000004800348947 */ /* 0x002fea0003800000 */
.L_x_889:
[----:B------:R-:W-:Y:S05]  /*1d340*/  BSYNC B1 ;  /* 0x0000000000017941 */ /* 0x000fea0003800000 */
.L_x_747:
[----:B------:R-:W0:Y:S01]  /*1d350*/  LDL R4, [R1] ;  /* 0x0000000001047983 */ /* 0x000e220000100800 */
[----:B------:R-:W2:Y:S01]  /*1d360*/  S2R R3, SR_TID.X ;  /* 0x0000000000037919 */ /* 0x000ea20000002100 */
[----:B------:R-:W-:Y:S01]  /*1d370*/  UMOV UR4, 0xffffffff ;  /* 0xffffffff00047882 */ /* 0x000fe20000000000 */
[----:B------:R-:W-:Y:S02]  /*1d380*/  LOP3.LUT P0, RZ, R30, 0x2, RZ, 0xc0, !PT ;  /* 0x000000021eff7812 */ /* 0x000fe4000780c0ff */
[----:B--2---:R-:W-:-:S04]  /*1d390*/  LOP3.LUT R3, R3, 0x7f, RZ, 0xc0, !PT ;  /* 0x0000007f03037812 */ /* 0x004fc800078ec0ff */
[----:B------:R-:W-:Y:S01]  /*1d3a0*/  SHF.R.U32.HI R3, RZ, 0x3, R3 ;  /* 0x00000003ff037819 */ /* 0x000fe20000011603 */
[----:B0-----:R-:W-:Y:S02]  /*1d3b0*/  IMAD R8, R32, -0x60, R4 ;  /* 0xffffffa020087824 */ /* 0x001fe400078e0204 */
[----:B------:R-:W-:-:S03]  /*1d3c0*/  IMAD R4, R10, 0x3000, R36 ;  /* 0x000030000a047824 */ /* 0x000fc600078e0224 */
[----:B------:R-:W-:Y:S01]  /*1d3d0*/  IADD3 R8, -R3, R8, RZ ;  /* 0x0000000803087210 */ /* 0x000fe20007ffe1ff */
[----:B------:R-:W-:Y:S06]  /*1d3e0*/  BRA.DIV UR4, `(.L_x_749) ;  /* 0x0000004a041c7947 */ /* 0x000fec000b800000 */
[----:B-1----:R-:W0:Y:S01]  /*1d3f0*/  SHFL.IDX PT, R2, R24, RZ, 0x181f ;  /* 0x00181fff18027589 */ /* 0x002e2200000e0000 */
[----:B------:R-:W-:-:S03]  /*1d400*/  LEA R4, R4, R22, 0x1 ;  /* 0x0000001604047211 */ /* 0x000fc600078e08ff */
[----:B------:R-:W1:Y:S01]  /*1d410*/  SHFL.IDX PT, R3, R25, RZ, 0x181f ;  /* 0x00181fff19037589 */ /* 0x000e6200000e0000 */
[----:B0-----:R-:W-:-:S05]  /*1d420*/  IADD3 R2, P1, R2, R0, RZ ;  /* 0x0000000002027210 */ /* 0x001fca0007f3e0ff */
[----:B-1----:R-:W-:Y:S01]  /*1d430*/  IMAD.X R3, RZ, RZ, R3, P1 ;  /* 0x000000ffff037224 */ /* 0x002fe200008e0603 */
        /* <DEDUP_REMOVED lines=31> */
[----:B------:R-:W1:Y:S04]  /*1d630*/  SHFL.IDX PT, R3, R25, 0x4, 0x181f ;  /* 0x00981f0019037f89 */ /* 0x000e6800000e0000 */
[----:B------:R-:W2:Y:S01]  /*1d640*/  SHFL.IDX PT, R25, R25, 0x5, 0x181f ;  /* 0x00b81f0019197f89 */ /* 0x000ea200000e0000 */
[----:B0-----:R-:W-:-:S04]  /*1d650*/  IADD3 R2, P2, R2, R0, RZ ;  /* 0x0000000002027210 */ /* 0x001fc80007f5e0ff */
[----:B-1----:R-:W-:Y:S02]  /*1d660*/  IADD3.X R3, RZ, R3, RZ, P2, !PT ;  /* 0x00000003ff037210 */ /* 0x002fe400017fe4ff */
[----:B------:R-:W-:-:S13]  /*1d670*/  ISETP.LT.OR P2, PT, R8, 0x41, !P1 ;  /* 0x000000410800780c */ /* 0x000fda0004f41670 */
[----:B------:R-:W-:Y:S01]  /*1d680*/  LDGSTS.E.BYPASS.LTC128B.128 [R4+0x2400], desc[UR60][R2.64], !P2 ;  /* 0x0240000002047fae */ /* 0x000fe2000d101d7c */
[----:B------:R-:W-:-:S13]  /*1d690*/  ISETP.LT.OR P2, PT, R8, 0x41, !P0 ;  /* 0x000000410800780c */ /* 0x000fda0004741670 */
[----:B------:R0:W-:Y:S04]  /*1d6a0*/  LDGSTS.E.BYPASS.LTC128B.128 [R4+0x5400], desc[UR60][R2.64+0x80], !P2 ;  /* 0x0540008002047fae */ /* 0x0001e8000d101d7c */
[----:B0-2---:R0:W1:Y:S02]  /*1d6b0*/  SHFL.IDX PT, R2, R24, 0x5, 0x181f ;  /* 0x00b81f0018027f89 */ /* 0x00506400000e0000 */
.L_x_903:
        /* <DEDUP_REMOVED lines=16> */
[----:B------:R-:W-:Y:S01]  /*1d7c0*/  IMAD R21, R21, UR4, RZ ;  /* 0x0000000415157c24 */ /* 0x000fe2000f8e02ff */
[----:B------:R-:W-:-:S03]  /*1d7d0*/  IADD3 R3, R3, R9, RZ ;  /* 0x0000000903037210 */ /* 0x000fc60007ffe0ff */
[C---:B------:R-:W-:Y:S02]  /*1d7e0*/  IMAD R21, R6.reuse, UR5, R21 ;  /* 0x0000000506157c24 */ /* 0x040fe4000f8e0215 */
[----:B------:R-:W-:-:S04]  /*1d7f0*/  IMAD.WIDE.U32 R2, R6, UR4, R2 ;  /* 0x0000000406027c25 */ /* 0x000fc8000f8e0002 */
[----:B------:R-:W-:-:S07]  /*1d800*/  IMAD.IADD R21, R3, 0x1, R21 ;  /* 0x0000000103157824 */ /* 0x000fce00078e0215 */
.L_x_750:
        /* <DEDUP_REMOVED lines=10> */
.L_x_751:
[----:B------:R-:W-:Y:S01]  /*1d8b0*/  ULDC.64 UR4, c[0x0][0x330] ;  /* 0x0000cc0000047ab9 */ /* 0x000fe20000000a00 */
[----:B------:R-:W-:Y:S01]  /*1d8c0*/  MOV R3, R21 ;  /* 0x0000001500037202 */ /* 0x000fe20000000f00 */
[----:B------:R1:W-:Y:S01]  /*1d8d0*/  SYNCS.ARRIVE.TRANS64.A1T0 RZ, [R5+URZ+0x2a850], RZ ;  /* 0x02a850ff05ff79a7 */ /* 0x0003e2000810003f */
[----:B------:R-:W-:Y:S01]  /*1d8e0*/  IADD3 R0, R27, -0x1, RZ ;  /* 0xffffffff1b007810 */ /* 0x000fe20007ffe0ff */
[----:B------:R-:W-:Y:S01]  /*1d8f0*/  IMAD.MOV.U32 R17, RZ, RZ, R29 ;  /* 0x000000ffff117224 */ /* 0x000fe200078e001d */
[----:B------:R-:W-:Y:S01]  /*1d900*/  MOV R10, R28 ;  /* 0x0000001c000a7202 */ /* 0x000fe20000000f00 */
[----:B------:R-:W-:-:S04]  /*1d910*/  IMAD.WIDE.U32 R2, R18, UR4, R2 ;  /* 0x0000000412027c25 */ /* 0x000fc8000f8e0002 */
[----:B-1----:R-:W-:Y:S02]  /*1d920*/  IMAD R5, R34, UR4, RZ ;  /* 0x0000000422057c24 */ /* 0x002fe4000f8e02ff */
[----:B------:R-:W-:Y:S02]  /*1d930*/  IMAD.MOV.U32 R32, RZ, RZ, R27 ;  /* 0x000000ffff207224 */ /* 0x000fe400078e001b */
[----:B------:R-:W-:Y:S01]  /*1d940*/  IMAD R5, R18, UR5, R5 ;  /* 0x0000000512057c24 */ /* 0x000fe2000f8e0205 */
[----:B------:R-:W-:Y:S02]  /*1d950*/  ULDC.64 UR4, c[0x0][0x318] ;  /* 0x0000c60000047ab9 */ /* 0x000fe40000000a00 */
[----:B0-----:R-:W-:Y:S01]  /*1d960*/  LEA R24, P0, R2, UR4, 0x1 ;  /* 0x0000000402187c11 */ /* 0x001fe2000f8008ff */
[----:B------:R-:W-:-:S05]  /*1d970*/  IMAD.IADD R25, R5, 0x1, R3 ;  /* 0x0000000105197824 */ /* 0x000fca00078e0203 */
[----:B------:R-:W-:Y:S02]  /*1d980*/  LEA.HI.X R25, R2, UR5, R25, 0x1, P0 ;  /* 0x0000000502197c11 */ /* 0x000fe400080f0c19 */
[----:B------:R-:W-:-:S13]  /*1d990*/  ISETP.GT.AND P0, PT, R27, RZ, PT ;  /* 0x000000ff1b00720c */ /* 0x000fda0003f04270 */
[----:B------:R-:W-:Y:S05]  /*1d9a0*/  @P0 BRA `(.L_x_752) ;  /* 0xfffffff000280947 */ /* 0x000fea000383ffff */
.L_x_739:
[----:B------:R-:W-:Y:S05]  /*1d9b0*/  BSYNC B0 ;  /* 0x0000000000007941 */ /* 0x000fea0003800000 */
.L_x_738:
        /* <DEDUP_REMOVED lines=17> */
.L_x_754:
[----:B------:R-:W-:Y:S05]  /*1dad0*/  BSYNC B0 ;  /* 0x0000000000007941 */ /* 0x000fea0003800000 */
.L_x_753:
[----:B------:R-:W-:-:S13]  /*1dae0*/  LOP3.LUT P0, RZ, R23, 0x10, RZ, 0xc0, !PT ;  /* 0x0000001017ff7812 */ /* 0x000fda000780c0ff */
[----:B------:R-:W-:Y:S05]  /*1daf0*/  @!P0 BRA `(.L_x_755) ;  /* 0x0000000000048947 */ /* 0x000fea0003800000 */
[----:B------:R-:W-:Y:S01]  /*1db00*/  BPT.TRAP 0x1 ;  /* 0x000000040000795c */ /* 0x000fe20000300000 */
.L_x_755:
[----:B------:R-:W2:Y:S01]  /*1db10*/  LDL.LU R2, [R1] ;  /* 0x0000000001027983 */ /* 0x000ea20000300800 */
[----:B------:R-:W-:Y:S01]  /*1db20*/  LEA R0, R28, R22, 0x3 ;  /* 0x000000161c007211 */ /* 0x000fe200078e18ff */
[----:B------:R-:W-:Y:S01]  /*1db30*/  BSSY B0, `(.L_x_756) ;  /* 0x0000005000007945 */ /* 0x000fe20003800000 */
[----:B0-----:R-:W-:-:S04]  /*1db40*/  SHF.L.U32 R3, R29, 0x1f, RZ ;  /* 0x0000001f1d037819 */ /* 0x001fc800000006ff */
[----:B------:R-:W0:Y:S01]  /*1db50*/  SYNCS.PHASECHK.TRANS64.TRYWAIT P0, [R0+URZ+0x2a860], R3 ;  /* 0x02a86003000075a7 */ /* 0x000e22000800017f */
[----:B--2---:R-:W-:Y:S01]  /*1db60*/  IMAD R6, R27, -0x60, R2 ;  /* 0xffffffa01b067824 */ /* 0x004fe200078e0202 */
[----:B0-----:R-:W-:Y:S06]  /*1db70*/  @!P0 BRA `(.L_x_757) ;  /* 0x0000004800288947 */ /* 0x001fec0003800000 */
.L_x_904:
[----:B------:R-:W-:Y:S05]  /*1db80*/  BSYNC B0 ;  /* 0x0000000000007941 */ /* 0x000fea0003800000 */
.L_x_756:
[----:B------:R-:W1:Y:S01]  /*1db90*/  S2R R2, SR_TID.X ;  /* 0x0000000000027919 */ /* 0x000e620000002100 */
[----:B------:R-:W-:Y:S01]  /*1dba0*/  UMOV UR4, 0xffffffff ;  /* 0xffffffff00047882 */ /* 0x000fe20000000000 */
[----:B------:R-:W-:Y:S01]  /*1dbb0*/  IMAD R4, R28, 0x3000, R36 ;  /* 0x000030001c047824 */ /* 0x000fe200078e0224 */
[----:B-1----:R-:W-:-:S04]  /*1dbc0*/  LOP3.LUT R2, R2, 0x7f, RZ, 0xc0, !PT ;  /* 0x0000007f02027812 */ /* 0x002fc800078ec0ff */
[----:B------:R-:W-:-:S05]  /*1dbd0*/  SHF.R.U32.HI R2, RZ, 0x3, R2 ;  /* 0x00000003ff027819 */ /* 0x000fca0000011602 */
[----:B------:R-:W-:Y:S01]  /*1dbe0*/  IMAD.IADD R6, R6, 0x1, -R2 ;  /* 0x0000000106067824 */ /* 0x000fe200078e0a02 */
[----:B------:R-:W-:Y:S06]  /*1dbf0*/  BRA.DIV UR4, `(.L_x_758) ;  /* 0x0000004a041c7947 */ /* 0x000fec000b800000 */
[----:B------:R-:W1:Y:S01]  /*1dc00*/  S2R R7, SR_TID.X ;  /* 0x0000000000077919 */ /* 0x000e620000002100 */
[----:B------:R-:W-:Y:S01]  /*1dc10*/  LOP3.LUT R2, R30, 0x1, RZ, 0xc0, !PT ;  /* 0x000000011e027812 */ /* 0x000fe200078ec0ff */
[----:B------:R-:W-:Y:S01]  /*1dc20*/  IMAD R4, R4, 0x2, R22 ;  /* 0x0000000204047824 */ /* 0x000fe200078e0216 */
[----:B------:R-:W-:Y:S01]  /*1dc30*/  LOP3.LUT P0, RZ, R30, 0x2, RZ, 0xc0, !PT ;  /* 0x000000021eff7812 */ /* 0x000fe2000780c0ff */
[----:B------:R-:W2:Y:S01]  /*1dc40*/  SHFL.IDX PT, R14, R24, RZ, 0x181f ;  /* 0x00181fff180e7589 */ /* 0x000ea200000e0000 */
[----:B------:R-:W-:Y:S02]  /*1dc50*/  ISETP.NE.U32.AND P1, PT, R2, 0x1, PT ;  /* 0x000000010200780c */ /* 0x000fe40003f25070 */
[C---:B------:R-:W-:Y:S01]  /*1dc60*/  ISETP.LT.OR P3, PT, R6.reuse, 0x1, !P0 ;  /* 0x000000010600780c */ /* 0x040fe20004761670 */
[----:B0-----:R-:W0:Y:S01]  /*1dc70*/  SHFL.IDX PT, R3, R25, RZ, 0x181f ;  /* 0x00181fff19037589 */ /* 0x001e2200000e0000 */
[----:B------:R-:W-:-:S03]  /*1dc80*/  ISETP.LT.OR P2, PT, R6, 0x1, P1 ;  /* 0x000000010600780c */ /* 0x000fc60000f41670 */
[----:B------:R-:W-:Y:S04]  /*1dc90*/  SHFL.IDX PT, R8, R25, 0x1, 0x181f ;  /* 0x00381f0019087f89 */ /* 0x000fe800000e0000 */
[----:B------:R-:W-:Y:S01]  /*1dca0*/  SHFL.IDX PT, R10, R24, 0x2, 0x181f ;  /* 0x00581f00180a7f89 */ /* 0x000fe200000e0000 */
[----:B-1----:R-:W-:-:S04]  /*1dcb0*/  SHF.L.U32 R7, R7, 0x3, RZ ;  /* 0x0000000307077819 */ /* 0x002fc800000006ff */
[----:B------:R-:W-:-:S05]  /*1dcc0*/  LOP3.LUT R7, R7, 0x38, RZ, 0xc0, !PT ;  /* 0x0000003807077812 */ /* 0x000fca00078ec0ff */
[----:B------:R-:W-:Y:S02]  /*1dcd0*/  IMAD.SHL.U32 R5, R7, 0x2, RZ ;  /* 0x0000000207057824 */ /* 0x000fe400078e00ff */
[----:B------:R-:W-:Y:S03]  /*1dce0*/  SHFL.IDX PT, R7, R25, 0x2, 0x181f ;  /* 0x00581f0019077f89 */ /* 0x000fe600000e0000 */
[----:B--2---:R-:W-:Y:S02]  /*1dcf0*/  IADD3 R2, P4, R14, R5, RZ ;  /* 0x000000050e027210 */ /* 0x004fe40007f9e0ff */
[----:B------:R-:W1:Y:S02]  /*1dd00*/  SHFL.IDX PT, R14, R24, 0x1, 0x181f ;  /* 0x00381f00180e7f89 */ /* 0x000e6400000e0000 */
[----:B0-----:R-:W-:-:S05]  /*1dd10*/  IADD3.X R3, RZ, R3, RZ, P4, !PT ;  /* 0x00000003ff037210 */ /* 0x001fca00027fe4ff */
[----:B------:R-:W-:Y:S01]  /*1dd20*/  LDGSTS.E.BYPASS.LTC128B.128 [R4+0x400], desc[UR60][R2.64], !P2 ;  /* 0x0040000002047fae */ /* 0x000fe2000d101d7c */
[----:B------:R-:W-:-:S03]  /*1dd30*/  ISETP.LT.OR P2, PT, R6, 0x11, P1 ;  /* 0x000000110600780c */ /* 0x000fc60000f41670 */
[----:B------:R1:W-:Y:S01]  /*1dd40*/  LDGSTS.E.BYPASS.LTC128B.128 [R4+0x3400], desc[UR60][R2.64+0x80], !P3 ;  /* 0x0340008002047fae */ /* 0x0003e2000d901d7c */
[----:B------:R-:W-:Y:S02]  /*1dd50*/  ISETP.LT.OR P3, PT, R6, 0x11, !P0 ;  /* 0x000000110600780c */ /* 0x000fe40004761670 */
[----:B-1----:R-:W-:Y:S02]  /*1dd60*/  IADD3 R2, P4, R14, R5, RZ ;  /* 0x000000050e027210 */ /* 0x002fe40007f9e0ff */
[----:B------:R-:W0:Y:S02]  /*1dd70*/  SHFL.IDX PT, R14, R24, 0x3, 0x181f ;  /* 0x00781f00180e7f89 */ /* 0x000e2400000e0000 */
[----:B------:R-:W-:Y:S02]  /*1dd80*/  IADD3.X R3, RZ, R8, RZ, P4, !PT ;  /* 0x00000008ff037210 */ /* 0x000fe400027fe4ff */
        /* <DEDUP_REMOVED lines=15> */
[----:B------:R0:W0:Y:S01]  /*1de80*/  SHFL.IDX PT, R14, R24, 0x5, 0x181f ;  /* 0x00b81f00180e7f89 */ /* 0x00002200000e0000 */
[----:B-1----:R-:W-:-:S05]  /*1de90*/  IADD3.X R3, RZ, R8, RZ, P4, !PT ;  /* 0x00000008ff037210 */ /* 0x002fca00027fe4ff */
[----:B------:R-:W-:Y:S01]  /*1dea0*/  LDGSTS.E.BYPASS.LTC128B.128 [R4+0x1c00], desc[UR60][R2.64], !P2 ;  /* 0x01c0000002047fae */ /* 0x000fe2000d101d7c */
[----:B------:R-:W-:-:S03]  /*1deb0*/  ISETP.LT.OR P2, PT, R6, 0x41, P1 ;  /* 0x000000410600780c */ /* 0x000fc60000f41670 */
[----:B------:R2:W-:Y:S01]  /*1dec0*/  LDGSTS.E.BYPASS.LTC128B.128 [R4+0x4c00], desc[UR60][R2.64+0x80], !P3 ;  /* 0x04c0008002047fae */ /* 0x0005e2000d901d7c */
[----:B------:R-:W-:Y:S02]  /*1ded0*/  ISETP.LT.OR P3, PT, R6, 0x41, !P0 ;  /* 0x000000410600780c */ /* 0x000fe40004761670 */
[----:B--2---:R-:W-:-:S05]  /*1dee0*/  IADD3 R2, P4, R10, R5, RZ ;  /* 0x000000050a027210 */ /* 0x004fca0007f9e0ff */
[----:B---3--:R-:W-:-:S05]  /*1def0*/  IMAD.X R3, RZ, RZ, R7, P4 ;  /* 0x000000ffff037224 */ /* 0x008fca00020e0607 */
[----:B------:R1:W-:Y:S04]  /*1df00*/  LDGSTS.E.BYPASS.LTC128B.128 [R4+0x2400], desc[UR60][R2.64], !P2 ;  /* 0x0240000002047fae */ /* 0x0003e8000d101d7c */
[----:B0---4-:R1:W-:Y:S02]  /*1df10*/  LDGSTS.E.BYPASS.LTC128B.128 [R4+0x5400], desc[UR60][R2.64+0x80], !P3 ;  /* 0x0540008002047fae */ /* 0x0113e4000d901d7c */
.L_x_918:
[C---:B------:R-:W-:Y:S02]  /*1df20*/  ISETP.LT.OR P1, PT, R6.reuse, 0x51, P1 ;  /* 0x000000510600780c */ /* 0x040fe40000f21670 */
[----:B------:R-:W-:Y:S02]  /*1df30*/  ISETP.LT.OR P0, PT, R6, 0x51, !P0 ;  /* 0x000000510600780c */ /* 0x000fe40004701670 */
[----:B-1----:R-:W-:-:S04]  /*1df40*/  IADD3 R2, P2, R14, R5, RZ ;  /* 0x000000050e027210 */ /* 0x002fc80007f5e0ff */
[----:B------:R-:W-:-:S05]  /*1df50*/  IADD3.X R3, RZ, R25, RZ, P2, !PT ;  /* 0x00000019ff037210 */ /* 0x000fca00017fe4ff */
[----:B------:R-:W-:Y:S01]  /*1df60*/  @!PT LDS RZ, [RZ] ;  /* 0x00000000fffff984 */ /* 0x000fe20000000800 */
[----:B------:R-:W-:Y:S01]  /*1df70*/  @!PT LDS RZ, [RZ] ;  /* 0x00000000fffff984 */ /* 0x000fe20000000800 */
[----:B------:R-:W-:Y:S01]  /*1df80*/  @!PT LDS RZ, [RZ] ;  /* 0x00000000fffff984 */ /* 0x000fe20000000800 */
[----:B------:R0:W-:Y:S04]  /*1df90*/  LDGSTS.E.BYPASS.LTC128B.128 [R4+0x2c00], desc[UR60][R2.64], !P1 ;  /* 0x02c0000002047fae */ /* 0x0001e8000c901d7c */
[----:B------:R0:W-:Y:S01]  /*1dfa0*/  LDGSTS.E.BYPASS.LTC128B.128 [R4+0x5c00], desc[UR60][R2.64+0x80], !P0 ;  /* 0x05c0008002047fae */ /* 0x0001e2000c101d7c */
[----:B------:R-:W-:Y:S01]  /*1dfb0*/  PLOP3.LUT P0, PT, PT, PT, PT, 0x80, 0x0 ;  /* 0x000000000000781c */ /* 0x000fe20003f0f070 */
[----:B------:R-:W-:-:S12]  /*1dfc0*/  NOP ;  /* 0x0000000000007918 */ /* 0x000fd80000000000 */
.L_x_759:
        /* <DEDUP_REMOVED lines=10> */
.L_x_760:
[----:B------:R-:W-:Y:S01]  /*1e070*/  VIADD R28, R28, 0x1 ;  /* 0x000000011c1c7836 */ /* 0x000fe20000000000 */
[----:B------:R1:W-:Y:S04]  /*1e080*/  SYNCS.ARRIVE.TRANS64.A1T0 RZ, [R0+URZ+0x2a850], RZ ;  /* 0x02a850ff00ff79a7 */ /* 0x0003e8000810003f */
[----:B------:R-:W-:-:S04]  /*1e090*/  ISETP.NE.AND P0, PT, R28, 0x2, PT ;  /* 0x000000021c00780c */ /* 0x000fc80003f05270 */
[----:B-1----:R-:W-:Y:S02]  /*1e0a0*/  SEL R0, RZ, 0x1, P0 ;  /* 0x00000001ff007807 */ /* 0x002fe40000000000 */
[----:B------:R-:W-:Y:S02]  /*1e0b0*/  SEL R28, R28, RZ, P0 ;  /* 0x000000ff1c1c7207 */ /* 0x000fe40000000000 */
[----:B------:R-:W-:-:S07]  /*1e0c0*/  LOP3.LUT R29, R29, R0, RZ, 0x3c, !PT ;  /* 0x000000001d1d7212 */ /* 0x000fce00078e3cff */
.L_x_717:
[----:B------:R-:W-:Y:S05]  /*1e0d0*/  BSYNC B7 ;  /* 0x0000000000077941 */ /* 0x000fea0003800000 */
.L_x_715:
[----:B------:R-:W-:-:S13]  /*1e0e0*/  LOP3.LUT P0, RZ, R23, 0x20, RZ, 0xc0, !PT ;  /* 0x0000002017ff7812 */ /* 0x000fda000780c0ff */
[----:B------:R-:W-:Y:S05]  /*1e0f0*/  @!P0 BRA `(.L_x_761) ;  /* 0x0000000000248947 */ /* 0x000fea0003800000 */
[----:B------:R-:W-:Y:S05]  /*1e100*/  WARPSYNC.ALL ;  /* 0x0000000000007948 */ /* 0x000fea0003800000 */
[----:B------:R-:W1:Y:S08]  /*1e110*/  S2UR UR5, SR_CgaCtaId ;  /* 0x00000000000579c3 */ /* 0x000e700000008800 */
[----:B------:R-:W-:Y:S06]  /*1e120*/  BAR.SYNC.DEFER_BLOCKING 0x5, 0x180 ;  /* 0x0146000000007b1d */ /* 0x000fec0000010000 */
[----:B------:R-:W-:-:S02]  /*1e130*/  UMOV UR4, 0x400 ;  /* 0x0000040000047882 */ /* 0x000fc40000000000 */
[----:B-1----:R-:W-:-:S06]  /*1e140*/  ULEA UR4, UR5, UR4, 0x18 ;  /* 0x0000000405047291 */ /* 0x002fcc000f8ec03f */
[----:B0-----:R-:W-:-:S05]  /*1e150*/  MOV R22, UR4 ;  /* 0x0000000400167c02 */ /* 0x001fca0008000f00 */
[----:B------:R2:W3:Y:S01]  /*1e160*/  LDS.128 R16, [R22+0x2a8d0] ;  /* 0x02a8d00016107984 */ /* 0x0004e20000000c00 */
[----:B------:R-:W-:Y:S06]  /*1e170*/  BAR.ARV 0x4, 0x180 ;  /* 0x0106000000007b1d */ /* 0x000fec0000002000 */
[----:B------:R-:W-:Y:S05]  /*1e180*/  BRA `(.L_x_762) ;  /* 0x0000000800407947 */ /* 0x000fea0003800000 */
.L_x_761:
[----:B------:R-:W1:Y:S01]  /*1e190*/  S2R R8, SR_TID.X ;  /* 0x0000000000087919 */ /* 0x000e620000002100 */
[----:B------:R-:W-:Y:S01]  /*1e1a0*/  UMOV UR4, 0xffffffff ;  /* 0xffffffff00047882 */ /* 0x000fe20000000000 */
[----:B-1----:R-:W-:-:S04]  /*1e1b0*/  LOP3.LUT R8, R8, 0x1f, RZ, 0xc0, !PT ;  /* 0x0000001f08087812 */ /* 0x002fc800078ec0ff */
[----:B------:R-:W-:Y:S01]  /*1e1c0*/  ISETP.NE.AND P0, PT, R8, 0x1f, PT ;  /* 0x0000001f0800780c */ /* 0x000fe20003f05270 */
[----:B------:R-:W-:-:S12]  /*1e1d0*/  BRA.DIV UR4, `(.L_x_763) ;  /* 0x0000004a04907947 */ /* 0x000fd8000b800000 */
[----:B------:R-:W-:Y:S01]  /*1e1e0*/  IMAD.IADD R5, R19, 0x1, R8 ;  /* 0x0000000113057824 */ /* 0x000fe200078e0208 */
[----:B------:R-:W-:-:S04]  /*1e1f0*/  ULDC UR4, c[0x0][0xc3c] ;  /* 0x00030f0000047ab9 */ /* 0x000fc80000000800 */
[----:B------:R-:W-:-:S13]  /*1e200*/  ISETP.GE.OR P1, PT, R5, UR4, !P0 ;  /* 0x0000000405007c0c */ /* 0x000fda000c726670 */
[----:B0-----:R-:W0:Y:S02]  /*1e210*/  @!P1 LDC.64 R2, c[0x0][0xc80] ;  /* 0x00032000ff029b82 */ /* 0x001e240000000a00 */
[----:B0-----:R-:W-:-:S06]  /*1e220*/  @!P1 IMAD.WIDE R2, R5, 0x4, R2 ;  /* 0x0000000405029825 */ /* 0x001fcc00078e0202 */
[----:B------:R-:W2:Y:S01]  /*1e230*/  @!P1 LDG.E R2, desc[UR60][R2.64] ;  /* 0x0000003c02029981 */ /* 0x000ea2000c1e1900 */
[----:B------:R-:W-:Y:S02]  /*1e240*/  MOV R4, RZ ;  /* 0x000000ff00047202 */ /* 0x000fe40000000f00 */
[C---:B------:R-:W-:Y:S01]  /*1e250*/  ISETP.GE.U32.AND P2, PT, R8.reuse, 0x2, PT ;  /* 0x000000020800780c */ /* 0x040fe20003f46070 */
[----:B------:R-:W-:Y:S01]  /*1e260*/  SHFL.IDX PT, R0, R16, 0x1, 0x1f ;  /* 0x00201f0010007f89 */ /* 0x000fe200000e0000 */
[C---:B------:R-:W-:Y:S02]  /*1e270*/  ISETP.GE.U32.AND P3, PT, R8.reuse, 0x4, PT ;  /* 0x000000040800780c */ /* 0x040fe40003f66070 */
[C---:B------:R-:W-:Y:S02]  /*1e280*/  ISETP.GE.U32.AND P4, PT, R8.reuse, 0x8, PT ;  /* 0x000000080800780c */ /* 0x040fe40003f86070 */
[C---:B------:R-:W-:Y:S01]  /*1e290*/  ISETP.GE.U32.AND P5, PT, R8.reuse, 0x10, PT ;  /* 0x000000100800780c */ /* 0x040fe20003fa6070 */
[----:B--2---:R-:W-:Y:S01]  /*1e2a0*/  @!P1 IMAD.MOV.U32 R4, RZ, RZ, R2 ;  /* 0x000000ffff049224 */ /* 0x004fe200078e0002 */
[----:B------:R-:W-:-:S04]  /*1e2b0*/  ISETP.NE.AND P1, PT, R8, RZ, PT ;  /* 0x000000ff0800720c */ /* 0x000fc80003f25270 */
[----:B------:R-:W0:Y:S02]  /*1e2c0*/  SHFL.UP PT, R14, R4, 0x1, RZ ;  /* 0x04200000040e7989 */ /* 0x000e2400000e00ff */
[----:B0-----:R-:W-:-:S04]  /*1e2d0*/  SEL R5, R14, RZ, P1 ;  /* 0x000000ff0e057207 */ /* 0x001fc80000800000 */
[----:B------:R-:W-:Y:S02]  /*1e2e0*/  IADD3 R6, R4, R5, RZ ;  /* 0x0000000504067210 */ /* 0x000fe40007ffe0ff */
[----:B------:R-:W-:Y:S04]  /*1e2f0*/  SHFL.IDX PT, R5, R16, RZ, 0x1f ;  /* 0x00001fff10057589 */ /* 0x000fe800000e0000 */
        /* <DEDUP_REMOVED lines=12> */
[----:B------:R0:W1:Y:S02]  /*1e3c0*/  SHFL.IDX PT, R14, R2, 0x1f, 0x1f ;  /* 0x03e01f00020e7f89 */ /* 0x00006400000e0000 */
.L_x_928:
[----:B------:R-:W-:Y:S02]  /*1e3d0*/  ULDC UR4, c[0x0][0xc38] ;  /* 0x00030e0000047ab9 */ /* 0x000fe40000000800 */
[----:B------:R-:W-:-:S04]  /*1e3e0*/  IMAD.U32 R7, RZ, RZ, UR4 ;  /* 0x00000004ff077e24 */ /* 0x000fc8000f8e00ff */
[----:B-1----:R-:W-:-:S05]  /*1e3f0*/  IMAD R3, R14, R7, RZ ;  /* 0x000000070e037224 */ /* 0x002fca00078e02ff */
[----:B------:R-:W-:-:S04]  /*1e400*/  IADD3 R6, R0, R3, RZ ;  /* 0x0000000300067210 */ /* 0x000fc80007ffe0ff */
[----:B------:R-:W-:-:S13]  /*1e410*/  ISETP.GT.AND P6, PT, R6, R5, PT ;  /* 0x000000050600720c */ /* 0x000fda0003fc4270 */
[----:B------:R-:W-:Y:S05]  /*1e420*/  @P6 BRA `(.L_x_764) ;  /* 0x00000000009c6947 */ /* 0x000fea0003800000 */
.L_x_769:
[----:B------:R-:W1:Y:S01]  /*1e430*/  LDC R0, c[0x0][0xc3c] ;  /* 0x00030f00ff007b82 */ /* 0x000e620000000800 */
[----:B------:R-:W-:-:S05]  /*1e440*/  VIADD R19, R19, 0x1f ;  /* 0x0000001f13137836 */ /* 0x000fca0000000000 */
[----:B-1----:R-:W-:-:S13]  /*1e450*/  ISETP.GE.AND P6, PT, R19, R0, PT ;  /* 0x000000001300720c */ /* 0x002fda0003fc6270 */
[----:B------:R-:W-:Y:S05]  /*1e460*/  @P6 BRA `(.L_x_765) ;  /* 0x0000000400446947 */ /* 0x000fea0003800000 */
[----:B0-----:R-:W0:Y:S01]  /*1e470*/  S2R R2, SR_TID.X ;  /* 0x0000000000027919 */ /* 0x001e220000002100 */
[----:B------:R-:W-:Y:S01]  /*1e480*/  BSSY B0, `(.L_x_766) ;  /* 0x0000009000007945 */ /* 0x000fe20003800000 */
[----:B------:R-:W-:Y:S01]  /*1e490*/  IMAD.MOV.U32 R4, RZ, RZ, RZ ;  /* 0x000000ffff047224 */ /* 0x000fe200078e00ff */
[----:B0-----:R-:W-:-:S04]  /*1e4a0*/  LOP3.LUT R2, R2, 0x1f, RZ, 0xc0, !PT ;  /* 0x0000001f02027812 */ /* 0x001fc800078ec0ff */
[----:B------:R-:W-:-:S04]  /*1e4b0*/  IADD3 R7, R19, R2, RZ ;  /* 0x0000000213077210 */ /* 0x000fc80007ffe0ff */
[----:B------:R-:W-:-:S13]  /*1e4c0*/  ISETP.GE.OR P6, PT, R7, R0, !P0 ;  /* 0x000000000700720c */ /* 0x000fda00047c6670 */
[----:B------:R-:W-:Y:S05]  /*1e4d0*/  @P6 BRA `(.L_x_767) ;  /* 0x00000000000c6947 */ /* 0x000fea0003800000 */
[----:B------:R-:W0:Y:S02]  /*1e4e0*/  LDC.64 R2, c[0x0][0xc80] ;  /* 0x00032000ff027b82 */ /* 0x000e240000000a00 */
[----:B0-----:R-:W-:-:S05]  /*1e4f0*/  IMAD.WIDE R2, R7, 0x4, R2 ;  /* 0x0000000407027825 */ /* 0x001fca00078e0202 */
[----:B------:R0:W5:Y:S02]  /*1e500*/  LDG.E R4, desc[UR60][R2.64] ;  /* 0x0000003c02047981 */ /* 0x000164000c1e1900 */
.L_x_767:
[----:B------:R-:W-:Y:S05]  /*1e510*/  BSYNC B0 ;  /* 0x0000000000007941 */ /* 0x000fea0003800000 */
.L_x_766:
[----:B------:R-:W-:-:S03]  /*1e520*/  UMOV UR4, 0xffffffff ;  /* 0xffffffff00047882 */ /* 0x000fc60000000000 */
[----:B------:R-:W-:Y:S05]  /*1e530*/  BRA.DIV UR4, `(.L_x_768) ;  /* 0x0000004a04dc7947 */ /* 0x000fea000b800000 */
[----:B-----5:R-:W1:Y:S02]  /*1e540*/  SHFL.UP PT, R14, R4, 0x1, RZ ;  /* 0x04200000040e7989 */ /* 0x020e6400000e00ff */
[----:B-1----:R-:W-:-:S04]  /*1e550*/  SEL R13, R14, RZ, P1 ;  /* 0x000000ff0e0d7207 */ /* 0x002fc80000800000 */
[----:B------:R-:W-:-:S05]  /*1e560*/  IADD3 R13, R4, R13, RZ ;  /* 0x0000000d040d7210 */ /* 0x000fca0007ffe0ff */
[----:B------:R-:W1:Y:S02]  /*1e570*/  SHFL.UP PT, R14, R13, 0x2, RZ ;  /* 0x044000000d0e7989 */ /* 0x000e6400000e00ff */
[----:B-1----:R-:W-:-:S05]  /*1e580*/  SEL R0, R14, RZ, P2 ;  /* 0x000000ff0e007207 */ /* 0x002fca0001000000 */
        /* <DEDUP_REMOVED lines=11> */
.L_x_936:
[----:B------:R-:W-:Y:S02]  /*1e640*/  ULDC UR4, c[0x0][0xc38] ;  /* 0x00030e0000047ab9 */ /* 0x000fe40000000800 */
[----:B------:R-:W-:-:S04]  /*1e650*/  IMAD.U32 R7, RZ, RZ, UR4 ;  /* 0x00000004ff077e24 */ /* 0x000fc8000f8e00ff */
[----:B-1----:R-:W-:-:S05]  /*1e660*/  IMAD R3, R14, R7, RZ ;  /* 0x000000070e037224 */ /* 0x002fca00078e02ff */
[----:B------:R-:W-:-:S04]  /*1e670*/  IADD3 R6, R3, R6, RZ ;  /* 0x0000000603067210 */ /* 0x000fc80007ffe0ff */
[----:B------:R-:W-:-:S13]  /*1e680*/  ISETP.GT.AND P6, PT, R6, R5, PT ;  /* 0x000000050600720c */ /* 0x000fda0003fc4270 */
[----:B------:R-:W-:Y:S05]  /*1e690*/  @!P6 BRA `(.L_x_769) ;  /* 0xfffffffc0064e947 */ /* 0x000fea000383ffff */
.L_x_764:
[----:B------:R-:W-:Y:S01]  /*1e6a0*/  IMAD.IADD R6, R6, 0x1, -R3 ;  /* 0x0000000106067824 */ /* 0x000fe200078e0a03 */
[----:B------:R-:W-:-:S03]  /*1e6b0*/  UMOV UR4, 0xffffffff ;  /* 0xffffffff00047882 */ /* 0x000fc60000000000 */
[----:B------:R-:W-:-:S05]  /*1e6c0*/  IMAD R0, R2, R7, R6 ;  /* 0x0000000702007224 */ /* 0x000fca00078e0206 */
[----:B------:R-:W-:Y:S01]  /*1e6d0*/  ISETP.GT.AND P6, PT, R0, R5, PT ;  /* 0x000000050000720c */ /* 0x000fe20003fc4270 */
[----:B------:R-:W-:-:S12]  /*1e6e0*/  BRA.DIV UR4, `(.L_x_770) ;  /* 0x0000004e042c7947 */ /* 0x000fd8000b800000 */
[----:B------:R-:W-:-:S04]  /*1e6f0*/  VOTE.ANY R3, PT, !P6 ;  /* 0x0000000000037806 */ /* 0x000fc800070e0100 */
[----:B------:R-:W1:Y:S02]  /*1e700*/  POPC R0, R3 ;  /* 0x0000000300007309 */ /* 0x000e640000000000 */
[----:B-1----:R1:W2:Y:S02]  /*1e710*/  SHFL.IDX PT, R4, R4, R0, 0x1f ;  /* 0x00001f0004047589 */ /* 0x0022a400000e0000 */
.L_x_940:
[----:B------:R-:W-:Y:S02]  /*1e720*/  ISETP.NE.AND P0, PT, R3, RZ, PT ;  /* 0x000000ff0300720c */ /* 0x000fe40003f05270 */
[----:B------:R-:W-:-:S11]  /*1e730*/  MOV R14, RZ ;  /* 0x000000ff000e7202 */ /* 0x000fd60000000f00 */
[----:B------:R-:W-:Y:S05]  /*1e740*/  @!P0 BRA `(.L_x_771) ;  /* 0x0000000000108947 */ /* 0x000fea0003800000 */
[----:B------:R-:W-:Y:S01]  /*1e750*/  UMOV UR4, 0xffffffff ;  /* 0xffffffff00047882 */ /* 0x000fe20000000000 */
[----:B------:R-:W-:Y:S02]  /*1e760*/  VIADD R12, R0, 0xffffffff ;  /* 0xffffffff000c7836 */ /* 0x000fe40000000000 */
[----:B------:R-:W-:Y:S05]  /*1e770*/  BRA.DIV UR4, `(.L_x_772) ;  /* 0x0000004e04507947 */ /* 0x000fea000b800000 */
[----:B------:R3:W4:Y:S02]  /*1e780*/  SHFL.IDX PT, R14, R2, R12, 0x1f ;  /* 0x00001f0c020e7589 */ /* 0x00072400000e0000 */
.L_x_771:
[----:B--2---:R-:W-:Y:S01]  /*1e790*/  IABS R8, R4 ;  /* 0x0000000400087213 */ /* 0x004fe20000000000 */
[----:B----4-:R-:W-:Y:S01]  /*1e7a0*/  IMAD R16, R14, R7, R6 ;  /* 0x000000070e107224 */ /* 0x010fe200078e0206 */
[----:B------:R-:W-:Y:S02]  /*1e7b0*/  IADD3 R19, R0, R19, RZ ;  /* 0x0000001300137210 */ /* 0x000fe40007ffe0ff */
[----:B------:R-:W2:Y:S08]  /*1e7c0*/  I2F.RP R9, R8 ;  /* 0x0000000800097306 */ /* 0x000eb00000209400 */
[----:B--2---:R-:W0:Y:S02]  /*1e7d0*/  MUFU.RCP R9, R9 ;  /* 0x0000000900097308 */ /* 0x004e240000001000 */
[----:B0--3--:R-:W-:-:S06]  /*1e7e0*/  IADD3 R2, R9, 0xffffffe, RZ ;  /* 0x0ffffffe09027810 */ /* 0x009fcc0007ffe0ff */
[----:B------:R0:W2:Y:S02]  /*1e7f0*/  F2I.FTZ.U32.TRUNC.NTZ R3, R2 ;  /* 0x0000000200037305 */ /* 0x0000a4000021f000 */
[----:B0-----:R-:W-:Y:S01]  /*1e800*/  MOV R2, RZ ;  /* 0x000000ff00027202 */ /* 0x001fe20000000f00 */
[----:B--2---:R-:W-:-:S04]  /*1e810*/  IMAD.MOV R7, RZ, RZ, -R3 ;  /* 0x000000ffff077224 */ /* 0x004fc800078e0a03 */
[----:B------:R-:W-:-:S04]  /*1e820*/  IMAD R7, R7, R8, RZ ;  /* 0x0000000807077224 */ /* 0x000fc800078e02ff */
[----:B------:R-:W-:-:S04]  /*1e830*/  IMAD.HI.U32 R3, R3, R7, R2 ;  /* 0x0000000703037227 */ /* 0x000fc800078e0002 */
[----:B------:R-:W-:Y:S01]  /*1e840*/  IMAD.IADD R7, R5, 0x1, -R16 ;  /* 0x0000000105077824 */ /* 0x000fe200078e0a10 */
[----:B------:R-:W-:-:S04]  /*1e850*/  IABS R5, R4 ;  /* 0x0000000400057213 */ /* 0x000fc80000000000 */
[----:B------:R-:W-:Y:S02]  /*1e860*/  IABS R2, R7 ;  /* 0x0000000700027213 */ /* 0x000fe40000000000 */
[----:B------:R-:W-:-:S03]  /*1e870*/  IADD3 R5, RZ, -R5, RZ ;  /* 0x80000005ff057210 */ /* 0x000fc60007ffe0ff */
[----:B------:R-:W-:-:S04]  /*1e880*/  IMAD.HI.U32 R3, R3, R2, RZ ;  /* 0x0000000203037227 */ /* 0x000fc800078e00ff */
[----:B------:R-:W-:Y:S01]  /*1e890*/  IMAD R5, R3, R5, R2 ;  /* 0x0000000503057224 */ /* 0x000fe200078e0202 */
[----:B------:R-:W-:-:S04]  /*1e8a0*/  LOP3.LUT R2, R7, R4, RZ, 0x3c, !PT ;  /* 0x0000000407027212 */ /* 0x000fc800078e3cff */
[----:B------:R-:W-:Y:S02]  /*1e8b0*/  ISETP.GT.U32.AND P1, PT, R8, R5, PT ;  /* 0x000000050800720c */ /* 0x000fe40003f24070 */
[----:B------:R-:W-:-:S11]  /*1e8c0*/  ISETP.GE.AND P2, PT, R2, RZ, PT ;  /* 0x000000ff0200720c */ /* 0x000fd60003f46270 */
[----:B------:R-:W-:Y:S01]  /*1e8d0*/  @!P1 IMAD.IADD R5, R5, 0x1, -R8 ;  /* 0x0000000105059824 */ /* 0x000fe200078e0a08 */
[----:B------:R-:W-:Y:S02]  /*1e8e0*/  @!P1 IADD3 R3, R3, 0x1, RZ ;  /* 0x0000000103039810 */ /* 0x000fe40007ffe0ff */
[----:B------:R-:W-:Y:S02]  /*1e8f0*/  ISETP.NE.AND P1, PT, R4, RZ, PT ;  /* 0x000000ff0400720c */ /* 0x000fe40003f25270 */
[----:B------:R-:W-:-:S13]  /*1e900*/  ISETP.GE.U32.AND P0, PT, R5, R8, PT ;  /* 0x000000080500720c */ /* 0x000fda0003f06070 */
[----:B------:R-:W-:-:S05]  /*1e910*/  @P0 VIADD R3, R3, 0x1 ;  /* 0x0000000103030836 */ /* 0x000fca0000000000 */
[----:B------:R-:W-:Y:S02]  /*1e920*/  @!P2 IADD3 R3, -R3, RZ, RZ ;  /* 0x000000ff0303a210 */ /* 0x000fe40007ffe1ff */
[----:B------:R-:W-:-:S05]  /*1e930*/  @!P1 LOP3.LUT R3, RZ, R4, RZ, 0x33, !PT ;  /* 0x00000004ff039212 */ /* 0x000fca00078e33ff */
[--C-:B------:R-:W-:Y:S02]  /*1e940*/  IMAD.MOV R17, RZ, RZ, -R3.reuse ;  /* 0x000000ffff117224 */ /* 0x100fe400078e0a03 */
[----:B------:R-:W-:Y:S02]  /*1e950*/  IMAD.MOV.U32 R18, RZ, RZ, R3 ;  /* 0x000000ffff127224 */ /* 0x000fe400078e0003 */
[----:B------:R-:W-:Y:S01]  /*1e960*/  IMAD R17, R4, R17, R7 ;  /* 0x0000001104117224 */ /* 0x000fe200078e0207 */
[----:B------:R-:W-:Y:S06]  /*1e970*/  BRA `(.L_x_773) ;  /* 0x00000000001c7947 */ /* 0x000fec0003800000 */
.L_x_765:
[----:B------:R-:W-:Y:S01]  /*1e980*/  UMOV UR4, URZ ;  /* 0x0000003f00047c82 */ /* 0x000fe20008000000 */
[----:B------:R-:W-:Y:S01]  /*1e990*/  UMOV UR5, URZ ;  /* 0x0000003f00057c82 */ /* 0x000fe20008000000 */
[----:B------:R-:W-:Y:S01]  /*1e9a0*/  ULDC UR6, c[0x0][0xc3c] ;  /* 0x00030f0000067ab9 */ /* 0x000fe20000000800 */
[----:B------:R-:W-:Y:S01]  /*1e9b0*/  MOV R16, R5 ;  /* 0x0000000500107202 */ /* 0x000fe20000000f00 */
[----:B------:R-:W-:Y:S01]  /*1e9c0*/  IMAD.U32 R17, RZ, RZ, UR4 ;  /* 0x00000004ff117e24 */ /* 0x000fe2000f8e00ff */
[----:B------:R-:W-:Y:S01]  /*1e9d0*/  MOV R18, UR5 ;  /* 0x0000000500127c02 */ /* 0x000fe20008000f00 */
[----:B------:R-:W-:-:S07]  /*1e9e0*/  IMAD.U32 R19, RZ, RZ, UR6 ;  /* 0x00000006ff137e24 */ /* 0x000fce000f8e00ff */
.L_x_773:
[----:B-1----:R-:W1:Y:S01]  /*1e9f0*/  S2R R0, SR_TID.X ;  /* 0x0000000000007919 */ /* 0x002e620000002100 */
[----:B------:R-:W-:Y:S05]  /*1ea00*/  WARPSYNC.ALL ;  /* 0x0000000000007948 */ /* 0x000fea0003800000 */
[----:B------:R-:W-:Y:S01]  /*1ea10*/  BAR.SYNC.DEFER_BLOCKING 0x4, 0x180 ;  /* 0x0106000000007b1d */ /* 0x000fe20000010000 */
[----:B-1----:R-:W-:-:S04]  /*1ea20*/  LOP3.LUT R0, R0, 0x1f, RZ, 0xc0, !PT ;  /* 0x0000001f00007812 */ /* 0x002fc800078ec0ff */
[----:B------:R-:W-:-:S13]  /*1ea30*/  ISETP.NE.AND P0, PT, R0, RZ, PT ;  /* 0x000000ff0000720c */ /* 0x000fda0003f05270 */
[----:B------:R-:W1:Y:S01]  /*1ea40*/  @!P0 S2R R3, SR_CgaCtaId ;  /* 0x0000000000038919 */ /* 0x000e620000008800 */
[----:B------:R-:W-:-:S04]  /*1ea50*/  @!P0 MOV R0, 0x400 ;  /* 0x0000040000008802 */ /* 0x000fc80000000f00 */
[----:B-1----:R-:W-:-:S05]  /*1ea60*/  @!P0 LEA R22, R3, R0, 0x18 ;  /* 0x0000000003168211 */ /* 0x002fca00078ec0ff */
[----:B------:R1:W-:Y:S01]  /*1ea70*/  @!P0 STS.128 [R22+0x2a8d0], R16 ;  /* 0x02a8d01016008388 */ /* 0x0003e20000000c00 */
[----:B------:R-:W-:Y:S06]  /*1ea80*/  BAR.ARV 0x5, 0x180 ;  /* 0x0146000000007b1d */ /* 0x000fec0000002000 */
.L_x_762:
[----:B------:R-:W-:Y:S02]  /*1ea90*/  ULDC UR4, c[0x0][0xc3c] ;  /* 0x00030f0000047ab9 */ /* 0x000fe40000000800 */
[----:B---3--:R-:W-:-:S13]  /*1eaa0*/  ISETP.GE.AND P0, PT, R19, UR4, PT ;  /* 0x0000000413007c0c */ /* 0x008fda000bf06270 */
[----:B------:R-:W-:Y:S05]  /*1eab0*/  @!P0 BRA `(.L_x_774) ;  /* 0xffffffa400a08947 */ /* 0x000fea000383ffff */
[----:B------:R-:W-:Y:S05]  /*1eac0*/  BSYNC B8 ;  /* 0x0000000000087941 */ /* 0x000fea0003800000 */
.L_x_673:
[----:B------:R-:W3:Y:S01]  /*1ead0*/  LDL.LU R0, [R1+0x28] ;  /* 0x0000280001007983 */ /* 0x000ee20000300800 */
[----:B------:R-:W-:Y:S01]  /*1eae0*/  BSSY B0, `(.L_x_775) ;  /* 0x000000b000007945 */ /* 0x000fe20003800000 */
[----:B------:R-:W4:Y:S01]  /*1eaf0*/  S2R R5, SR_CgaCtaId ;  /* 0x0000000000057919 */ /* 0x000f220000008800 */
[----:B---3--:R-:W-:-:S04]  /*1eb00*/  IADD3 R0, R0, 0x1, RZ ;  /* 0x0000000100007810 */ /* 0x008fc80007ffe0ff */
[----:B01----:R-:W-:-:S04]  /*1eb10*/  LEA.HI R2, R0, R0, RZ, 0x1 ;  /* 0x0000000000027211 */ /* 0x003fc800078f08ff */
[----:B------:R-:W-:Y:S02]  /*1eb20*/  LOP3.LUT R3, R2, 0xfffffffe, RZ, 0xc0, !PT ;  /* 0xfffffffe02037812 */ /* 0x000fe400078ec0ff */
[----:B------:R-:W-:-:S03]  /*1eb30*/  MOV R2, 0x400 ;  /* 0x0000040000027802 */ /* 0x000fc60000000f00 */
[----:B------:R-:W-:Y:S01]  /*1eb40*/  IMAD.IADD R0, R0, 0x1, -R3 ;  /* 0x0000000100007824 */ /* 0x000fe200078e0a03 */
[----:B----4-:R-:W-:-:S04]  /*1eb50*/  LEA R5, R5, R2, 0x18 ;  /* 0x0000000205057211 */ /* 0x010fc800078ec0ff */
[----:B------:R-:W-:-:S04]  /*1eb60*/  SHF.L.U32 R0, R0, 0x1f, RZ ;  /* 0x0000001f00007819 */ /* 0x000fc800000006ff */
[----:B------:R-:W0:Y:S02]  /*1eb70*/  SYNCS.PHASECHK.TRANS64.TRYWAIT P0, [R5+URZ+0x2a820], R0 ;  /* 0x02a82000050075a7 */ /* 0x000e24000800017f */
[----:B0-----:R-:W-:Y:S05]  /*1eb80*/  @!P0 BRA `(.L_x_776) ;  /* 0x0000004800708947 */ /* 0x001fea0003800000 */
.L_x_943:
[----:B------:R-:W-:Y:S05]  /*1eb90*/  BSYNC B0 ;  /* 0x0000000000007941 */ /* 0x000fea0003800000 */
.L_x_775:
[----:B------:R-:W-:-:S03]  /*1eba0*/  UMOV UR4, 0xffffffff ;  /* 0xffffffff00047882 */ /* 0x000fc60000000000 */
[----:B------:R-:W-:Y:S05]  /*1ebb0*/  BRA.DIV UR4, `(.L_x_777) ;  /* 0x0000004a04787947 */ /* 0x000fea000b800000 */
[----:B0-----:R-:W0:Y:S02]  /*1ebc0*/  S2R R0, SR_TID.X ;  /* 0x0000000000007919 */ /* 0x001e240000002100 */
[----:B0-----:R-:W-:-:S04]  /*1ebd0*/  SHF.R.U32.HI R0, RZ, 0x5, R0 ;  /* 0x00000005ff007819 */ /* 0x001fc80000011600 */
[----:B------:R-:W-:-:S05]  /*1ebe0*/  LOP3.LUT R0, R0, 0x3, RZ, 0xc0, !PT ;  /* 0x0000000300007812 */ /* 0x000fca00078ec0ff */
[----:B------:R0:W1:Y:S02]  /*1ebf0*/  SHFL.IDX PT, R14, R0, RZ, 0x1f ;  /* 0x00001fff000e7589 */ /* 0x00006400000e0000 */
.L_x_946:
[----:B-1----:R-:W-:-:S13]  /*1ec00*/  ISETP.NE.AND P0, PT, R14, RZ, PT ;  /* 0x000000ff0e00720c */ /* 0x002fda0003f05270 */
[----:B------:R-:W-:Y:S05]  /*1ec10*/  @P0 BRA `(.L_x_448) ;  /* 0x0000000000900947 */ /* 0x000fea0003800000 */
[----:B------:R-:W-:-:S03]  /*1ec20*/  UMOV UR4, 0xffffffff ;  /* 0xffffffff00047882 */ /* 0x000fc60000000000 */
[----:B------:R-:W-:Y:S05]  /*1ec30*/  BRA.DIV UR4, `(.L_x_778) ;  /* 0x0000004a048c7947 */ /* 0x000fea000b800000 */
[----:B------:R-:W-:-:S13]  /*1ec40*/  ELECT P6, URZ, PT ;  /* 0x00000000003f782f */ /* 0x000fda00038c0000 */
.L_x_949:
[----:B------:R-:W-:Y:S05]  /*1ec50*/  @!P6 BRA `(.L_x_448) ;  /* 0x000000000080e947 */ /* 0x000fea0003800000 */
[----:B0-----:R-:W3:Y:S02]  /*1ec60*/  LDL R0, [R1+0x40] ;  /* 0x0000400001007983 */ /* 0x001ee40000100800 */
[----:B---3--:R-:W-:-:S13]  /*1ec70*/  R2UR UR4, R0 ;  /* 0x00000000000472ca */ /* 0x008fda00000e0000 */
[----:B------:R-:W-:-:S06]  /*1ec80*/  ULOP3.LUT UR4, UR4, 0x2, URZ, 0xfc, !UPT ;  /* 0x0000000204047892 */ /* 0x000fcc000f8efc3f */
[----:B------:R-:W-:-:S04]  /*1ec90*/  MOV R0, UR4 ;  /* 0x0000000400007c02 */ /* 0x000fc80008000f00 */
[----:B------:R-:W-:-:S13]  /*1eca0*/  ISETP.NE.AND P0, PT, R0, 0x3, PT ;  /* 0x000000030000780c */ /* 0x000fda0003f05270 */
[----:B------:R-:W-:Y:S05]  /*1ecb0*/  @!P0 BRA `(.L_x_779) ;  /* 0x0000000000048947 */ /* 0x000fea0003800000 */
[----:B------:R-:W-:Y:S01]  /*1ecc0*/  BPT.TRAP 0x1 ;  /* 0x000000040000795c */ /* 0x000fe20000300000 */
.L_x_779:
[C---:B------:R-:W-:Y:S01]  /*1ecd0*/  IMAD R3, R28.reuse, 0x8, R5 ;  /* 0x000000081c037824 */ /* 0x040fe200078e0205 */
[----:B------:R-:W-:Y:S02]  /*1ece0*/  SHF.L.U32 R2, R29, 0x1f, RZ ;  /* 0x0000001f1d027819 */ /* 0x000fe400000006ff */
[----:B------:R-:W-:Y:S02]  /*1ecf0*/  IADD3 R28, R28, 0x1, RZ ;  /* 0x000000011c1c7810 */ /* 0x000fe40007ffe0ff */
[----:B------:R-:W0:Y:S02]  /*1ed00*/  SYNCS.PHASECHK.TRANS64.TRYWAIT P1, [R3+URZ+0x2a840], R2 ;  /* 0x02a84002030075a7 */ /* 0x000e24000802017f */
[----:B------:R-:W-:-:S04]  /*1ed10*/  ISETP.NE.AND P2, PT, R28, 0x2, PT ;  /* 0x000000021c00780c */ /* 0x000fc80003f45270 */
[----:B------:R-:W-:Y:S01]  /*1ed20*/  SEL R0, RZ, 0x1, P2 ;  /* 0x00000001ff007807 */ /* 0x000fe20001000000 */
[----:B0-----:R-:W-:Y:S08]  /*1ed30*/  @!P1 BRA `(.L_x_780) ;  /* 0x00000048006c9947 */ /* 0x001ff00003800000 */
.L_x_950:
[----:B------:R-:W-:Y:S02]  /*1ed40*/  SEL R28, R28, RZ, P2 ;  /* 0x000000ff1c1c7207 */ /* 0x000fe40001000000 */
[----:B------:R-:W-:Y:S01]  /*1ed50*/  LOP3.LUT R0, R29, R0, RZ, 0x3c, !PT ;  /* 0x000000001d007212 */ /* 0x000fe200078e3cff */
[----:B------:R-:W-:Y:S06]  /*1ed60*/  @!P0 BRA `(.L_x_781) ;  /* 0x0000000000048947 */ /* 0x000fec0003800000 */
[----:B------:R-:W-:Y:S01]  /*1ed70*/  BPT.TRAP 0x1 ;  /* 0x000000040000795c */ /* 0x000fe20000300000 */
.L_x_781:
[----:B------:R-:W-:Y:S01]  /*1ed80*/  IMAD R5, R28, 0x8, R5 ;  /* 0x000000081c057824 */ /* 0x000fe200078e0205 */
[----:B------:R-:W-:-:S04]  /*1ed90*/  SHF.L.U32 R0, R0, 0x1f, RZ ;  /* 0x0000001f00007819 */ /* 0x000fc800000006ff */
[----:B------:R-:W1:Y:S02]  /*1eda0*/  SYNCS.PHASECHK.TRANS64.TRYWAIT P1, [R5+URZ+0x2a840], R0 ;  /* 0x02a84000050075a7 */ /* 0x000e64000802017f */
[----:B-1----:R-:W-:Y:S05]  /*1edb0*/  @!P1 BRA `(.L_x_782) ;  /* 0x0000004800609947 */ /* 0x002fea0003800000 */
.L_x_951:
[----:B------:R-:W-:Y:S05]  /*1edc0*/  @!P0 BRA `(.L_x_783) ;  /* 0x0000000000048947 */ /* 0x000fea0003800000 */
[----:B------:R-:W-:Y:S01]  /*1edd0*/  BPT.TRAP 0x1 ;  /* 0x000000040000795c */ /* 0x000fe20000300000 */
.L_x_783:
[----:B------:R-:W3:Y:S02]  /*1ede0*/  SYNCS.PHASECHK.TRANS64.TRYWAIT P1, [R3+URZ+0x2a860], R2 ;  /* 0x02a86002030075a7 */ /* 0x000ee4000802017f */
[----:B---3--:R-:W-:Y:S05]  /*1edf0*/  @!P1 BRA `(.L_x_784) ;  /* 0x0000004800649947 */ /* 0x008fea0003800000 */
.L_x_952:
[----:B------:R-:W-:Y:S05]  /*1ee00*/  @!P0 BRA `(.L_x_785) ;  /* 0x0000000000048947 */ /* 0x000fea0003800000 */
[----:B------:R-:W-:Y:S01]  /*1ee10*/  BPT.TRAP 0x1 ;  /* 0x000000040000795c */ /* 0x000fe20000300000 */
.L_x_785:
[----:B----4-:R4:W0:Y:S02]  /*1ee20*/  SYNCS.PHASECHK.TRANS64.TRYWAIT P0, [R5+URZ+0x2a860], R0 ;  /* 0x02a86000050075a7 */ /* 0x010824000800017f */
[----:B0-----:R-:W-:Y:S05]  /*1ee30*/  @!P0 NANOSLEEP.SYNCS 0x989680 ;  /* 0x009896800000895d */ /* 0x001fea0003900000 */
[----:B------:R-:W0:Y:S02]  /*1ee40*/  @!P0 SYNCS.PHASECHK.TRANS64 P0, [R5+URZ+0x2a860], R0 ;  /* 0x02a86000050085a7 */ /* 0x000e24000800007f */
[----:B0-----:R-:W-:Y:S05]  /*1ee50*/  @!P0 BRA `(.L_x_785) ;  /* 0xfffffffc00f08947 */ /* 0x001fea000383ffff */
.L_x_448:
[----:B------:R-:W-:Y:S05]  /*1ee60*/  BSYNC B9 ;  /* 0x0000000000097941 */ /* 0x000fea0003800000 */
.L_x_445:
[----:B------:R-:W-:Y:S05]  /*1ee70*/  EXIT ;  /* 0x000000000000794d */ /* 0x000fea0003800000 */
.L_x_466:
[----:B0-----:R0:W1:Y:S02]  /*1ee80*/  SYNCS.PHASECHK.TRANS64.TRYWAIT P6, [R88+URZ+0x2a890], R89 ;  /* 0x02a89059580075a7 */ /* 0x00106400080c017f */
[----:B-1----:R-:W-:Y:S05]  /*1ee90*/  @!P6 NANOSLEEP.SYNCS 0x989680 ;  /* 0x009896800000e95d */ /* 0x002fea0003900000 */
[----:B------:R-:W1:Y:S02]  /*1eea0*/  @!P6 SYNCS.PHASECHK.TRANS64 P6, [R88+URZ+0x2a890], R89 ;  /* 0x02a890595800e5a7 */ /* 0x000e6400080c007f */
[----:B-1----:R-:W-:Y:S05]  /*1eeb0*/  @!P6 BRA `(.L_x_466) ;  /* 0xfffffffc00f0e947 */ /* 0x002fea000383ffff */
[----:B------:R-:W-:Y:S05]  /*1eec0*/  BRA `(.L_x_786) ;  /* 0xfffffe4800087947 */ /* 0x000fea000383ffff */
.L_x_467:
[----:B------:R-:W-:Y:S01]  /*1eed0*/  BSSY B1, `(.L_x_787) ;  /* 0x0000008000017945 */ /* 0x000fe20003800000 */
[----:B------:R-:W-:Y:S01]  /*1eee0*/  MOV R13, R118 ;  /* 0x00000076000d7202 */ /* 0x000fe20000000f00 */
[----:B------:R-:W-:Y:S01]  /*1eef0*/  IMAD.MOV.U32 R12, RZ, RZ, RZ ;  /* 0x000000ffff0c7224 */ /* 0x000fe200078e00ff */
[----:B------:R-:W-:Y:S01]  /*1ef00*/  MOV R11, 0x1c1f ;  /* 0x00001c1f000b7802 */ /* 0x000fe20000000f00 */
[----:B------:R-:W-:-:S07]  /*1ef10*/  IMAD.MOV.U32 R15, RZ, RZ, -0x1 ;  /* 0xffffffffff0f7424 */ /* 0x000fce00078e00ff */
[----:B0-----:R-:W-:Y:S05]  /*1ef20*/  WARPSYNC.COLLECTIVE R15, `(.L_x_788) ;  /* 0x000000000f087348 */ /* 0x001fea0003c00000 */
[----:B------:R1:W2:Y:S02]  /*1ef30*/  SHFL.IDX P6, R14, R13, R12, R11 ;  /* 0x0000000c0d0e7389 */ /* 0x0002a400000c000b */
[----:B012---:R-:W-:Y:S01]  /*1ef40*/  ENDCOLLECTIVE ;  /* 0x000000000000791b */ /* 0x007fe20003800000 */
.L_x_788:
[----:B------:R-:W-:Y:S05]  /*1ef50*/  BSYNC B1 ;  /* 0x0000000000017941 */ /* 0x000fea0003800000 */
.L_x_787:
[----:B------:R-:W-:Y:S01]  /*1ef60*/  IMAD.MOV.U32 R13, RZ, RZ, R119 ;  /* 0x000000ffff0d7224 */ /* 0x000fe200078e0077 */
[----:B------:R-:W-:Y:S01]  /*1ef70*/  MOV R12, RZ ;  /* 0x000000ff000c7202 */ /* 0x000fe20000000f00 */
[----:B------:R-:W-:Y:S01]  /*1ef80*/  IMAD.MOV.U32 R11, RZ, RZ, 0x1c1f ;  /* 0x00001c1fff0b7424 */ /* 0x000fe200078e00ff */
[----:B------:R-:W-:Y:S02]  /*1ef90*/  MOV R15, 0xffffffff ;  /* 0xffffffff000f7802 */ /* 0x000fe40000000f00 */
[----:B------:R-:W-:-:S07]  /*1efa0*/  MOV R82, R14 ;  /* 0x0000000e00527202 */ /* 0x000fce0000000f00 */
[----:B------:R-:W-:Y:S05]  /*1efb0*/  WARPSYNC.COLLECTIVE R15, `(.L_x_789) ;  /* 0x000000000f087348 */ /* 0x000fea0003c00000 */
[----:B------:R0:W1:Y:S02]  /*1efc0*/  SHFL.IDX P6, R14, R13, R12, R11 ;  /* 0x0000000c0d0e7389 */ /* 0x00006400000c000b */
[----:B01----:R-:W-:Y:S01]  /*1efd0*/  ENDCOLLECTIVE ;  /* 0x000000000000791b */ /* 0x003fe20003800000 */
.L_x_789:
[----:B------:R-:W-:Y:S01]  /*1efe0*/  IMAD.MOV.U32 R11, RZ, RZ, R14 ;  /* 0x000000ffff0b7224 */ /* 0x000fe200078e000e */
[----:B------:R-:W-:Y:S06]  /*1eff0*/  BRA `(.L_x_790) ;  /* 0xfffffe4400d07947 */ /* 0x000fec000383ffff */
.L_x_492:
[----:B------:R-:W-:Y:S01]  /*1f000*/  BSSY B1, `(.L_x_791) ;  /* 0x0000008000017945 */ /* 0x000fe20003800000 */
[----:B0---4-:R-:W-:Y:S01]  /*1f010*/  MOV R13, R118 ;  /* 0x00000076000d7202 */ /* 0x011fe20000000f00 */
[----:B------:R-:W-:Y:S01]  /*1f020*/  IMAD.MOV.U32 R12, RZ, RZ, 0x1 ;  /* 0x00000001ff0c7424 */ /* 0x000fe200078e00ff */
[----:B---3--:R-:W-:Y:S01]  /*1f030*/  MOV R11, 0x1c1f ;  /* 0x00001c1f000b7802 */ /* 0x008fe20000000f00 */
[----:B------:R-:W-:-:S07]  /*1f040*/  IMAD.MOV.U32 R15, RZ, RZ, -0x1 ;  /* 0xffffffffff0f7424 */ /* 0x000fce00078e00ff */
[----:B-12---:R-:W-:Y:S05]  /*1f050*/  WARPSYNC.COLLECTIVE R15, `(.L_x_792) ;  /* 0x000000000f087348 */ /* 0x006fea0003c00000 */
[----:B------:R0:W3:Y:S02]  /*1f060*/  SHFL.IDX P6, R14, R13, R12, R11 ;  /* 0x0000000c0d0e7389 */ /* 0x0000e400000c000b */
[----:B0123--:R-:W-:Y:S01]  /*1f070*/  ENDCOLLECTIVE ;  /* 0x000000000000791b */ /* 0x00ffe20003800000 */
.L_x_792:
[----:B------:R-:W-:Y:S05]  /*1f080*/  BSYNC B1 ;  /* 0x0000000000017941 */ /* 0x000fea0003800000 */
.L_x_791:
[----:B------:R-:W-:Y:S01]  /*1f090*/  IMAD.MOV.U32 R13, RZ, RZ, R119 ;  /* 0x000000ffff0d7224 */ /* 0x000fe200078e0077 */
[----:B------:R-:W-:Y:S01]  /*1f0a0*/  MOV R12, 0x1 ;  /* 0x00000001000c7802 */ /* 0x000fe20000000f00 */
[----:B------:R-:W-:Y:S01]  /*1f0b0*/  IMAD.MOV.U32 R11, RZ, RZ, 0x1c1f ;  /* 0x00001c1fff0b7424 */ /* 0x000fe200078e00ff */
[----:B------:R-:W-:Y:S02]  /*1f0c0*/  MOV R15, 0xffffffff ;  /* 0xffffffff000f7802 */ /* 0x000fe40000000f00 */
[----:B------:R-:W-:-:S07]  /*1f0d0*/  MOV R118, R14 ;  /* 0x0000000e00767202 */ /* 0x000fce0000000f00 */
[----:B------:R-:W-:Y:S05]  /*1f0e0*/  WARPSYNC.COLLECTIVE R15, `(.L_x_793) ;  /* 0x000000000f087348 */ /* 0x000fea0003c00000 */
[----:B------:R0:W1:Y:S02]  /*1f0f0*/  SHFL.IDX P6, R14, R13, R12, R11 ;  /* 0x0000000c0d0e7389 */ /* 0x00006400000c000b */
[----:B01----:R-:W-:Y:S01]  /*1f100*/  ENDCOLLECTIVE ;  /* 0x000000000000791b */ /* 0x003fe20003800000 */
.L_x_793:
[----:B------:R-:W-:Y:S01]  /*1f110*/  IMAD.MOV.U32 R119, RZ, RZ, R14 ;  /* 0x000000ffff777224 */ /* 0x000fe200078e000e */
[----:B------:R-:W-:Y:S06]  /*1f120*/  BRA `(.L_x_794) ;  /* 0xfffffe5c00087947 */ /* 0x000fec000383ffff */
.L_x_522:
[----:B-1----:R1:W2:Y:S02]  /*1f130*/  SYNCS.PHASECHK.TRANS64.TRYWAIT P6, [R88+URZ+0x2a890], R89 ;  /* 0x02a89059580075a7 */ /* 0x0022a400080c017f */
[----:B--2---:R-:W-:Y:S05]  /*1f140*/  @!P6 NANOSLEEP.SYNCS 0x989680 ;  /* 0x009896800000e95d */ /* 0x004fea0003900000 */
[----:B------:R-:W2:Y:S02]  /*1f150*/  @!P6 SYNCS.PHASECHK.TRANS64 P6, [R88+URZ+0x2a890], R89 ;  /* 0x02a890595800e5a7 */ /* 0x000ea400080c007f */
[----:B--2---:R-:W-:Y:S05]  /*1f160*/  @!P6 BRA `(.L_x_522) ;  /* 0xfffffffc00f0e947 */ /* 0x004fea000383ffff */
[----:B------:R-:W-:Y:S05]  /*1f170*/  BRA `(.L_x_795) ;  /* 0xfffffe7800e07947 */ /* 0x000fea000383ffff */
.L_x_523:
[----:B------:R-:W-:Y:S01]  /*1f180*/  BSSY B1, `(.L_x_796) ;  /* 0x0000008000017945 */ /* 0x000fe20003800000 */
[----:B------:R-:W-:Y:S01]  /*1f190*/  MOV R13, R118 ;  /* 0x00000076000d7202 */ /* 0x000fe20000000f00 */
[----:B------:R-:W-:Y:S01]  /*1f1a0*/  IMAD.MOV.U32 R12, RZ, RZ, RZ ;  /* 0x000000ffff0c7224 */ /* 0x000fe200078e00ff */
[----:B------:R-:W-:Y:S01]  /*1f1b0*/  MOV R11, 0x1c1f ;  /* 0x00001c1f000b7802 */ /* 0x000fe20000000f00 */
[----:B------:R-:W-:-:S07]  /*1f1c0*/  IMAD.MOV.U32 R15, RZ, RZ, -0x1 ;  /* 0xffffffffff0f7424 */ /* 0x000fce00078e00ff */
[----:B-1----:R-:W-:Y:S05]  /*1f1d0*/  WARPSYNC.COLLECTIVE R15, `(.L_x_797) ;  /* 0x000000000f087348 */ /* 0x002fea0003c00000 */
[----:B------:R0:W2:Y:S02]  /*1f1e0*/  SHFL.IDX P6, R14, R13, R12, R11 ;  /* 0x0000000c0d0e7389 */ /* 0x0000a400000c000b */
[----:B012---:R-:W-:Y:S01]  /*1f1f0*/  ENDCOLLECTIVE ;  /* 0x000000000000791b */ /* 0x007fe20003800000 */
.L_x_797:
[----:B------:R-:W-:Y:S05]  /*1f200*/  BSYNC B1 ;  /* 0x0000000000017941 */ /* 0x000fea0003800000 */
.L_x_796:
        /* <DEDUP_REMOVED lines=8> */
.L_x_798:
[----:B------:R-:W-:Y:S01]  /*1f290*/  IMAD.MOV.U32 R11, RZ, RZ, R14 ;  /* 0x000000ffff0b7224 */ /* 0x000fe200078e000e */
[----:B------:R-:W-:Y:S06]  /*1f2a0*/  BRA `(.L_x_799) ;  /* 0xfffffe7800ac7947 */ /* 0x000fec000383ffff */
.L_x_536:
[----:B------:R-:W-:Y:S01]  /*1f2b0*/  BSSY B1, `(.L_x_800) ;  /* 0x0000008000017945 */ /* 0x000fe20003800000 */
[----:B--234-:R-:W-:Y:S01]  /*1f2c0*/  MOV R13, R118 ;  /* 0x00000076000d7202 */ /* 0x01cfe20000000f00 */
[----:B------:R-:W-:Y:S01]  /*1f2d0*/  IMAD.MOV.U32 R12, RZ, RZ, 0x1 ;  /* 0x00000001ff0c7424 */ /* 0x000fe200078e00ff */
[----:B------:R-:W-:Y:S01]  /*1f2e0*/  MOV R11, 0x1c1f ;  /* 0x00001c1f000b7802 */ /* 0x000fe20000000f00 */
[----:B------:R-:W-:-:S07]  /*1f2f0*/  IMAD.MOV.U32 R15, RZ, RZ, -0x1 ;  /* 0xffffffffff0f7424 */ /* 0x000fce00078e00ff */
[----:B01----:R-:W-:Y:S05]  /*1f300*/  WARPSYNC.COLLECTIVE R15, `(.L_x_801) ;  /* 0x000000000f087348 */ /* 0x003fea0003c00000 */
[----:B------:R2:W3:Y:S02]  /*1f310*/  SHFL.IDX P6, R14, R13, R12, R11 ;  /* 0x0000000c0d0e7389 */ /* 0x0004e400000c000b */
[----:B0123--:R-:W-:Y:S01]  /*1f320*/  ENDCOLLECTIVE ;  /* 0x000000000000791b */ /* 0x00ffe20003800000 */
.L_x_801:
[----:B------:R-:W-:Y:S05]  /*1f330*/  BSYNC B1 ;  /* 0x0000000000017941 */ /* 0x000fea0003800000 */
.L_x_800:
        /* <DEDUP_REMOVED lines=8> */
.L_x_802:
[----:B------:R-:W-:Y:S01]  /*1f3c0*/  IMAD.MOV.U32 R119, RZ, RZ, R14 ;  /* 0x000000ffff777224 */ /* 0x000fe200078e000e */
[----:B------:R-:W-:Y:S06]  /*1f3d0*/  BRA `(.L_x_803) ;  /* 0xfffffe9000547947 */ /* 0x000fec000383ffff */
.L_x_549:
[----:B0-----:R0:W1:Y:S02]  /*1f3e0*/  SYNCS.PHASECHK.TRANS64.TRYWAIT P4, [R88+URZ+0x2a890], R89 ;  /* 0x02a89059580075a7 */ /* 0x001064000808017f */
[----:B-1----:R-:W-:Y:S05]  /*1f3f0*/  @!P4 NANOSLEEP.SYNCS 0x989680 ;  /* 0x009896800000c95d */ /* 0x002fea0003900000 */
[----:B------:R-:W1:Y:S02]  /*1f400*/  @!P4 SYNCS.PHASECHK.TRANS64 P4, [R88+URZ+0x2a890], R89 ;  /* 0x02a890595800c5a7 */ /* 0x000e64000808007f */
[----:B-1----:R-:W-:Y:S05]  /*1f410*/  @!P4 BRA `(.L_x_549) ;  /* 0xfffffffc00f0c947 */ /* 0x002fea000383ffff */
[----:B------:R-:W-:Y:S05]  /*1f420*/  BRA `(.L_x_804) ;  /* 0xfffffea400f47947 */ /* 0x000fea000383ffff */
.L_x_550:
        /* <DEDUP_REMOVED lines=8> */
.L_x_806:
[----:B------:R-:W-:Y:S05]  /*1f4b0*/  BSYNC B1 ;  /* 0x0000000000017941 */ /* 0x000fea0003800000 */
.L_x_805:
        /* <DEDUP_REMOVED lines=8> */
.L_x_807:
[----:B------:R-:W-:Y:S01]  /*1f540*/  IMAD.MOV.U32 R36, RZ, RZ, R14 ;  /* 0x000000ffff247224 */ /* 0x000fe200078e000e */
[----:B------:R-:W-:Y:S06]  /*1f550*/  BRA `(.L_x_808) ;  /* 0xfffffea800187947 */ /* 0x000fec000383ffff */
.L_x_553:
[----:B------:R-:W-:Y:S01]  /*1f560*/  BSSY B1, `(.L_x_809) ;  /* 0x0000008000017945 */ /* 0x000fe20003800000 */
[----:B----4-:R-:W-:Y:S01]  /*1f570*/  MOV R13, R39 ;  /* 0x00000027000d7202 */ /* 0x010fe20000000f00 */
[----:B------:R-:W-:Y:S01]  /*1f580*/  IMAD.MOV.U32 R12, RZ, RZ, 0x1 ;  /* 0x00000001ff0c7424 */ /* 0x000fe200078e00ff */
[----:B------:R-:W-:Y:S01]  /*1f590*/  MOV R11, 0x1c1f ;  /* 0x00001c1f000b7802 */ /* 0x000fe20000000f00 */
[----:B------:R-:W-:-:S07]  /*1f5a0*/  IMAD.MOV.U32 R15, RZ, RZ, -0x1 ;  /* 0xffffffffff0f7424 */ /* 0x000fce00078e00ff */
[----:B0123--:R-:W-:Y:S05]  /*1f5b0*/  WARPSYNC.COLLECTIVE R15, `(.L_x_810) ;  /* 0x000000000f087348 */ /* 0x00ffea0003c00000 */
[----:B------:R4:W0:Y:S02]  /*1f5c0*/  SHFL.IDX P6, R14, R13, R12, R11 ;  /* 0x0000000c0d0e7389 */ /* 0x00082400000c000b */
[----:B01234-:R-:W-:Y:S01]  /*1f5d0*/  ENDCOLLECTIVE ;  /* 0x000000000000791b */ /* 0x01ffe20003800000 */
.L_x_810:
[----:B------:R-:W-:Y:S05]  /*1f5e0*/  BSYNC B1 ;  /* 0x0000000000017941 */ /* 0x000fea0003800000 */
.L_x_809:
        /* <DEDUP_REMOVED lines=8> */
.L_x_811:
[----:B------:R-:W-:Y:S01]  /*1f670*/  IMAD.MOV.U32 R36, RZ, RZ, R14 ;  /* 0x000000ffff247224 */ /* 0x000fe200078e000e */
[----:B------:R-:W-:Y:S06]  /*1f680*/  BRA `(.L_x_812) ;  /* 0xfffffea800747947 */ /* 0x000fec000383ffff */
.L_x_557:
[----:B---3--:R3:W0:Y:S02]  /*1f690*/  SYNCS.PHASECHK.TRANS64.TRYWAIT P0, [R88+URZ+0x2a8b0], R89 ;  /* 0x02a8b059580075a7 */ /* 0x008624000800017f */
[----:B0-----:R-:W-:Y:S05]  /*1f6a0*/  @!P0 NANOSLEEP.SYNCS 0x989680 ;  /* 0x009896800000895d */ /* 0x001fea0003900000 */
[----:B------:R-:W0:Y:S02]  /*1f6b0*/  @!P0 SYNCS.PHASECHK.TRANS64 P0, [R88+URZ+0x2a8b0], R89 ;  /* 0x02a8b059580085a7 */ /* 0x000e24000800007f */
[----:B0-----:R-:W-:Y:S05]  /*1f6c0*/  @!P0 BRA `(.L_x_557) ;  /* 0xfffffffc00f08947 */ /* 0x001fea000383ffff */
[----:B------:R-:W-:Y:S05]  /*1f6d0*/  BRA `(.L_x_813) ;  /* 0xfffffeac004c7947 */ /* 0x000fea000383ffff */
.L_x_575:
[----:B------:R-:W-:Y:S01]  /*1f6e0*/  BSSY B1, `(.L_x_814) ;  /* 0x0000008000017945 */ /* 0x000fe20003800000 */
[----:B------:R-:W-:Y:S01]  /*1f6f0*/  MOV R13, R25 ;  /* 0x00000019000d7202 */ /* 0x000fe20000000f00 */
[----:B------:R-:W-:Y:S01]  /*1f700*/  IMAD.MOV.U32 R12, RZ, RZ, RZ ;  /* 0x000000ffff0c7224 */ /* 0x000fe200078e00ff */
[----:B------:R-:W-:Y:S01]  /*1f710*/  MOV R11, 0x1c1f ;  /* 0x00001c1f000b7802 */ /* 0x000fe20000000f00 */
[----:B------:R-:W-:-:S07]  /*1f720*/  IMAD.MOV.U32 R15, RZ, RZ, -0x1 ;  /* 0xffffffffff0f7424 */ /* 0x000fce00078e00ff */
[----:B----4-:R-:W-:Y:S05]  /*1f730*/  WARPSYNC.COLLECTIVE R15, `(.L_x_815) ;  /* 0x000000000f087348 */ /* 0x010fea0003c00000 */
[----:B------:R0:W1:Y:S02]  /*1f740*/  SHFL.IDX P6, R14, R13, R12, R11 ;  /* 0x0000000c0d0e7389 */ /* 0x00006400000c000b */
[----:B01--4-:R-:W-:Y:S01]  /*1f750*/  ENDCOLLECTIVE ;  /* 0x000000000000791b */ /* 0x013fe20003800000 */
.L_x_815:
[----:B------:R-:W-:Y:S05]  /*1f760*/  BSYNC B1 ;  /* 0x0000000000017941 */ /* 0x000fea0003800000 */
.L_x_814:
        /* <DEDUP_REMOVED lines=8> */
.L_x_816:
[----:B------:R-:W-:Y:S01]  /*1f7f0*/  MOV R13, R27 ;  /* 0x0000001b000d7202 */ /* 0x000fe20000000f00 */
[----:B------:R-:W-:-:S07]  /*1f800*/  IMAD.MOV.U32 R3, RZ, RZ, R14 ;  /* 0x000000ffff037224 */ /* 0x000fce00078e000e */
[----:B------:R-:W-:Y:S05]  /*1f810*/  WARPSYNC.COLLECTIVE R15, `(.L_x_817) ;  /* 0x000000000f087348 */ /* 0x000fea0003c00000 */
[----:B------:R0:W1:Y:S02]  /*1f820*/  SHFL.IDX P6, R14, R13, R12, R11 ;  /* 0x0000000c0d0e7389 */ /* 0x00006400000c000b */
[----:B01----:R-:W-:Y:S01]  /*1f830*/  ENDCOLLECTIVE ;  /* 0x000000000000791b */ /* 0x003fe20003800000 */
.L_x_817:
[----:B------:R-:W-:Y:S01]  /*1f840*/  MOV R13, R26 ;  /* 0x0000001a000d7202 */ /* 0x000fe20000000f00 */
[----:B------:R-:W-:-:S07]  /*1f850*/  IMAD.MOV.U32 R4, RZ, RZ, R14 ;  /* 0x000000ffff047224 */ /* 0x000fce00078e000e */
[----:B------:R-:W-:Y:S05]  /*1f860*/  WARPSYNC.COLLECTIVE R15, `(.L_x_818) ;  /* 0x000000000f087348 */ /* 0x000fea0003c00000 */
[----:B------:R0:W1:Y:S02]  /*1f870*/  SHFL.IDX P6, R14, R13, R12, R11 ;  /* 0x0000000c0d0e7389 */ /* 0x00006400000c000b */
[----:B01----:R-:W-:Y:S01]  /*1f880*/  ENDCOLLECTIVE ;  /* 0x000000000000791b */ /* 0x003fe20003800000 */
.L_x_818:
[----:B------:R-:W-:Y:S05]  /*1f890*/  BRA `(.L_x_819) ;  /* 0xfffffeb800887947 */ /* 0x000fea000383ffff */
.L_x_579:
[----:B0-----:R0:W1:Y:S02]  /*1f8a0*/  SYNCS.PHASECHK.TRANS64.TRYWAIT P0, [R2+URZ+0x2a800], R7 ;  /* 0x02a80007020075a7 */ /* 0x001064000800017f */
[----:B-1----:R-:W-:Y:S05]  /*1f8b0*/  @!P0 NANOSLEEP.SYNCS 0x989680 ;  /* 0x009896800000895d */ /* 0x002fea0003900000 */
[----:B------:R-:W1:Y:S02]  /*1f8c0*/  @!P0 SYNCS.PHASECHK.TRANS64 P0, [R2+URZ+0x2a800], R7 ;  /* 0x02a80007020085a7 */ /* 0x000e64000800007f */
[----:B-1----:R-:W-:Y:S05]  /*1f8d0*/  @!P0 BRA `(.L_x_579) ;  /* 0xfffffffc00f08947 */ /* 0x002fea000383ffff */
[----:B------:R-:W-:Y:S05]  /*1f8e0*/  BRA `(.L_x_820) ;  /* 0xfffffec400007947 */ /* 0x000fea000383ffff */
.L_x_603:
[----:B------:R-:W-:Y:S01]  /*1f8f0*/  BSSY B1, `(.L_x_821) ;  /* 0x0000008000017945 */ /* 0x000fe20003800000 */
[----:B------:R-:W-:Y:S01]  /*1f900*/  IMAD.MOV.U32 R13, RZ, RZ, R25 ;  /* 0x000000ffff0d7224 */ /* 0x000fe200078e0019 */
[----:B------:R-:W-:Y:S01]  /*1f910*/  MOV R12, RZ ;  /* 0x000000ff000c7202 */ /* 0x000fe20000000f00 */
[----:B------:R-:W-:Y:S01]  /*1f920*/  IMAD.MOV.U32 R11, RZ, RZ, 0x1c1f ;  /* 0x00001c1fff0b7424 */ /* 0x000fe200078e00ff */
[----:B------:R-:W-:-:S07]  /*1f930*/  MOV R15, 0xffffffff ;  /* 0xffffffff000f7802 */ /* 0x000fce0000000f00 */
[----:B----4-:R-:W-:Y:S05]  /*1f940*/  WARPSYNC.COLLECTIVE R15, `(.L_x_822) ;  /* 0x000000000f087348 */ /* 0x010fea0003c00000 */
[----:B------:R0:W1:Y:S02]  /*1f950*/  SHFL.IDX P6, R14, R13, R12, R11 ;  /* 0x0000000c0d0e7389 */ /* 0x00006400000c000b */
[----:B01--4-:R-:W-:Y:S01]  /*1f960*/  ENDCOLLECTIVE ;  /* 0x000000000000791b */ /* 0x013fe20003800000 */
.L_x_822:
[----:B------:R-:W-:Y:S05]  /*1f970*/  BSYNC B1 ;  /* 0x0000000000017941 */ /* 0x000fea0003800000 */
.L_x_821:
[----:B------:R-:W-:Y:S01]  /*1f980*/  MOV R13, R24 ;  /* 0x00000018000d7202 */ /* 0x000fe20000000f00 */
[----:B------:R-:W-:Y:S01]  /*1f990*/  IMAD.MOV.U32 R12, RZ, RZ, RZ ;  /* 0x000000ffff0c7224 */ /* 0x000fe200078e00ff */
[----:B------:R-:W-:Y:S01]  /*1f9a0*/  MOV R11, 0x1c1f ;  /* 0x00001c1f000b7802 */ /* 0x000fe20000000f00 */
[----:B------:R-:W-:Y:S02]  /*1f9b0*/  IMAD.MOV.U32 R15, RZ, RZ, -0x1 ;  /* 0xffffffffff0f7424 */ /* 0x000fe400078e00ff */
[----:B------:R-:W-:-:S07]  /*1f9c0*/  IMAD.MOV.U32 R3, RZ, RZ, R14 ;  /* 0x000000ffff037224 */ /* 0x000fce00078e000e */
[----:B------:R-:W-:Y:S05]  /*1f9d0*/  WARPSYNC.COLLECTIVE R15, `(.L_x_823) ;  /* 0x000000000f087348 */ /* 0x000fea0003c00000 */
[----:B------:R0:W1:Y:S02]  /*1f9e0*/  SHFL.IDX P6, R14, R13, R12, R11 ;  /* 0x0000000c0d0e7389 */ /* 0x00006400000c000b */
[----:B01----:R-:W-:Y:S01]  /*1f9f0*/  ENDCOLLECTIVE ;  /* 0x000000000000791b */ /* 0x003fe20003800000 */
.L_x_823:
[----:B------:R-:W-:Y:S01]  /*1fa00*/  IMAD.MOV.U32 R13, RZ, RZ, R27 ;  /* 0x000000ffff0d7224 */ /* 0x000fe200078e001b */
[----:B------:R-:W-:-:S07]  /*1fa10*/  MOV R0, R14 ;  /* 0x0000000e00007202 */ /* 0x000fce0000000f00 */
[----:B------:R-:W-:Y:S05]  /*1fa20*/  WARPSYNC.COLLECTIVE R15, `(.L_x_824) ;  /* 0x000000000f087348 */ /* 0x000fea0003c00000 */
[----:B------:R0:W1:Y:S02]  /*1fa30*/  SHFL.IDX P6, R14, R13, R12, R11 ;  /* 0x0000000c0d0e7389 */ /* 0x00006400000c000b */
[----:B01----:R-:W-:Y:S01]  /*1fa40*/  ENDCOLLECTIVE ;  /* 0x000000000000791b */ /* 0x003fe20003800000 */
.L_x_824:
[----:B------:R-:W-:Y:S01]  /*1fa50*/  IMAD.MOV.U32 R13, RZ, RZ, R26 ;  /* 0x000000ffff0d7224 */ /* 0x000fe200078e001a */
[----:B------:R-:W-:-:S07]  /*1fa60*/  MOV R21, R14 ;  /* 0x0000000e00157202 */ /* 0x000fce0000000f00 */
[----:B------:R-:W-:Y:S05]  /*1fa70*/  WARPSYNC.COLLECTIVE R15, `(.L_x_825) ;  /* 0x000000000f087348 */ /* 0x000fea0003c00000 */
[----:B------:R0:W1:Y:S02]  /*1fa80*/  SHFL.IDX P6, R14, R13, R12, R11 ;  /* 0x0000000c0d0e7389 */ /* 0x00006400000c000b */
[----:B01----:R-:W-:Y:S01]  /*1fa90*/  ENDCOLLECTIVE ;  /* 0x000000000000791b */ /* 0x003fe20003800000 */
.L_x_825:
[----:B------:R-:W-:Y:S01]  /*1faa0*/  MOV R20, R14 ;  /* 0x0000000e00147202 */ /* 0x000fe20000000f00 */
[----:B------:R-:W-:Y:S06]  /*1fab0*/  BRA `(.L_x_826) ;  /* 0xfffffee0009c7947 */ /* 0x000fec000383ffff */
.L_x_607:
[----:B0-----:R0:W1:Y:S02]  /*1fac0*/  SYNCS.PHASECHK.TRANS64.TRYWAIT P0, [R2+URZ+0x2a800], R5 ;  /* 0x02a80005020075a7 */ /* 0x001064000800017f */
[----:B-1----:R-:W-:Y:S05]  /*1fad0*/  @!P0 NANOSLEEP.SYNCS 0x989680 ;  /* 0x009896800000895d */ /* 0x002fea0003900000 */
[----:B------:R-:W1:Y:S02]  /*1fae0*/  @!P0 SYNCS.PHASECHK.TRANS64 P0, [R2+URZ+0x2a800], R5 ;  /* 0x02a80005020085a7 */ /* 0x000e64000800007f */
[----:B-1----:R-:W-:Y:S05]  /*1faf0*/  @!P0 BRA `(.L_x_607) ;  /* 0xfffffffc00f08947 */ /* 0x002fea000383ffff */
[----:B------:R-:W-:Y:S05]  /*1fb00*/  BRA `(.L_x_827) ;  /* 0xfffffee800ac7947 */ /* 0x000fea000383ffff */
.L_x_621:
[----:B-1----:R1:W2:Y:S02]  /*1fb10*/  SYNCS.PHASECHK.TRANS64.TRYWAIT P1, [R0+URZ+0x2a830], R3 ;  /* 0x02a83003000075a7 */ /* 0x0022a4000802017f */
[----:B--2---:R-:W-:Y:S05]  /*1fb20*/  @!P1 NANOSLEEP.SYNCS 0x989680 ;  /* 0x009896800000995d */ /* 0x004fea0003900000 */
[----:B------:R-:W2:Y:S02]  /*1fb30*/  @!P1 SYNCS.PHASECHK.TRANS64 P1, [R0+URZ+0x2a830], R3 ;  /* 0x02a83003000095a7 */ /* 0x000ea4000802007f */
[----:B--2---:R-:W-:Y:S05]  /*1fb40*/  @!P1 BRA `(.L_x_621) ;  /* 0xfffffffc00f09947 */ /* 0x004fea000383ffff */
[----:B------:R-:W-:Y:S05]  /*1fb50*/  BRA `(.L_x_620) ;  /* 0xffffff0c009c7947 */ /* 0x000fea000383ffff */
.L_x_629:
[----:B-1----:R1:W2:Y:S02]  /*1fb60*/  SYNCS.PHASECHK.TRANS64.TRYWAIT P1, [R15+URZ+0x2a830], R10 ;  /* 0x02a8300a0f0075a7 */ /* 0x0022a4000802017f */
[----:B--2---:R-:W-:Y:S05]  /*1fb70*/  @!P1 NANOSLEEP.SYNCS 0x989680 ;  /* 0x009896800000995d */ /* 0x004fea0003900000 */
[----:B------:R-:W2:Y:S02]  /*1fb80*/  @!P1 SYNCS.PHASECHK.TRANS64 P1, [R15+URZ+0x2a830], R10 ;  /* 0x02a8300a0f0095a7 */ /* 0x000ea4000802007f */
[----:B--2---:R-:W-:Y:S05]  /*1fb90*/  @!P1 BRA `(.L_x_629) ;  /* 0xfffffffc00f09947 */ /* 0x004fea000383ffff */
[----:B------:R-:W-:Y:S05]  /*1fba0*/  BRA `(.L_x_628) ;  /* 0xffffff3800047947 */ /* 0x000fea000383ffff */
.L_x_634:
[----:B-1----:R1:W2:Y:S02]  /*1fbb0*/  SYNCS.PHASECHK.TRANS64.TRYWAIT P1, [R10+URZ+0x2a850], R6 ;  /* 0x02a850060a0075a7 */ /* 0x0022a4000802017f */
[----:B--2---:R-:W-:Y:S05]  /*1fbc0*/  @!P1 NANOSLEEP.SYNCS 0x989680 ;  /* 0x009896800000995d */ /* 0x004fea0003900000 */
[----:B------:R-:W2:Y:S02]  /*1fbd0*/  @!P1 SYNCS.PHASECHK.TRANS64 P1, [R10+URZ+0x2a850], R6 ;  /* 0x02a850060a0095a7 */ /* 0x000ea4000802007f */
[----:B--2---:R-:W-:Y:S05]  /*1fbe0*/  @!P1 BRA `(.L_x_634) ;  /* 0xfffffffc00f09947 */ /* 0x004fea000383ffff */
[----:B------:R-:W-:Y:S05]  /*1fbf0*/  BRA `(.L_x_633) ;  /* 0xffffff4000f47947 */ /* 0x000fea000383ffff */
.L_x_642:
[----:B-1----:R1:W2:Y:S02]  /*1fc00*/  SYNCS.PHASECHK.TRANS64.TRYWAIT P1, [R14+URZ+0x2a850], R5 ;  /* 0x02a850050e0075a7 */ /* 0x0022a4000802017f */
[----:B--2---:R-:W-:Y:S05]  /*1fc10*/  @!P1 NANOSLEEP.SYNCS 0x989680 ;  /* 0x009896800000995d */ /* 0x004fea0003900000 */
[----:B------:R-:W2:Y:S02]  /*1fc20*/  @!P1 SYNCS.PHASECHK.TRANS64 P1, [R14+URZ+0x2a850], R5 ;  /* 0x02a850050e0095a7 */ /* 0x000ea4000802007f */
[----:B--2---:R-:W-:Y:S05]  /*1fc30*/  @!P1 BRA `(.L_x_642) ;  /* 0xfffffffc00f09947 */ /* 0x004fea000383ffff */
[----:B------:R-:W-:Y:S05]  /*1fc40*/  BRA `(.L_x_641) ;  /* 0xffffff60003c7947 */ /* 0x000fea000383ffff */
.L_x_679:
[----:B------:R-:W0:Y:S01]  /*1fc50*/  S2R R9, SR_TID.X ;  /* 0x0000000000097919 */ /* 0x000e220000002100 */
[----:B------:R-:W-:Y:S01]  /*1fc60*/  BSSY B1, `(.L_x_828) ;  /* 0x000000a000017945 */ /* 0x000fe20003800000 */
[----:B------:R-:W-:Y:S01]  /*1fc70*/  MOV R12, RZ ;  /* 0x000000ff000c7202 */ /* 0x000fe20000000f00 */
[----:B------:R-:W-:Y:S01]  /*1fc80*/  IMAD.MOV.U32 R11, RZ, RZ, 0x1f ;  /* 0x0000001fff0b7424 */ /* 0x000fe200078e00ff */
[----:B------:R-:W-:Y:S02]  /*1fc90*/  MOV R15, 0xffffffff ;  /* 0xffffffff000f7802 */ /* 0x000fe40000000f00 */
[----:B0-----:R-:W-:-:S04]  /*1fca0*/  SHF.R.U32.HI R9, RZ, 0x5, R9 ;  /* 0x00000005ff097819 */ /* 0x001fc80000011609 */
[----:B------:R-:W-:-:S05]  /*1fcb0*/  LOP3.LUT R9, R9, 0x3, RZ, 0xc0, !PT ;  /* 0x0000000309097812 */ /* 0x000fca00078ec0ff */
[----:B------:R-:W-:-:S07]  /*1fcc0*/  IMAD.MOV.U32 R13, RZ, RZ, R9 ;  /* 0x000000ffff0d7224 */ /* 0x000fce00078e0009 */
[----:B------:R-:W-:Y:S05]  /*1fcd0*/  WARPSYNC.COLLECTIVE R15, `(.L_x_829) ;  /* 0x000000000f087348 */ /* 0x000fea0003c00000 */
[----:B------:R0:W1:Y:S02]  /*1fce0*/  SHFL.IDX P6, R14, R13, R12, R11 ;  /* 0x0000000c0d0e7389 */ /* 0x00006400000c000b */
[----:B01----:R-:W-:Y:S01]  /*1fcf0*/  ENDCOLLECTIVE ;  /* 0x000000000000791b */ /* 0x003fe20003800000 */
.L_x_829:
[----:B------:R-:W-:Y:S05]  /*1fd00*/  BSYNC B1 ;  /* 0x0000000000017941 */ /* 0x000fea0003800000 */
.L_x_828:
[----:B------:R-:W-:Y:S05]  /*1fd10*/  BRA `(.L_x_830) ;  /* 0xffffff9800b47947 */ /* 0x000fea000383ffff */
.L_x_681:
[----:B------:R-:W-:Y:S01]  /*1fd20*/  BSSY B1, `(.L_x_831) ;  /* 0x0000006000017945 */ /* 0x000fe20003800000 */
[----:B------:R-:W-:-:S07]  /*1fd30*/  IMAD.MOV.U32 R15, RZ, RZ, -0x1 ;  /* 0xffffffffff0f7424 */ /* 0x000fce00078e00ff */
[----:B0-----:R-:W-:Y:S05]  /*1fd40*/  WARPSYNC.COLLECTIVE R15, `(.L_x_832) ;  /* 0x000000000f0c7348 */ /* 0x001fea0003c00000 */
[----:B------:R-:W-:Y:S02]  /*1fd50*/  ELECT P6, UR62, PT ;  /* 0x00000000003e782f */ /* 0x000fe400038c0000 */
[----:B------:R-:W-:Y:S01]  /*1fd60*/  MOV R14, UR62 ;  /* 0x0000003e000e7c02 */ /* 0x000fe20008000f00 */
[----:B0-----:R-:W-:Y:S10]  /*1fd70*/  ENDCOLLECTIVE ;  /* 0x000000000000791b */ /* 0x001ff40003800000 */
.L_x_832:
[----:B------:R-:W-:Y:S05]  /*1fd80*/  BSYNC B1 ;  /* 0x0000000000017941 */ /* 0x000fea0003800000 */
.L_x_831:
[----:B------:R-:W-:Y:S05]  /*1fd90*/  BRA `(.L_x_680) ;  /* 0xffffff9800ac7947 */ /* 0x000fea000383ffff */
.L_x_683:
[----:B0-----:R0:W1:Y:S02]  /*1fda0*/  SYNCS.PHASECHK.TRANS64.TRYWAIT P0, [R22+URZ+0x2a820], R3 ;  /* 0x02a82003160075a7 */ /* 0x001064000800017f */
[----:B-1----:R-:W-:Y:S05]  /*1fdb0*/  @!P0 NANOSLEEP.SYNCS 0x989680 ;  /* 0x009896800000895d */ /* 0x002fea0003900000 */
[----:B------:R-:W1:Y:S02]  /*1fdc0*/  @!P0 SYNCS.PHASECHK.TRANS64 P0, [R22+URZ+0x2a820], R3 ;  /* 0x02a82003160085a7 */ /* 0x000e64000800007f */
[----:B-1----:R-:W-:Y:S05]  /*1fdd0*/  @!P0 BRA `(.L_x_683) ;  /* 0xfffffffc00f08947 */ /* 0x002fea000383ffff */
[----:B------:R-:W-:Y:S05]  /*1fde0*/  BRA `(.L_x_833) ;  /* 0xffffff9800bc7947 */ /* 0x000fea000383ffff */
.L_x_687:
[----:B-1----:R1:W2:Y:S02]  /*1fdf0*/  SYNCS.PHASECHK.TRANS64.TRYWAIT P0, [R9+URZ+0x2a8a0], R8 ;  /* 0x02a8a008090075a7 */ /* 0x0022a4000800017f */
[----:B--2---:R-:W-:Y:S05]  /*1fe00*/  @!P0 NANOSLEEP.SYNCS 0x989680 ;  /* 0x009896800000895d */ /* 0x004fea0003900000 */
[----:B------:R-:W2:Y:S02]  /*1fe10*/  @!P0 SYNCS.PHASECHK.TRANS64 P0, [R9+URZ+0x2a8a0], R8 ;  /* 0x02a8a008090085a7 */ /* 0x000ea4000800007f */
[----:B--2---:R-:W-:Y:S05]  /*1fe20*/  @!P0 BRA `(.L_x_687) ;  /* 0xfffffffc00f08947 */ /* 0x004fea000383ffff */
[----:B------:R-:W-:Y:S05]  /*1fe30*/  BRA `(.L_x_834) ;  /* 0xffffff9800d47947 */ /* 0x000fea000383ffff */
.L_x_694:
[----:B0-----:R0:W2:Y:S02]  /*1fe40*/  SYNCS.PHASECHK.TRANS64.TRYWAIT P0, [R9+URZ+0x2a8c0], R8 ;  /* 0x02a8c008090075a7 */ /* 0x0010a4000800017f */
[----:B--2---:R-:W-:Y:S05]  /*1fe50*/  @!P0 NANOSLEEP.SYNCS 0x989680 ;  /* 0x009896800000895d */ /* 0x004fea0003900000 */
[----:B------:R-:W2:Y:S02]  /*1fe60*/  @!P0 SYNCS.PHASECHK.TRANS64 P0, [R9+URZ+0x2a8c0], R8 ;  /* 0x02a8c008090085a7 */ /* 0x000ea4000800007f */
[----:B--2---:R-:W-:Y:S05]  /*1fe70*/  @!P0 BRA `(.L_x_694) ;  /* 0xfffffffc00f08947 */ /* 0x004fea000383ffff */
[----:B------:R-:W-:Y:S05]  /*1fe80*/  BRA `(.L_x_835) ;  /* 0xffffff9c00cc7947 */ /* 0x000fea000383ffff */
.L_x_702:
[----:B-1----:R1:W2:Y:S02]  /*1fe90*/  SYNCS.PHASECHK.TRANS64.TRYWAIT P1, [R6+URZ+0x2a8a0], R9 ;  /* 0x02a8a009060075a7 */ /* 0x0022a4000802017f */
[----:B--2---:R-:W-:Y:S05]  /*1fea0*/  @!P1 NANOSLEEP.SYNCS 0x989680 ;  /* 0x009896800000995d */ /* 0x004fea0003900000 */
[----:B------:R-:W2:Y:S02]  /*1feb0*/  @!P1 SYNCS.PHASECHK.TRANS64 P1, [R6+URZ+0x2a8a0], R9 ;  /* 0x02a8a009060095a7 */ /* 0x000ea4000802007f */
[----:B--2---:R-:W-:Y:S05]  /*1fec0*/  @!P1 BRA `(.L_x_702) ;  /* 0xfffffffc00f09947 */ /* 0x004fea000383ffff */
[----:B------:R-:W-:Y:S05]  /*1fed0*/  BRA `(.L_x_836) ;  /* 0xffffffa000c87947 */ /* 0x000fea000383ffff */
.L_x_709:
[----:B0-----:R0:W2:Y:S02]  /*1fee0*/  SYNCS.PHASECHK.TRANS64.TRYWAIT P1, [R6+URZ+0x2a8c0], R9 ;  /* 0x02a8c009060075a7 */ /* 0x0010a4000802017f */
[----:B--2---:R-:W-:Y:S05]  /*1fef0*/  @!P1 NANOSLEEP.SYNCS 0x989680 ;  /* 0x009896800000995d */ /* 0x004fea0003900000 */
[----:B------:R-:W2:Y:S02]  /*1ff00*/  @!P1 SYNCS.PHASECHK.TRANS64 P1, [R6+URZ+0x2a8c0], R9 ;  /* 0x02a8c009060095a7 */ /* 0x000ea4000802007f */
[----:B--2---:R-:W-:Y:S05]  /*1ff10*/  @!P1 BRA `(.L_x_709) ;  /* 0xfffffffc00f09947 */ /* 0x004fea000383ffff */
[----:B------:R-:W-:Y:S05]  /*1ff20*/  BRA `(.L_x_837) ;  /* 0xffffffa400bc7947 */ /* 0x000fea000383ffff */
.L_x_723:
[----:B------:R-:W0:Y:S01]  /*1ff30*/  S2R R7, SR_TID.X ;  /* 0x0000000000077919 */ /* 0x000e220000002100 */
[----:B------:R-:W-:Y:S01]  /*1ff40*/  BSSY B0, `(.L_x_838) ;  /* 0x000000a000007945 */ /* 0x000fe20003800000 */
[----:B------:R-:W-:Y:S01]  /*1ff50*/  IMAD.MOV.U32 R12, RZ, RZ, RZ ;  /* 0x000000ffff0c7224 */ /* 0x000fe200078e00ff */
[----:B------:R-:W-:Y:S01]  /*1ff60*/  MOV R11, 0x1f ;  /* 0x0000001f000b7802 */ /* 0x000fe20000000f00 */
[----:B------:R-:W-:Y:S01]  /*1ff70*/  IMAD.MOV.U32 R15, RZ, RZ, -0x1 ;  /* 0xffffffffff0f7424 */ /* 0x000fe200078e00ff */
[----:B0-----:R-:W-:-:S04]  /*1ff80*/  SHF.R.U32.HI R7, RZ, 0x5, R7 ;  /* 0x00000005ff077819 */ /* 0x001fc80000011607 */
[----:B------:R-:W-:-:S04]  /*1ff90*/  LOP3.LUT R7, R7, 0x3, RZ, 0xc0, !PT ;  /* 0x0000000307077812 */ /* 0x000fc800078ec0ff */
[----:B------:R-:W-:-:S07]  /*1ffa0*/  MOV R13, R7 ;  /* 0x00000007000d7202 */ /* 0x000fce0000000f00 */
[----:B-----5:R-:W-:Y:S05]  /*1ffb0*/  WARPSYNC.COLLECTIVE R15, `(.L_x_839) ;  /* 0x000000000f087348 */ /* 0x020fea0003c00000 */
[----:B------:R0:W1:Y:S02]  /*1ffc0*/  SHFL.IDX P6, R14, R13, R12, R11 ;  /* 0x0000000c0d0e7389 */ /* 0x00006400000c000b */
[----:B01---5:R-:W-:Y:S01]  /*1ffd0*/  ENDCOLLECTIVE ;  /* 0x000000000000791b */ /* 0x023fe20003800000 */
.L_x_839:
[----:B------:R-:W-:Y:S05]  /*1ffe0*/  BSYNC B0 ;  /* 0x0000000000007941 */ /* 0x000fea0003800000 */
.L_x_838:
[----:B------:R-:W-:Y:S05]  /*1fff0*/  BRA `(.L_x_840) ;  /* 0xffffffb000cc7947 */ /* 0x000fea000383ffff */
.L_x_726:
[----:B0-----:R0:W1:Y:S02]  /*20000*/  SYNCS.PHASECHK.TRANS64.TRYWAIT P0, [R7+URZ+0x2a840], R2 ;  /* 0x02a84002070075a7 */ /* 0x001064000800017f */
[----:B-1----:R-:W-:Y:S05]  /*20010*/  @!P0 NANOSLEEP.SYNCS 0x989680 ;  /* 0x009896800000895d */ /* 0x002fea0003900000 */
[----:B------:R-:W1:Y:S02]  /*20020*/  @!P0 SYNCS.PHASECHK.TRANS64 P0, [R7+URZ+0x2a840], R2 ;  /* 0x02a84002070085a7 */ /* 0x000e64000800007f */
[----:B-1----:R-:W-:Y:S05]  /*20030*/  @!P0 BRA `(.L_x_726) ;  /* 0xfffffffc00f08947 */ /* 0x002fea000383ffff */
[----:B------:R-:W-:Y:S05]  /*20040*/  BRA `(.L_x_841) ;  /* 0xffffffb400287947 */ /* 0x000fea000383ffff */
.L_x_727:
[----:B------:R-:W-:Y:S01]  /*20050*/  BSSY B0, `(.L_x_842) ;  /* 0x0000008000007945 */ /* 0x000fe20003800000 */
[----:B------:R-:W-:Y:S01]  /*20060*/  MOV R13, R0 ;  /* 0x00000000000d7202 */ /* 0x000fe20000000f00 */
[----:B------:R-:W-:Y:S01]  /*20070*/  IMAD.MOV.U32 R12, RZ, RZ, RZ ;  /* 0x000000ffff0c7224 */ /* 0x000fe200078e00ff */
[----:B------:R-:W-:Y:S01]  /*20080*/  MOV R11, 0x181f ;  /* 0x0000181f000b7802 */ /* 0x000fe20000000f00 */
[----:B------:R-:W-:-:S07]  /*20090*/  IMAD.MOV.U32 R15, RZ, RZ, -0x1 ;  /* 0xffffffffff0f7424 */ /* 0x000fce00078e00ff */
[----:B------:R-:W-:Y:S05]  /*200a0*/  WARPSYNC.COLLECTIVE R15, `(.L_x_843) ;  /* 0x000000000f087348 */ /* 0x000fea0003c00000 */
[----:B------:R0:W1:Y:S02]  /*200b0*/  SHFL.IDX P6, R14, R13, R12, R11 ;  /* 0x0000000c0d0e7389 */ /* 0x00006400000c000b */
[----:B01----:R-:W-:Y:S01]  /*200c0*/  ENDCOLLECTIVE ;  /* 0x000000000000791b */ /* 0x003fe20003800000 */
.L_x_843:
[----:B------:R-:W-:Y:S05]  /*200d0*/  BSYNC B0 ;  /* 0x0000000000007941 */ /* 0x000fea0003800000 */
.L_x_842:
[----:B------:R-:W-:Y:S01]  /*200e0*/  IMAD.MOV.U32 R13, RZ, RZ, R4 ;  /* 0x000000ffff0d7224 */ /* 0x000fe200078e0004 */
[----:B------:R-:W-:Y:S01]  /*200f0*/  MOV R12, RZ ;  /* 0x000000ff000c7202 */ /* 0x000fe20000000f00 */
[----:B------:R-:W-:Y:S01]  /*20100*/  IMAD.MOV.U32 R11, RZ, RZ, 0x181f ;  /* 0x0000181fff0b7424 */ /* 0x000fe200078e00ff */
[----:B------:R-:W-:Y:S01]  /*20110*/  MOV R15, 0xffffffff ;  /* 0xffffffff000f7802 */ /* 0x000fe20000000f00 */
[----:B------:R-:W-:Y:S01]  /*20120*/  @P0 IMAD R8, R5, 0x2, R22 ;  /* 0x0000000205080824 */ /* 0x000fe200078e0216 */
[----:B------:R-:W-:-:S07]  /*20130*/  MOV R2, R14 ;  /* 0x0000000e00027202 */ /* 0x000fce0000000f00 */
[----:B------:R-:W-:Y:S05]  /*20140*/  WARPSYNC.COLLECTIVE R15, `(.L_x_844) ;  /* 0x000000000f087348 */ /* 0x000fea0003c00000 */
[----:B------:R0:W1:Y:S02]  /*20150*/  SHFL.IDX P6, R14, R13, R12, R11 ;  /* 0x0000000c0d0e7389 */ /* 0x00006400000c000b */
[----:B01----:R-:W-:Y:S01]  /*20160*/  ENDCOLLECTIVE ;  /* 0x000000000000791b */ /* 0x003fe20003800000 */
.L_x_844:
[----:B------:R-:W-:Y:S01]  /*20170*/  MOV R13, R0 ;  /* 0x00000000000d7202 */ /* 0x000fe20000000f00 */
[----:B------:R-:W-:Y:S02]  /*20180*/  IMAD.MOV.U32 R12, RZ, RZ, 0x1 ;  /* 0x00000001ff0c7424 */ /* 0x000fe400078e00ff */
[----:B------:R-:W-:-:S07]  /*20190*/  IMAD.MOV.U32 R3, RZ, RZ, R14 ;  /* 0x000000ffff037224 */ /* 0x000fce00078e000e */
[----:B------:R-:W-:Y:S05]  /*201a0*/  WARPSYNC.COLLECTIVE R15, `(.L_x_845) ;  /* 0x000000000f087348 */ /* 0x000fea0003c00000 */
[----:B------:R0:W1:Y:S02]  /*201b0*/  SHFL.IDX P6, R14, R13, R12, R11 ;  /* 0x0000000c0d0e7389 */ /* 0x00006400000c000b */
[----:B01----:R-:W-:Y:S01]  /*201c0*/  ENDCOLLECTIVE ;  /* 0x000000000000791b */ /* 0x003fe20003800000 */
.L_x_845:
[----:B------:R-:W-:-:S04]  /*201d0*/  @P0 LEA R3, P1, R9, R3, 0x1 ;  /* 0x0000000309030211 */ /* 0x000fc800078208ff */
[----:B------:R-:W-:Y:S02]  /*201e0*/  @P0 IADD3.X R2, RZ, R2, RZ, P1, !PT ;  /* 0x00000002ff020210 */ /* 0x000fe40000ffe4ff */
[----:B------:R-:W-:Y:S02]  /*201f0*/  ISETP.GE.AND P1, PT, R6, 0x11, PT ;  /* 0x000000110600780c */ /* 0x000fe40003f26270 */
        /* <DEDUP_REMOVED lines=10> */
[----:B0-----:R-:W-:-:S07]  /*202a0*/  MOV R2, R14 ;  /* 0x0000000e00027202 */ /* 0x001fce0000000f00 */
[----:B------:R-:W-:Y:S05]  /*202b0*/  WARPSYNC.COLLECTIVE R15, `(.L_x_846) ;  /* 0x000000000f087348 */ /* 0x000fea0003c00000 */
[----:B------:R0:W1:Y:S02]  /*202c0*/  SHFL.IDX P6, R14, R13, R12, R11 ;  /* 0x0000000c0d0e7389 */ /* 0x00006400000c000b */
[----:B01----:R-:W-:Y:S01]  /*202d0*/  ENDCOLLECTIVE ;  /* 0x000000000000791b */ /* 0x003fe20003800000 */
.L_x_846:
[----:B------:R-:W-:Y:S01]  /*202e0*/  @P1 LEA R8, R5, R22, 0x1 ;  /* 0x0000001605081211 */ /* 0x000fe200078e08ff */
[----:B------:R-:W-:Y:S01]  /*202f0*/  IMAD.MOV.U32 R13, RZ, RZ, R0 ;  /* 0x000000ffff0d7224 */ /* 0x000fe200078e0000 */
[----:B------:R-:W-:Y:S02]  /*20300*/  MOV R12, 0x2 ;  /* 0x00000002000c7802 */ /* 0x000fe40000000f00 */
[----:B------:R-:W-:-:S07]  /*20310*/  MOV R3, R14 ;  /* 0x0000000e00037202 */ /* 0x000fce0000000f00 */
[----:B------:R-:W-:Y:S05]  /*20320*/  WARPSYNC.COLLECTIVE R15, `(.L_x_847) ;  /* 0x000000000f087348 */ /* 0x000fea0003c00000 */
[----:B------:R0:W1:Y:S02]  /*20330*/  SHFL.IDX P6, R14, R13, R12, R11 ;  /* 0x0000000c0d0e7389 */ /* 0x00006400000c000b */
[----:B01----:R-:W-:Y:S01]  /*20340*/  ENDCOLLECTIVE ;  /* 0x000000000000791b */ /* 0x003fe20003800000 */
.L_x_847:
        /* <DEDUP_REMOVED lines=17> */
.L_x_848:
[----:B------:R-:W-:Y:S01]  /*20460*/  @P1 IMAD R8, R5, 0x2, R22 ;  /* 0x0000000205081824 */ /* 0x000fe200078e0216 */
[----:B------:R-:W-:Y:S01]  /*20470*/  MOV R13, R0 ;  /* 0x00000000000d7202 */ /* 0x000fe20000000f00 */
[----:B------:R-:W-:Y:S02]  /*20480*/  IMAD.MOV.U32 R12, RZ, RZ, 0x3 ;  /* 0x00000003ff0c7424 */ /* 0x000fe400078e00ff */
[----:B------:R-:W-:-:S07]  /*20490*/  IMAD.MOV.U32 R3, RZ, RZ, R14 ;  /* 0x000000ffff037224 */ /* 0x000fce00078e000e */
[----:B------:R-:W-:Y:S05]  /*204a0*/  WARPSYNC.COLLECTIVE R15, `(.L_x_849) ;  /* 0x000000000f087348 */ /* 0x000fea0003c00000 */
[----:B------:R0:W1:Y:S02]  /*204b0*/  SHFL.IDX P6, R14, R13, R12, R11 ;  /* 0x0000000c0d0e7389 */ /* 0x00006400000c000b */
[----:B01----:R-:W-:Y:S01]  /*204c0*/  ENDCOLLECTIVE ;  /* 0x000000000000791b */ /* 0x003fe20003800000 */
.L_x_849:
        /* <DEDUP_REMOVED lines=17> */
.L_x_850:
[----:B------:R-:W-:Y:S01]  /*205e0*/  @P1 LEA R8, R5, R22, 0x1 ;  /* 0x0000001605081211 */ /* 0x000fe200078e08ff */
[----:B------:R-:W-:Y:S01]  /*205f0*/  IMAD.MOV.U32 R13, RZ, RZ, R0 ;  /* 0x000000ffff0d7224 */ /* 0x000fe200078e0000 */
[----:B------:R-:W-:Y:S02]  /*20600*/  MOV R12, 0x4 ;  /* 0x00000004000c7802 */ /* 0x000fe40000000f00 */
[----:B------:R-:W-:-:S07]  /*20610*/  MOV R3, R14 ;  /* 0x0000000e00037202 */ /* 0x000fce0000000f00 */
[----:B------:R-:W-:Y:S05]  /*20620*/  WARPSYNC.COLLECTIVE R15, `(.L_x_851) ;  /* 0x000000000f087348 */ /* 0x000fea0003c00000 */
[----:B------:R0:W1:Y:S02]  /*20630*/  SHFL.IDX P6, R14, R13, R12, R11 ;  /* 0x0000000c0d0e7389 */ /* 0x00006400000c000b */
[----:B01----:R-:W-:Y:S01]  /*20640*/  ENDCOLLECTIVE ;  /* 0x000000000000791b */ /* 0x003fe20003800000 */
.L_x_851:
        /* <DEDUP_REMOVED lines=17> */
.L_x_852:
[----:B------:R-:W-:Y:S01]  /*20760*/  @P1 IMAD R8, R5, 0x2, R22 ;  /* 0x0000000205081824 */ /* 0x000fe200078e0216 */
[----:B------:R-:W-:Y:S01]  /*20770*/  MOV R13, R0 ;  /* 0x00000000000d7202 */ /* 0x000fe20000000f00 */
[----:B------:R-:W-:Y:S02]  /*20780*/  IMAD.MOV.U32 R12, RZ, RZ, 0x5 ;  /* 0x00000005ff0c7424 */ /* 0x000fe400078e00ff */
[----:B------:R-:W-:-:S07]  /*20790*/  IMAD.MOV.U32 R3, RZ, RZ, R14 ;  /* 0x000000ffff037224 */ /* 0x000fce00078e000e */
[----:B------:R-:W-:Y:S05]  /*207a0*/  WARPSYNC.COLLECTIVE R15, `(.L_x_853) ;  /* 0x000000000f087348 */ /* 0x000fea0003c00000 */
[----:B------:R0:W1:Y:S02]  /*207b0*/  SHFL.IDX P6, R14, R13, R12, R11 ;  /* 0x0000000c0d0e7389 */ /* 0x00006400000c000b */
[----:B01----:R-:W-:Y:S01]  /*207c0*/  ENDCOLLECTIVE ;  /* 0x000000000000791b */ /* 0x003fe20003800000 */
.L_x_853:
[----:B------:R-:W-:-:S04]  /*207d0*/  @P1 LEA R3, P0, R9, R3, 0x1 ;  /* 0x0000000309031211 */ /* 0x000fc800078008ff */
[----:B------:R-:W-:-:S04]  /*207e0*/  @P1 IADD3.X R2, RZ, R2, RZ, P0, !PT ;  /* 0x00000002ff021210 */ /* 0x000fc800007fe4ff */
[----:B------:R-:W-:Y:S01]  /*207f0*/  @P1 LOP3.LUT R3, R3, R2, RZ, 0x3c, !PT ;  /* 0x0000000203031212 */ /* 0x000fe200078e3cff */
[----:B------:R-:W-:-:S03]  /*20800*/  IMAD.MOV.U32 R13, RZ, RZ, R4 ;  /* 0x000000ffff0d7224 */ /* 0x000fc600078e0004 */
[----:B------:R-:W-:-:S04]  /*20810*/  @P1 LOP3.LUT R2, R3, R2, RZ, 0x3c, !PT ;  /* 0x0000000203021212 */ /* 0x000fc800078e3cff */
[----:B------:R-:W-:Y:S02]  /*20820*/  @P1 LOP3.LUT R3, R3, R2, RZ, 0x3c, !PT ;  /* 0x0000000203031212 */ /* 0x000fe400078e3cff */
[----:B------:R-:W-:-:S03]  /*20830*/  MOV R0, R14 ;  /* 0x0000000e00007202 */ /* 0x000fc60000000f00 */
[----:B------:R-:W-:Y:S01]  /*20840*/  @!PT LDS RZ, [RZ] ;  /* 0x00000000fffff984 */ /* 0x000fe20000000800 */
[----:B------:R-:W-:Y:S01]  /*20850*/  @!PT LDS RZ, [RZ] ;  /* 0x00000000fffff984 */ /* 0x000fe20000000800 */
[----:B------:R-:W-:Y:S01]  /*20860*/  @!PT LDS RZ, [RZ] ;  /* 0x00000000fffff984 */ /* 0x000fe20000000800 */
[----:B------:R0:W-:Y:S04]  /*20870*/  @P1 LDGSTS.E.BYPASS.LTC128B.128 [R8+0x1a400], desc[UR60][R2.64], !P4 ;  /* 0x1a40000002081fae */ /* 0x0001e8000e101d7c */
[----:B0-----:R-:W-:Y:S05]  /*20880*/  WARPSYNC.COLLECTIVE R15, `(.L_x_854) ;  /* 0x000000000f087348 */ /* 0x001fea0003c00000 */
[----:B------:R1:W2:Y:S02]  /*20890*/  SHFL.IDX P6, R14, R13, R12, R11 ;  /* 0x0000000c0d0e7389 */ /* 0x0002a400000c000b */
[----:B012---:R-:W-:Y:S01]  /*208a0*/  ENDCOLLECTIVE ;  /* 0x000000000000791b */ /* 0x007fe20003800000 */
.L_x_854:
[----:B------:R-:W-:Y:S01]  /*208b0*/  @!PT LDS RZ, [RZ] ;  /* 0x00000000fffff984 */ /* 0x000fe20000000800 */
[----:B------:R-:W-:Y:S01]  /*208c0*/  @!PT LDS RZ, [RZ] ;  /* 0x00000000fffff984 */ /* 0x000fe20000000800 */
[----:B------:R-:W-:Y:S01]  /*208d0*/  @!PT LDS RZ, [RZ] ;  /* 0x00000000fffff984 */ /* 0x000fe20000000800 */
[----:B------:R-:W-:Y:S04]  /*208e0*/  @P1 LDGSTS.E.BYPASS.LTC128B.128 [R8+0x1d400], desc[UR60][R2.64+0x80], !P3 ;  /* 0x1d40008002081fae */ /* 0x000fe8000d901d7c */
[----:B------:R0:W-:Y:S02]  /*208f0*/  @P1 LDGSTS.E.BYPASS.LTC128B.128 [R8+0x20400], desc[UR60][R2.64+0x100], !P2 ;  /* 0x2040010002081fae */ /* 0x0001e4000d101d7c */
[----:B0-----:R-:W-:Y:S01]  /*20900*/  MOV R2, R14 ;  /* 0x0000000e00027202 */ /* 0x001fe20000000f00 */
[----:B------:R-:W-:Y:S06]  /*20910*/  BRA `(.L_x_855) ;  /* 0xffffffb000787947 */ /* 0x000fec000383ffff */
.L_x_732:
[----:B------:R-:W-:Y:S01]  /*20920*/  IMAD.MOV.U32 R13, RZ, RZ, R5 ;  /* 0x000000ffff0d7224 */ /* 0x000fe200078e0005 */
[----:B------:R-:W-:Y:S01]  /*20930*/  MOV R12, RZ ;  /* 0x000000ff000c7202 */ /* 0x000fe20000000f00 */
[----:B------:R-:W-:Y:S01]  /*20940*/  IMAD.MOV.U32 R11, RZ, RZ, 0x181f ;  /* 0x0000181fff0b7424 */ /* 0x000fe200078e00ff */
[----:B------:R-:W-:Y:S01]  /*20950*/  MOV R15, 0xffffffff ;  /* 0xffffffff000f7802 */ /* 0x000fe20000000f00 */
[----:B-----5:R-:W-:Y:S01]  /*20960*/  IMAD R6, R17, R8, RZ ;  /* 0x0000000811067224 */ /* 0x020fe200078e02ff */
[----:B------:R-:W-:-:S07]  /*20970*/  IADD3 R4, R10, R4, RZ ;  /* 0x000000040a047210 */ /* 0x000fce0007ffe0ff */
[----:B------:R-:W-:Y:S05]  /*20980*/  WARPSYNC.COLLECTIVE R15, `(.L_x_856) ;  /* 0x000000000f087348 */ /* 0x000fea0003c00000 */
[----:B------:R0:W1:Y:S02]  /*20990*/  SHFL.IDX P6, R14, R13, R12, R11 ;  /* 0x0000000c0d0e7389 */ /* 0x00006400000c000b */
[----:B01----:R-:W-:Y:S01]  /*209a0*/  ENDCOLLECTIVE ;  /* 0x000000000000791b */ /* 0x003fe20003800000 */
.L_x_856:
[----:B------:R-:W-:Y:S02]  /*209b0*/  ISETP.GE.AND P1, PT, R4, R6, PT ;  /* 0x000000060400720c */ /* 0x000fe40003f26270 */
[----:B------:R-:W-:Y:S01]  /*209c0*/  MOV R13, R0 ;  /* 0x00000000000d7202 */ /* 0x000fe20000000f00 */
[----:B------:R-:W-:-:S10]  /*209d0*/  IMAD.MOV.U32 R2, RZ, RZ, R14 ;  /* 0x000000ffff027224 */ /* 0x000fd400078e000e */
[----:B------:R-:W-:Y:S05]  /*209e0*/  WARPSYNC.COLLECTIVE R15, `(.L_x_857) ;  /* 0x000000000f087348 */ /* 0x000fea0003c00000 */
[----:B------:R0:W1:Y:S02]  /*209f0*/  SHFL.IDX P6, R14, R13, R12, R11 ;  /* 0x0000000c0d0e7389 */ /* 0x00006400000c000b */
[----:B01----:R-:W-:Y:S01]  /*20a00*/  ENDCOLLECTIVE ;  /* 0x000000000000791b */ /* 0x003fe20003800000 */
.L_x_857:
[----:B------:R-:W-:Y:S01]  /*20a10*/  MOV R13, R5 ;  /* 0x00000005000d7202 */ /* 0x000fe20000000f00 */
[----:B------:R-:W-:Y:S02]  /*20a20*/  IMAD.MOV.U32 R12, RZ, RZ, 0x1 ;  /* 0x00000001ff0c7424 */ /* 0x000fe400078e00ff */
[----:B------:R-:W-:-:S07]  /*20a30*/  IMAD.MOV.U32 R3, RZ, RZ, R14 ;  /* 0x000000ffff037224 */ /* 0x000fce00078e000e */
[----:B------:R-:W-:Y:S05]  /*20a40*/  WARPSYNC.COLLECTIVE R15, `(.L_x_858) ;  /* 0x000000000f087348 */ /* 0x000fea0003c00000 */
[----:B------:R0:W1:Y:S02]  /*20a50*/  SHFL.IDX P6, R14, R13, R12, R11 ;  /* 0x0000000c0d0e7389 */ /* 0x00006400000c000b */
[----:B01----:R-:W-:Y:S01]  /*20a60*/  ENDCOLLECTIVE ;  /* 0x000000000000791b */ /* 0x003fe20003800000 */
.L_x_858:
[----:B------:R-:W-:-:S05]  /*20a70*/  @!P1 LEA R7, P4, R9, R3, 0x1 ;  /* 0x0000000309079211 */ /* 0x000fca00078808ff */
[----:B------:R-:W-:Y:S01]  /*20a80*/  @!P1 IMAD.X R3, RZ, RZ, R2, P4 ;  /* 0x000000ffff039224 */ /* 0x000fe200020e0602 */
[----:B------:R-:W-:Y:S01]  /*20a90*/  @!P1 MOV R2, R7 ;  /* 0x0000000700029202 */ /* 0x000fe20000000f00 */
[----:B------:R-:W-:Y:S02]  /*20aa0*/  VIADD R7, R4, 0x10 ;  /* 0x0000001004077836 */ /* 0x000fe40000000000 */
[----:B------:R-:W-:Y:S02]  /*20ab0*/  IMAD.MOV.U32 R13, RZ, RZ, R0 ;  /* 0x000000ffff0d7224 */ /* 0x000fe400078e0000 */
[----:B------:R-:W-:Y:S01]  /*20ac0*/  @!PT LDS RZ, [RZ] ;  /* 0x00000000fffff984 */ /* 0x000fe20000000800 */
[----:B------:R-:W-:Y:S01]  /*20ad0*/  @!PT LDS RZ, [RZ] ;  /* 0x00000000fffff984 */ /* 0x000fe20000000800 */
[----:B------:R-:W-:Y:S01]  /*20ae0*/  @!PT LDS RZ, [RZ] ;  /* 0x00000000fffff984 */ /* 0x000fe20000000800 */
[----:B------:R-:W-:Y:S04]  /*20af0*/  @!P1 LDGSTS.E.BYPASS.LTC128B.128 [R37+0xc400], desc[UR60][R2.64], !P3 ;  /* 0x0c40000002259fae */ /* 0x000fe8000d901d7c */
[----:B------:R-:W-:Y:S04]  /*20b00*/  @!P1 LDGSTS.E.BYPASS.LTC128B.128 [R37+0x10400], desc[UR60][R2.64+0x80], !P2 ;  /* 0x1040008002259fae */ /* 0x000fe8000d101d7c */
[----:B------:R0:W-:Y:S01]  /*20b10*/  @!P1 LDGSTS.E.BYPASS.LTC128B.128 [R37+0x14400], desc[UR60][R2.64+0x100], !P0 ;  /* 0x1440010002259fae */ /* 0x0001e2000c101d7c */
[----:B------:R-:W-:-:S02]  /*20b20*/  ISETP.GE.AND P1, PT, R7, R6, PT ;  /* 0x000000060700720c */ /* 0x000fc40003f26270 */
[----:B0-----:R-:W-:-:S11]  /*20b30*/  MOV R2, R14 ;  /* 0x0000000e00027202 */ /* 0x001fd60000000f00 */
[----:B------:R-:W-:Y:S05]  /*20b40*/  WARPSYNC.COLLECTIVE R15, `(.L_x_859) ;  /* 0x000000000f087348 */ /* 0x000fea0003c00000 */
[----:B------:R0:W1:Y:S02]  /*20b50*/  SHFL.IDX P6, R14, R13, R12, R11 ;  /* 0x0000000c0d0e7389 */ /* 0x00006400000c000b */
[----:B01----:R-:W-:Y:S01]  /*20b60*/  ENDCOLLECTIVE ;  /* 0x000000000000791b */ /* 0x003fe20003800000 */
.L_x_859:
[----:B------:R-:W-:Y:S01]  /*20b70*/  IMAD.MOV.U32 R13, RZ, RZ, R5 ;  /* 0x000000ffff0d7224 */ /* 0x000fe200078e0005 */
[----:B------:R-:W-:Y:S02]  /*20b80*/  MOV R12, 0x2 ;  /* 0x00000002000c7802 */ /* 0x000fe40000000f00 */
[----:B------:R-:W-:-:S07]  /*20b90*/  MOV R3, R14 ;  /* 0x0000000e00037202 */ /* 0x000fce0000000f00 */
[----:B------:R-:W-:Y:S05]  /*20ba0*/  WARPSYNC.COLLECTIVE R15, `(.L_x_860) ;  /* 0x000000000f087348 */ /* 0x000fea0003c00000 */
[----:B------:R0:W1:Y:S02]  /*20bb0*/  SHFL.IDX P6, R14, R13, R12, R11 ;  /* 0x0000000c0d0e7389 */ /* 0x00006400000c000b */
[----:B01----:R-:W-:Y:S01]  /*20bc0*/  ENDCOLLECTIVE ;  /* 0x000000000000791b */ /* 0x003fe20003800000 */
.L_x_860:
[----:B------:R-:W-:-:S05]  /*20bd0*/  @!P1 LEA R7, P4, R9, R3, 0x1 ;  /* 0x0000000309079211 */ /* 0x000fca00078808ff */
[----:B------:R-:W-:Y:S01]  /*20be0*/  @!P1 IMAD.X R8, RZ, RZ, R2, P4 ;  /* 0x000000ffff089224 */ /* 0x000fe200020e0602 */
[----:B------:R-:W-:Y:S02]  /*20bf0*/  @!P1 MOV R2, R7 ;  /* 0x0000000700029202 */ /* 0x000fe40000000f00 */
        /* <DEDUP_REMOVED lines=14> */
.L_x_861:
[----:B------:R-:W-:Y:S01]  /*20ce0*/  MOV R13, R5 ;  /* 0x00000005000d7202 */ /* 0x000fe20000000f00 */
[----:B------:R-:W-:Y:S02]  /*20cf0*/  IMAD.MOV.U32 R12, RZ, RZ, 0x3 ;  /* 0x00000003ff0c7424 */ /* 0x000fe400078e00ff */
[----:B------:R-:W-:-:S07]  /*20d00*/  IMAD.MOV.U32 R3, RZ, RZ, R14 ;  /* 0x000000ffff037224 */ /* 0x000fce00078e000e */
[----:B------:R-:W-:Y:S05]  /*20d10*/  WARPSYNC.COLLECTIVE R15, `(.L_x_862) ;  /* 0x000000000f087348 */ /* 0x000fea0003c00000 */
[----:B------:R0:W1:Y:S02]  /*20d20*/  SHFL.IDX P6, R14, R13, R12, R11 ;  /* 0x0000000c0d0e7389 */ /* 0x00006400000c000b */
[----:B01----:R-:W-:Y:S01]  /*20d30*/  ENDCOLLECTIVE ;  /* 0x000000000000791b */ /* 0x003fe20003800000 */
.L_x_862:
[----:B------:R-:W-:-:S04]  /*20d40*/  @!P1 LEA R7, P4, R9, R3, 0x1 ;  /* 0x0000000309079211 */ /* 0x000fc800078808ff */
[----:B------:R-:W-:Y:S01]  /*20d50*/  @!P1 IADD3.X R8, RZ, R2, RZ, P4, !PT ;  /* 0x00000002ff089210 */ /* 0x000fe200027fe4ff */
        /* <DEDUP_REMOVED lines=15> */
.L_x_863:
[----:B------:R-:W-:Y:S01]  /*20e50*/  IMAD.MOV.U32 R13, RZ, RZ, R5 ;  /* 0x000000ffff0d7224 */ /* 0x000fe200078e0005 */
[----:B------:R-:W-:Y:S02]  /*20e60*/  MOV R12, 0x4 ;  /* 0x00000004000c7802 */ /* 0x000fe40000000f00 */
[----:B------:R-:W-:-:S07]  /*20e70*/  MOV R3, R14 ;  /* 0x0000000e00037202 */ /* 0x000fce0000000f00 */
[----:B------:R-:W-:Y:S05]  /*20e80*/  WARPSYNC.COLLECTIVE R15, `(.L_x_864) ;  /* 0x000000000f087348 */ /* 0x000fea0003c00000 */
[----:B------:R0:W1:Y:S02]  /*20e90*/  SHFL.IDX P6, R14, R13, R12, R11 ;  /* 0x0000000c0d0e7389 */ /* 0x00006400000c000b */
[----:B01----:R-:W-:Y:S01]  /*20ea0*/  ENDCOLLECTIVE ;  /* 0x000000000000791b */ /* 0x003fe20003800000 */
.L_x_864:
        /* <DEDUP_REMOVED lines=17> */
.L_x_865:
[----:B------:R-:W-:Y:S01]  /*20fc0*/  MOV R13, R5 ;  /* 0x00000005000d7202 */ /* 0x000fe20000000f00 */
[----:B------:R-:W-:Y:S02]  /*20fd0*/  IMAD.MOV.U32 R12, RZ, RZ, 0x5 ;  /* 0x00000005ff0c7424 */ /* 0x000fe400078e00ff */
[----:B------:R-:W-:-:S07]  /*20fe0*/  IMAD.MOV.U32 R3, RZ, RZ, R14 ;  /* 0x000000ffff037224 */ /* 0x000fce00078e000e */
[----:B------:R-:W-:Y:S05]  /*20ff0*/  WARPSYNC.COLLECTIVE R15, `(.L_x_866) ;  /* 0x000000000f087348 */ /* 0x000fea0003c00000 */
[----:B------:R0:W1:Y:S02]  /*21000*/  SHFL.IDX P6, R14, R13, R12, R11 ;  /* 0x0000000c0d0e7389 */ /* 0x00006400000c000b */
[----:B01----:R-:W-:Y:S01]  /*21010*/  ENDCOLLECTIVE ;  /* 0x000000000000791b */ /* 0x003fe20003800000 */
.L_x_866:
        /* <DEDUP_REMOVED lines=17> */
.L_x_867:
[----:B------:R-:W-:Y:S01]  /*21130*/  IMAD.MOV.U32 R13, RZ, RZ, R5 ;  /* 0x000000ffff0d7224 */ /* 0x000fe200078e0005 */
[----:B------:R-:W-:Y:S02]  /*21140*/  MOV R12, 0x6 ;  /* 0x00000006000c7802 */ /* 0x000fe40000000f00 */
[----:B------:R-:W-:-:S07]  /*21150*/  MOV R3, R14 ;  /* 0x0000000e00037202 */ /* 0x000fce0000000f00 */
[----:B------:R-:W-:Y:S05]  /*21160*/  WARPSYNC.COLLECTIVE R15, `(.L_x_868) ;  /* 0x000000000f087348 */ /* 0x000fea0003c00000 */
[----:B------:R0:W1:Y:S02]  /*21170*/  SHFL.IDX P6, R14, R13, R12, R11 ;  /* 0x0000000c0d0e7389 */ /* 0x00006400000c000b */
[----:B01----:R-:W-:Y:S01]  /*21180*/  ENDCOLLECTIVE ;  /* 0x000000000000791b */ /* 0x003fe20003800000 */
.L_x_868:
        /* <DEDUP_REMOVED lines=17> */
.L_x_869:
[----:B------:R-:W-:Y:S01]  /*212a0*/  IMAD.MOV.U32 R13, RZ, RZ, R5 ;  /* 0x000000ffff0d7224 */ /* 0x000fe200078e0005 */
[----:B------:R-:W-:Y:S01]  /*212b0*/  MOV R12, 0x7 ;  /* 0x00000007000c7802 */ /* 0x000fe20000000f00 */
[----:B------:R-:W-:-:S07]  /*212c0*/  IMAD.MOV.U32 R3, RZ, RZ, R14 ;  /* 0x000000ffff037224 */ /* 0x000fce00078e000e */
[----:B------:R-:W-:Y:S05]  /*212d0*/  WARPSYNC.COLLECTIVE R15, `(.L_x_870) ;  /* 0x000000000f087348 */ /* 0x000fea0003c00000 */
[----:B------:R0:W1:Y:S02]  /*212e0*/  SHFL.IDX P6, R14, R13, R12, R11 ;  /* 0x0000000c0d0e7389 */ /* 0x00006400000c000b */
[----:B01----:R-:W-:Y:S01]  /*212f0*/  ENDCOLLECTIVE ;  /* 0x000000000000791b */ /* 0x003fe20003800000 */
.L_x_870:
[----:B------:R-:W-:-:S04]  /*21300*/  @!P1 LEA R7, P4, R9, R3, 0x1 ;  /* 0x0000000309079211 */ /* 0x000fc800078808ff */
[----:B------:R-:W-:Y:S01]  /*21310*/  @!P1 IADD3.X R8, RZ, R2, RZ, P4, !PT ;  /* 0x00000002ff089210 */ /* 0x000fe200027fe4ff */
        /* <DEDUP_REMOVED lines=13> */
.L_x_871:
[----:B------:R-:W-:Y:S05]  /*213f0*/  BRA `(.L_x_872) ;  /* 0xffffffb000e87947 */ /* 0x000fea000383ffff */
.L_x_737:
[----:B0-----:R0:W1:Y:S02]  /*21400*/  SYNCS.PHASECHK.TRANS64.TRYWAIT P0, [R22+URZ+0x2a820], R3 ;  /* 0x02a82003160075a7 */ /* 0x001064000800017f */
[----:B-1----:R-:W-:Y:S05]  /*21410*/  @!P0 NANOSLEEP.SYNCS 0x989680 ;  /* 0x009896800000895d */ /* 0x002fea0003900000 */
[----:B------:R-:W1:Y:S02]  /*21420*/  @!P0 SYNCS.PHASECHK.TRANS64 P0, [R22+URZ+0x2a820], R3 ;  /* 0x02a82003160085a7 */ /* 0x000e64000800007f */
[----:B-1----:R-:W-:Y:S05]  /*21430*/  @!P0 BRA `(.L_x_737) ;  /* 0xfffffffc00f08947 */ /* 0x002fea000383ffff */
[----:B------:R-:W-:Y:S05]  /*21440*/  BRA `(.L_x_873) ;  /* 0xffffffb400587947 */ /* 0x000fea000383ffff */
.L_x_742:
[----:B0-----:R0:W1:Y:S02]  /*21450*/  SYNCS.PHASECHK.TRANS64.TRYWAIT P0, [R5+URZ+0x2a840], R0 ;  /* 0x02a84000050075a7 */ /* 0x001064000800017f */
[----:B-1----:R-:W-:Y:S05]  /*21460*/  @!P0 NANOSLEEP.SYNCS 0x989680 ;  /* 0x009896800000895d */ /* 0x002fea0003900000 */
[----:B------:R-:W1:Y:S02]  /*21470*/  @!P0 SYNCS.PHASECHK.TRANS64 P0, [R5+URZ+0x2a840], R0 ;  /* 0x02a84000050085a7 */ /* 0x000e64000800007f */
[----:B-1----:R-:W-:Y:S05]  /*21480*/  @!P0 BRA `(.L_x_742) ;  /* 0xfffffffc00f08947 */ /* 0x002fea000383ffff */
[----:B------:R-:W-:Y:S05]  /*21490*/  BRA `(.L_x_874) ;  /* 0xffffffb800247947 */ /* 0x000fea000383ffff */
.L_x_743:
[----:B------:R-:W-:Y:S01]  /*214a0*/  BSSY B1, `(.L_x_875) ;  /* 0x0000008000017945 */ /* 0x000fe20003800000 */
[----:B------:R-:W-:Y:S01]  /*214b0*/  IMAD.MOV.U32 R13, RZ, RZ, R8 ;  /* 0x000000ffff0d7224 */ /* 0x000fe200078e0008 */
[----:B------:R-:W-:Y:S01]  /*214c0*/  MOV R12, RZ ;  /* 0x000000ff000c7202 */ /* 0x000fe20000000f00 */
[----:B------:R-:W-:Y:S01]  /*214d0*/  IMAD.MOV.U32 R11, RZ, RZ, 0x181f ;  /* 0x0000181fff0b7424 */ /* 0x000fe200078e00ff */
[----:B------:R-:W-:-:S07]  /*214e0*/  MOV R15, 0xffffffff ;  /* 0xffffffff000f7802 */ /* 0x000fce0000000f00 */
[----:B------:R-:W-:Y:S05]  /*214f0*/  WARPSYNC.COLLECTIVE R15, `(.L_x_876) ;  /* 0x000000000f087348 */ /* 0x000fea0003c00000 */
[----:B------:R0:W1:Y:S02]  /*21500*/  SHFL.IDX P6, R14, R13, R12, R11 ;  /* 0x0000000c0d0e7389 */ /* 0x00006400000c000b */
[----:B01----:R-:W-:Y:S01]  /*21510*/  ENDCOLLECTIVE ;  /* 0x000000000000791b */ /* 0x003fe20003800000 */
.L_x_876:
[----:B------:R-:W-:Y:S05]  /*21520*/  BSYNC B1 ;  /* 0x0000000000017941 */ /* 0x000fea0003800000 */
.L_x_875:
[----:B------:R-:W0:Y:S01]  /*21530*/  S2R R35, SR_TID.X ;  /* 0x0000000000237919 */ /* 0x000e220000002100 */
[----:B------:R-:W-:Y:S01]  /*21540*/  MOV R13, R9 ;  /* 0x00000009000d7202 */ /* 0x000fe20000000f00 */
[----:B------:R-:W-:Y:S01]  /*21550*/  IMAD.MOV.U32 R12, RZ, RZ, RZ ;  /* 0x000000ffff0c7224 */ /* 0x000fe200078e00ff */
[----:B------:R-:W-:Y:S01]  /*21560*/  MOV R11, 0x181f ;  /* 0x0000181f000b7802 */ /* 0x000fe20000000f00 */
[----:B------:R-:W-:Y:S01]  /*21570*/  IMAD.MOV.U32 R3, RZ, RZ, R14 ;  /* 0x000000ffff037224 */ /* 0x000fe200078e000e */
[----:B------:R-:W-:Y:S02]  /*21580*/  MOV R15, 0xffffffff ;  /* 0xffffffff000f7802 */ /* 0x000fe40000000f00 */
[----:B------:R-:W-:-:S07]  /*21590*/  LEA R4, R4, R22, 0x1 ;  /* 0x0000001604047211 */ /* 0x000fce00078e08ff */
[----:B0-----:R-:W-:Y:S05]  /*215a0*/  WARPSYNC.COLLECTIVE R15, `(.L_x_877) ;  /* 0x000000000f087348 */ /* 0x001fea0003c00000 */
[----:B------:R1:W2:Y:S02]  /*215b0*/  SHFL.IDX P6, R14, R13, R12, R11 ;  /* 0x0000000c0d0e7389 */ /* 0x0002a400000c000b */
[----:B012---:R-:W-:Y:S01]  /*215c0*/  ENDCOLLECTIVE ;  /* 0x000000000000791b */ /* 0x007fe20003800000 */
.L_x_877:
[----:B------:R-:W-:Y:S01]  /*215d0*/  IMAD.MOV.U32 R13, RZ, RZ, R8 ;  /* 0x000000ffff0d7224 */ /* 0x000fe200078e0008 */
[----:B------:R-:W-:Y:S01]  /*215e0*/  MOV R12, 0x1 ;  /* 0x00000001000c7802 */ /* 0x000fe20000000f00 */
[----:B------:R-:W-:Y:S02]  /*215f0*/  IMAD.SHL.U32 R35, R35, 0x8, RZ ;  /* 0x0000000823237824 */ /* 0x000fe400078e00ff */
[----:B------:R-:W-:-:S07]  /*21600*/  IMAD.MOV.U32 R2, RZ, RZ, R14 ;  /* 0x000000ffff027224 */ /* 0x000fce00078e000e */
[----:B------:R-:W-:Y:S05]  /*21610*/  WARPSYNC.COLLECTIVE R15, `(.L_x_878) ;  /* 0x000000000f087348 */ /* 0x000fea0003c00000 */
[----:B------:R0:W1:Y:S02]  /*21620*/  SHFL.IDX P6, R14, R13, R12, R11 ;  /* 0x0000000c0d0e7389 */ /* 0x00006400000c000b */
[----:B01----:R-:W-:Y:S01]  /*21630*/  ENDCOLLECTIVE ;  /* 0x000000000000791b */ /* 0x003fe20003800000 */
.L_x_878:
[----:B------:R-:W-:-:S04]  /*21640*/  LOP3.LUT R35, R35, 0x38, RZ, 0xc0, !PT ;  /* 0x0000003823237812 */ /* 0x000fc800078ec0ff */
[----:B------:R-:W-:-:S04]  /*21650*/  SHF.L.U32 R0, R35, 0x1, RZ ;  /* 0x0000000123007819 */ /* 0x000fc800000006ff */
[----:B------:R-:W-:-:S05]  /*21660*/  IADD3 R2, P0, R2, R0, RZ ;  /* 0x0000000002027210 */ /* 0x000fca0007f1e0ff */
[----:B------:R-:W-:Y:S01]  /*21670*/  IMAD.X R3, RZ, RZ, R3, P0 ;  /* 0x000000ffff037224 */ /* 0x000fe200000e0603 */
[----:B------:R-:W-:-:S04]  /*21680*/  MOV R13, R9 ;  /* 0x00000009000d7202 */ /* 0x000fc80000000f00 */
        /* <DEDUP_REMOVED lines=10> */
.L_x_879:
[----:B------:R-:W-:Y:S01]  /*21730*/  IMAD.MOV.U32 R13, RZ, RZ, R8 ;  /* 0x000000ffff0d7224 */ /* 0x000fe200078e0008 */
[----:B------:R-:W-:Y:S01]  /*21740*/  MOV R12, 0x2 ;  /* 0x00000002000c7802 */ /* 0x000fe20000000f00 */
[----:B------:R-:W-:-:S07]  /*21750*/  IMAD.MOV.U32 R2, RZ, RZ, R14 ;  /* 0x000000ffff027224 */ /* 0x000fce00078e000e */
[----:B------:R-:W-:Y:S05]  /*21760*/  WARPSYNC.COLLECTIVE R15, `(.L_x_880) ;  /* 0x000000000f087348 */ /* 0x000fea0003c00000 */
[----:B------:R0:W1:Y:S02]  /*21770*/  SHFL.IDX P6, R14, R13, R12, R11 ;  /* 0x0000000c0d0e7389 */ /* 0x00006400000c000b */
[----:B01----:R-:W-:Y:S01]  /*21780*/  ENDCOLLECTIVE ;  /* 0x000000000000791b */ /* 0x003fe20003800000 */
.L_x_880:
        /* <DEDUP_REMOVED lines=13> */
.L_x_881:
[----:B------:R-:W-:Y:S01]  /*21860*/  IMAD.MOV.U32 R13, RZ, RZ, R8 ;  /* 0x000000ffff0d7224 */ /* 0x000fe200078e0008 */
[----:B------:R-:W-:Y:S01]  /*21870*/  MOV R12, 0x3 ;  /* 0x00000003000c7802 */ /* 0x000fe20000000f00 */
[----:B------:R-:W-:-:S07]  /*21880*/  IMAD.MOV.U32 R2, RZ, RZ, R14 ;  /* 0x000000ffff027224 */ /* 0x000fce00078e000e */
[----:B------:R-:W-:Y:S05]  /*21890*/  WARPSYNC.COLLECTIVE R15, `(.L_x_882) ;  /* 0x000000000f087348 */ /* 0x000fea0003c00000 */
[----:B------:R0:W1:Y:S02]  /*218a0*/  SHFL.IDX P6, R14, R13, R12, R11 ;  /* 0x0000000c0d0e7389 */ /* 0x00006400000c000b */
[----:B01----:R-:W-:Y:S01]  /*218b0*/  ENDCOLLECTIVE ;  /* 0x000000000000791b */ /* 0x003fe20003800000 */
.L_x_882:
        /* <DEDUP_REMOVED lines=13> */
.L_x_883:
[----:B------:R-:W-:Y:S01]  /*21990*/  IMAD.MOV.U32 R13, RZ, RZ, R8 ;  /* 0x000000ffff0d7224 */ /* 0x000fe200078e0008 */
[----:B------:R-:W-:Y:S01]  /*219a0*/  MOV R12, 0x4 ;  /* 0x00000004000c7802 */ /* 0x000fe20000000f00 */
[----:B------:R-:W-:-:S07]  /*219b0*/  IMAD.MOV.U32 R2, RZ, RZ, R14 ;  /* 0x000000ffff027224 */ /* 0x000fce00078e000e */
[----:B------:R-:W-:Y:S05]  /*219c0*/  WARPSYNC.COLLECTIVE R15, `(.L_x_884) ;  /* 0x000000000f087348 */ /* 0x000fea0003c00000 */
[----:B------:R0:W1:Y:S02]  /*219d0*/  SHFL.IDX P6, R14, R13, R12, R11 ;  /* 0x0000000c0d0e7389 */ /* 0x00006400000c000b */
[----:B01----:R-:W-:Y:S01]  /*219e0*/  ENDCOLLECTIVE ;  /* 0x000000000000791b */ /* 0x003fe20003800000 */
.L_x_884:
        /* <DEDUP_REMOVED lines=13> */
.L_x_885:
[----:B------:R-:W-:Y:S01]  /*21ac0*/  IMAD.MOV.U32 R13, RZ, RZ, R8 ;  /* 0x000000ffff0d7224 */ /* 0x000fe200078e0008 */
[----:B------:R-:W-:Y:S01]  /*21ad0*/  MOV R12, 0x5 ;  /* 0x00000005000c7802 */ /* 0x000fe20000000f00 */
[----:B------:R-:W-:-:S07]  /*21ae0*/  IMAD.MOV.U32 R2, RZ, RZ, R14 ;  /* 0x000000ffff027224 */ /* 0x000fce00078e000e */
[----:B------:R-:W-:Y:S05]  /*21af0*/  WARPSYNC.COLLECTIVE R15, `(.L_x_886) ;  /* 0x000000000f087348 */ /* 0x000fea0003c00000 */
[----:B------:R0:W1:Y:S02]  /*21b00*/  SHFL.IDX P6, R14, R13, R12, R11 ;  /* 0x0000000c0d0e7389 */ /* 0x00006400000c000b */
[----:B01----:R-:W-:Y:S01]  /*21b10*/  ENDCOLLECTIVE ;  /* 0x000000000000791b */ /* 0x003fe20003800000 */
.L_x_886:
        /* <DEDUP_REMOVED lines=13> */
.L_x_887:
[----:B------:R-:W-:Y:S01]  /*21bf0*/  IMAD.MOV.U32 R2, RZ, RZ, R14 ;  /* 0x000000ffff027224 */ /* 0x000fe200078e000e */
[----:B------:R-:W-:Y:S06]  /*21c00*/  BRA `(.L_x_888) ;  /* 0xffffffb4005c7947 */ /* 0x000fec000383ffff */
.L_x_748:
[----:B-1----:R1:W2:Y:S02]  /*21c10*/  SYNCS.PHASECHK.TRANS64.TRYWAIT P0, [R5+URZ+0x2a860], R2 ;  /* 0x02a86002050075a7 */ /* 0x0022a4000800017f */
[----:B--2---:R-:W-:Y:S05]  /*21c20*/  @!P0 NANOSLEEP.SYNCS 0x989680 ;  /* 0x009896800000895d */ /* 0x004fea0003900000 */
[----:B------:R-:W2:Y:S02]  /*21c30*/  @!P0 SYNCS.PHASECHK.TRANS64 P0, [R5+URZ+0x2a860], R2 ;  /* 0x02a86002050085a7 */ /* 0x000ea4000800007f */
[----:B--2---:R-:W-:Y:S05]  /*21c40*/  @!P0 BRA `(.L_x_748) ;  /* 0xfffffffc00f08947 */ /* 0x004fea000383ffff */
[----:B------:R-:W-:Y:S05]  /*21c50*/  BRA `(.L_x_889) ;  /* 0xffffffb400b87947 */ /* 0x000fea000383ffff */
.L_x_749:
        /* <DEDUP_REMOVED lines=8> */
.L_x_891:
[----:B------:R-:W-:Y:S05]  /*21ce0*/  BSYNC B1 ;  /* 0x0000000000017941 */ /* 0x000fea0003800000 */
.L_x_890:
[----:B------:R-:W-:Y:S01]  /*21cf0*/  IMAD.MOV.U32 R13, RZ, RZ, R24 ;  /* 0x000000ffff0d7224 */ /* 0x000fe200078e0018 */
[----:B------:R-:W-:Y:S01]  /*21d00*/  MOV R12, RZ ;  /* 0x000000ff000c7202 */ /* 0x000fe20000000f00 */
[----:B------:R-:W-:Y:S01]  /*21d10*/  IMAD.MOV.U32 R11, RZ, RZ, 0x181f ;  /* 0x0000181fff0b7424 */ /* 0x000fe200078e00ff */
[----:B------:R-:W-:Y:S01]  /*21d20*/  MOV R15, 0xffffffff ;  /* 0xffffffff000f7802 */ /* 0x000fe20000000f00 */
[----:B------:R-:W-:Y:S01]  /*21d30*/  IMAD R4, R4, 0x2, R22 ;  /* 0x0000000204047824 */ /* 0x000fe200078e0216 */
[----:B------:R-:W-:-:S07]  /*21d40*/  MOV R3, R14 ;  /* 0x0000000e00037202 */ /* 0x000fce0000000f00 */
[----:B------:R-:W-:Y:S05]  /*21d50*/  WARPSYNC.COLLECTIVE R15, `(.L_x_892) ;  /* 0x000000000f087348 */ /* 0x000fea0003c00000 */
[----:B------:R0:W1:Y:S02]  /*21d60*/  SHFL.IDX P6, R14, R13, R12, R11 ;  /* 0x0000000c0d0e7389 */ /* 0x00006400000c000b */
[----:B01----:R-:W-:Y:S01]  /*21d70*/  ENDCOLLECTIVE ;  /* 0x000000000000791b */ /* 0x003fe20003800000 */
.L_x_892:
[----:B------:R-:W-:Y:S01]  /*21d80*/  MOV R13, R25 ;  /* 0x00000019000d7202 */ /* 0x000fe20000000f00 */
[----:B------:R-:W-:Y:S02]  /*21d90*/  IMAD.MOV.U32 R12, RZ, RZ, 0x1 ;  /* 0x00000001ff0c7424 */ /* 0x000fe400078e00ff */
[----:B------:R-:W-:-:S07]  /*21da0*/  IMAD.MOV.U32 R2, RZ, RZ, R14 ;  /* 0x000000ffff027224 */ /* 0x000fce00078e000e */
[----:B------:R-:W-:Y:S05]  /*21db0*/  WARPSYNC.COLLECTIVE R15, `(.L_x_893) ;  /* 0x000000000f087348 */ /* 0x000fea0003c00000 */
[----:B------:R0:W1:Y:S02]  /*21dc0*/  SHFL.IDX P6, R14, R13, R12, R11 ;  /* 0x0000000c0d0e7389 */ /* 0x00006400000c000b */
[----:B01----:R-:W-:Y:S01]  /*21dd0*/  ENDCOLLECTIVE ;  /* 0x000000000000791b */ /* 0x003fe20003800000 */
.L_x_893:
[----:B------:R-:W-:-:S04]  /*21de0*/  IADD3 R2, P1, R2, R0, RZ ;  /* 0x0000000002027210 */ /* 0x000fc80007f3e0ff */
[----:B------:R-:W-:Y:S02]  /*21df0*/  IADD3.X R3, RZ, R3, RZ, P1, !PT ;  /* 0x00000003ff037210 */ /* 0x000fe40000ffe4ff */
        /* <DEDUP_REMOVED lines=13> */
.L_x_894:
[----:B------:R-:W-:Y:S01]  /*21ed0*/  MOV R13, R25 ;  /* 0x00000019000d7202 */ /* 0x000fe20000000f00 */
[----:B------:R-:W-:Y:S01]  /*21ee0*/  IMAD.MOV.U32 R12, RZ, RZ, 0x2 ;  /* 0x00000002ff0c7424 */ /* 0x000fe200078e00ff */
[----:B------:R-:W-:-:S07]  /*21ef0*/  MOV R2, R14 ;  /* 0x0000000e00027202 */ /* 0x000fce0000000f00 */
[----:B------:R-:W-:Y:S05]  /*21f00*/  WARPSYNC.COLLECTIVE R15, `(.L_x_895) ;  /* 0x000000000f087348 */ /* 0x000fea0003c00000 */
[----:B------:R0:W1:Y:S02]  /*21f10*/  SHFL.IDX P6, R14, R13, R12, R11 ;  /* 0x0000000c0d0e7389 */ /* 0x00006400000c000b */
[----:B01----:R-:W-:Y:S01]  /*21f20*/  ENDCOLLECTIVE ;  /* 0x000000000000791b */ /* 0x003fe20003800000 */
.L_x_895:
        /* <DEDUP_REMOVED lines=14> */
.L_x_896:
[----:B------:R-:W-:Y:S01]  /*22010*/  MOV R13, R25 ;  /* 0x00000019000d7202 */ /* 0x000fe20000000f00 */
[----:B------:R-:W-:Y:S01]  /*22020*/  IMAD.MOV.U32 R12, RZ, RZ, 0x3 ;  /* 0x00000003ff0c7424 */ /* 0x000fe200078e00ff */
[----:B------:R-:W-:-:S07]  /*22030*/  MOV R2, R14 ;  /* 0x0000000e00027202 */ /* 0x000fce0000000f00 */
[----:B------:R-:W-:Y:S05]  /*22040*/  WARPSYNC.COLLECTIVE R15, `(.L_x_897) ;  /* 0x000000000f087348 */ /* 0x000fea0003c00000 */
[----:B------:R0:W1:Y:S02]  /*22050*/  SHFL.IDX P6, R14, R13, R12, R11 ;  /* 0x0000000c0d0e7389 */ /* 0x00006400000c000b */
[----:B01----:R-:W-:Y:S01]  /*22060*/  ENDCOLLECTIVE ;  /* 0x000000000000791b */ /* 0x003fe20003800000 */
.L_x_897:
        /* <DEDUP_REMOVED lines=14> */
.L_x_898:
[----:B------:R-:W-:Y:S01]  /*22150*/  MOV R13, R25 ;  /* 0x00000019000d7202 */ /* 0x000fe20000000f00 */
[----:B------:R-:W-:Y:S01]  /*22160*/  IMAD.MOV.U32 R12, RZ, RZ, 0x4 ;  /* 0x00000004ff0c7424 */ /* 0x000fe200078e00ff */
[----:B------:R-:W-:-:S07]  /*22170*/  MOV R2, R14 ;  /* 0x0000000e00027202 */ /* 0x000fce0000000f00 */
[----:B------:R-:W-:Y:S05]  /*22180*/  WARPSYNC.COLLECTIVE R15, `(.L_x_899) ;  /* 0x000000000f087348 */ /* 0x000fea0003c00000 */
[----:B------:R0:W1:Y:S02]  /*22190*/  SHFL.IDX P6, R14, R13, R12, R11 ;  /* 0x0000000c0d0e7389 */ /* 0x00006400000c000b */
[----:B01----:R-:W-:Y:S01]  /*221a0*/  ENDCOLLECTIVE ;  /* 0x000000000000791b */ /* 0x003fe20003800000 */
.L_x_899:
        /* <DEDUP_REMOVED lines=14> */
.L_x_900:
[----:B------:R-:W-:Y:S01]  /*22290*/  MOV R13, R25 ;  /* 0x00000019000d7202 */ /* 0x000fe20000000f00 */
[----:B------:R-:W-:Y:S01]  /*222a0*/  IMAD.MOV.U32 R12, RZ, RZ, 0x5 ;  /* 0x00000005ff0c7424 */ /* 0x000fe200078e00ff */
[----:B------:R-:W-:-:S07]  /*222b0*/  MOV R2, R14 ;  /* 0x0000000e00027202 */ /* 0x000fce0000000f00 */
[----:B------:R-:W-:Y:S05]  /*222c0*/  WARPSYNC.COLLECTIVE R15, `(.L_x_901) ;  /* 0x000000000f087348 */ /* 0x000fea0003c00000 */
[----:B------:R0:W1:Y:S02]  /*222d0*/  SHFL.IDX P6, R14, R13, R12, R11 ;  /* 0x0000000c0d0e7389 */ /* 0x00006400000c000b */
[----:B01----:R-:W-:Y:S01]  /*222e0*/  ENDCOLLECTIVE ;  /* 0x000000000000791b */ /* 0x003fe20003800000 */
.L_x_901:
        /* <DEDUP_REMOVED lines=8> */
[----:B------:R-:W-:Y:S02]  /*22370*/  ISETP.LT.OR P2, PT, R8, 0x41, !P0 ;  /* 0x000000410800780c */ /* 0x000fe40004741670 */
[----:B------:R-:W-:-:S11]  /*22380*/  MOV R25, R14 ;  /* 0x0000000e00197202 */ /* 0x000fd60000000f00 */
[----:B0-----:R-:W-:Y:S05]  /*22390*/  WARPSYNC.COLLECTIVE R15, `(.L_x_902) ;  /* 0x000000000f087348 */ /* 0x001fea0003c00000 */
[----:B------:R1:W2:Y:S02]  /*223a0*/  SHFL.IDX P6, R14, R13, R12, R11 ;  /* 0x0000000c0d0e7389 */ /* 0x0002a400000c000b */
[----:B012---:R-:W-:Y:S01]  /*223b0*/  ENDCOLLECTIVE ;  /* 0x000000000000791b */ /* 0x007fe20003800000 */
.L_x_902:
[----:B------:R-:W-:Y:S01]  /*223c0*/  @!PT LDS RZ, [RZ] ;  /* 0x00000000fffff984 */ /* 0x000fe20000000800 */
[----:B------:R-:W-:Y:S01]  /*223d0*/  @!PT LDS RZ, [RZ] ;  /* 0x00000000fffff984 */ /* 0x000fe20000000800 */
[----:B------:R-:W-:Y:S01]  /*223e0*/  @!PT LDS RZ, [RZ] ;  /* 0x00000000fffff984 */ /* 0x000fe20000000800 */
[----:B------:R0:W-:Y:S02]  /*223f0*/  LDGSTS.E.BYPASS.LTC128B.128 [R4+0x5400], desc[UR60][R2.64+0x80], !P2 ;  /* 0x0540008002047fae */ /* 0x0001e4000d101d7c */
[----:B0-----:R-:W-:Y:S01]  /*22400*/  MOV R2, R14 ;  /* 0x0000000e00027202 */ /* 0x001fe20000000f00 */
[----:B------:R-:W-:Y:S06]  /*22410*/  BRA `(.L_x_903) ;  /* 0xffffffb000a87947 */ /* 0x000fec000383ffff */
.L_x_757:
[----:B0-----:R0:W1:Y:S02]  /*22420*/  SYNCS.PHASECHK.TRANS64.TRYWAIT P0, [R0+URZ+0x2a860], R3 ;  /* 0x02a86003000075a7 */ /* 0x001064000800017f */
[----:B-1----:R-:W-:Y:S05]  /*22430*/  @!P0 NANOSLEEP.SYNCS 0x989680 ;  /* 0x009896800000895d */ /* 0x002fea0003900000 */
[----:B------:R-:W1:Y:S02]  /*22440*/  @!P0 SYNCS.PHASECHK.TRANS64 P0, [R0+URZ+0x2a860], R3 ;  /* 0x02a86003000085a7 */ /* 0x000e64000800007f */
[----:B-1----:R-:W-:Y:S05]  /*22450*/  @!P0 BRA `(.L_x_757) ;  /* 0xfffffffc00f08947 */ /* 0x002fea000383ffff */
[----:B------:R-:W-:Y:S05]  /*22460*/  BRA `(.L_x_904) ;  /* 0xffffffb400c47947 */ /* 0x000fea000383ffff */
.L_x_758:
[----:B------:R-:W-:Y:S01]  /*22470*/  BSSY B0, `(.L_x_905) ;  /* 0x0000008000007945 */ /* 0x000fe20003800000 */
[----:B------:R-:W-:Y:S01]  /*22480*/  IMAD.MOV.U32 R13, RZ, RZ, R25 ;  /* 0x000000ffff0d7224 */ /* 0x000fe200078e0019 */
[----:B------:R-:W-:Y:S01]  /*22490*/  MOV R12, RZ ;  /* 0x000000ff000c7202 */ /* 0x000fe20000000f00 */
[----:B------:R-:W-:Y:S01]  /*224a0*/  IMAD.MOV.U32 R11, RZ, RZ, 0x181f ;  /* 0x0000181fff0b7424 */ /* 0x000fe200078e00ff */
[----:B------:R-:W-:-:S07]  /*224b0*/  MOV R15, 0xffffffff ;  /* 0xffffffff000f7802 */ /* 0x000fce0000000f00 */
[----:B0-----:R-:W-:Y:S05]  /*224c0*/  WARPSYNC.COLLECTIVE R15, `(.L_x_906) ;  /* 0x000000000f087348 */ /* 0x001fea0003c00000 */
[----:B------:R1:W2:Y:S02]  /*224d0*/  SHFL.IDX P6, R14, R13, R12, R11 ;  /* 0x0000000c0d0e7389 */ /* 0x0002a400000c000b */
[----:B012---:R-:W-:Y:S01]  /*224e0*/  ENDCOLLECTIVE ;  /* 0x000000000000791b */ /* 0x007fe20003800000 */
.L_x_906:
[----:B------:R-:W-:Y:S05]  /*224f0*/  BSYNC B0 ;  /* 0x0000000000007941 */ /* 0x000fea0003800000 */
.L_x_905:
[----:B------:R-:W0:Y:S01]  /*22500*/  S2R R5, SR_TID.X ;  /* 0x0000000000057919 */ /* 0x000e220000002100 */
[----:B------:R-:W-:Y:S01]  /*22510*/  MOV R13, R24 ;  /* 0x00000018000d7202 */ /* 0x000fe20000000f00 */
[----:B------:R-:W-:Y:S01]  /*22520*/  IMAD.MOV.U32 R12, RZ, RZ, RZ ;  /* 0x000000ffff0c7224 */ /* 0x000fe200078e00ff */
[----:B------:R-:W-:Y:S01]  /*22530*/  MOV R11, 0x181f ;  /* 0x0000181f000b7802 */ /* 0x000fe20000000f00 */
[----:B------:R-:W-:Y:S01]  /*22540*/  IMAD.MOV.U32 R15, RZ, RZ, -0x1 ;  /* 0xffffffffff0f7424 */ /* 0x000fe200078e00ff */
[C---:B------:R-:W-:Y:S01]  /*22550*/  LOP3.LUT R2, R30.reuse, 0x1, RZ, 0xc0, !PT ;  /* 0x000000011e027812 */ /* 0x040fe200078ec0ff */
[----:B------:R-:W-:Y:S01]  /*22560*/  IMAD.MOV.U32 R3, RZ, RZ, R14 ;  /* 0x000000ffff037224 */ /* 0x000fe200078e000e */
[----:B------:R-:W-:Y:S01]  /*22570*/  LOP3.LUT P0, RZ, R30, 0x2, RZ, 0xc0, !PT ;  /* 0x000000021eff7812 */ /* 0x000fe2000780c0ff */
[----:B------:R-:W-:-:S12]  /*22580*/  IMAD R4, R4, 0x2, R22 ;  /* 0x0000000204047824 */ /* 0x000fd800078e0216 */
[----:B0-----:R-:W-:Y:S05]  /*22590*/  WARPSYNC.COLLECTIVE R15, `(.L_x_907) ;  /* 0x000000000f087348 */ /* 0x001fea0003c00000 */
[----:B------:R1:W2:Y:S02]  /*225a0*/  SHFL.IDX P6, R14, R13, R12, R11 ;  /* 0x0000000c0d0e7389 */ /* 0x0002a400000c000b */
[----:B012---:R-:W-:Y:S01]  /*225b0*/  ENDCOLLECTIVE ;  /* 0x000000000000791b */ /* 0x007fe20003800000 */
.L_x_907:
[----:B------:R-:W-:Y:S02]  /*225c0*/  ISETP.NE.U32.AND P1, PT, R2, 0x1, PT ;  /* 0x000000010200780c */ /* 0x000fe40003f25070 */
[C---:B------:R-:W-:Y:S02]  /*225d0*/  ISETP.LT.OR P4, PT, R6.reuse, 0x1, !P0 ;  /* 0x000000010600780c */ /* 0x040fe40004781670 */
[----:B------:R-:W-:Y:S02]  /*225e0*/  ISETP.LT.OR P3, PT, R6, 0x1, P1 ;  /* 0x000000010600780c */ /* 0x000fe40000f61670 */
[----:B------:R-:W-:Y:S01]  /*225f0*/  MOV R13, R25 ;  /* 0x00000019000d7202 */ /* 0x000fe20000000f00 */
[----:B------:R-:W-:Y:S01]  /*22600*/  IMAD.MOV.U32 R12, RZ, RZ, 0x1 ;  /* 0x00000001ff0c7424 */ /* 0x000fe200078e00ff */
[----:B------:R-:W-:-:S04]  /*22610*/  SHF.L.U32 R5, R5, 0x3, RZ ;  /* 0x0000000305057819 */ /* 0x000fc800000006ff */
[----:B------:R-:W-:-:S05]  /*22620*/  LOP3.LUT R5, R5, 0x38, RZ, 0xc0, !PT ;  /* 0x0000003805057812 */ /* 0x000fca00078ec0ff */
[----:B------:R-:W-:-:S05]  /*22630*/  IMAD.SHL.U32 R5, R5, 0x2, RZ ;  /* 0x0000000205057824 */ /* 0x000fca00078e00ff */
[----:B------:R-:W-:-:S13]  /*22640*/  IADD3 R2, P2, R14, R5, RZ ;  /* 0x000000050e027210 */ /* 0x000fda0007f5e0ff */
[----:B------:R-:W-:Y:S05]  /*22650*/  WARPSYNC.COLLECTIVE R15, `(.L_x_908) ;  /* 0x000000000f087348 */ /* 0x000fea0003c00000 */
[----:B------:R0:W1:Y:S02]  /*22660*/  SHFL.IDX P6, R14, R13, R12, R11 ;  /* 0x0000000c0d0e7389 */ /* 0x00006400000c000b */
[----:B01----:R-:W-:Y:S01]  /*22670*/  ENDCOLLECTIVE ;  /* 0x000000000000791b */ /* 0x003fe20003800000 */
.L_x_908:
        /* <DEDUP_REMOVED lines=13> */
.L_x_909:
[----:B------:R-:W-:Y:S01]  /*22750*/  IMAD.MOV.U32 R13, RZ, RZ, R25 ;  /* 0x000000ffff0d7224 */ /* 0x000fe200078e0019 */
[----:B------:R-:W-:Y:S02]  /*22760*/  MOV R12, 0x2 ;  /* 0x00000002000c7802 */ /* 0x000fe40000000f00 */
[----:B------:R-:W-:-:S13]  /*22770*/  IADD3 R2, P2, R14, R5, RZ ;  /* 0x000000050e027210 */ /* 0x000fda0007f5e0ff */
[----:B------:R-:W-:Y:S05]  /*22780*/  WARPSYNC.COLLECTIVE R15, `(.L_x_910) ;  /* 0x000000000f087348 */ /* 0x000fea0003c00000 */
[----:B------:R0:W1:Y:S02]  /*22790*/  SHFL.IDX P6, R14, R13, R12, R11 ;  /* 0x0000000c0d0e7389 */ /* 0x00006400000c000b */
[----:B01----:R-:W-:Y:S01]  /*227a0*/  ENDCOLLECTIVE ;  /* 0x000000000000791b */ /* 0x003fe20003800000 */
.L_x_910:
[----:B------:R-:W-:-:S05]  /*227b0*/  IADD3.X R3, RZ, R8, RZ, P2, !PT ;  /* 0x00000008ff037210 */ /* 0x000fca00017fe4ff */
[----:B------:R-:W-:Y:S01]  /*227c0*/  @!PT LDS RZ, [RZ] ;  /* 0x00000000fffff984 */ /* 0x000fe20000000800 */
[----:B------:R-:W-:Y:S01]  /*227d0*/  @!PT LDS RZ, [RZ] ;  /* 0x00000000fffff984 */ /* 0x000fe20000000800 */
[----:B------:R-:W-:Y:S01]  /*227e0*/  @!PT LDS RZ, [RZ] ;  /* 0x00000000fffff984 */ /* 0x000fe20000000800 */
[----:B------:R0:W-:Y:S01]  /*227f0*/  LDGSTS.E.BYPASS.LTC128B.128 [R4+0xc00], desc[UR60][R2.64], !P3 ;  /* 0x00c0000002047fae */ /* 0x0001e2000d901d7c */
[----:B------:R-:W-:-:S03]  /*22800*/  ISETP.LT.OR P3, PT, R6, 0x21, P1 ;  /* 0x000000210600780c */ /* 0x000fc60000f61670 */
[----:B------:R0:W-:Y:S01]  /*22810*/  LDGSTS.E.BYPASS.LTC128B.128 [R4+0x3c00], desc[UR60][R2.64+0x80], !P4 ;  /* 0x03c0008002047fae */ /* 0x0001e2000e101d7c */
[----:B------:R-:W-:Y:S02]  /*22820*/  ISETP.LT.OR P4, PT, R6, 0x21, !P0 ;  /* 0x000000210600780c */ /* 0x000fe40004781670 */
[----:B------:R-:W-:Y:S01]  /*22830*/  MOV R13, R24 ;  /* 0x00000018000d7202 */ /* 0x000fe20000000f00 */
[----:B------:R-:W-:-:S10]  /*22840*/  IMAD.MOV.U32 R7, RZ, RZ, R14 ;  /* 0x000000ffff077224 */ /* 0x000fd400078e000e */
[----:B0-----:R-:W-:Y:S05]  /*22850*/  WARPSYNC.COLLECTIVE R15, `(.L_x_911) ;  /* 0x000000000f087348 */ /* 0x001fea0003c00000 */
[----:B------:R1:W2:Y:S02]  /*22860*/  SHFL.IDX P6, R14, R13, R12, R11 ;  /* 0x0000000c0d0e7389 */ /* 0x0002a400000c000b */
[----:B012---:R-:W-:Y:S01]  /*22870*/  ENDCOLLECTIVE ;  /* 0x000000000000791b */ /* 0x007fe20003800000 */
.L_x_911:
[----:B------:R-:W-:Y:S01]  /*22880*/  IMAD.MOV.U32 R13, RZ, RZ, R25 ;  /* 0x000000ffff0d7224 */ /* 0x000fe200078e0019 */
[----:B------:R-:W-:Y:S01]  /*22890*/  MOV R12, 0x3 ;  /* 0x00000003000c7802 */ /* 0x000fe20000000f00 */
[----:B------:R-:W-:-:S07]  /*228a0*/  IMAD.MOV.U32 R10, RZ, RZ, R14 ;  /* 0x000000ffff0a7224 */ /* 0x000fce00078e000e */
[----:B------:R-:W-:Y:S05]  /*228b0*/  WARPSYNC.COLLECTIVE R15, `(.L_x_912) ;  /* 0x000000000f087348 */ /* 0x000fea0003c00000 */
[----:B------:R0:W1:Y:S02]  /*228c0*/  SHFL.IDX P6, R14, R13, R12, R11 ;  /* 0x0000000c0d0e7389 */ /* 0x00006400000c000b */
[----:B01----:R-:W-:Y:S01]  /*228d0*/  ENDCOLLECTIVE ;  /* 0x000000000000791b */ /* 0x003fe20003800000 */
.L_x_912:
        /* <DEDUP_REMOVED lines=14> */
.L_x_913:
[----:B------:R-:W-:Y:S01]  /*229c0*/  MOV R13, R25 ;  /* 0x00000019000d7202 */ /* 0x000fe20000000f00 */
[----:B------:R-:W-:Y:S01]  /*229d0*/  IMAD.MOV.U32 R12, RZ, RZ, 0x4 ;  /* 0x00000004ff0c7424 */ /* 0x000fe200078e00ff */
[----:B------:R-:W-:-:S13]  /*229e0*/  IADD3 R2, P2, R14, R5, RZ ;  /* 0x000000050e027210 */ /* 0x000fda0007f5e0ff */
[----:B------:R-:W-:Y:S05]  /*229f0*/  WARPSYNC.COLLECTIVE R15, `(.L_x_914) ;  /* 0x000000000f087348 */ /* 0x000fea0003c00000 */
[----:B------:R0:W1:Y:S02]  /*22a00*/  SHFL.IDX P6, R14, R13, R12, R11 ;  /* 0x0000000c0d0e7389 */ /* 0x00006400000c000b */
[----:B01----:R-:W-:Y:S01]  /*22a10*/  ENDCOLLECTIVE ;  /* 0x000000000000791b */ /* 0x003fe20003800000 */
.L_x_914:
        /* <DEDUP_REMOVED lines=13> */
.L_x_915:
[----:B------:R-:W-:Y:S01]  /*22af0*/  MOV R13, R25 ;  /* 0x00000019000d7202 */ /* 0x000fe20000000f00 */
[----:B------:R-:W-:Y:S01]  /*22b00*/  IMAD.MOV.U32 R12, RZ, RZ, 0x5 ;  /* 0x00000005ff0c7424 */ /* 0x000fe200078e00ff */
[----:B------:R-:W-:-:S07]  /*22b10*/  MOV R10, R14 ;  /* 0x0000000e000a7202 */ /* 0x000fce0000000f00 */
[----:B------:R-:W-:Y:S05]  /*22b20*/  WARPSYNC.COLLECTIVE R15, `(.L_x_916) ;  /* 0x000000000f087348 */ /* 0x000fea0003c00000 */
[----:B------:R0:W1:Y:S02]  /*22b30*/  SHFL.IDX P6, R14, R13, R12, R11 ;  /* 0x0000000c0d0e7389 */ /* 0x00006400000c000b */
[----:B01----:R-:W-:Y:S01]  /*22b40*/  ENDCOLLECTIVE ;  /* 0x000000000000791b */ /* 0x003fe20003800000 */
.L_x_916:
        /* <DEDUP_REMOVED lines=8> */
[----:B------:R-:W-:-:S07]  /*22bd0*/  MOV R25, R14 ;  /* 0x0000000e00197202 */ /* 0x000fce0000000f00 */
[----:B0-----:R-:W-:Y:S05]  /*22be0*/  WARPSYNC.COLLECTIVE R15, `(.L_x_917) ;  /* 0x000000000f087348 */ /* 0x001fea0003c00000 */
[----:B------:R1:W2:Y:S02]  /*22bf0*/  SHFL.IDX P6, R14, R13, R12, R11 ;  /* 0x0000000c0d0e7389 */ /* 0x0002a400000c000b */
[----:B012---:R-:W-:Y:S01]  /*22c00*/  ENDCOLLECTIVE ;  /* 0x000000000000791b */ /* 0x007fe20003800000 */
.L_x_917:
[----:B------:R-:W-:Y:S05]  /*22c10*/  BRA `(.L_x_918) ;  /* 0xffffffb000c07947 */ /* 0x000fea000383ffff */
.L_x_763:
        /* <DEDUP_REMOVED lines=8> */
.L_x_920:
[----:B------:R-:W-:Y:S05]  /*22ca0*/  BSYNC B0 ;  /* 0x0000000000007941 */ /* 0x000fea0003800000 */
.L_x_919:
[----:B------:R-:W-:Y:S01]  /*22cb0*/  IMAD.MOV.U32 R13, RZ, RZ, R16 ;  /* 0x000000ffff0d7224 */ /* 0x000fe200078e0010 */
[----:B------:R-:W-:Y:S01]  /*22cc0*/  MOV R12, 0x1 ;  /* 0x00000001000c7802 */ /* 0x000fe20000000f00 */
[----:B------:R-:W-:Y:S01]  /*22cd0*/  IMAD.MOV.U32 R11, RZ, RZ, 0x1f ;  /* 0x0000001fff0b7424 */ /* 0x000fe200078e00ff */
[----:B------:R-:W-:Y:S02]  /*22ce0*/  MOV R15, 0xffffffff ;  /* 0xffffffff000f7802 */ /* 0x000fe40000000f00 */
[----:B------:R-:W-:Y:S02]  /*22cf0*/  MOV R5, R14 ;  /* 0x0000000e00057202 */ /* 0x000fe40000000f00 */
[----:B------:R-:W-:-:S07]  /*22d00*/  IADD3 R7, R19, R8, RZ ;  /* 0x0000000813077210 */ /* 0x000fce0007ffe0ff */
[----:B------:R-:W-:Y:S05]  /*22d10*/  WARPSYNC.COLLECTIVE R15, `(.L_x_921) ;  /* 0x000000000f087348 */ /* 0x000fea0003c00000 */
[----:B------:R0:W1:Y:S02]  /*22d20*/  SHFL.IDX P6, R14, R13, R12, R11 ;  /* 0x0000000c0d0e7389 */ /* 0x00006400000c000b */
[----:B01----:R-:W-:Y:S01]  /*22d30*/  ENDCOLLECTIVE ;  /* 0x000000000000791b */ /* 0x003fe20003800000 */
.L_x_921:
[----:B------:R-:W-:Y:S02]  /*22d40*/  ULDC UR4, c[0x0][0xc3c] ;  /* 0x00030f0000047ab9 */ /* 0x000fe40000000800 */
[----:B------:R-:W-:-:S13]  /*22d50*/  ISETP.GE.OR P1, PT, R7, UR4, !P0 ;  /* 0x0000000407007c0c */ /* 0x000fda000c726670 */
[----:B------:R-:W0:Y:S01]  /*22d60*/  @!P1 LDC.64 R2, c[0x0][0xc80] ;  /* 0x00032000ff029b82 */ /* 0x000e220000000a00 */
[----:B------:R-:W-:Y:S01]  /*22d70*/  IMAD.MOV.U32 R4, RZ, RZ, RZ ;  /* 0x000000ffff047224 */ /* 0x000fe200078e00ff */
[----:B------:R-:W-:Y:S01]  /*22d80*/  MOV R11, RZ ;  /* 0x000000ff000b7202 */ /* 0x000fe20000000f00 */
        /* <DEDUP_REMOVED lines=13> */
.L_x_922:
[----:B------:R-:W-:Y:S01]  /*22e60*/  IMAD.MOV.U32 R12, RZ, RZ, 0x2 ;  /* 0x00000002ff0c7424 */ /* 0x000fe200078e00ff */
[----:B------:R-:W-:-:S05]  /*22e70*/  SEL R7, R14, RZ, P1 ;  /* 0x000000ff0e077207 */ /* 0x000fca0000800000 */
[----:B------:R-:W-:-:S05]  /*22e80*/  IMAD.IADD R6, R4, 0x1, R7 ;  /* 0x0000000104067824 */ /* 0x000fca00078e0207 */
[----:B------:R-:W-:-:S07]  /*22e90*/  MOV R13, R6 ;  /* 0x00000006000d7202 */ /* 0x000fce0000000f00 */
[----:B------:R-:W-:Y:S05]  /*22ea0*/  WARPSYNC.COLLECTIVE R15, `(.L_x_923) ;  /* 0x000000000f087348 */ /* 0x000fea0003c00000 */
[----:B------:R0:W1:Y:S02]  /*22eb0*/  SHFL.UP P6, R14, R13, R12, R11 ;  /* 0x0400000c0d0e7389 */ /* 0x00006400000c000b */
[----:B01----:R-:W-:Y:S01]  /*22ec0*/  ENDCOLLECTIVE ;  /* 0x000000000000791b */ /* 0x003fe20003800000 */
.L_x_923:
[----:B------:R-:W-:Y:S02]  /*22ed0*/  MOV R12, 0x4 ;  /* 0x00000004000c7802 */ /* 0x000fe40000000f00 */
[----:B------:R-:W-:-:S04]  /*22ee0*/  SEL R7, R14, RZ, P2 ;  /* 0x000000ff0e077207 */ /* 0x000fc80001000000 */
[----:B------:R-:W-:-:S05]  /*22ef0*/  IADD3 R7, R6, R7, RZ ;  /* 0x0000000706077210 */ /* 0x000fca0007ffe0ff */
[----:B------:R-:W-:-:S07]  /*22f00*/  IMAD.MOV.U32 R13, RZ, RZ, R7 ;  /* 0x000000ffff0d7224 */ /* 0x000fce00078e0007 */
[----:B------:R-:W-:Y:S05]  /*22f10*/  WARPSYNC.COLLECTIVE R15, `(.L_x_924) ;  /* 0x000000000f087348 */ /* 0x000fea0003c00000 */
[----:B------:R0:W1:Y:S02]  /*22f20*/  SHFL.UP P6, R14, R13, R12, R11 ;  /* 0x0400000c0d0e7389 */ /* 0x00006400000c000b */
[----:B01----:R-:W-:Y:S01]  /*22f30*/  ENDCOLLECTIVE ;  /* 0x000000000000791b */ /* 0x003fe20003800000 */
.L_x_924:
[----:B------:R-:W-:Y:S01]  /*22f40*/  IMAD.MOV.U32 R12, RZ, RZ, 0x8 ;  /* 0x00000008ff0c7424 */ /* 0x000fe200078e00ff */
[----:B------:R-:W-:-:S05]  /*22f50*/  SEL R2, R14, RZ, P3 ;  /* 0x000000ff0e027207 */ /* 0x000fca0001800000 */
[----:B------:R-:W-:-:S05]  /*22f60*/  IMAD.IADD R2, R7, 0x1, R2 ;  /* 0x0000000107027824 */ /* 0x000fca00078e0202 */
[----:B------:R-:W-:-:S07]  /*22f70*/  MOV R13, R2 ;  /* 0x00000002000d7202 */ /* 0x000fce0000000f00 */
[----:B------:R-:W-:Y:S05]  /*22f80*/  WARPSYNC.COLLECTIVE R15, `(.L_x_925) ;  /* 0x000000000f087348 */ /* 0x000fea0003c00000 */
[----:B------:R0:W1:Y:S02]  /*22f90*/  SHFL.UP P6, R14, R13, R12, R11 ;  /* 0x0400000c0d0e7389 */ /* 0x00006400000c000b */
[----:B01----:R-:W-:Y:S01]  /*22fa0*/  ENDCOLLECTIVE ;  /* 0x000000000000791b */ /* 0x003fe20003800000 */
.L_x_925:
[----:B------:R-:W-:Y:S02]  /*22fb0*/  MOV R12, 0x10 ;  /* 0x00000010000c7802 */ /* 0x000fe40000000f00 */
[----:B------:R-:W-:-:S04]  /*22fc0*/  SEL R3, R14, RZ, P4 ;  /* 0x000000ff0e037207 */ /* 0x000fc80002000000 */
[----:B------:R-:W-:-:S05]  /*22fd0*/  IADD3 R3, R2, R3, RZ ;  /* 0x0000000302037210 */ /* 0x000fca0007ffe0ff */
[----:B------:R-:W-:-:S07]  /*22fe0*/  IMAD.MOV.U32 R13, RZ, RZ, R3 ;  /* 0x000000ffff0d7224 */ /* 0x000fce00078e0003 */
[----:B------:R-:W-:Y:S05]  /*22ff0*/  WARPSYNC.COLLECTIVE R15, `(.L_x_926) ;  /* 0x000000000f087348 */ /* 0x000fea0003c00000 */
[----:B------:R0:W1:Y:S02]  /*23000*/  SHFL.UP P6, R14, R13, R12, R11 ;  /* 0x0400000c0d0e7389 */ /* 0x00006400000c000b */
[----:B01----:R-:W-:Y:S01]  /*23010*/  ENDCOLLECTIVE ;  /* 0x000000000000791b */ /* 0x003fe20003800000 */
.L_x_926:
[----:B------:R-:W-:Y:S01]  /*23020*/  IMAD.MOV.U32 R12, RZ, RZ, 0x1f ;  /* 0x0000001fff0c7424 */ /* 0x000fe200078e00ff */
[----:B------:R-:W-:Y:S02]  /*23030*/  MOV R11, 0x1f ;  /* 0x0000001f000b7802 */ /* 0x000fe40000000f00 */
[----:B------:R-:W-:-:S05]  /*23040*/  SEL R2, R14, RZ, P5 ;  /* 0x000000ff0e027207 */ /* 0x000fca0002800000 */
[----:B------:R-:W-:-:S05]  /*23050*/  IMAD.IADD R2, R3, 0x1, R2 ;  /* 0x0000000103027824 */ /* 0x000fca00078e0202 */
[----:B------:R-:W-:-:S07]  /*23060*/  MOV R13, R2 ;  /* 0x00000002000d7202 */ /* 0x000fce0000000f00 */
[----:B------:R-:W-:Y:S05]  /*23070*/  WARPSYNC.COLLECTIVE R15, `(.L_x_927) ;  /* 0x000000000f087348 */ /* 0x000fea0003c00000 */
[----:B------:R0:W1:Y:S02]  /*23080*/  SHFL.IDX P6, R14, R13, R12, R11 ;  /* 0x0000000c0d0e7389 */ /* 0x00006400000c000b */
[----:B01----:R-:W-:Y:S01]  /*23090*/  ENDCOLLECTIVE ;  /* 0x000000000000791b */ /* 0x003fe20003800000 */
.L_x_927:
[----:B------:R-:W-:Y:S05]  /*230a0*/  BRA `(.L_x_928) ;  /* 0xffffffb000c87947 */ /* 0x000fea000383ffff */
.L_x_768:
[----:B------:R-:W-:Y:S01]  /*230b0*/  BSSY B0, `(.L_x_929) ;  /* 0x0000008000007945 */ /* 0x000fe20003800000 */
[----:B-----5:R-:W-:Y:S01]  /*230c0*/  IMAD.MOV.U32 R13, RZ, RZ, R4 ;  /* 0x000000ffff0d7224 */ /* 0x020fe200078e0004 */
[----:B------:R-:W-:Y:S01]  /*230d0*/  MOV R12, 0x1 ;  /* 0x00000001000c7802 */ /* 0x000fe20000000f00 */
[----:B------:R-:W-:Y:S01]  /*230e0*/  IMAD.MOV.U32 R11, RZ, RZ, RZ ;  /* 0x000000ffff0b7224 */ /* 0x000fe200078e00ff */
[----:B------:R-:W-:-:S07]  /*230f0*/  MOV R15, 0xffffffff ;  /* 0xffffffff000f7802 */ /* 0x000fce0000000f00 */
[----:B0-----:R-:W-:Y:S05]  /*23100*/  WARPSYNC.COLLECTIVE R15, `(.L_x_930) ;  /* 0x000000000f087348 */ /* 0x001fea0003c00000 */
[----:B------:R1:W2:Y:S02]  /*23110*/  SHFL.UP P6, R14, R13, R12, R11 ;  /* 0x0400000c0d0e7389 */ /* 0x0002a400000c000b */
[----:B012---:R-:W-:Y:S01]  /*23120*/  ENDCOLLECTIVE ;  /* 0x000000000000791b */ /* 0x007fe20003800000 */
.L_x_930:
[----:B------:R-:W-:Y:S05]  /*23130*/  BSYNC B0 ;  /* 0x0000000000007941 */ /* 0x000fea0003800000 */
.L_x_929:
[----:B------:R-:W-:Y:S01]  /*23140*/  SEL R13, R14, RZ, P1 ;  /* 0x000000ff0e0d7207 */ /* 0x000fe20000800000 */
[----:B------:R-:W-:Y:S01]  /*23150*/  IMAD.MOV.U32 R11, RZ, RZ, RZ ;  /* 0x000000ffff0b7224 */ /* 0x000fe200078e00ff */
[----:B------:R-:W-:Y:S02]  /*23160*/  MOV R12, 0x2 ;  /* 0x00000002000c7802 */ /* 0x000fe40000000f00 */
[----:B------:R-:W-:Y:S01]  /*23170*/  MOV R15, 0xffffffff ;  /* 0xffffffff000f7802 */ /* 0x000fe20000000f00 */
[----:B------:R-:W-:-:S07]  /*23180*/  IMAD.IADD R13, R4, 0x1, R13 ;  /* 0x00000001040d7824 */ /* 0x000fce00078e020d */
[----:B------:R-:W-:Y:S05]  /*23190*/  WARPSYNC.COLLECTIVE R15, `(.L_x_931) ;  /* 0x000000000f087348 */ /* 0x000fea0003c00000 */
[----:B------:R0:W1:Y:S02]  /*231a0*/  SHFL.UP P6, R14, R13, R12, R11 ;  /* 0x0400000c0d0e7389 */ /* 0x00006400000c000b */
[----:B01----:R-:W-:Y:S01]  /*231b0*/  ENDCOLLECTIVE ;  /* 0x000000000000791b */ /* 0x003fe20003800000 */
.L_x_931:
[----:B------:R-:W-:Y:S01]  /*231c0*/  IMAD.MOV.U32 R12, RZ, RZ, 0x4 ;  /* 0x00000004ff0c7424 */ /* 0x000fe200078e00ff */
[----:B------:R-:W-:-:S05]  /*231d0*/  SEL R0, R14, RZ, P2 ;  /* 0x000000ff0e007207 */ /* 0x000fca0001000000 */
[----:B------:R-:W-:-:S05]  /*231e0*/  IMAD.IADD R0, R13, 0x1, R0 ;  /* 0x000000010d007824 */ /* 0x000fca00078e0200 */
[----:B------:R-:W-:-:S07]  /*231f0*/  MOV R13, R0 ;  /* 0x00000000000d7202 */ /* 0x000fce0000000f00 */
[----:B------:R-:W-:Y:S05]  /*23200*/  WARPSYNC.COLLECTIVE R15, `(.L_x_932) ;  /* 0x000000000f087348 */ /* 0x000fea0003c00000 */
[----:B------:R0:W1:Y:S02]  /*23210*/  SHFL.UP P6, R14, R13, R12, R11 ;  /* 0x0400000c0d0e7389 */ /* 0x00006400000c000b */
[----:B01----:R-:W-:Y:S01]  /*23220*/  ENDCOLLECTIVE ;  /* 0x000000000000791b */ /* 0x003fe20003800000 */
.L_x_932:
[----:B------:R-:W-:Y:S02]  /*23230*/  MOV R12, 0x8 ;  /* 0x00000008000c7802 */ /* 0x000fe40000000f00 */
[----:B------:R-:W-:-:S04]  /*23240*/  SEL R3, R14, RZ, P3 ;  /* 0x000000ff0e037207 */ /* 0x000fc80001800000 */
[----:B------:R-:W-:-:S05]  /*23250*/  IADD3 R2, R0, R3, RZ ;  /* 0x0000000300027210 */ /* 0x000fca0007ffe0ff */
[----:B------:R-:W-:-:S07]  /*23260*/  IMAD.MOV.U32 R13, RZ, RZ, R2 ;  /* 0x000000ffff0d7224 */ /* 0x000fce00078e0002 */
[----:B------:R-:W-:Y:S05]  /*23270*/  WARPSYNC.COLLECTIVE R15, `(.L_x_933) ;  /* 0x000000000f087348 */ /* 0x000fea0003c00000 */
[----:B------:R0:W1:Y:S02]  /*23280*/  SHFL.UP P6, R14, R13, R12, R11 ;  /* 0x0400000c0d0e7389 */ /* 0x00006400000c000b */
[----:B01----:R-:W-:Y:S01]  /*23290*/  ENDCOLLECTIVE ;  /* 0x000000000000791b */ /* 0x003fe20003800000 */
.L_x_933:
[----:B------:R-:W-:Y:S01]  /*232a0*/  IMAD.MOV.U32 R12, RZ, RZ, 0x10 ;  /* 0x00000010ff0c7424 */ /* 0x000fe200078e00ff */
[----:B------:R-:W-:-:S05]  /*232b0*/  SEL R3, R14, RZ, P4 ;  /* 0x000000ff0e037207 */ /* 0x000fca0002000000 */
[----:B------:R-:W-:-:S05]  /*232c0*/  IMAD.IADD R3, R2, 0x1, R3 ;  /* 0x0000000102037824 */ /* 0x000fca00078e0203 */
[----:B------:R-:W-:-:S07]  /*232d0*/  MOV R13, R3 ;  /* 0x00000003000d7202 */ /* 0x000fce0000000f00 */
[----:B------:R-:W-:Y:S05]  /*232e0*/  WARPSYNC.COLLECTIVE R15, `(.L_x_934) ;  /* 0x000000000f087348 */ /* 0x000fea0003c00000 */
[----:B------:R0:W1:Y:S02]  /*232f0*/  SHFL.UP P6, R14, R13, R12, R11 ;  /* 0x0400000c0d0e7389 */ /* 0x00006400000c000b */
[----:B01----:R-:W-:Y:S01]  /*23300*/  ENDCOLLECTIVE ;  /* 0x000000000000791b */ /* 0x003fe20003800000 */
.L_x_934:
[----:B------:R-:W-:Y:S01]  /*23310*/  MOV R12, 0x1f ;  /* 0x0000001f000c7802 */ /* 0x000fe20000000f00 */
[----:B------:R-:W-:Y:S01]  /*23320*/  IMAD.MOV.U32 R11, RZ, RZ, 0x1f ;  /* 0x0000001fff0b7424 */ /* 0x000fe200078e00ff */
[----:B------:R-:W-:-:S04]  /*23330*/  SEL R2, R14, RZ, P5 ;  /* 0x000000ff0e027207 */ /* 0x000fc80002800000 */
[----:B------:R-:W-:-:S05]  /*23340*/  IADD3 R2, R3, R2, RZ ;  /* 0x0000000203027210 */ /* 0x000fca0007ffe0ff */
[----:B------:R-:W-:-:S07]  /*23350*/  IMAD.MOV.U32 R13, RZ, RZ, R2 ;  /* 0x000000ffff0d7224 */ /* 0x000fce00078e0002 */
[----:B------:R-:W-:Y:S05]  /*23360*/  WARPSYNC.COLLECTIVE R15, `(.L_x_935) ;  /* 0x000000000f087348 */ /* 0x000fea0003c00000 */
[----:B------:R0:W1:Y:S02]  /*23370*/  SHFL.IDX P6, R14, R13, R12, R11 ;  /* 0x0000000c0d0e7389 */ /* 0x00006400000c000b */
[----:B01----:R-:W-:Y:S01]  /*23380*/  ENDCOLLECTIVE ;  /* 0x000000000000791b */ /* 0x003fe20003800000 */
.L_x_935:
[----:B------:R-:W-:Y:S05]  /*23390*/  BRA `(.L_x_936) ;  /* 0xffffffb000a87947 */ /* 0x000fea000383ffff */
.L_x_770:
[----:B------:R-:W-:Y:S01]  /*233a0*/  BSSY B0, `(.L_x_937) ;  /* 0x0000006000007945 */ /* 0x000fe20003800000 */
[----:B------:R-:W-:Y:S02]  /*233b0*/  PLOP3.LUT P6, PT, P6, PT, PT, 0x8, 0x0 ;  /* 0x000000000000781c */ /* 0x000fe400037ce170 */
[----:B------:R-:W-:-:S11]  /*233c0*/  MOV R15, 0xffffffff ;  /* 0xffffffff000f7802 */ /* 0x000fd60000000f00 */
[----:B0-----:R-:W-:Y:S05]  /*233d0*/  WARPSYNC.COLLECTIVE R15, `(.L_x_938) ;  /* 0x000000000f087348 */ /* 0x001fea0003c00000 */
[----:B------:R-:W-:Y:S01]  /*233e0*/  VOTE.ANY R14, PT, P6 ;  /* 0x00000000000e7806 */ /* 0x000fe200030e0100 */
[----:B0-----:R-:W-:Y:S06]  /*233f0*/  ENDCOLLECTIVE ;  /* 0x000000000000791b */ /* 0x001fec0003800000 */
.L_x_938:
[----:B------:R-:W-:Y:S05]  /*23400*/  BSYNC B0 ;  /* 0x0000000000007941 */ /* 0x000fea0003800000 */
.L_x_937:
[----:B------:R-:W-:Y:S01]  /*23410*/  IMAD.MOV.U32 R3, RZ, RZ, R14 ;  /* 0x000000ffff037224 */ /* 0x000fe200078e000e */
[----:B------:R-:W-:Y:S01]  /*23420*/  MOV R13, R4 ;  /* 0x00000004000d7202 */ /* 0x000fe20000000f00 */
[----:B------:R-:W-:Y:S01]  /*23430*/  IMAD.MOV.U32 R15, RZ, RZ, -0x1 ;  /* 0xffffffffff0f7424 */ /* 0x000fe200078e00ff */
[----:B------:R-:W-:Y:S01]  /*23440*/  MOV R11, 0x1f ;  /* 0x0000001f000b7802 */ /* 0x000fe20000000f00 */
[----:B------:R-:W0:Y:S02]  /*23450*/  POPC R0, R3 ;  /* 0x0000000300007309 */ /* 0x000e240000000000 */
[----:B0-----:R-:W-:-:S07]  /*23460*/  IMAD.MOV.U32 R12, RZ, RZ, R0 ;  /* 0x000000ffff0c7224 */ /* 0x001fce00078e0000 */
[----:B------:R-:W-:Y:S05]  /*23470*/  WARPSYNC.COLLECTIVE R15, `(.L_x_939) ;  /* 0x000000000f087348 */ /* 0x000fea0003c00000 */
[----:B------:R0:W1:Y:S02]  /*23480*/  SHFL.IDX P6, R14, R13, R12, R11 ;  /* 0x0000000c0d0e7389 */ /* 0x00006400000c000b */
[----:B01----:R-:W-:Y:S01]  /*23490*/  ENDCOLLECTIVE ;  /* 0x000000000000791b */ /* 0x003fe20003800000 */
.L_x_939:
[----:B------:R-:W-:Y:S01]  /*234a0*/  MOV R4, R14 ;  /* 0x0000000e00047202 */ /* 0x000fe20000000f00 */
[----:B------:R-:W-:Y:S06]  /*234b0*/  BRA `(.L_x_940) ;  /* 0xffffffb000987947 */ /* 0x000fec000383ffff */
.L_x_772:
[----:B------:R-:W-:Y:S01]  /*234c0*/  BSSY B0, `(.L_x_941) ;  /* 0x0000007000007945 */ /* 0x000fe20003800000 */
[----:B------:R-:W-:Y:S01]  /*234d0*/  IMAD.MOV.U32 R13, RZ, RZ, R2 ;  /* 0x000000ffff0d7224 */ /* 0x000fe200078e0002 */
[----:B------:R-:W-:Y:S01]  /*234e0*/  MOV R11, 0x1f ;  /* 0x0000001f000b7802 */ /* 0x000fe20000000f00 */
[----:B------:R-:W-:-:S07]  /*234f0*/  IMAD.MOV.U32 R15, RZ, RZ, -0x1 ;  /* 0xffffffffff0f7424 */ /* 0x000fce00078e00ff */
[----:B012---:R-:W-:Y:S05]  /*23500*/  WARPSYNC.COLLECTIVE R15, `(.L_x_942) ;  /* 0x000000000f087348 */ /* 0x007fea0003c00000 */
[----:B------:R3:W4:Y:S02]  /*23510*/  SHFL.IDX P6, R14, R13, R12, R11 ;  /* 0x0000000c0d0e7389 */ /* 0x00072400000c000b */
[----:B01234-:R-:W-:Y:S01]  /*23520*/  ENDCOLLECTIVE ;  /* 0x000000000000791b */ /* 0x01ffe20003800000 */
.L_x_942:
[----:B------:R-:W-:Y:S05]  /*23530*/  BSYNC B0 ;  /* 0x0000000000007941 */ /* 0x000fea0003800000 */
.L_x_941:
[----:B------:R-:W-:Y:S05]  /*23540*/  BRA `(.L_x_771) ;  /* 0xffffffb000907947 */ /* 0x000fea000383ffff */
.L_x_776:
[----:B0-----:R0:W1:Y:S02]  /*23550*/  SYNCS.PHASECHK.TRANS64.TRYWAIT P0, [R5+URZ+0x2a820], R0 ;  /* 0x02a82000050075a7 */ /* 0x001064000800017f */
[----:B-1----:R-:W-:Y:S05]  /*23560*/  @!P0 NANOSLEEP.SYNCS 0x989680 ;  /* 0x009896800000895d */ /* 0x002fea0003900000 */
[----:B------:R-:W1:Y:S02]  /*23570*/  @!P0 SYNCS.PHASECHK.TRANS64 P0, [R5+URZ+0x2a820], R0 ;  /* 0x02a82000050085a7 */ /* 0x000e64000800007f */
[----:B-1----:R-:W-:Y:S05]  /*23580*/  @!P0 BRA `(.L_x_776) ;  /* 0xfffffffc00f08947 */ /* 0x002fea000383ffff */
[----:B------:R-:W-:Y:S05]  /*23590*/  BRA `(.L_x_943) ;  /* 0xffffffb4007c7947 */ /* 0x000fea000383ffff */
.L_x_777:
[----:B------:R-:W1:Y:S01]  /*235a0*/  S2R R2, SR_TID.X ;  /* 0x0000000000027919 */ /* 0x000e620000002100 */
[----:B------:R-:W-:Y:S01]  /*235b0*/  BSSY B0, `(.L_x_944) ;  /* 0x000000a000007945 */ /* 0x000fe20003800000 */
[----:B------:R-:W-:Y:S01]  /*235c0*/  IMAD.MOV.U32 R12, RZ, RZ, RZ ;  /* 0x000000ffff0c7224 */ /* 0x000fe200078e00ff */
[----:B------:R-:W-:Y:S01]  /*235d0*/  MOV R11, 0x1f ;  /* 0x0000001f000b7802 */ /* 0x000fe20000000f00 */
[----:B------:R-:W-:Y:S01]  /*235e0*/  IMAD.MOV.U32 R15, RZ, RZ, -0x1 ;  /* 0xffffffffff0f7424 */ /* 0x000fe200078e00ff */
[----:B-1----:R-:W-:-:S04]  /*235f0*/  SHF.R.U32.HI R2, RZ, 0x5, R2 ;  /* 0x00000005ff027819 */ /* 0x002fc80000011602 */
[----:B------:R-:W-:-:S04]  /*23600*/  LOP3.LUT R2, R2, 0x3, RZ, 0xc0, !PT ;  /* 0x0000000302027812 */ /* 0x000fc800078ec0ff */
[----:B------:R-:W-:-:S07]  /*23610*/  MOV R13, R2 ;  /* 0x00000002000d7202 */ /* 0x000fce0000000f00 */
[----:B0-2---:R-:W-:Y:S05]  /*23620*/  WARPSYNC.COLLECTIVE R15, `(.L_x_945) ;  /* 0x000000000f087348 */ /* 0x005fea0003c00000 */
[----:B------:R1:W3:Y:S02]  /*23630*/  SHFL.IDX P6, R14, R13, R12, R11 ;  /* 0x0000000c0d0e7389 */ /* 0x0002e400000c000b */
[----:B0123--:R-:W-:Y:S01]  /*23640*/  ENDCOLLECTIVE ;  /* 0x000000000000791b */ /* 0x00ffe20003800000 */
.L_x_945:
[----:B------:R-:W-:Y:S05]  /*23650*/  BSYNC B0 ;  /* 0x0000000000007941 */ /* 0x000fea0003800000 */
.L_x_944:
[----:B------:R-:W-:Y:S05]  /*23660*/  BRA `(.L_x_946) ;  /* 0xffffffb400647947 */ /* 0x000fea000383ffff */
.L_x_778:
[----:B------:R-:W-:Y:S01]  /*23670*/  BSSY B0, `(.L_x_947) ;  /* 0x0000006000007945 */ /* 0x000fe20003800000 */
[----:B------:R-:W-:-:S07]  /*23680*/  MOV R15, 0xffffffff ;  /* 0xffffffff000f7802 */ /* 0x000fce0000000f00 */
[----:B0-2---:R-:W-:Y:S05]  /*23690*/  WARPSYNC.COLLECTIVE R15, `(.L_x_948) ;  /* 0x000000000f0c7348 */ /* 0x005fea0003c00000 */
[----:B------:R-:W-:Y:S02]  /*236a0*/  ELECT P6, UR62, PT ;  /* 0x00000000003e782f */ /* 0x000fe400038c0000 */
[----:B------:R-:W-:Y:S01]  /*236b0*/  MOV R14, UR62 ;  /* 0x0000003e000e7c02 */ /* 0x000fe20008000f00 */
[----:B0-2---:R-:W-:Y:S10]  /*236c0*/  ENDCOLLECTIVE ;  /* 0x000000000000791b */ /* 0x005ff40003800000 */
.L_x_948:
[----:B------:R-:W-:Y:S05]  /*236d0*/  BSYNC B0 ;  /* 0x0000000000007941 */ /* 0x000fea0003800000 */
.L_x_947:
[----:B------:R-:W-:Y:S05]  /*236e0*/  BRA `(.L_x_949) ;  /* 0xffffffb400587947 */ /* 0x000fea000383ffff */
.L_x_780:
[----:B0-----:R0:W1:Y:S02]  /*236f0*/  SYNCS.PHASECHK.TRANS64.TRYWAIT P1, [R3+URZ+0x2a840], R2 ;  /* 0x02a84002030075a7 */ /* 0x001064000802017f */
[----:B-1----:R-:W-:Y:S05]  /*23700*/  @!P1 NANOSLEEP.SYNCS 0x989680 ;  /* 0x009896800000995d */ /* 0x002fea0003900000 */
[----:B------:R-:W1:Y:S02]  /*23710*/  @!P1 SYNCS.PHASECHK.TRANS64 P1, [R3+URZ+0x2a840], R2 ;  /* 0x02a84002030095a7 */ /* 0x000e64000802007f */
[----:B-1----:R-:W-:Y:S05]  /*23720*/  @!P1 BRA `(.L_x_780) ;  /* 0xfffffffc00f09947 */ /* 0x002fea000383ffff */
[----:B------:R-:W-:Y:S05]  /*23730*/  BRA `(.L_x_950) ;  /* 0xffffffb400807947 */ /* 0x000fea000383ffff */
.L_x_782:
[----:B-1----:R1:W3:Y:S02]  /*23740*/  SYNCS.PHASECHK.TRANS64.TRYWAIT P1, [R5+URZ+0x2a840], R0 ;  /* 0x02a84000050075a7 */ /* 0x0022e4000802017f */
[----:B---3--:R-:W-:Y:S05]  /*23750*/  @!P1 NANOSLEEP.SYNCS 0x989680 ;  /* 0x009896800000995d */ /* 0x008fea0003900000 */
[----:B------:R-:W3:Y:S02]  /*23760*/  @!P1 SYNCS.PHASECHK.TRANS64 P1, [R5+URZ+0x2a840], R0 ;  /* 0x02a84000050095a7 */ /* 0x000ee4000802007f */
[----:B---3--:R-:W-:Y:S05]  /*23770*/  @!P1 BRA `(.L_x_782) ;  /* 0xfffffffc00f09947 */ /* 0x008fea000383ffff */
[----:B------:R-:W-:Y:S05]  /*23780*/  BRA `(.L_x_951) ;  /* 0xffffffb4008c7947 */ /* 0x000fea000383ffff */
.L_x_784:
[----:B---3--:R3:W4:Y:S02]  /*23790*/  SYNCS.PHASECHK.TRANS64.TRYWAIT P1, [R3+URZ+0x2a860], R2 ;  /* 0x02a86002030075a7 */ /* 0x008724000802017f */
[----:B----4-:R-:W-:Y:S05]  /*237a0*/  @!P1 NANOSLEEP.SYNCS 0x989680 ;  /* 0x009896800000995d */ /* 0x010fea0003900000 */
[----:B------:R-:W4:Y:S02]  /*237b0*/  @!P1 SYNCS.PHASECHK.TRANS64 P1, [R3+URZ+0x2a860], R2 ;  /* 0x02a86002030095a7 */ /* 0x000f24000802007f */
[----:B----4-:R-:W-:Y:S05]  /*237c0*/  @!P1 BRA `(.L_x_784) ;  /* 0xfffffffc00f09947 */ /* 0x010fea000383ffff */
[----:B------:R-:W-:Y:S05]  /*237d0*/  BRA `(.L_x_952) ;  /* 0xffffffb400887947 */ /* 0x000fea000383ffff */
.L_x_953:
        /* <DEDUP_REMOVED lines=10> */
.L_x_3228:


//--------------------- .text._ZN7cutlass13device_kernelIN5flash11enable_sm90INS1_16FlashAttnFwdSm90INS1_25CollectiveMainloopFwdSm90ILi2EN4cute5tupleIJNS5_1CILi1EEES8_S8_EEENS6_IJNS7_ILi128EEENS7_ILi96EEENS7_ILi192EEEEEELi128ENS_6half_tEfNS_4arch4Sm90ELb0ELb1ELb1ELb0ELb1ELb0ELb0ELb1ELb1ELb1ELb0ELb0EEENS1_21CollectiveEpilogueFwdINS6_IJSA_SA_SB_EEES9_SE_SG_Li256ELb0ELb1ELb0ELb0EEENS1_30DynamicPersistentTileSchedulerILi256ELi128ELb0ELb1ELb1EEEEEEEEEvNT_6ParamsE --------------------------
	.section	.text._ZN7cutlass13device_kernelIN5flash11enable_sm90INS1_16FlashAttnFwdSm90INS1_25CollectiveMainloopFwdSm90ILi2EN4cute5tupleIJNS5_1CILi1EEES8_S8_EEENS6_IJNS7_ILi128EEENS7_ILi96EEENS7_ILi192EEEEEELi128ENS_6half_tEfNS_4arch4Sm90ELb0ELb1ELb1ELb0ELb1ELb0ELb0ELb1ELb1ELb1ELb0ELb0EEENS1_21CollectiveEpilogueFwdINS6_IJSA_SA_SB_EEES9_SE_SG_Li256ELb0ELb1ELb0ELb0EEENS1_30DynamicPersistentTileSchedulerILi256ELi128ELb0ELb1ELb1EEEEEEEEEvNT_6ParamsE,"ax",@progbits
	.align	128
.text._ZN7cutlass13device_kernelIN5flash11enable_sm90INS1_16FlashAttnFwdSm90INS1_25CollectiveMainloopFwdSm90ILi2EN4cute5tupleIJNS5_1CILi1EEES8_S8_EEENS6_IJNS7_ILi128EEENS7_ILi96EEENS7_ILi192EEEEEELi128ENS_6half_tEfNS_4arch4Sm90ELb0ELb1ELb1ELb0ELb1ELb0ELb0ELb1ELb1ELb1ELb0ELb0EEENS1_21CollectiveEpilogueFwdINS6_IJSA_SA_SB_EEES9_SE_SG_Li256ELb0ELb1ELb0ELb0EEENS1_30DynamicPersistentTileSchedulerILi256ELi128ELb0ELb1ELb1EEEEEEEEEvNT_6ParamsE:
        .type           _ZN7cutlass13device_kernelIN5flash11enable_sm90INS1_16FlashAttnFwdSm90INS1_25CollectiveMainloopFwdSm90ILi2EN4cute5tupleIJNS5_1CILi1EEES8_S8_EEENS6_IJNS7_ILi128EEENS7_ILi96EEENS7_ILi192EEEEEELi128ENS_6half_tEfNS_4arch4Sm90ELb0ELb1ELb1ELb0ELb1ELb0ELb0ELb1ELb1ELb1ELb0ELb0EEENS1_21CollectiveEpilogueFwdINS6_IJSA_SA_SB_EEES9_SE_SG_Li256ELb0ELb1ELb0ELb0EEENS1_30DynamicPersistentTileSchedulerILi256ELi128ELb0ELb1ELb1EEEEEEEEEvNT_6ParamsE,@function
        .size           _ZN7cutlass13device_kernelIN5flash11enable_sm90INS1_16FlashAttnFwdSm90INS1_25CollectiveMainloopFwdSm90ILi2EN4cute5tupleIJNS5_1CILi1EEES8_S8_EEENS6_IJNS7_ILi128EEENS7_ILi96EEENS7_ILi192EEEEEELi128ENS_6half_tEfNS_4arch4Sm90ELb0ELb1ELb1ELb0ELb1ELb0ELb0ELb1ELb1ELb1ELb0ELb0EEENS1_21CollectiveEpilogueFwdINS6_IJSA_SA_SB_EEES9_SE_SG_Li256ELb0ELb1ELb0ELb0EEENS1_30DynamicPersistentTileSchedulerILi256ELi128ELb0ELb1ELb1EEEEEEEEEvNT_6ParamsE,(.L_x_3229 - _ZN7cutlass13device_kernelIN5flash11enable_sm90INS1_16FlashAttnFwdSm90INS1_25CollectiveMainloopFwdSm90ILi2EN4cute5tupleIJNS5_1CILi1EEES8_S8_EEENS6_IJNS7_ILi128EEENS7_ILi96EEENS7_ILi192EEEEEELi128ENS_6half_tEfNS_4arch4Sm90ELb0ELb1ELb1ELb0ELb1ELb0ELb0ELb1ELb1ELb1ELb0ELb0EEENS1_21CollectiveEpilogueFwdINS6_IJSA_SA_SB_EEES9_SE_SG_Li256ELb0ELb1ELb0ELb0EEENS1_30DynamicPersistentTileSchedulerILi256ELi128ELb0ELb1ELb1EEEEEEEEEvNT_6ParamsE)
        .other          _ZN7cutlass13device_kernelIN5flash11enable_sm90INS1_16FlashAttnFwdSm90INS1_25CollectiveMainloopFwdSm90ILi2EN4cute5tupleIJNS5_1CILi1EEES8_S8_EEENS6_IJNS7_ILi128EEENS7_ILi96EEENS7_ILi192EEEEEELi128ENS_6half_tEfNS_4arch4Sm90ELb0ELb1ELb1ELb0ELb1ELb0ELb0ELb1ELb1ELb1ELb0ELb0EEENS1_21CollectiveEpilogueFwdINS6_IJSA_SA_SB_EEES9_SE_SG_Li256ELb0ELb1ELb0ELb0EEENS1_30DynamicPersistentTileSchedulerILi256ELi128ELb0ELb1ELb1EEEEEEEEEvNT_6ParamsE,@"STO_CUDA_ENTRY STV_DEFAULT"
_ZN7cutlass13device_kernelIN5flash11enable_sm90INS1_16FlashAttnFwdSm90INS1_25CollectiveMainloopFwdSm90ILi2EN4cute5tupleIJNS5_1CILi1EEES8_S8_EEENS6_IJNS7_ILi128EEENS7_ILi96EEENS7_ILi192EEEEEELi128ENS_6half_tEfNS_4arch4Sm90ELb0ELb1ELb1ELb0ELb1ELb0ELb0ELb1ELb1ELb1ELb0ELb0EEENS1_21CollectiveEpilogueFwdINS6_IJSA_SA_SB_EEES9_SE_SG_Li256ELb0ELb1ELb0ELb0EEENS1_30DynamicPersistentTileSchedulerILi256ELi128ELb0ELb1ELb1EEEEEEEEEvNT_6ParamsE:
        /* <DEDUP_REMOVED lines=45> */
.L_x_954:
        /* <DEDUP_REMOVED lines=22> */
.L_x_955:
        /* <DEDUP_REMOVED lines=18> */
.L_x_956:
        /* <DEDUP_REMOVED lines=22> */
.L_x_957:
        /* <DEDUP_REMOVED lines=23> */
.L_x_958:
        /* <DEDUP_REMOVED lines=10> */
.L_x_960:
[----:B------:R-:W-:-:S08]  /*08c0*/  NOP ;  /* 0x0000000000007918 */ /* 0x000fd00000000000 */
[----:B------:R-:W1:Y:S02]  /*08d0*/  USETMAXREG.TRY_ALLOC.CTAPOOL UP0, 0xe8 ;  /* 0x000000e8000079c8 */ /* 0x000e640008000600 */
[----:B-1----:R-:W-:-:S13]  /*08e0*/  PLOP3.LUT P0, PT, PT, PT, UP0, 0x80, 0x0 ;  /* 0x000000000000781c */ /* 0x002fda0003f0f008 */
[----:B------:R-:W-:Y:S05]  /*08f0*/  @!P0 BRA `(.L_x_960) ;  /* 0xfffffffc00f08947 */ /* 0x000fea000383ffff */
[----:B------:R-:W1:Y:S08]  /*0900*/  S2UR UR4, SR_CTAID.X ;  /* 0x00000000000479c3 */ /* 0x000e700000002500 */
[----:B------:R-:W-:Y:S08]  /*0910*/  BAR.ARV 0x4, 0x180 ;  /* 0x0106000000007b1d */ /* 0x000ff00000002000 */
[----:B------:R-:W1:Y:S08]  /*0920*/  LDC R0, c[0x0][0xc38] ;  /* 0x00030e00ff007b82 */ /* 0x000e700000000800 */
[----:B------:R-:W-:Y:S06]  /*0930*/  BAR.ARV 0x8, 0x180 ;  /* 0x0206000000007b1d */ /* 0x000fec0000002000 */
[----:B-1----:R-:W-:-:S13]  /*0940*/  ISETP.LE.AND P0, PT, R0, UR4, PT ;  /* 0x0000000400007c0c */ /* 0x002fda000bf03270 */
[----:B------:R-:W-:Y:S05]  /*0950*/  @P0 EXIT ;  /* 0x000000000000094d */ /* 0x000fea0003800000 */
[----:B------:R-:W2:Y:S01]  /*0960*/  LDL R3, [R1+0x4] ;  /* 0x0000040001037983 */ /* 0x000ea20000100800 */
[----:B------:R-:W-:Y:S01]  /*0970*/  IMAD.U32 R16, RZ, RZ, UR4 ;  /* 0x00000004ff107e24 */ /* 0x000fe2000f8e00ff */
[----:B------:R-:W-:Y:S01]  /*0980*/  UMOV UR39, URZ ;  /* 0x0000003f00277c82 */ /* 0x000fe20008000000 */
[----:B------:R-:W-:Y:S01]  /*0990*/  IMAD.MOV.U32 R166, RZ, RZ, RZ ;  /* 0x000000ffffa67224 */ /* 0x000fe200078e00ff */
[----:B0-----:R-:W0:Y:S01]  /*09a0*/  S2R R2, SR_TID.X ;  /* 0x0000000000027919 */ /* 0x001e220000002100 */
[----:B------:R-:W-:Y:S01]  /*09b0*/  UMOV UR38, URZ ;  /* 0x0000003f00267c82 */ /* 0x000fe20008000000 */
[----:B0-----:R-:W-:Y:S01]  /*09c0*/  VIADD R174, R2, 0xffffff80 ;  /* 0xffffff8002ae7836 */ /* 0x001fe20000000000 */
[----:B--2---:R-:W-:-:S04]  /*09d0*/  R2UR UR5, R3 ;  /* 0x00000000030572ca */ /* 0x004fc800000e0000 */
[----:B------:R-:W-:-:S04]  /*09e0*/  SHF.R.S32.HI R3, RZ, 0x1f, R174 ;  /* 0x0000001fff037819 */ /* 0x000fc800000114ae */
[CC--:B------:R-:W-:Y:S02]  /*09f0*/  LEA.HI R0, R3.reuse, R174.reuse, RZ, 0x7 ;  /* 0x000000ae03007211 */ /* 0x0c0fe400078f38ff */
[CC--:B------:R-:W-:Y:S02]  /*0a00*/  LEA.HI R4, R3.reuse, R174.reuse, RZ, 0x5 ;  /* 0x000000ae03047211 */ /* 0x0c0fe400078f28ff */
[----:B------:R-:W-:Y:S02]  /*0a10*/  LOP3.LUT R167, R0, 0xffffff80, RZ, 0xc0, !PT ;  /* 0xffffff8000a77812 */ /* 0x000fe400078ec0ff */
[CC--:B------:R-:W-:Y:S01]  /*0a20*/  LEA.HI R2, R3.reuse, R174.reuse, RZ, 0x4 ;  /* 0x000000ae03027211 */ /* 0x0c0fe200078f20ff */
[----:B------:R-:W-:Y:S01]  /*0a30*/  IMAD.SHL.U32 R4, R4, 0x20, RZ ;  /* 0x0000002004047824 */ /* 0x000fe200078e00ff */
[----:B------:R-:W-:Y:S01]  /*0a40*/  LEA.HI R11, R3, R174, RZ, 0x2 ;  /* 0x000000ae030b7211 */ /* 0x000fe200078f10ff */
[----:B------:R-:W-:Y:S01]  /*0a50*/  IMAD.IADD R167, R174, 0x1, -R167 ;  /* 0x00000001aea77824 */ /* 0x000fe200078e0aa7 */
[----:B------:R-:W-:Y:S01]  /*0a60*/  LOP3.LUT R5, R2, 0x3fffff0, RZ, 0xc0, !PT ;  /* 0x03fffff002057812 */ /* 0x000fe200078ec0ff */
[----:B------:R-:W-:Y:S01]  /*0a70*/  ULOP3.LUT UR61, UR5, 0x1, URZ, 0xfc, !UPT ;  /* 0x00000001053d7892 */ /* 0x000fe2000f8efc3f */
[----:B------:R-:W-:-:S02]  /*0a80*/  LOP3.LUT R11, R11, 0xfffffffc, RZ, 0xc0, !PT ;  /* 0xfffffffc0b0b7812 */ /* 0x000fc400078ec0ff */
[----:B------:R-:W-:Y:S01]  /*0a90*/  SHF.R.S32.HI R6, RZ, 0x1f, R167 ;  /* 0x0000001fff067819 */ /* 0x000fe200000114a7 */
[C---:B------:R-:W-:Y:S01]  /*0aa0*/  IMAD.IADD R5, R174.reuse, 0x1, -R5 ;  /* 0x00000001ae057824 */ /* 0x040fe200078e0a05 */
[----:B------:R-:W-:Y:S01]  /*0ab0*/  LEA.HI R3, R3, R174, RZ, 0x3 ;  /* 0x000000ae03037211 */ /* 0x000fe200078f18ff */
[----:B------:R-:W-:Y:S01]  /*0ac0*/  IMAD.IADD R11, R174, 0x1, -R11 ;  /* 0x00000001ae0b7824 */ /* 0x000fe200078e0a0b */
[----:B------:R-:W-:Y:S02]  /*0ad0*/  LEA.HI R8, R6, R167, RZ, 0x2 ;  /* 0x000000a706087211 */ /* 0x000fe400078f10ff */
[----:B------:R-:W-:Y:S02]  /*0ae0*/  SHF.R.S32.HI R169, RZ, 0x7, R0 ;  /* 0x00000007ffa97819 */ /* 0x000fe40000011400 */
[--C-:B------:R-:W-:Y:S02]  /*0af0*/  SHF.R.S32.HI R9, RZ, 0x2, R8.reuse ;  /* 0x00000002ff097819 */ /* 0x100fe40000011408 */
[----:B------:R-:W-:-:S02]  /*0b00*/  SHF.R.S32.HI R10, RZ, 0x1f, R8 ;  /* 0x0000001fff0a7819 */ /* 0x000fc40000011408 */
[----:B------:R-:W-:Y:S02]  /*0b10*/  LOP3.LUT R4, R4, 0xfffffc00, RZ, 0xc0, !PT ;  /* 0xfffffc0004047812 */ /* 0x000fe400078ec0ff */
[----:B------:R-:W-:Y:S02]  /*0b20*/  LEA.HI R10, R10, R9, RZ, 0x3 ;  /* 0x000000090a0a7211 */ /* 0x000fe400078f18ff */
[----:B------:R-:W-:Y:S01]  /*0b30*/  LOP3.LUT R163, R3, 0xfffffff8, RZ, 0xc0, !PT ;  /* 0xfffffff803a37812 */ /* 0x000fe200078ec0ff */
[----:B------:R-:W-:Y:S01]  /*0b40*/  IMAD R5, R5, 0x40, R4 ;  /* 0x0000004005057824 */ /* 0x000fe200078e0204 */
[----:B------:R-:W-:Y:S02]  /*0b50*/  SHF.R.S32.HI R7, RZ, 0x4, R2 ;  /* 0x00000004ff077819 */ /* 0x000fe40000011402 */
[----:B------:R-:W-:Y:S01]  /*0b60*/  LOP3.LUT R10, R10, 0xfffffff8, RZ, 0xc0, !PT ;  /* 0xfffffff80a0a7812 */ /* 0x000fe200078ec0ff */
[----:B------:R-:W-:Y:S01]  /*0b70*/  IMAD.IADD R163, R174, 0x1, -R163 ;  /* 0x00000001aea37824 */ /* 0x000fe200078e0aa3 */
[----:B------:R-:W-:-:S02]  /*0b80*/  LEA.HI R6, R6, R167, RZ, 0x5 ;  /* 0x000000a706067211 */ /* 0x000fc400078f28ff */
[----:B------:R-:W-:Y:S01]  /*0b90*/  LEA.HI R0, R0, R169, RZ, 0x1 ;  /* 0x000000a900007211 */ /* 0x000fe200078f08ff */
[----:B------:R-:W-:Y:S01]  /*0ba0*/  IMAD.IADD R9, R9, 0x1, -R10 ;  /* 0x0000000109097824 */ /* 0x000fe200078e0a0a */
[----:B------:R-:W-:Y:S01]  /*0bb0*/  LEA.HI R2, R2, R7, RZ, 0x1 ;  /* 0x0000000702027211 */ /* 0x000fe200078f08ff */
[----:B------:R-:W-:Y:S01]  /*0bc0*/  IMAD.SHL.U32 R160, R163, 0x8, RZ ;  /* 0x00000008a3a07824 */ /* 0x000fe200078e00ff */
[----:B------:R-:W-:Y:S02]  /*0bd0*/  SHF.R.S32.HI R6, RZ, 0x5, R6 ;  /* 0x00000005ff067819 */ /* 0x000fe40000011406 */
[----:B------:R-:W-:Y:S01]  /*0be0*/  LEA.HI R4, R11, R11, RZ, 0x1 ;  /* 0x0000000b0b047211 */ /* 0x000fe200078f08ff */
[----:B------:R-:W-:Y:S01]  /*0bf0*/  VIADD R161, R160, 0x40 ;  /* 0x00000040a0a17836 */ /* 0x000fe20000000000 */
[----:B------:R-:W-:Y:S01]  /*0c00*/  LOP3.LUT R0, R0, 0x3fffffe, RZ, 0xc0, !PT ;  /* 0x03fffffe00007812 */ /* 0x000fe200078ec0ff */
[----:B------:R-:W-:Y:S01]  /*0c10*/  IMAD R9, R6, 0x10, R9 ;  /* 0x0000001006097824 */ /* 0x000fe200078e0209 */
[----:B------:R-:W-:-:S02]  /*0c20*/  LOP3.LUT R2, R2, 0x1ffffffe, RZ, 0xc0, !PT ;  /* 0x1ffffffe02027812 */ /* 0x000fc400078ec0ff */
[----:B------:R-:W-:Y:S01]  /*0c30*/  LOP3.LUT R4, R4, 0x1ffffffe, RZ, 0xc0, !PT ;  /* 0x1ffffffe04047812 */ /* 0x000fe200078ec0ff */
[----:B------:R-:W-:Y:S01]  /*0c40*/  IMAD.IADD R0, R169, 0x1, -R0 ;  /* 0x00000001a9007824 */ /* 0x000fe200078e0a00 */
[----:B------:R-:W-:Y:S01]  /*0c50*/  LOP3.LUT R18, R8, 0x7ffffffc, RZ, 0xc0, !PT ;  /* 0x7ffffffc08127812 */ /* 0x000fe200078ec0ff */
[----:B------:R-:W-:Y:S01]  /*0c60*/  IMAD.IADD R2, R7, 0x1, -R2 ;  /* 0x0000000107027824 */ /* 0x000fe200078e0a02 */
[----:B------:R-:W-:Y:S01]  /*0c70*/  SHF.R.S32.HI R165, RZ, 0x3, R3 ;  /* 0x00000003ffa57819 */ /* 0x000fe20000011403 */
[----:B------:R-:W-:Y:S01]  /*0c80*/  IMAD.IADD R11, R11, 0x1, -R4 ;  /* 0x000000010b0b7824 */ /* 0x000fe200078e0a04 */
[----:B------:R-:W-:Y:S01]  /*0c90*/  SHF.R.S32.HI R173, RZ, 0x1f, R160 ;  /* 0x0000001fffad7819 */ /* 0x000fe200000114a0 */
[----:B------:R-:W-:Y:S01]  /*0ca0*/  IMAD R170, R0, 0x40, R9 ;  /* 0x0000004000aa7824 */ /* 0x000fe200078e0209 */
[----:B------:R-:W-:Y:S01]  /*0cb0*/  SHF.R.S32.HI R172, RZ, 0x1f, R161 ;  /* 0x0000001fffac7819 */ /* 0x000fe200000114a1 */
[----:B------:R-:W-:Y:S02]  /*0cc0*/  IMAD R171, R2, 0x8, R5 ;  /* 0x0000000802ab7824 */ /* 0x000fe400078e0205 */
[----:B------:R-:W-:-:S02]  /*0cd0*/  IMAD.IADD R18, R167, 0x1, -R18 ;  /* 0x00000001a7127824 */ /* 0x000fc400078e0a12 */
[----:B------:R-:W-:-:S07]  /*0ce0*/  IMAD R22, R11, 0x8, R170 ;  /* 0x000000080b167824 */ /* 0x000fce00078e02aa */
.L_x_1065:
[----:B0--34-:R-:W0:Y:S01]  /*0cf0*/  LDC R3, c[0x0][0xc60] ;  /* 0x00031800ff037b82 */ /* 0x019e220000000800 */
[----:B------:R-:W-:Y:S01]  /*0d00*/  IMAD.MOV.U32 R0, RZ, RZ, R16 ;  /* 0x000000ffff007224 */ /* 0x000fe200078e0010 */
[----:B------:R-:W-:Y:S01]  /*0d10*/  ULDC UR4, c[0x0][0xc78] ;  /* 0x00031e0000047ab9 */ /* 0x000fe20000000800 */
[----:B0-----:R-:W-:-:S13]  /*0d20*/  ISETP.NE.AND P0, PT, R3, 0x1, PT ;  /* 0x000000010300780c */ /* 0x001fda0003f05270 */
[----:B-----5:R-:W0:Y:S08]  /*0d30*/  @P0 LDC R5, c[0x0][0xc64] ;  /* 0x00031900ff050b82 */ /* 0x020e300000000800 */
[----:B------:R-:W1:Y:S01]  /*0d40*/  @P0 LDC R7, c[0x0][0xc68] ;  /* 0x00031a00ff070b82 */ /* 0x000e620000000800 */
[----:B0-----:R-:W-:-:S05]  /*0d50*/  @P0 IMAD.HI.U32 R2, R16, R5, RZ ;  /* 0x0000000510020227 */ /* 0x001fca00078e00ff */
[----:B-1----:R-:W-:-:S04]  /*0d60*/  @P0 SHF.R.U32.HI R0, RZ, R7, R2 ;  /* 0x00000007ff000219 */ /* 0x002fc80000011602 */
[----:B------:R-:W-:Y:S01]  /*0d70*/  ISETP.GE.AND P0, PT, R0, UR4, PT ;  /* 0x0000000400007c0c */ /* 0x000fe2000bf06270 */
[----:B------:R-:W-:-:S04]  /*0d80*/  IMAD.MOV R2, RZ, RZ, -R0 ;  /* 0x000000ffff027224 */ /* 0x000fc800078e0a00 */
[----:B------:R-:W-:-:S08]  /*0d90*/  IMAD R11, R3, R2, R16 ;  /* 0x00000002030b7224 */ /* 0x000fd000078e0210 */
[----:B--2---:R-:W-:Y:S05]  /*0da0*/  @!P0 BRA `(.L_x_961) ;  /* 0x0000000000208947 */ /* 0x004fea0003800000 */
[----:B------:R-:W0:Y:S01]  /*0db0*/  LDC R3, c[0x0][0xc6c] ;  /* 0x00031b00ff037b82 */ /* 0x000e220000000800 */
[----:B------:R-:W-:Y:S01]  /*0dc0*/  IMAD.MOV.U32 R2, RZ, RZ, R11 ;  /* 0x000000ffff027224 */ /* 0x000fe200078e000b */
[----:B0-----:R-:W-:-:S13]  /*0dd0*/  ISETP.NE.AND P0, PT, R3, 0x1, PT ;  /* 0x000000010300780c */ /* 0x001fda0003f05270 */
[----:B------:R-:W0:Y:S02]  /*0de0*/  @P0 LDC.64 R4, c[0x0][0xc70] ;  /* 0x00031c00ff040b82 */ /* 0x000e240000000a00 */
[----:B0-----:R-:W-:-:S05]  /*0df0*/  @P0 IMAD.HI.U32 R4, R11, R4, RZ ;  /* 0x000000040b040227 */ /* 0x001fca00078e00ff */
[----:B------:R-:W-:-:S05]  /*0e00*/  @P0 SHF.R.U32.HI R2, RZ, R5, R4 ;  /* 0x00000005ff020219 */ /* 0x000fca0000011604 */
[----:B------:R-:W-:Y:S01]  /*0e10*/  IMAD R3, R2, R3, RZ ;  /* 0x0000000302037224 */ /* 0x000fe200078e02ff */
[----:B------:R-:W-:Y:S06]  /*0e20*/  BRA `(.L_x_962) ;  /* 0x00000000001c7947 */ /* 0x000fec0003800000 */
.L_x_961:
[----:B------:R-:W0:Y:S01]  /*0e30*/  LDC R3, c[0x0][0xc54] ;  /* 0x00031500ff037b82 */ /* 0x000e220000000800 */
[----:B------:R-:W-:Y:S01]  /*0e40*/  IMAD.MOV.U32 R2, RZ, RZ, R11 ;  /* 0x000000ffff027224 */ /* 0x000fe200078e000b */
[----:B0-----:R-:W-:-:S13]  /*0e50*/  ISETP.NE.AND P0, PT, R3, 0x1, PT ;  /* 0x000000010300780c */ /* 0x001fda0003f05270 */
[----:B------:R-:W0:Y:S02]  /*0e60*/  @P0 LDC.64 R4, c[0x0][0xc58] ;  /* 0x00031600ff040b82 */ /* 0x000e240000000a00 */
[----:B0-----:R-:W-:-:S05]  /*0e70*/  @P0 IMAD.HI.U32 R4, R11, R4, RZ ;  /* 0x000000040b040227 */ /* 0x001fca00078e00ff */
[----:B------:R-:W-:-:S05]  /*0e80*/  @P0 SHF.R.U32.HI R2, RZ, R5, R4 ;  /* 0x00000005ff020219 */ /* 0x000fca0000011604 */
[----:B------:R-:W-:-:S07]  /*0e90*/  IMAD R3, R2, R3, RZ ;  /* 0x0000000302037224 */ /* 0x000fce00078e02ff */
.L_x_962:
[----:B------:R-:W0:Y:S01]  /*0ea0*/  LDC R164, c[0x0][0xc48] ;  /* 0x00031200ffa47b82 */ /* 0x000e220000000800 */
[----:B------:R-:W-:Y:S01]  /*0eb0*/  LOP3.LUT R2, RZ, R2, RZ, 0x33, !PT ;  /* 0x00000002ff027212 */ /* 0x000fe200078e33ff */
[----:B------:R-:W-:Y:S01]  /*0ec0*/  ULDC UR4, c[0x0][0xc3c] ;  /* 0x00030f0000047ab9 */ /* 0x000fe20000000800 */
[----:B------:R-:W-:Y:S01]  /*0ed0*/  IMAD.IADD R3, R11, 0x1, -R3 ;  /* 0x000000010b037824 */ /* 0x000fe200078e0a03 */
[----:B------:R-:W-:Y:S01]  /*0ee0*/  ULDC UR6, c[0x0][0xc54] ;  /* 0x0003150000067ab9 */ /* 0x000fe20000000800 */
[----:B------:R-:W-:Y:S01]  /*0ef0*/  LOP3.LUT R19, R19, 0xffefffff, RZ, 0xc0, !PT ;  /* 0xffefffff13137812 */ /* 0x000fe200078ec0ff */
[----:B------:R-:W-:Y:S01]  /*0f00*/  VIADD R2, R2, UR4 ;  /* 0x0000000402027c36 */ /* 0x000fe20008000000 */
[----:B------:R-:W-:Y:S01]  /*0f10*/  ULDC.64 UR4, c[0x0][0x418] ;  /* 0x0001060000047ab9 */ /* 0x000fe20000000a00 */
[----:B------:R-:W1:Y:S01]  /*0f20*/  LDC R168, c[0x0][0x448] ;  /* 0x00011200ffa87b82 */ /* 0x000e620000000800 */
[----:B------:R-:W-:Y:S01]  /*0f30*/  ISETP.NE.U32.AND P0, PT, RZ, UR4, PT ;  /* 0x00000004ff007c0c */ /* 0x000fe2000bf05070 */
[----:B------:R-:W-:-:S02]  /*0f40*/  IMAD.SHL.U32 R17, R2, 0x80, RZ ;  /* 0x0000008002117824 */ /* 0x000fc400078e00ff */
[----:B------:R-:W-:Y:S01]  /*0f50*/  IMAD R14, R0, UR6, R3 ;  /* 0x00000006000e7c24 */ /* 0x000fe2000f8e0203 */
[----:B------:R-:W-:Y:S01]  /*0f60*/  ISETP.NE.AND.EX P0, PT, RZ, UR5, PT, P0 ;  /* 0x00000005ff007c0c */ /* 0x000fe2000bf05300 */
[----:B------:R-:W-:Y:S02]  /*0f70*/  VIADD R2, R17, 0x7f ;  /* 0x0000007f11027836 */ /* 0x000fe40000000000 */
[----:B------:R-:W2:Y:S01]  /*0f80*/  LDC.64 R12, c[0x0][0x9e0] ;  /* 0x00027800ff0c7b82 */ /* 0x000ea20000000a00 */
[----:B------:R-:W-:Y:S01]  /*0f90*/  IMAD.MOV.U32 R162, RZ, RZ, R14 ;  /* 0x000000ffffa27224 */ /* 0x000fe200078e000e */
[----:B0-----:R-:W-:-:S06]  /*0fa0*/  ISETP.NE.AND P1, PT, R164, 0x1, PT ;  /* 0x00000001a400780c */ /* 0x001fcc0003f25270 */
[----:B------:R-:W0:Y:S01]  /*0fb0*/  LDC R10, c[0x0][0x288] ;  /* 0x0000a200ff0a7b82 */ /* 0x000e220000000800 */
[----:B-1----:R-:W-:-:S07]  /*0fc0*/  ISETP.NE.AND P3, PT, R168, 0x1, PT ;  /* 0x00000001a800780c */ /* 0x002fce0003f65270 */
[----:B------:R-:W1:Y:S01]  /*0fd0*/  LDC R73, c[0x0][0x424] ;  /* 0x00010900ff497b82 */ /* 0x000e620000000800 */
[----:B--2---:R-:W-:-:S07]  /*0fe0*/  ISETP.GE.AND P2, PT, R13, 0x1, PT ;  /* 0x000000010d00780c */ /* 0x004fce0003f46270 */
[----:B------:R-:W2:Y:S01]  /*0ff0*/  @P1 LDC R5, c[0x0][0xc4c] ;  /* 0x00031300ff051b82 */ /* 0x000ea20000000800 */
[----:B------:R-:W-:-:S07]  /*1000*/  @P3 LOP3.LUT R19, R19, 0x100000, RZ, 0xfc, !PT ;  /* 0x0010000013133812 */ /* 0x000fce00078efcff */
[----:B------:R-:W3:Y:S01]  /*1010*/  @P3 LDC R9, c[0x0][0x44c] ;  /* 0x00011300ff093b82 */ /* 0x000ee20000000800 */
[----:B0-----:R-:W-:Y:S02]  /*1020*/  IADD3 R4, -R10, 0x1, RZ ;  /* 0x000000010a047810 */ /* 0x001fe40007ffe1ff */
[----:B------:R-:W-:-:S04]  /*1030*/  LOP3.LUT R19, R19, 0xfff7ffff, RZ, 0xc0, !PT ;  /* 0xfff7ffff13137812 */ /* 0x000fc800078ec0ff */
[----:B------:R-:W-:Y:S01]  /*1040*/  @P2 LOP3.LUT R19, R19, 0x80000, RZ, 0xfc, !PT ;  /* 0x0008000013132812 */ /* 0x000fe200078efcff */
[----:B------:R-:W0:Y:S01]  /*1050*/  @P1 LDC R7, c[0x0][0xc50] ;  /* 0x00031400ff071b82 */ /* 0x000e220000000800 */
[----:B-1----:R-:W-:-:S07]  /*1060*/  SEL R73, R73, 0x1, P0 ;  /* 0x0000000149497807 */ /* 0x002fce0000000000 */
[----:B------:R-:W1:Y:S01]  /*1070*/  @P3 LDC R6, c[0x0][0x450] ;  /* 0x00011400ff063b82 */ /* 0x000e620000000800 */
[----:B--2---:R-:W-:-:S07]  /*1080*/  @P1 IMAD.HI.U32 R0, R14, R5, RZ ;  /* 0x000000050e001227 */ /* 0x004fce00078e00ff */
[----:B------:R-:W2:Y:S01]  /*1090*/  LDC R8, c[0x0][0x2f0] ;  /* 0x0000bc00ff087b82 */ /* 0x000ea20000000800 */
[----:B---3--:R-:W-:Y:S01]  /*10a0*/  @P3 IMAD.HI.U32 R3, R2, R9, RZ ;  /* 0x0000000902033227 */ /* 0x008fe200078e00ff */
[----:B0-----:R-:W-:-:S04]  /*10b0*/  @P1 SHF.R.U32.HI R162, RZ, R7, R0 ;  /* 0x00000007ffa21219 */ /* 0x001fc80000011600 */
[----:B-1----:R-:W-:Y:S01]  /*10c0*/  @P3 SHF.R.U32.HI R2, RZ, R6, R3 ;  /* 0x00000006ff023219 */ /* 0x002fe20000011603 */
[----:B------:R-:W-:-:S04]  /*10d0*/  IMAD.MOV R3, RZ, RZ, -R162 ;  /* 0x000000ffff037224 */ /* 0x000fc800078e0aa2 */
[----:B------:R-:W-:Y:S02]  /*10e0*/  IMAD R164, R164, R3, R14 ;  /* 0x00000003a4a47224 */ /* 0x000fe400078e020e */
[CC--:B--2---:R-:W-:Y:S02]  /*10f0*/  IMAD R5, R73.reuse, R8.reuse, R4 ;  /* 0x0000000849057224 */ /* 0x0c4fe400078e0204 */
[----:B------:R-:W-:Y:S02]  /*1100*/  IMAD R16, R73, R8, RZ ;  /* 0x0000000849107224 */ /* 0x000fe400078e02ff */
[----:B------:R-:W-:-:S04]  /*1110*/  IMAD.IADD R7, R5, 0x1, R2 ;  /* 0x0000000105077824 */ /* 0x000fc800078e0202 */
[----:B------:R-:W-:Y:S01]  /*1120*/  IMAD.IADD R0, R7, 0x1, R12 ;  /* 0x0000000107007824 */ /* 0x000fe200078e020c */
[----:B------:R-:W-:Y:S06]  /*1130*/  @!P2 BRA `(.L_x_963) ;  /* 0x000000000040a947 */ /* 0x000fec0003800000 */
[C---:B------:R-:W-:Y:S01]  /*1140*/  ISETP.GT.AND P0, PT, R7.reuse, RZ, PT ;  /* 0x000000ff0700720c */ /* 0x040fe20003f04270 */
[----:B------:R-:W-:-:S12]  /*1150*/  VIADD R2, R7, 0xffffffff ;  /* 0xffffffff07027836 */ /* 0x000fd80000000000 */
[----:B------:R-:W-:Y:S05]  /*1160*/  @P0 BRA `(.L_x_964) ;  /* 0x00000000001c0947 */ /* 0x000fea0003800000 */
[----:B------:R-:W-:Y:S01]  /*1170*/  ISETP.NE.AND P0, PT, R13, 0x1, PT ;  /* 0x000000010d00780c */ /* 0x000fe20003f05270 */
[----:B------:R-:W-:-:S12]  /*1180*/  IMAD.MOV R3, RZ, RZ, -R7 ;  /* 0x000000ffff037224 */ /* 0x000fd800078e0a07 */
[----:B------:R-:W0:Y:S02]  /*1190*/  @P0 LDC.64 R4, c[0x0][0x9e8] ;  /* 0x00027a00ff040b82 */ /* 0x000e240000000a00 */
[----:B0-----:R-:W-:-:S05]  /*11a0*/  @P0 IMAD.HI.U32 R2, R3, R4, RZ ;  /* 0x0000000403020227 */ /* 0x001fca00078e00ff */
[----:B------:R-:W-:-:S04]  /*11b0*/  @P0 SHF.R.U32.HI R3, RZ, R5, R2 ;  /* 0x00000005ff030219 */ /* 0x000fc80000011602 */
[----:B------:R-:W-:Y:S01]  /*11c0*/  LOP3.LUT R2, RZ, R3, RZ, 0x33, !PT ;  /* 0x00000003ff027212 */ /* 0x000fe200078e33ff */
[----:B------:R-:W-:Y:S06]  /*11d0*/  BRA `(.L_x_965) ;  /* 0x0000000000107947 */ /* 0x000fec0003800000 */
.L_x_964:
[----:B------:R-:W-:-:S13]  /*11e0*/  ISETP.NE.AND P0, PT, R13, 0x1, PT ;  /* 0x000000010d00780c */ /* 0x000fda0003f05270 */
[----:B------:R-:W0:Y:S02]  /*11f0*/  @P0 LDC.64 R4, c[0x0][0x9e8] ;  /* 0x00027a00ff040b82 */ /* 0x000e240000000a00 */
[----:B0-----:R-:W-:-:S05]  /*1200*/  @P0 IMAD.HI.U32 R4, R2, R4, RZ ;  /* 0x0000000402040227 */ /* 0x001fca00078e00ff */
[----:B------:R-:W-:-:S07]  /*1210*/  @P0 SHF.R.U32.HI R2, RZ, R5, R4 ;  /* 0x00000005ff020219 */ /* 0x000fce0000011604 */
.L_x_965:
[----:B------:R-:W-:-:S05]  /*1220*/  IMAD R3, R2, R13, R13 ;  /* 0x0000000d02037224 */ /* 0x000fca00078e020d */
[----:B------:R-:W-:-:S07]  /*1230*/  VIMNMX R0, R0, R3, PT ;  /* 0x0000000300007248 */ /* 0x000fce0003fe0100 */
.L_x_963:
[----:B------:R-:W0:Y:S01]  /*1240*/  @P3 LDC R6, c[0x0][0x44c] ;  /* 0x00011300ff063b82 */ /* 0x000e220000000800 */
[----:B------:R-:W-:Y:S01]  /*1250*/  VIADD R2, R0, 0x5f ;  /* 0x0000005f00027836 */ /* 0x000fe20000000000 */
[----:B------:R-:W-:Y:S01]  /*1260*/  ULDC UR4, c[0x0][0x9dc] ;  /* 0x0002770000047ab9 */ /* 0x000fe20000000800 */
[----:B------:R-:W-:Y:S02]  /*1270*/  IMAD R0, R73, R8, 0x5f ;  /* 0x0000005f49007424 */ /* 0x000fe400078e0208 */
[----:B------:R-:W-:-:S03]  /*1280*/  IMAD.HI R2, R2, 0x2aaaaaab, RZ ;  /* 0x2aaaaaab02027827 */ /* 0x000fc600078e02ff */
[----:B------:R-:W1:Y:S01]  /*1290*/  @P3 LDC R7, c[0x0][0x450] ;  /* 0x00011400ff073b82 */ /* 0x000e620000000800 */
[----:B------:R-:W-:Y:S01]  /*12a0*/  IMAD.HI R0, R0, 0x2aaaaaab, RZ ;  /* 0x2aaaaaab00007827 */ /* 0x000fe200078e02ff */
[----:B------:R-:W-:-:S03]  /*12b0*/  SHF.R.U32.HI R5, RZ, 0x1f, R2 ;  /* 0x0000001fff057819 */ /* 0x000fc60000011602 */
[----:B------:R-:W-:Y:S01]  /*12c0*/  IMAD.MOV.U32 R4, RZ, RZ, R17 ;  /* 0x000000ffff047224 */ /* 0x000fe200078e0011 */
[----:B------:R-:W-:Y:S01]  /*12d0*/  SHF.R.U32.HI R3, RZ, 0x1f, R0 ;  /* 0x0000001fff037819 */ /* 0x000fe20000011600 */
[----:B------:R-:W-:Y:S01]  /*12e0*/  IMAD R73, R73, R8, -R10 ;  /* 0x0000000849497224 */ /* 0x000fe200078e0a0a */
[----:B------:R-:W-:Y:S02]  /*12f0*/  LEA.HI.SX32 R72, R2, R5, 0x1c ;  /* 0x0000000502487211 */ /* 0x000fe400078fe2ff */
[----:B------:R-:W-:-:S04]  /*1300*/  LEA.HI.SX32 R3, R0, R3, 0x1c ;  /* 0x0000000300037211 */ /* 0x000fc800078fe2ff */
[----:B------:R-:W-:Y:S01]  /*1310*/  VIMNMX R72, R3, R72, PT ;  /* 0x0000004803487248 */ /* 0x000fe20003fe0100 */
[----:B0-----:R-:W-:-:S05]  /*1320*/  @P3 IMAD.HI.U32 R6, R17, R6, RZ ;  /* 0x0000000611063227 */ /* 0x001fca00078e00ff */
[----:B-1----:R-:W-:-:S05]  /*1330*/  @P3 SHF.R.U32.HI R4, RZ, R7, R6 ;  /* 0x00000007ff043219 */ /* 0x002fca0000011606 */
[----:B------:R-:W-:-:S04]  /*1340*/  IMAD.IADD R0, R73, 0x1, R4 ;  /* 0x0000000149007824 */ /* 0x000fc800078e0204 */
[----:B------:R-:W-:Y:S01]  /*1350*/  VIADD R2, R0, -UR4 ;  /* 0x8000000400027c36 */ /* 0x000fe20008000000 */
[----:B------:R-:W-:Y:S06]  /*1360*/  @!P2 BRA `(.L_x_966) ;  /* 0x00000000003ca947 */ /* 0x000fec0003800000 */
[----:B------:R-:W-:-:S13]  /*1370*/  ISETP.GT.AND P0, PT, R0, -0x1, PT ;  /* 0xffffffff0000780c */ /* 0x000fda0003f04270 */
[----:B------:R-:W-:Y:S05]  /*1380*/  @P0 BRA `(.L_x_967) ;  /* 0x00000000001c0947 */ /* 0x000fea0003800000 */
[----:B------:R-:W-:Y:S02]  /*1390*/  ISETP.NE.AND P0, PT, R13, 0x1, PT ;  /* 0x000000010d00780c */ /* 0x000fe40003f05270 */
[----:B------:R-:W-:-:S11]  /*13a0*/  LOP3.LUT R3, RZ, R0, RZ, 0x33, !PT ;  /* 0x00000000ff037212 */ /* 0x000fd600078e33ff */
[----:B------:R-:W0:Y:S02]  /*13b0*/  @P0 LDC.64 R4, c[0x0][0x9e8] ;  /* 0x00027a00ff040b82 */ /* 0x000e240000000a00 */
[----:B0-----:R-:W-:-:S05]  /*13c0*/  @P0 IMAD.HI.U32 R0, R3, R4, RZ ;  /* 0x0000000403000227 */ /* 0x001fca00078e00ff */
[----:B------:R-:W-:-:S04]  /*13d0*/  @P0 SHF.R.U32.HI R3, RZ, R5, R0 ;  /* 0x00000005ff030219 */ /* 0x000fc80000011600 */
[----:B------:R-:W-:Y:S01]  /*13e0*/  LOP3.LUT R0, RZ, R3, RZ, 0x33, !PT ;  /* 0x00000003ff007212 */ /* 0x000fe200078e33ff */
[----:B------:R-:W-:Y:S06]  /*13f0*/  BRA `(.L_x_968) ;  /* 0x0000000000107947 */ /* 0x000fec0003800000 */
.L_x_967:
[----:B------:R-:W-:-:S13]  /*1400*/  ISETP.NE.AND P0, PT, R13, 0x1, PT ;  /* 0x000000010d00780c */ /* 0x000fda0003f05270 */
[----:B------:R-:W0:Y:S02]  /*1410*/  @P0 LDC.64 R4, c[0x0][0x9e8] ;  /* 0x00027a00ff040b82 */ /* 0x000e240000000a00 */
[----:B0-----:R-:W-:-:S05]  /*1420*/  @P0 IMAD.HI.U32 R4, R0, R4, RZ ;  /* 0x0000000400040227 */ /* 0x001fca00078e00ff */
[----:B------:R-:W-:-:S07]  /*1430*/  @P0 SHF.R.U32.HI R0, RZ, R5, R4 ;  /* 0x00000005ff000219 */ /* 0x000fce0000011604 */
.L_x_968:
[----:B------:R-:W-:-:S05]  /*1440*/  IMAD R3, R0, R13, RZ ;  /* 0x0000000d00037224 */ /* 0x000fca00078e02ff */
[----:B------:R-:W-:-:S07]  /*1450*/  VIMNMX R2, R2, R3, !PT ;  /* 0x0000000302027248 */ /* 0x000fce0007fe0100 */
.L_x_966:
[----:B------:R-:W-:Y:S01]  /*1460*/  IMAD.HI R2, R2, 0x2aaaaaab, RZ ;  /* 0x2aaaaaab02027827 */ /* 0x000fe200078e02ff */
[----:B------:R-:W-:Y:S02]  /*1470*/  PLOP3.LUT P0, PT, PT, PT, PT, 0x80, 0x0 ;  /* 0x000000000000781c */ /* 0x000fe40003f0f070 */
[----:B------:R-:W-:Y:S02]  /*1480*/  CS2R R88, SRZ ;  /* 0x0000000000587805 */ /* 0x000fe4000001ff00 */
[----:B------:R-:W-:Y:S01]  /*1490*/  CS2R R86, SRZ ;  /* 0x0000000000567805 */ /* 0x000fe2000001ff00 */
[----:B------:R-:W-:Y:S01]  /*14a0*/  IMAD.MOV.U32 R0, RZ, RZ, RZ ;  /* 0x000000ffff007224 */ /* 0x000fe200078e00ff */
[----:B------:R-:W-:Y:S02]  /*14b0*/  SHF.R.U32.HI R3, RZ, 0x1f, R2 ;  /* 0x0000001fff037819 */ /* 0x000fe40000011602 */
[----:B------:R-:W-:Y:S02]  /*14c0*/  CS2R R84, SRZ ;  /* 0x0000000000547805 */ /* 0x000fe4000001ff00 */
[----:B------:R-:W-:-:S02]  /*14d0*/  CS2R R82, SRZ ;  /* 0x0000000000527805 */ /* 0x000fc4000001ff00 */
[----:B------:R-:W-:Y:S02]  /*14e0*/  CS2R R80, SRZ ;  /* 0x0000000000507805 */ /* 0x000fe4000001ff00 */
[----:B------:R-:W-:Y:S01]  /*14f0*/  LEA.HI.SX32 R3, R2, R3, 0x1c ;  /* 0x0000000302037211 */ /* 0x000fe200078fe2ff */
[----:B------:R-:W-:Y:S01]  /*1500*/  IMAD.MOV.U32 R54, RZ, RZ, RZ ;  /* 0x000000ffff367224 */ /* 0x000fe200078e00ff */
[----:B------:R-:W-:Y:S02]  /*1510*/  CS2R R50, SRZ ;  /* 0x0000000000327805 */ /* 0x000fe4000001ff00 */
[----:B------:R-:W-:Y:S02]  /*1520*/  CS2R R76, SRZ ;  /* 0x00000000004c7805 */ /* 0x000fe4000001ff00 */
[----:B------:R-:W-:Y:S02]  /*1530*/  VIMNMX R23, RZ, R3, !PT ;  /* 0x00000003ff177248 */ /* 0x000fe40007fe0100 */
[----:B------:R-:W-:-:S02]  /*1540*/  CS2R R74, SRZ ;  /* 0x00000000004a7805 */ /* 0x000fc4000001ff00 */
[----:B------:R-:W-:Y:S02]  /*1550*/  CS2R R40, SRZ ;  /* 0x0000000000287805 */ /* 0x000fe4000001ff00 */
[----:B------:R-:W-:Y:S02]  /*1560*/  CS2R R48, SRZ ;  /* 0x0000000000307805 */ /* 0x000fe4000001ff00 */
[----:B------:R-:W-:Y:S02]  /*1570*/  ISETP.GT.AND P1, PT, R72, R23, PT ;  /* 0x000000174800720c */ /* 0x000fe40003f24270 */
[----:B------:R-:W-:Y:S02]  /*1580*/  CS2R R70, SRZ ;  /* 0x0000000000467805 */ /* 0x000fe4000001ff00 */
[----:B------:R-:W-:Y:S02]  /*1590*/  CS2R R68, SRZ ;  /* 0x0000000000447805 */ /* 0x000fe4000001ff00 */
[----:B------:R-:W-:-:S02]  /*15a0*/  CS2R R66, SRZ ;  /* 0x0000000000427805 */ /* 0x000fc4000001ff00 */
[----:B------:R-:W-:Y:S02]  /*15b0*/  CS2R R64, SRZ ;  /* 0x0000000000407805 */ /* 0x000fe4000001ff00 */
[----:B------:R-:W-:Y:S02]  /*15c0*/  CS2R R62, SRZ ;  /* 0x00000000003e7805 */ /* 0x000fe4000001ff00 */
[----:B------:R-:W-:Y:S01]  /*15d0*/  CS2R R60, SRZ ;  /* 0x00000000003c7805 */ /* 0x000fe2000001ff00 */
[----:B------:R-:W-:Y:S01]  /*15e0*/  IMAD.MOV.U32 R59, RZ, RZ, RZ ;  /* 0x000000ffff3b7224 */ /* 0x000fe200078e00ff */
[----:B------:R-:W-:Y:S01]  /*15f0*/  CS2R R44, SRZ ;  /* 0x00000000002c7805 */ /* 0x000fe2000001ff00 */
[----:B------:R-:W-:Y:S01]  /*1600*/  IMAD.MOV.U32 R56, RZ, RZ, RZ ;  /* 0x000000ffff387224 */ /* 0x000fe200078e00ff */
        /* <DEDUP_REMOVED lines=12> */
[----:B------:R-:W-:Y:S01]  /*16d0*/  CS2R R26, SRZ ;  /* 0x00000000001a7805 */ /* 0x000fe2000001ff00 */
        /* <DEDUP_REMOVED lines=26> */
[----:B------:R-:W-:Y:S02]  /*1880*/  IMAD.U32 R10, RZ, RZ, UR6 ;  /* 0x00000006ff0a7e24 */ /* 0x000fe4000f8e00ff */
[----:B------:R-:W-:Y:S02]  /*1890*/  IMAD.U32 R6, RZ, RZ, UR4 ;  /* 0x00000004ff067e24 */ /* 0x000fe4000f8e00ff */
[----:B------:R-:W-:-:S02]  /*18a0*/  IMAD.U32 R7, RZ, RZ, UR5 ;  /* 0x00000005ff077e24 */ /* 0x000fc4000f8e00ff */
[----:B------:R-:W-:Y:S02]  /*18b0*/  IMAD.U32 R11, RZ, RZ, UR7 ;  /* 0x00000007ff0b7e24 */ /* 0x000fe4000f8e00ff */
[----:B------:R-:W-:Y:S02]  /*18c0*/  IMAD.MOV.U32 R8, RZ, RZ, 0x70 ;  /* 0x00000070ff087424 */ /* 0x000fe400078e00ff */
[----:B------:R-:W-:Y:S02]  /*18d0*/  IMAD.MOV.U32 R12, RZ, RZ, 0x1 ;  /* 0x00000001ff0c7424 */ /* 0x000fe400078e00ff */
[----:B0-----:R-:W-:-:S07]  /*18e0*/  IMAD.MOV.U32 R13, RZ, RZ, RZ ;  /* 0x000000ffff0d7224 */ /* 0x001fce00078e00ff */
[----:B------:R-:W-:-:S07]  /*18f0*/  LEPC R20, `(.L_x_970) ;  /* 0x000000001014794e */ /* 0x000fce0000000000 */
[----:B-1----:R-:W-:Y:S05]  /*1900*/  CALL.ABS.NOINC R2 ;  /* 0x0000000002007343 */ /* 0x002fea0003c00000 */
.L_x_970:
[----:B------:R-:W-:Y:S01]  /*1910*/  LEA.HI R0, R166, R166, RZ, 0x1 ;  /* 0x000000a6a6007211 */ /* 0x000fe200078f08ff */
[----:B------:R-:W-:-:S03]  /*1920*/  IMAD.U32 R2, RZ, RZ, UR61 ;  /* 0x0000003dff027e24 */ /* 0x000fc6000f8e00ff */
[----:B------:R-:W-:Y:S02]  /*1930*/  LOP3.LUT R3, R0, 0xfffffffe, RZ, 0xc0, !PT ;  /* 0xfffffffe00037812 */ /* 0x000fe400078ec0ff */
[----:B------:R-:W-:-:S03]  /*1940*/  ISETP.NE.AND P0, PT, R2, 0x3, PT ;  /* 0x000000030200780c */ /* 0x000fc60003f05270 */
[----:B------:R-:W-:-:S05]  /*1950*/  IMAD.IADD R0, R166, 0x1, -R3 ;  /* 0x00000001a6007824 */ /* 0x000fca00078e0a03 */
[----:B------:R-:W-:-:S04]  /*1960*/  SHF.L.U32 R0, R0, 0x1f, RZ ;  /* 0x0000001f00007819 */ /* 0x000fc800000006ff */
[----:B------:R-:W0:Y:S02]  /*1970*/  SYNCS.PHASECHK.TRANS64.TRYWAIT P1, [UR40+0x2a800], R0 ;  /* 0x02a80000ff0075a7 */ /* 0x000e240008020168 */
[----:B0-----:R-:W-:Y:S05]  /*1980*/  @!P1 BRA `(.L_x_971) ;  /* 0x0000012c00109947 */ /* 0x001fea0003800000 */
.L_x_1135:
[----:B------:R-:W-:Y:S05]  /*1990*/  @!P0 BRA `(.L_x_972) ;  /* 0x0000000000048947 */ /* 0x000fea0003800000 */
[----:B------:R-:W-:Y:S01]  /*19a0*/  BPT.TRAP 0x1 ;  /* 0x000000040000795c */ /* 0x000fe20000300000 */
.L_x_972:
[----:B------:R-:W-:Y:S02]  /*19b0*/  IMAD.U32 R15, RZ, RZ, UR38 ;  /* 0x00000026ff0f7e24 */ /* 0x000fe4000f8e00ff */
[----:B0-----:R-:W-:-:S03]  /*19c0*/  IMAD.U32 R0, RZ, RZ, UR39 ;  /* 0x00000027ff007e24 */ /* 0x001fc6000f8e00ff */
[----:B------:R-:W-:Y:S02]  /*19d0*/  LEA R15, R15, UR40, 0x3 ;  /* 0x000000280f0f7c11 */ /* 0x000fe4000f8e18ff */
[----:B------:R-:W-:-:S04]  /*19e0*/  SHF.L.U32 R0, R0, 0x1f, RZ ;  /* 0x0000001f00007819 */ /* 0x000fc800000006ff */
[----:B------:R0:W1:Y:S01]  /*19f0*/  SYNCS.PHASECHK.TRANS64.TRYWAIT P1, [R15+URZ+0x2a830], R0 ;  /* 0x02a830000f0075a7 */ /* 0x000062000802017f */
[----:B------:R-:W-:Y:S05]  /*1a00*/  @!P0 BRA `(.L_x_973) ;  /* 0x0000000000048947 */ /* 0x000fea0003800000 */
[----:B------:R-:W-:Y:S01]  /*1a10*/  BPT.TRAP 0x1 ;  /* 0x000000040000795c */ /* 0x000fe20000300000 */
.L_x_973:
[----:B-1----:R-:W-:Y:S05]  /*1a20*/  @P1 BRA `(.L_x_974) ;  /* 0x0000000000081947 */ /* 0x002fea0003800000 */
[----:B------:R-:W1:Y:S02]  /*1a30*/  SYNCS.PHASECHK.TRANS64.TRYWAIT P1, [R15+URZ+0x2a830], R0 ;  /* 0x02a830000f0075a7 */ /* 0x000e64000802017f */
[----:B-1----:R-:W-:Y:S05]  /*1a40*/  @!P1 BRA `(.L_x_975) ;  /* 0x0000012800f89947 */ /* 0x002fea0003800000 */
.L_x_974:
        /* <DEDUP_REMOVED lines=30> */
[----:B------:R-:W-:Y:S01]  /*1c30*/  IMAD.U32 R5, RZ, RZ, UR9 ;  /* 0x00000009ff057e24 */ /* 0x000fe2000f8e00ff */
        /* <DEDUP_REMOVED lines=28> */
[----:B------:R-:W-:Y:S02]  /*1e00*/  WARPGROUP.DEPBAR.LE gsb0, 0x0 ;  /* 0x00008000000079c5 */ /* 0x000fe40000010000 */
        /* <DEDUP_REMOVED lines=39> */
.L_x_976:
[----:B------:R-:W-:Y:S01]  /*2080*/  ISETP.NE.AND P2, PT, R168, 0x1, PT ;  /* 0x00000001a800780c */ /* 0x000fe20003f45270 */
[----:B------:R-:W-:Y:S01]  /*2090*/  ULDC UR5, c[0x0][0x9d8] ;  /* 0x0002760000057ab9 */ /* 0x000fe20000000800 */
[----:B------:R-:W-:Y:S01]  /*20a0*/  R2UR UR4, R15 ;  /* 0x000000000f0472ca */ /* 0x000fe200000e0000 */
[----:B------:R-:W-:Y:S01]  /*20b0*/  FMUL.FTZ R3, R27, UR5 ;  /* 0x000000051b037c20 */ /* 0x000fe20008410000 */
[----:B01----:R-:W-:Y:S01]  /*20c0*/  FMUL.FTZ R0, R26, UR5 ;  /* 0x000000051a007c20 */ /* 0x003fe20008410000 */
[----:B------:R-:W-:Y:S02]  /*20d0*/  IMAD.IADD R26, R22, 0x1, R17 ;  /* 0x00000001161a7824 */ /* 0x000fe400078e0211 */
[----:B------:R-:W-:Y:S01]  /*20e0*/  FMUL.FTZ R9, R30, UR5 ;  /* 0x000000051e097c20 */ /* 0x000fe20008410000 */
[----:B------:R-:W-:Y:S01]  /*20f0*/  FMUL.FTZ R25, R25, UR5 ;  /* 0x0000000519197c20 */ /* 0x000fe20008410000 */
[----:B------:R-:W-:Y:S01]  /*2100*/  FMUL.FTZ R28, R28, UR5 ;  /* 0x000000051c1c7c20 */ /* 0x000fe20008410000 */
[----:B------:R-:W-:Y:S01]  /*2110*/  FMUL.FTZ R13, R24, UR5 ;  /* 0x00000005180d7c20 */ /* 0x000fe20008410000 */
[----:B------:R-:W-:Y:S01]  /*2120*/  FMUL.FTZ R11, R31, UR5 ;  /* 0x000000051f0b7c20 */ /* 0x000fe20008410000 */
[----:B------:R0:W1:Y:S01]  /*2130*/  MUFU.TANH R74, R25 ;  /* 0x00000019004a7308 */ /* 0x0000620000002400 */
[----:B------:R-:W-:Y:S01]  /*2140*/  FMUL.FTZ R32, R32, UR5 ;  /* 0x0000000520207c20 */ /* 0x000fe20008410000 */
[----:B------:R-:W2:Y:S01]  /*2150*/  @P2 LDC R21, c[0x0][0x44c] ;  /* 0x00011300ff152b82 */ /* 0x000ea20000000800 */
[----:B------:R-:W-:Y:S01]  /*2160*/  FMUL.FTZ R33, R33, UR5 ;  /* 0x0000000521217c20 */ /* 0x000fe20008410000 */
[----:B------:R-:W-:Y:S01]  /*2170*/  UIADD3 UR4, UR4, 0x2a840, URZ ;  /* 0x0002a84004047890 */ /* 0x000fe2000fffe03f */
[----:B------:R-:W-:Y:S01]  /*2180*/  FMUL.FTZ R14, R34, UR5 ;  /* 0x00000005220e7c20 */ /* 0x000fe20008410000 */
[----:B------:R-:W-:Y:S01]  /*2190*/  FMUL.FTZ R20, R35, UR5 ;  /* 0x0000000523147c20 */ /* 0x000fe20008410000 */
[----:B------:R-:W-:Y:S01]  /*21a0*/  FMUL.FTZ R36, R36, UR5 ;  /* 0x0000000524247c20 */ /* 0x000fe20008410000 */
[----:B------:R-:W-:Y:S01]  /*21b0*/  UPRMT UR4, UR60, 0x654, UR4 ;  /* 0x000006543c047896 */ /* 0x000fe20008000004 */
[----:B------:R-:W-:Y:S01]  /*21c0*/  FMUL.FTZ R37, R37, UR5 ;  /* 0x0000000525257c20 */ /* 0x000fe20008410000 */
[----:B------:R-:W3:Y:S01]  /*21d0*/  @P2 LDC R27, c[0x0][0x450] ;  /* 0x00011400ff1b2b82 */ /* 0x000ee20000000800 */
[----:B------:R-:W-:Y:S01]  /*21e0*/  FMUL.FTZ R24, R38, UR5 ;  /* 0x0000000526187c20 */ /* 0x000fe20008410000 */
[----:B0-----:R-:W-:Y:S01]  /*21f0*/  FMUL.FTZ R25, R39, UR5 ;  /* 0x0000000527197c20 */ /* 0x001fe20008410000 */
[----:B------:R-:W-:Y:S01]  /*2200*/  FMUL.FTZ R40, R40, UR5 ;  /* 0x0000000528287c20 */ /* 0x000fe20008410000 */
        /* <DEDUP_REMOVED lines=12> */
[----:B--2---:R-:W-:-:S04]  /*22d0*/  @P2 IMAD.HI.U32 R10, R26, R21, RZ ;  /* 0x000000151a0a2227 */ /* 0x004fc800078e00ff */
[----:B------:R-:W-:Y:S01]  /*22e0*/  FMUL.FTZ R56, R56, UR5 ;  /* 0x0000000538387c20 */ /* 0x000fe20008410000 */
[----:B------:R-:W0:Y:S01]  /*22f0*/  LDC R21, c[0x0][0x288] ;  /* 0x0000a200ff157b82 */ /* 0x000e220000000800 */
[----:B------:R-:W-:Y:S01]  /*2300*/  FMUL.FTZ R58, R58, UR5 ;  /* 0x000000053a3a7c20 */ /* 0x000fe20008410000 */
[----:B------:R-:W-:Y:S01]  /*2310*/  FMUL.FTZ R60, R60, UR5 ;  /* 0x000000053c3c7c20 */ /* 0x000fe20008410000 */
[----:B------:R-:W-:Y:S01]  /*2320*/  FMUL.FTZ R62, R62, UR5 ;  /* 0x000000053e3e7c20 */ /* 0x000fe20008410000 */
[----:B------:R-:W-:Y:S01]  /*2330*/  FMUL.FTZ R64, R64, UR5 ;  /* 0x0000000540407c20 */ /* 0x000fe20008410000 */
[----:B------:R-:W-:Y:S01]  /*2340*/  FMUL.FTZ R65, R65, UR5 ;  /* 0x0000000541417c20 */ /* 0x000fe20008410000 */
[----:B---3--:R-:W-:Y:S01]  /*2350*/  @P2 SHF.R.U32.HI R26, RZ, R27, R10 ;  /* 0x0000001bff1a2219 */ /* 0x008fe2000001160a */
[----:B------:R-:W-:Y:S02]  /*2360*/  IMAD.MOV.U32 R27, RZ, RZ, -0x60 ;  /* 0xffffffa0ff1b7424 */ /* 0x000fe400078e00ff */
[----:B------:R-:W-:Y:S01]  /*2370*/  FMUL.FTZ R8, R66, UR5 ;  /* 0x0000000542087c20 */ /* 0x000fe20008410000 */
[----:B------:R-:W-:Y:S01]  /*2380*/  FMUL.FTZ R2, R67, UR5 ;  /* 0x0000000543027c20 */ /* 0x000fe20008410000 */
[----:B------:R-:W-:Y:S01]  /*2390*/  FMUL.FTZ R68, R68, UR5 ;  /* 0x0000000544447c20 */ /* 0x000fe20008410000 */
[----:B------:R-:W2:Y:S01]  /*23a0*/  SHFL.IDX PT, R30, R26, RZ, 0x1c1f ;  /* 0x001c1fff1a1e7589 */ /* 0x000ea200000e0000 */
[----:B------:R-:W-:-:S02]  /*23b0*/  IMAD R27, R72, R27, 0x61 ;  /* 0x00000061481b7424 */ /* 0x000fc400078e021b */
[----:B------:R-:W-:Y:S01]  /*23c0*/  FMUL.FTZ R12, R70, UR5 ;  /* 0x00000005460c7c20 */ /* 0x000fe20008410000 */
[----:B------:R-:W-:Y:S01]  /*23d0*/  FMUL.FTZ R10, R71, UR5 ;  /* 0x00000005470a7c20 */ /* 0x000fe20008410000 */
[----:B------:R3:W4:Y:S01]  /*23e0*/  MUFU.TANH R75, R28 ;  /* 0x0000001c004b7308 */ /* 0x0007220000002400 */
[----:B------:R-:W-:Y:S01]  /*23f0*/  FMUL.FTZ R47, R47, UR5 ;  /* 0x000000052f2f7c20 */ /* 0x000fe20008410000 */
[----:B------:R-:W-:Y:S01]  /*2400*/  FMUL.FTZ R51, R51, UR5 ;  /* 0x0000000533337c20 */ /* 0x000fe20008410000 */
[----:B------:R-:W-:Y:S01]  /*2410*/  FMUL.FTZ R57, R57, UR5 ;  /* 0x0000000539397c20 */ /* 0x000fe20008410000 */
[----:B------:R-:W-:Y:S01]  /*2420*/  FMUL.FTZ R63, R63, UR5 ;  /* 0x000000053f3f7c20 */ /* 0x000fe20008410000 */
[----:B------:R-:W-:Y:S01]  /*2430*/  FMUL.FTZ R69, R69, UR5 ;  /* 0x0000000545457c20 */ /* 0x000fe20008410000 */
[----:B------:R-:W-:Y:S01]  /*2440*/  LOP3.LUT P1, RZ, R19, 0x80000, RZ, 0xc0, !PT ;  /* 0x0008000013ff7812 */ /* 0x000fe2000782c0ff */
[----:B------:R-:W-:Y:S01]  /*2450*/  FMUL.FTZ R29, R29, UR5 ;  /* 0x000000051d1d7c20 */ /* 0x000fe20008410000 */
[----:B------:R-:W-:Y:S01]  /*2460*/  IMAD R15, R72, -0x60, R16 ;  /* 0xffffffa0480f7824 */ /* 0x000fe200078e0210 */
[----:B------:R-:W0:Y:S01]  /*2470*/  MUFU.TANH R13, R13 ;  /* 0x0000000d000d7308 */ /* 0x000e220000002400 */
[----:B---3--:R-:W-:Y:S01]  /*2480*/  IMAD R28, R18, -0x2, R27 ;  /* 0xfffffffe121c7824 */ /* 0x008fe200078e021b */
[----:B------:R-:W-:Y:S01]  /*2490*/  ULDC UR50, c[0x0][0x9dc] ;  /* 0x0002770000327ab9 */ /* 0x000fe20000000800 */
[----:B------:R-:W-:Y:S01]  /*24a0*/  SYNCS.ARRIVE.TRANS64.RED.A1T0 RZ, [UR4], RZ ;  /* 0x000000ffffff79a7 */ /* 0x000fe20008100404 */
[----:B------:R-:W-:Y:S01]  /*24b0*/  FMUL.FTZ R55, R55, UR5 ;  /* 0x0000000537377c20 */ /* 0x000fe20008410000 */
[----:B------:R-:W-:Y:S01]  /*24c0*/  ULOP3.LUT UR4, URZ, UR50, URZ, 0x33, !UPT ;  /* 0x000000323f047292 */ /* 0x000fe2000f8e333f */
[----:B------:R-:W-:Y:S01]  /*24d0*/  FMUL.FTZ R59, R59, UR5 ;  /* 0x000000053b3b7c20 */ /* 0x000fe20008410000 */
[----:B------:R-:W-:Y:S01]  /*24e0*/  VIADD R15, R15, 0x60 ;  /* 0x000000600f0f7836 */ /* 0x000fe20000000000 */
[----:B------:R-:W3:Y:S01]  /*24f0*/  MUFU.TANH R0, R0 ;  /* 0x0000000000007308 */ /* 0x000ee20000002400 */
[----:B------:R-:W-:Y:S01]  /*2500*/  FMUL.FTZ R61, R61, UR5 ;  /* 0x000000053d3d7c20 */ /* 0x000fe20008410000 */
[----:B------:R-:W-:Y:S01]  /*2510*/  ULDC UR5, c[0x0][0x9e0] ;  /* 0x0002780000057ab9 */ /* 0x000fe20000000800 */
[----:B------:R-:W-:-:S05]  /*2520*/  VIADD R70, R28, 0xffffffff ;  /* 0xffffffff1c467836 */ /* 0x000fca0000000000 */
[----:B------:R-:W0:Y:S08]  /*2530*/  MUFU.TANH R3, R3 ;  /* 0x0000000300037308 */ /* 0x000e300000002400 */
        /* <DEDUP_REMOVED lines=39> */
[----:B------:R0:W1:Y:S08]  /*27b0*/  MUFU.TANH R76, R29 ;  /* 0x0000001d004c7308 */ /* 0x0000700000002400 */
[----:B------:R5:W1:Y:S01]  /*27c0*/  MUFU.TANH R38, R55 ;  /* 0x0000003700267308 */ /* 0x000a620000002400 */
[----:B0-----:R-:W-:-:S05]  /*27d0*/  IADD3 R29, R28, -R21, R16 ;  /* 0x800000151c1d7210 */ /* 0x001fca0007ffe010 */
[----:B------:R-:W-:Y:S02]  /*27e0*/  VIADD R66, R29, UR5 ;  /* 0x000000051d427c36 */ /* 0x000fe40008000000 */
[----:B------:R0:W1:Y:S01]  /*27f0*/  MUFU.TANH R78, R59 ;  /* 0x0000003b004e7308 */ /* 0x0000620000002400 */
[----:B-----5:R-:W-:-:S07]  /*2800*/  IMAD R55, R18, -0x2, R15 ;  /* 0xfffffffe12377824 */ /* 0x020fce00078e020f */
[----:B------:R5:W1:Y:S01]  /*2810*/  MUFU.TANH R35, R61 ;  /* 0x0000003d00237308 */ /* 0x000a620000002400 */
[----:B0-----:R-:W-:-:S04]  /*2820*/  VIADD R59, R29, UR4 ;  /* 0x000000041d3b7c36 */ /* 0x001fc80008000000 */
[----:B--2---:R-:W-:Y:S02]  /*2830*/  IMAD.IADD R28, R59, 0x1, R30 ;  /* 0x000000013b1c7824 */ /* 0x004fe400078e021e */
[----:B-----5:R-:W-:Y:S01]  /*2840*/  VIADD R61, R27, 0xffffffff ;  /* 0xffffffff1b3d7836 */ /* 0x020fe20000000000 */
[----:B------:R-:W-:Y:S01]  /*2850*/  VIADDMNMX R27, R30, R66, R55, PT ;  /* 0x000000421e1b7246 */ /* 0x000fe20003800137 */
[----:B---34-:R-:W-:Y:S06]  /*2860*/  @!P1 BRA `(.L_x_977) ;  /* 0x00000000005c9947 */ /* 0x018fec0003800000 */
[----:B------:R-:W-:Y:S01]  /*2870*/  IADD3 R15, R16, -R21, R30 ;  /* 0x80000015100f7210 */ /* 0x000fe20007ffe01e */
[----:B------:R-:W-:Y:S03]  /*2880*/  BSSY B0, `(.L_x_978) ;  /* 0x0000012000007945 */ /* 0x000fe60003800000 */
[----:B------:R-:W-:-:S13]  /*2890*/  ISETP.GT.AND P1, PT, R15, -0x1, PT ;  /* 0xffffffff0f00780c */ /* 0x000fda0003f24270 */
[----:B------:R-:W-:Y:S05]  /*28a0*/  @P1 BRA `(.L_x_979) ;  /* 0x0000000000241947 */ /* 0x000fea0003800000 */
[----:B------:R-:W-:Y:S01]  /*28b0*/  ULDC UR4, c[0x0][0x9e4] ;  /* 0x0002790000047ab9 */ /* 0x000fe20000000800 */
[----:B------:R-:W-:Y:S01]  /*28c0*/  LOP3.LUT R15, RZ, R15, RZ, 0x33, !PT ;  /* 0x0000000fff0f7212 */ /* 0x000fe200078e33ff */
[----:B------:R-:W-:-:S05]  /*28d0*/  IMAD.U32 R80, RZ, RZ, UR4 ;  /* 0x00000004ff507e24 */ /* 0x000fca000f8e00ff */
[----:B------:R-:W-:-:S13]  /*28e0*/  ISETP.NE.AND P1, PT, R80, 0x1, PT ;  /* 0x000000015000780c */ /* 0x000fda0003f25270 */
[----:B------:R-:W0:Y:S02]  /*28f0*/  @P1 LDC.64 R84, c[0x0][0x9e8] ;  /* 0x00027a00ff541b82 */ /* 0x000e240000000a00 */
[----:B0-----:R-:W-:-:S05]  /*2900*/  @P1 IMAD.HI.U32 R30, R15, R84, RZ ;  /* 0x000000540f1e1227 */ /* 0x001fca00078e00ff */
[----:B------:R-:W-:-:S04]  /*2910*/  @P1 SHF.R.U32.HI R15, RZ, R85, R30 ;  /* 0x00000055ff0f1219 */ /* 0x000fc8000001161e */
[----:B------:R-:W-:Y:S01]  /*2920*/  LOP3.LUT R15, RZ, R15, RZ, 0x33, !PT ;  /* 0x0000000fff0f7212 */ /* 0x000fe200078e33ff */
[----:B------:R-:W-:Y:S06]  /*2930*/  BRA `(.L_x_980) ;  /* 0x0000000000187947 */ /* 0x000fec0003800000 */
.L_x_979:
[----:B------:R-:W-:Y:S02]  /*2940*/  ULDC UR4, c[0x0][0x9e4] ;  /* 0x0002790000047ab9 */ /* 0x000fe40000000800 */
[----:B------:R-:W-:-:S05]  /*2950*/  IMAD.U32 R80, RZ, RZ, UR4 ;  /* 0x00000004ff507e24 */ /* 0x000fca000f8e00ff */
[----:B------:R-:W-:-:S13]  /*2960*/  ISETP.NE.AND P1, PT, R80, 0x1, PT ;  /* 0x000000015000780c */ /* 0x000fda0003f25270 */
[----:B------:R-:W0:Y:S02]  /*2970*/  @P1 LDC.64 R84, c[0x0][0x9e8] ;  /* 0x00027a00ff541b82 */ /* 0x000e240000000a00 */
[----:B0-----:R-:W-:-:S05]  /*2980*/  @P1 IMAD.HI.U32 R30, R15, R84, RZ ;  /* 0x000000540f1e1227 */ /* 0x001fca00078e00ff */
[----:B------:R-:W-:-:S07]  /*2990*/  @P1 SHF.R.U32.HI R15, RZ, R85, R30 ;  /* 0x00000055ff0f1219 */ /* 0x000fce000001161e */
.L_x_980:
[----:B------:R-:W-:Y:S05]  /*29a0*/  BSYNC B0 ;  /* 0x0000000000007941 */ /* 0x000fea0003800000 */
.L_x_978:
[----:B------:R-:W-:-:S05]  /*29b0*/  IMAD R15, R15, R80, R70 ;  /* 0x000000500f0f7224 */ /* 0x000fca00078e0246 */
[----:B------:R-:W-:Y:S02]  /*29c0*/  VIADDMNMX R27, R15, R80, R27, PT ;  /* 0x000000500f1b7246 */ /* 0x000fe4000380011b */
[----:B------:R-:W-:-:S07]  /*29d0*/  VIMNMX R28, R28, R15, !PT ;  /* 0x0000000f1c1c7248 */ /* 0x000fce0007fe0100 */
.L_x_977:
[C---:B------:R-:W-:Y:S01]  /*29e0*/  ISETP.GE.AND P6, PT, R61.reuse, 0x9, PT ;  /* 0x000000093d00780c */ /* 0x040fe20003fc6270 */
[----:B------:R-:W0:Y:S01]  /*29f0*/  SHFL.IDX PT, R26, R26, 0x1, 0x1c1f ;  /* 0x003c1f001a1a7f89 */ /* 0x000e2200000e0000 */
[----:B------:R-:W-:Y:S02]  /*2a00*/  ISETP.GE.AND P1, PT, R61, 0x2, PT ;  /* 0x000000023d00780c */ /* 0x000fe40003f26270 */
[C---:B------:R-:W-:Y:S02]  /*2a10*/  ISETP.GT.AND P2, PT, R28.reuse, 0x8, !P6 ;  /* 0x000000081c00780c */ /* 0x040fe40007744270 */
[----:B------:R-:W-:Y:S02]  /*2a20*/  ISETP.GT.AND P3, PT, R28, 0x1, !P1 ;  /* 0x000000011c00780c */ /* 0x000fe40004f64270 */
[----:B------:R-:W-:Y:S02]  /*2a30*/  ISETP.LT.OR P2, PT, R27, 0x9, P2 ;  /* 0x000000091b00780c */ /* 0x000fe40001741670 */
[----:B------:R-:W-:-:S02]  /*2a40*/  ISETP.GE.AND P4, PT, R61, 0xa, PT ;  /* 0x0000000a3d00780c */ /* 0x000fc40003f86270 */
[----:B------:R-:W-:Y:S02]  /*2a50*/  FSEL R89, R75, -INF , !P2 ;  /* 0xff8000004b597808 */ /* 0x000fe40005000000 */
[C---:B------:R-:W-:Y:S02]  /*2a60*/  ISETP.LT.OR P3, PT, R27.reuse, 0x2, P3 ;  /* 0x000000021b00780c */ /* 0x040fe40001f61670 */
[----:B------:R-:W-:Y:S02]  /*2a70*/  ISETP.GT.AND P2, PT, R28, 0x9, !P4 ;  /* 0x000000091c00780c */ /* 0x000fe40006744270 */
[----:B-1----:R-:W-:Y:S02]  /*2a80*/  FSEL R87, R74, -INF , !P3 ;  /* 0xff8000004a577808 */ /* 0x002fe40005800000 */
[----:B------:R-:W-:Y:S02]  /*2a90*/  ISETP.LT.OR P2, PT, R27, 0xa, P2 ;  /* 0x0000000a1b00780c */ /* 0x000fe40001741670 */
[----:B------:R-:W-:-:S02]  /*2aa0*/  ISETP.GE.AND P3, PT, R61, 0x11, PT ;  /* 0x000000113d00780c */ /* 0x000fc40003f66270 */
[----:B------:R-:W-:Y:S01]  /*2ab0*/  FSEL R91, R76, -INF , !P2 ;  /* 0xff8000004c5b7808 */ /* 0x000fe20005000000 */
[----:B0-----:R-:W-:Y:S01]  /*2ac0*/  IMAD.IADD R30, R59, 0x1, R26 ;  /* 0x000000013b1e7824 */ /* 0x001fe200078e021a */
[----:B------:R-:W-:Y:S02]  /*2ad0*/  ISETP.GT.AND P2, PT, R28, 0x10, !P3 ;  /* 0x000000101c00780c */ /* 0x000fe40005f44270 */
[----:B------:R-:W-:Y:S02]  /*2ae0*/  P2R R67, PR, RZ, 0x8 ;  /* 0x00000008ff437803 */ /* 0x000fe40000000000 */
[----:B------:R-:W-:Y:S02]  /*2af0*/  ISETP.LT.OR P2, PT, R27, 0x11, P2 ;  /* 0x000000111b00780c */ /* 0x000fe40001741670 */
[----:B------:R-:W-:Y:S02]  /*2b00*/  ISETP.GE.AND P3, PT, R61, 0x12, PT ;  /* 0x000000123d00780c */ /* 0x000fe40003f66270 */
[----:B------:R-:W-:-:S02]  /*2b10*/  FSEL R95, R32, -INF , !P2 ;  /* 0xff800000205f7808 */ /* 0x000fc40005000000 */
[C---:B------:R-:W-:Y:S02]  /*2b20*/  ISETP.GT.AND P2, PT, R28.reuse, 0x11, !P3 ;  /* 0x000000111c00780c */ /* 0x040fe40005f44270 */
[----:B------:R-:W-:Y:S02]  /*2b30*/  P2R R32, PR, RZ, 0x8 ;  /* 0x00000008ff207803 */ /* 0x000fe40000000000 */
[----:B------:R-:W-:Y:S02]  /*2b40*/  ISETP.LT.OR P2, PT, R27, 0x12, P2 ;  /* 0x000000121b00780c */ /* 0x000fe40001741670 */
[----:B------:R-:W-:Y:S02]  /*2b50*/  ISETP.GE.AND P3, PT, R61, 0x19, PT ;  /* 0x000000193d00780c */ /* 0x000fe40003f66270 */
[----:B------:R-:W-:Y:S02]  /*2b60*/  FSEL R97, R33, -INF , !P2 ;  /* 0xff80000021617808 */ /* 0x000fe40005000000 */
[----:B------:R-:W-:-:S02]  /*2b70*/  ISETP.GT.AND P2, PT, R28, 0x18, !P3 ;  /* 0x000000181c00780c */ /* 0x000fc40005f44270 */
[----:B------:R-:W-:Y:S02]  /*2b80*/  P2R R69, PR, RZ, 0x8 ;  /* 0x00000008ff457803 */ /* 0x000fe40000000000 */
[----:B------:R-:W-:Y:S02]  /*2b90*/  ISETP.LT.OR P2, PT, R27, 0x19, P2 ;  /* 0x000000191b00780c */ /* 0x000fe40001741670 */
[----:B------:R-:W-:Y:S02]  /*2ba0*/  ISETP.GE.AND P3, PT, R61, 0x1a, PT ;  /* 0x0000001a3d00780c */ /* 0x000fe40003f66270 */
[----:B------:R-:W-:Y:S02]  /*2bb0*/  FSEL R99, R36, -INF , !P2 ;  /* 0xff80000024637808 */ /* 0x000fe40005000000 */
[----:B------:R-:W-:Y:S02]  /*2bc0*/  ISETP.GT.AND P2, PT, R28, 0x19, !P3 ;  /* 0x000000191c00780c */ /* 0x000fe40005f44270 */
[----:B------:R-:W-:-:S02]  /*2bd0*/  P2R R36, PR, RZ, 0x8 ;  /* 0x00000008ff247803 */ /* 0x000fc40000000000 */
[----:B------:R-:W-:Y:S02]  /*2be0*/  ISETP.LT.OR P2, PT, R27, 0x1a, P2 ;  /* 0x0000001a1b00780c */ /* 0x000fe40001741670 */
[----:B------:R-:W-:Y:S02]  /*2bf0*/  ISETP.GE.AND P3, PT, R61, 0x21, PT ;  /* 0x000000213d00780c */ /* 0x000fe40003f66270 */
[----:B------:R-:W-:Y:S02]  /*2c00*/  FSEL R101, R37, -INF , !P2 ;  /* 0xff80000025657808 */ /* 0x000fe40005000000 */
[----:B------:R-:W-:Y:S02]  /*2c10*/  ISETP.GT.AND P2, PT, R28, 0x20, !P3 ;  /* 0x000000201c00780c */ /* 0x000fe40005f44270 */
[----:B------:R-:W-:Y:S02]  /*2c20*/  P2R R71, PR, RZ, 0x8 ;  /* 0x00000008ff477803 */ /* 0x000fe40000000000 */
[----:B------:R-:W-:-:S02]  /*2c30*/  ISETP.LT.OR P2, PT, R27, 0x21, P2 ;  /* 0x000000211b00780c */ /* 0x000fc40001741670 */
[----:B------:R-:W-:Y:S02]  /*2c40*/  ISETP.GE.AND P3, PT, R61, 0x22, PT ;  /* 0x000000223d00780c */ /* 0x000fe40003f66270 */
[----:B------:R-:W-:Y:S02]  /*2c50*/  FSEL R103, R40, -INF , !P2 ;  /* 0xff80000028677808 */ /* 0x000fe40005000000 */
[----:B------:R-:W-:Y:S02]  /*2c60*/  ISETP.GT.AND P2, PT, R28, 0x21, !P3 ;  /* 0x000000211c00780c */ /* 0x000fe40005f44270 */
[----:B------:R-:W-:Y:S02]  /*2c70*/  P2R R40, PR, RZ, 0x8 ;  /* 0x00000008ff287803 */ /* 0x000fe40000000000 */
[----:B------:R-:W-:Y:S02]  /*2c80*/  ISETP.LT.OR P2, PT, R27, 0x22, P2 ;  /* 0x000000221b00780c */ /* 0x000fe40001741670 */
[----:B------:R-:W-:-:S02]  /*2c90*/  ISETP.GE.AND P3, PT, R61, 0x29, PT ;  /* 0x000000293d00780c */ /* 0x000fc40003f66270 */
[----:B------:R-:W-:Y:S02]  /*2ca0*/  FSEL R105, R41, -INF , !P2 ;  /* 0xff80000029697808 */ /* 0x000fe40005000000 */
        /* <DEDUP_REMOVED lines=53> */
[----:B------:R-:W-:Y:S02]  /*3000*/  P2R R63, PR, RZ, 0x10 ;  /* 0x00000010ff3f7803 */ /* 0x000fe40000000000 */
[----:B------:R-:W-:Y:S02]  /*3010*/  FSEL R33, R64, -INF , !P2 ;  /* 0xff80000040217808 */ /* 0x000fe40005000000 */
[----:B------:R-:W-:-:S04]  /*3020*/  ISETP.GE.AND P2, PT, R61, 0x52, PT ;  /* 0x000000523d00780c */ /* 0x000fc80003f46270 */
[----:B------:R-:W-:-:S04]  /*3030*/  ISETP.GT.AND P3, PT, R28, 0x51, !P2 ;  /* 0x000000511c00780c */ /* 0x000fc80005764270 */
[----:B------:R-:W-:-:S04]  /*3040*/  ISETP.LT.OR P3, PT, R27, 0x52, P3 ;  /* 0x000000521b00780c */ /* 0x000fc80001f61670 */
[----:B------:R-:W-:Y:S02]  /*3050*/  FSEL R15, R65, -INF , !P3 ;  /* 0xff800000410f7808 */ /* 0x000fe40005800000 */
[----:B------:R-:W-:-:S04]  /*3060*/  ISETP.GE.AND P3, PT, R61, 0x59, PT ;  /* 0x000000593d00780c */ /* 0x000fc80003f66270 */
[----:B------:R-:W-:-:S04]  /*3070*/  ISETP.GT.AND P4, PT, R28, 0x58, !P3 ;  /* 0x000000581c00780c */ /* 0x000fc80005f84270 */
[----:B------:R-:W-:-:S04]  /*3080*/  ISETP.LT.OR P4, PT, R27, 0x59, P4 ;  /* 0x000000591b00780c */ /* 0x000fc80002781670 */
[----:B------:R-:W-:Y:S02]  /*3090*/  FSEL R29, R68, -INF , !P4 ;  /* 0xff800000441d7808 */ /* 0x000fe40006000000 */
[----:B------:R-:W-:-:S04]  /*30a0*/  ISETP.GE.AND P4, PT, R61, 0x1, PT ;  /* 0x000000013d00780c */ /* 0x000fc80003f86270 */
[----:B------:R-:W-:-:S04]  /*30b0*/  ISETP.GT.AND P5, PT, R28, RZ, !P4 ;  /* 0x000000ff1c00720c */ /* 0x000fc800067a4270 */
[----:B------:R-:W-:-:S04]  /*30c0*/  ISETP.LT.OR P5, PT, R27, 0x1, P5 ;  /* 0x000000011b00780c */ /* 0x000fc80002fa1670 */
[----:B------:R-:W-:Y:S02]  /*30d0*/  FSEL R85, R13, -INF , !P5 ;  /* 0xff8000000d557808 */ /* 0x000fe40006800000 */
[----:B------:R-:W-:-:S04]  /*30e0*/  ISETP.GE.AND P5, PT, R61, 0x5a, PT ;  /* 0x0000005a3d00780c */ /* 0x000fc80003fa6270 */
[----:B------:R-:W-:Y:S02]  /*30f0*/  P2R R64, PR, RZ, 0x20 ;  /* 0x00000020ff407803 */ /* 0x000fe40000000000 */
[----:B------:R-:W-:Y:S02]  /*3100*/  ISETP.GT.AND P5, PT, R28, 0x59, !P5 ;  /* 0x000000591c00780c */ /* 0x000fe40006fa4270 */
[----:B------:R-:W-:Y:S02]  /*3110*/  VIADDMNMX R28, R26, R66, R55, PT ;  /* 0x000000421a1c7246 */ /* 0x000fe40003800137 */
[----:B------:R-:W-:-:S04]  /*3120*/  ISETP.LT.OR P5, PT, R27, 0x5a, P5 ;  /* 0x0000005a1b00780c */ /* 0x000fc80002fa1670 */
[----:B------:R-:W-:Y:S02]  /*3130*/  FSEL R31, R31, -INF , !P5 ;  /* 0xff8000001f1f7808 */ /* 0x000fe40006800000 */
[----:B------:R-:W-:-:S13]  /*3140*/  LOP3.LUT P5, RZ, R19, 0x80000, RZ, 0xc0, !PT ;  /* 0x0008000013ff7812 */ /* 0x000fda00078ac0ff */
[----:B------:R-:W-:Y:S05]  /*3150*/  @!P5 BRA `(.L_x_981) ;  /* 0x00000000005cd947 */ /* 0x000fea0003800000 */
        /* <DEDUP_REMOVED lines=13> */
.L_x_983:
[----:B------:R-:W-:Y:S02]  /*3230*/  ULDC UR4, c[0x0][0x9e4] ;  /* 0x0002790000047ab9 */ /* 0x000fe40000000800 */
[----:B------:R-:W-:-:S05]  /*3240*/  IMAD.U32 R27, RZ, RZ, UR4 ;  /* 0x00000004ff1b7e24 */ /* 0x000fca000f8e00ff */
[----:B------:R-:W-:-:S13]  /*3250*/  ISETP.NE.AND P5, PT, R27, 0x1, PT ;  /* 0x000000011b00780c */ /* 0x000fda0003fa5270 */
[----:B------:R-:W0:Y:S02]  /*3260*/  @P5 LDC.64 R52, c[0x0][0x9e8] ;  /* 0x00027a00ff345b82 */ /* 0x000e240000000a00 */
[----:B0-----:R-:W-:-:S05]  /*3270*/  @P5 IMAD.HI.U32 R26, R13, R52, RZ ;  /* 0x000000340d1a5227 */ /* 0x001fca00078e00ff */
[----:B------:R-:W-:-:S07]  /*3280*/  @P5 SHF.R.U32.HI R13, RZ, R53, R26 ;  /* 0x00000035ff0d5219 */ /* 0x000fce000001161a */
.L_x_984:
[----:B------:R-:W-:Y:S05]  /*3290*/  BSYNC B0 ;  /* 0x0000000000007941 */ /* 0x000fea0003800000 */
.L_x_982:
[----:B------:R-:W-:-:S05]  /*32a0*/  IMAD R13, R13, R27, R70 ;  /* 0x0000001b0d0d7224 */ /* 0x000fca00078e0246 */
[----:B------:R-:W-:Y:S02]  /*32b0*/  VIADDMNMX R28, R13, R27, R28, PT ;  /* 0x0000001b0d1c7246 */ /* 0x000fe4000380011c */
[----:B------:R-:W-:-:S07]  /*32c0*/  VIMNMX R30, R30, R13, !PT ;  /* 0x0000000d1e1e7248 */ /* 0x000fce0007fe0100 */
.L_x_981:
[----:B------:R-:W-:Y:S01]  /*32d0*/  ISETP.GT.AND P1, PT, R30, 0x1, !P1 ;  /* 0x000000011e00780c */ /* 0x000fe20004f24270 */
[----:B------:R-:W-:Y:S01]  /*32e0*/  ULDC UR4, c[0x0][0x988] ;  /* 0x0002620000047ab9 */ /* 0x000fe20000000800 */
[----:B------:R-:W-:Y:S02]  /*32f0*/  FMNMX.FTZ R13, R85, R87, !PT ;  /* 0x00000057550d7209 */ /* 0x000fe40007810000 */
[----:B------:R-:W-:Y:S02]  /*3300*/  ISETP.LT.OR P1, PT, R28, 0x2, P1 ;  /* 0x000000021c00780c */ /* 0x000fe40000f21670 */
[----:B------:R-:W-:Y:S02]  /*3310*/  ISETP.GT.AND P6, PT, R30, 0x8, !P6 ;  /* 0x000000081e00780c */ /* 0x000fe400077c4270 */
[----:B------:R-:W-:Y:S02]  /*3320*/  FSEL R59, R3, -INF , !P1 ;  /* 0xff800000033b7808 */ /* 0x000fe40004800000 */
[----:B------:R-:W-:-:S02]  /*3330*/  ISETP.NE.AND P1, PT, R63, RZ, PT ;  /* 0x000000ff3f00720c */ /* 0x000fc40003f25270 */
[----:B------:R-:W-:Y:S02]  /*3340*/  FMNMX.FTZ R13, R89, R13, !PT ;  /* 0x0000000d590d7209 */ /* 0x000fe40007810000 */
[----:B------:R-:W-:Y:S02]  /*3350*/  ISETP.GT.AND P1, PT, R30, 0x9, !P1 ;  /* 0x000000091e00780c */ /* 0x000fe40004f24270 */
[C---:B------:R-:W-:Y:S02]  /*3360*/  ISETP.LT.OR P6, PT, R28.reuse, 0x9, P6 ;  /* 0x000000091c00780c */ /* 0x040fe400037c1670 */
[----:B------:R-:W-:Y:S02]  /*3370*/  ISETP.LT.OR P1, PT, R28, 0xa, P1 ;  /* 0x0000000a1c00780c */ /* 0x000fe40000f21670 */
[----:B------:R-:W-:Y:S02]  /*3380*/  FMNMX.FTZ R13, R91, R13, !PT ;  /* 0x0000000d5b0d7209 */ /* 0x000fe40007810000 */
[----:B------:R-:W-:-:S02]  /*3390*/  FSEL R63, R11, -INF , !P1 ;  /* 0xff8000000b3f7808 */ /* 0x000fc40004800000 */
[----:B------:R-:W-:Y:S02]  /*33a0*/  ISETP.NE.AND P1, PT, R67, RZ, PT ;  /* 0x000000ff4300720c */ /* 0x000fe40003f25270 */
[----:B------:R-:W-:Y:S02]  /*33b0*/  FSEL R61, R9, -INF , !P6 ;  /* 0xff800000093d7808 */ /* 0x000fe40007000000 */
[----:B------:R-:W-:Y:S02]  /*33c0*/  ISETP.GT.AND P1, PT, R30, 0x10, !P1 ;  /* 0x000000101e00780c */ /* 0x000fe40004f24270 */
[----:B------:R-:W-:Y:S02]  /*33d0*/  ISETP.NE.AND P6, PT, R69, RZ, PT ;  /* 0x000000ff4500720c */ /* 0x000fe40003fc5270 */
[----:B------:R-:W-:Y:S02]  /*33e0*/  ISETP.LT.OR P1, PT, R28, 0x11, P1 ;  /* 0x000000111c00780c */ /* 0x000fe40000f21670 */
[----:B------:R-:W-:-:S02]  /*33f0*/  FMNMX.FTZ R13, R95, R13, !PT ;  /* 0x0000000d5f0d7209 */ /* 0x000fc40007810000 */
[----:B------:R-:W-:Y:S02]  /*3400*/  FSEL R65, R14, -INF , !P1 ;  /* 0xff8000000e417808 */ /* 0x000fe40004800000 */
[----:B------:R-:W-:Y:S02]  /*3410*/  ISETP.NE.AND P1, PT, R32, RZ, PT ;  /* 0x000000ff2000720c */ /* 0x000fe40003f25270 */
[----:B------:R-:W-:Y:S02]  /*3420*/  FMNMX.FTZ R13, R97, R13, !PT ;  /* 0x0000000d610d7209 */ /* 0x000fe40007810000 */
[----:B------:R-:W-:Y:S02]  /*3430*/  ISETP.GT.AND P1, PT, R30, 0x11, !P1 ;  /* 0x000000111e00780c */ /* 0x000fe40004f24270 */
[----:B------:R-:W-:Y:S02]  /*3440*/  ISETP.NE.AND P5, PT, R36, RZ, PT ;  /* 0x000000ff2400720c */ /* 0x000fe40003fa5270 */
[----:B------:R-:W-:-:S02]  /*3450*/  ISETP.LT.OR P1, PT, R28, 0x12, P1 ;  /* 0x000000121c00780c */ /* 0x000fc40000f21670 */
[----:B------:R-:W-:Y:S02]  /*3460*/  FMNMX.FTZ R13, R99, R13, !PT ;  /* 0x0000000d630d7209 */ /* 0x000fe40007810000 */
[----:B------:R-:W-:Y:S02]  /*3470*/  FSEL R67, R20, -INF , !P1 ;  /* 0xff80000014437808 */ /* 0x000fe40004800000 */
[----:B------:R-:W-:Y:S02]  /*3480*/  ISETP.GT.AND P1, PT, R30, 0x18, !P6 ;  /* 0x000000181e00780c */ /* 0x000fe40007724270 */
[----:B------:R-:W-:Y:S02]  /*3490*/  FMNMX.FTZ R13, R101, R13, !PT ;  /* 0x0000000d650d7209 */ /* 0x000fe40007810000 */
[----:B------:R-:W-:Y:S02]  /*34a0*/  ISETP.LT.OR P1, PT, R28, 0x19, P1 ;  /* 0x000000191c00780c */ /* 0x000fe40000f21670 */
[----:B------:R-:W-:-:S02]  /*34b0*/  FMNMX.FTZ R13, R103, R13, !PT ;  /* 0x0000000d670d7209 */ /* 0x000fc40007810000 */
[----:B------:R-:W-:Y:S02]  /*34c0*/  FSEL R53, R24, -INF , !P1 ;  /* 0xff80000018357808 */ /* 0x000fe40004800000 */
[----:B------:R-:W-:Y:S02]  /*34d0*/  ISETP.GT.AND P1, PT, R30, 0x19, !P5 ;  /* 0x000000191e00780c */ /* 0x000fe40006f24270 */
[----:B------:R-:W-:Y:S02]  /*34e0*/  FMNMX.FTZ R13, R105, R13, !PT ;  /* 0x0000000d690d7209 */ /* 0x000fe40007810000 */
[----:B------:R-:W-:Y:S02]  /*34f0*/  ISETP.LT.OR P1, PT, R28, 0x1a, P1 ;  /* 0x0000001a1c00780c */ /* 0x000fe40000f21670 */
[----:B------:R-:W-:Y:S02]  /*3500*/  FMNMX.FTZ R14, R107, R13, !PT ;  /* 0x0000000d6b0e7209 */ /* 0x000fe40007810000 */
[----:B------:R-:W-:-:S02]  /*3510*/  FSEL R69, R25, -INF , !P1 ;  /* 0xff80000019457808 */ /* 0x000fc40004800000 */
[----:B------:R-:W-:Y:S02]  /*3520*/  ISETP.NE.AND P1, PT, R71, RZ, PT ;  /* 0x000000ff4700720c */ /* 0x000fe40003f25270 */
[----:B------:R-:W-:Y:S02]  /*3530*/  FMNMX.FTZ R14, R57, R14, !PT ;  /* 0x0000000e390e7209 */ /* 0x000fe40007810000 */
[----:B------:R-:W-:Y:S02]  /*3540*/  ISETP.GT.AND P1, PT, R30, 0x20, !P1 ;  /* 0x000000201e00780c */ /* 0x000fe40004f24270 */
[----:B------:R-:W-:Y:S02]  /*3550*/  FMNMX.FTZ R14, R51, R14, !PT ;  /* 0x0000000e330e7209 */ /* 0x000fe40007810000 */
[----:B------:R-:W-:Y:S02]  /*3560*/  ISETP.LT.OR P1, PT, R28, 0x21, P1 ;  /* 0x000000211c00780c */ /* 0x000fe40000f21670 */
[----:B------:R-:W-:-:S02]  /*3570*/  FMNMX.FTZ R14, R49, R14, !PT ;  /* 0x0000000e310e7209 */ /* 0x000fc40007810000 */
[----:B------:R-:W-:Y:S02]  /*3580*/  FSEL R71, R42, -INF , !P1 ;  /* 0xff8000002a477808 */ /* 0x000fe40004800000 */
[----:B------:R-:W-:Y:S02]  /*3590*/  ISETP.NE.AND P1, PT, R40, RZ, PT ;  /* 0x000000ff2800720c */ /* 0x000fe40003f25270 */
[----:B------:R-:W-:Y:S02]  /*35a0*/  FMNMX.FTZ R14, R47, R14, !PT ;  /* 0x0000000e2f0e7209 */ /* 0x000fe40007810000 */
[----:B------:R-:W-:Y:S02]  /*35b0*/  ISETP.GT.AND P1, PT, R30, 0x21, !P1 ;  /* 0x000000211e00780c */ /* 0x000fe40004f24270 */
[----:B------:R-:W-:Y:S02]  /*35c0*/  FMNMX.FTZ R14, R45, R14, !PT ;  /* 0x0000000e2d0e7209 */ /* 0x000fe40007810000 */
[----:B------:R-:W-:-:S02]  /*35d0*/  ISETP.LT.OR P1, PT, R28, 0x22, P1 ;  /* 0x000000221c00780c */ /* 0x000fc40000f21670 */
[----:B------:R-:W-:Y:S02]  /*35e0*/  ISETP.NE.AND P5, PT, R75, RZ, PT ;  /* 0x000000ff4b00720c */ /* 0x000fe40003fa5270 */
[----:B------:R-:W-:Y:S02]  /*35f0*/  FSEL R75, R43, -INF , !P1 ;  /* 0xff8000002b4b7808 */ /* 0x000fe40004800000 */
[----:B------:R-:W-:Y:S02]  /*3600*/  ISETP.NE.AND P1, PT, R74, RZ, PT ;  /* 0x000000ff4a00720c */ /* 0x000fe40003f25270 */
[----:B------:R-:W-:Y:S02]  /*3610*/  FMNMX.FTZ R14, R41, R14, !PT ;  /* 0x0000000e290e7209 */ /* 0x000fe40007810000 */
[----:B------:R-:W-:Y:S02]  /*3620*/  ISETP.GT.AND P1, PT, R30, 0x28, !P1 ;  /* 0x000000281e00780c */ /* 0x000fe40004f24270 */
[----:B------:R-:W-:-:S02]  /*3630*/  FMNMX.FTZ R14, R39, R14, !PT ;  /* 0x0000000e270e7209 */ /* 0x000fc40007810000 */
[----:B------:R-:W-:Y:S02]  /*3640*/  ISETP.LT.OR P1, PT, R28, 0x29, P1 ;  /* 0x000000291c00780c */ /* 0x000fe40000f21670 */
[----:B------:R-:W-:Y:S02]  /*3650*/  FMNMX.FTZ R14, R37, R14, !PT ;  /* 0x0000000e250e7209 */ /* 0x000fe40007810000 */
[----:B------:R-:W-:Y:S02]  /*3660*/  FSEL R77, R46, -INF , !P1 ;  /* 0xff8000002e4d7808 */ /* 0x000fe40004800000 */
[----:B------:R-:W-:Y:S02]  /*3670*/  ISETP.NE.AND P1, PT, R44, RZ, PT ;  /* 0x000000ff2c00720c */ /* 0x000fe40003f25270 */
[----:B------:R-:W-:Y:S02]  /*3680*/  FMNMX.FTZ R14, R35, R14, !PT ;  /* 0x0000000e230e7209 */ /* 0x000fe40007810000 */
[----:B------:R-:W-:-:S02]  /*3690*/  ISETP.GT.AND P1, PT, R30, 0x29, !P1 ;  /* 0x000000291e00780c */ /* 0x000fc40004f24270 */
[----:B------:R-:W-:Y:S02]  /*36a0*/  FMNMX.FTZ R14, R33, R14, !PT ;  /* 0x0000000e210e7209 */ /* 0x000fe40007810000 */
[----:B------:R-:W-:Y:S02]  /*36b0*/  ISETP.LT.OR P1, PT, R28, 0x2a, P1 ;  /* 0x0000002a1c00780c */ /* 0x000fe40000f21670 */
[----:B------:R-:W-:Y:S02]  /*36c0*/  FMNMX.FTZ R14, R15, R14, !PT ;  /* 0x0000000e0f0e7209 */ /* 0x000fe40007810000 */
[----:B------:R-:W-:Y:S02]  /*36d0*/  FSEL R79, R79, -INF , !P1 ;  /* 0xff8000004f4f7808 */ /* 0x000fe40004800000 */
[----:B------:R-:W-:Y:S02]  /*36e0*/  FMNMX.FTZ R14, R29, R14, !PT ;  /* 0x0000000e1d0e7209 */ /* 0x000fe40007810000 */
[----:B------:R-:W-:-:S02]  /*36f0*/  ISETP.NE.AND P1, PT, R76, RZ, PT ;  /* 0x000000ff4c00720c */ /* 0x000fc40003f25270 */
[----:B------:R-:W-:Y:S01]  /*3700*/  FMNMX.FTZ R20, R31, R14, !PT ;  /* 0x0000000e1f147209 */ /* 0x000fe20007810000 */
[----:B------:R-:W-:Y:S01]  /*3710*/  IMAD.U32 R14, RZ, RZ, UR4 ;  /* 0x00000004ff0e7e24 */ /* 0x000fe2000f8e00ff */
[C---:B------:R-:W-:Y:S02]  /*3720*/  ISETP.GT.AND P1, PT, R30.reuse, 0x30, !P1 ;  /* 0x000000301e00780c */ /* 0x040fe40004f24270 */
[----:B------:R-:W-:Y:S01]  /*3730*/  ISETP.GT.AND P4, PT, R30, RZ, !P4 ;  /* 0x000000ff1e00720c */ /* 0x000fe20006784270 */
[----:B------:R-:W0:Y:S01]  /*3740*/  SHFL.BFLY PT, R13, R20, 0x2, 0x1f ;  /* 0x0c401f00140d7f89 */ /* 0x000e2200000e0000 */
[C---:B------:R-:W-:Y:S02]  /*3750*/  ISETP.LT.OR P1, PT, R28.reuse, 0x31, P1 ;  /* 0x000000311c00780c */ /* 0x040fe40000f21670 */
[----:B------:R-:W-:Y:S02]  /*3760*/  ISETP.LT.OR P4, PT, R28, 0x1, P4 ;  /* 0x000000011c00780c */ /* 0x000fe40002781670 */
[----:B------:R-:W-:-:S02]  /*3770*/  FSEL R81, R50, -INF , !P1 ;  /* 0xff80000032517808 */ /* 0x000fc40004800000 */
[----:B------:R-:W-:Y:S01]  /*3780*/  ISETP.NE.AND P1, PT, R48, RZ, PT ;  /* 0x000000ff3000720c */ /* 0x000fe20003f25270 */
[----:B------:R-:W-:Y:S01]  /*3790*/  IMAD.MOV.U32 R48, RZ, RZ, R17 ;  /* 0x000000ffff307224 */ /* 0x000fe200078e0011 */
[----:B------:R-:W-:Y:S02]  /*37a0*/  FSEL R0, R0, -INF , !P4 ;  /* 0xff80000000007808 */ /* 0x000fe40006000000 */
[----:B------:R-:W-:Y:S02]  /*37b0*/  ISETP.GT.AND P1, PT, R30, 0x31, !P1 ;  /* 0x000000311e00780c */ /* 0x000fe40004f24270 */
[----:B------:R-:W-:Y:S02]  /*37c0*/  ISETP.NE.AND P6, PT, R56, RZ, PT ;  /* 0x000000ff3800720c */ /* 0x000fe40003fc5270 */
[----:B------:R-:W-:Y:S02]  /*37d0*/  ISETP.LT.OR P1, PT, R28, 0x32, P1 ;  /* 0x000000321c00780c */ /* 0x000fe40000f21670 */
[----:B------:R-:W-:-:S02]  /*37e0*/  ISETP.GT.AND P2, PT, R30, 0x51, !P2 ;  /* 0x000000511e00780c */ /* 0x000fc40005744270 */
[----:B------:R-:W-:Y:S02]  /*37f0*/  FSEL R55, R34, -INF , !P1 ;  /* 0xff80000022377808 */ /* 0x000fe40004800000 */
[----:B------:R-:W-:Y:S02]  /*3800*/  ISETP.NE.AND P1, PT, R80, RZ, PT ;  /* 0x000000ff5000720c */ /* 0x000fe40003f25270 */
[C---:B------:R-:W-:Y:S02]  /*3810*/  ISETP.GT.AND P3, PT, R30.reuse, 0x58, !P3 ;  /* 0x000000581e00780c */ /* 0x040fe40005f64270 */
[----:B------:R-:W-:Y:S02]  /*3820*/  ISETP.GT.AND P1, PT, R30, 0x38, !P1 ;  /* 0x000000381e00780c */ /* 0x000fe40004f24270 */
[----:B0-----:R-:W-:Y:S02]  /*3830*/  FMNMX.FTZ R24, R20, R13, !PT ;  /* 0x0000000d14187209 */ /* 0x001fe40007810000 */
[----:B------:R-:W-:-:S02]  /*3840*/  FMNMX.FTZ R20, R0, R59, !PT ;  /* 0x0000003b00147209 */ /* 0x000fc40007810000 */
[----:B------:R-:W-:Y:S01]  /*3850*/  ISETP.LT.OR P1, PT, R28, 0x39, P1 ;  /* 0x000000391c00780c */ /* 0x000fe20000f21670 */
[----:B------:R-:W0:Y:S01]  /*3860*/  SHFL.BFLY PT, R13, R24, 0x1, 0x1f ;  /* 0x0c201f00180d7f89 */ /* 0x000e2200000e0000 */
        /* <DEDUP_REMOVED lines=9> */
[----:B------:R-:W-:Y:S02]  /*3900*/  ISETP.NE.AND P1, PT, R84, RZ, PT ;  /* 0x000000ff5400720c */ /* 0x000fe40003f25270 */
[----:B------:R-:W-:-:S02]  /*3910*/  FMNMX.FTZ R20, R53, R20, !PT ;  /* 0x0000001435147209 */ /* 0x000fc40007810000 */
[----:B------:R-:W-:Y:S02]  /*3920*/  ISETP.GT.AND P1, PT, R30, 0x40, !P1 ;  /* 0x000000401e00780c */ /* 0x000fe40004f24270 */
[----:B------:R-:W-:Y:S02]  /*3930*/  FMNMX.FTZ R20, R69, R20, !PT ;  /* 0x0000001445147209 */ /* 0x000fe40007810000 */
[----:B------:R-:W-:Y:S02]  /*3940*/  ISETP.LT.OR P1, PT, R28, 0x41, P1 ;  /* 0x000000411c00780c */ /* 0x000fe40000f21670 */
[----:B------:R-:W-:Y:S02]  /*3950*/  FMNMX.FTZ R20, R71, R20, !PT ;  /* 0x0000001447147209 */ /* 0x000fe40007810000 */
[----:B------:R-:W-:Y:S02]  /*3960*/  FSEL R11, R58, -INF , !P1 ;  /* 0xff8000003a0b7808 */ /* 0x000fe40004800000 */
[----:B------:R-:W-:-:S02]  /*3970*/  ISETP.GT.AND P1, PT, R30, 0x41, !P6 ;  /* 0x000000411e00780c */ /* 0x000fc40007724270 */
[----:B------:R-:W-:Y:S02]  /*3980*/  FMNMX.FTZ R20, R75, R20, !PT ;  /* 0x000000144b147209 */ /* 0x000fe40007810000 */
[----:B------:R-:W-:Y:S02]  /*3990*/  ISETP.LT.OR P1, PT, R28, 0x42, P1 ;  /* 0x000000421c00780c */ /* 0x000fe40000f21670 */
[----:B------:R-:W-:Y:S02]  /*39a0*/  FMNMX.FTZ R20, R77, R20, !PT ;  /* 0x000000144d147209 */ /* 0x000fe40007810000 */
[----:B------:R-:W-:Y:S02]  /*39b0*/  FSEL R9, R78, -INF , !P1 ;  /* 0xff8000004e097808 */ /* 0x000fe40004800000 */
[----:B------:R-:W-:Y:S02]  /*39c0*/  FMNMX.FTZ R20, R79, R20, !PT ;  /* 0x000000144f147209 */ /* 0x000fe40007810000 */
[----:B------:R-:W-:-:S02]  /*39d0*/  ISETP.GT.AND P1, PT, R30, 0x48, !P5 ;  /* 0x000000481e00780c */ /* 0x000fc40006f24270 */
[----:B0-----:R-:W-:Y:S02]  /*39e0*/  FMNMX.FTZ R13, R24, R13, !PT ;  /* 0x0000000d180d7209 */ /* 0x001fe40007810000 */
[----:B------:R-:W-:Y:S02]  /*39f0*/  FMNMX.FTZ R20, R81, R20, !PT ;  /* 0x0000001451147209 */ /* 0x000fe40007810000 */
[----:B------:R-:W-:Y:S01]  /*3a00*/  ISETP.LT.OR P1, PT, R28, 0x49, P1 ;  /* 0x000000491c00780c */ /* 0x000fe20000f21670 */
[----:B------:R-:W-:Y:S01]  /*3a10*/  FMUL.FTZ R26, R13, R14 ;  /* 0x0000000e0d1a7220 */ /* 0x000fe20000410000 */
[----:B------:R-:W-:Y:S02]  /*3a20*/  FMNMX.FTZ R20, R55, R20, !PT ;  /* 0x0000001437147209 */ /* 0x000fe40007810000 */
[----:B------:R-:W-:Y:S02]  /*3a30*/  FSEL R3, R62, -INF , !P1 ;  /* 0xff8000003e037808 */ /* 0x000fe40004800000 */
[----:B------:R-:W-:-:S02]  /*3a40*/  FSETP.NEU.FTZ.AND P1, PT, R13, -INF , PT ;  /* 0xff8000000d00780b */ /* 0x000fc40003f3d000 */
[----:B------:R-:W-:Y:S02]  /*3a50*/  ISETP.NE.AND P5, PT, R60, RZ, PT ;  /* 0x000000ff3c00720c */ /* 0x000fe40003fa5270 */
[----:B------:R-:W-:Y:S02]  /*3a60*/  FMNMX.FTZ R20, R43, R20, !PT ;  /* 0x000000142b147209 */ /* 0x000fe40007810000 */
[----:B------:R-:W-:Y:S02]  /*3a70*/  FSEL R26, R26, RZ, P1 ;  /* 0x000000ff1a1a7208 */ /* 0x000fe40000800000 */
[----:B------:R-:W-:Y:S02]  /*3a80*/  ISETP.GT.AND P1, PT, R30, 0x49, !P5 ;  /* 0x000000491e00780c */ /* 0x000fe40006f24270 */
[----:B------:R-:W-:Y:S01]  /*3a90*/  FMNMX.FTZ R20, R25, R20, !PT ;  /* 0x0000001419147209 */ /* 0x000fe20007810000 */
[-CC-:B------:R-:W-:Y:S01]  /*3aa0*/  FFMA.FTZ R156, R85, R14.reuse, -R26.reuse ;  /* 0x0000000e559c7223 */ /* 0x180fe2000001081a */
[----:B------:R-:W-:Y:S01]  /*3ab0*/  ISETP.LT.OR P1, PT, R28, 0x4a, P1 ;  /* 0x0000004a1c00780c */ /* 0x000fe20000f21670 */
[-CC-:B------:R-:W-:Y:S01]  /*3ac0*/  FFMA.FTZ R27, R87, R14.reuse, -R26.reuse ;  /* 0x0000000e571b7223 */ /* 0x180fe2000001081a */
[----:B------:R-:W-:Y:S01]  /*3ad0*/  ISETP.NE.AND P6, PT, R86, RZ, PT ;  /* 0x000000ff5600720c */ /* 0x000fe20003fc5270 */
[--C-:B------:R-:W-:Y:S01]  /*3ae0*/  FFMA.FTZ R158, R89, R14, -R26.reuse ;  /* 0x0000000e599e7223 */ /* 0x100fe2000001081a */
[----:B------:R-:W-:Y:S01]  /*3af0*/  FMNMX.FTZ R20, R11, R20, !PT ;  /* 0x000000140b147209 */ /* 0x000fe20007810000 */
[-CC-:B------:R-:W-:Y:S01]  /*3b00*/  FFMA.FTZ R24, R91, R14.reuse, -R26.reuse ;  /* 0x0000000e5b187223 */ /* 0x180fe2000001081a */
[----:B------:R-:W-:Y:S01]  /*3b10*/  FSEL R83, R83, -INF , !P1 ;  /* 0xff80000053537808 */ /* 0x000fe20004800000 */
[--C-:B------:R-:W-:Y:S01]  /*3b20*/  FFMA.FTZ R36, R99, R14, -R26.reuse ;  /* 0x0000000e63247223 */ /* 0x100fe2000001081a */
[----:B------:R-:W-:Y:S01]  /*3b30*/  ISETP.GT.AND P1, PT, R30, 0x50, !P6 ;  /* 0x000000501e00780c */ /* 0x000fe20007724270 */
[----:B------:R0:W-:Y:S01]  /*3b40*/  MUFU.EX2 R93, R24 ;  /* 0x00000018005d7308 */ /* 0x0001e20000000800 */
[----:B------:R-:W-:Y:S01]  /*3b50*/  FMNMX.FTZ R20, R9, R20, !PT ;  /* 0x0000001409147209 */ /* 0x000fe20007810000 */
[-CC-:B------:R-:W-:Y:S01]  /*3b60*/  FFMA.FTZ R32, R95, R14.reuse, -R26.reuse ;  /* 0x0000000e5f207223 */ /* 0x180fe2000001081a */
[----:B------:R-:W-:Y:S01]  /*3b70*/  ISETP.LT.OR P1, PT, R28, 0x51, P1 ;  /* 0x000000511c00780c */ /* 0x000fe20000f21670 */
[--C-:B------:R-:W-:Y:S01]  /*3b80*/  FFMA.FTZ R34, R97, R14, -R26.reuse ;  /* 0x0000000e61227223 */ /* 0x100fe2000001081a */
[----:B------:R-:W-:Y:S01]  /*3b90*/  FMNMX.FTZ R20, R3, R20, !PT ;  /* 0x0000001403147209 */ /* 0x000fe20007810000 */
[-CC-:B------:R-:W-:Y:S01]  /*3ba0*/  FFMA.FTZ R51, R51, R14.reuse, -R26.reuse ;  /* 0x0000000e33337223 */ /* 0x180fe2000001081a */
[----:B------:R-:W-:Y:S01]  /*3bb0*/  ISETP.NE.AND P5, PT, R64, RZ, PT ;  /* 0x000000ff4000720c */ /* 0x000fe20003fa5270 */
[----:B------:R-:W-:Y:S01]  /*3bc0*/  MUFU.EX2 R156, R156 ;  /* 0x0000009c009c7308 */ /* 0x000fe20000000800 */
[----:B------:R-:W-:Y:S01]  /*3bd0*/  ISETP.LT.OR P2, PT, R28, 0x52, P2 ;  /* 0x000000521c00780c */ /* 0x000fe20001741670 */
[-CC-:B0-----:R-:W-:Y:S01]  /*3be0*/  FFMA.FTZ R24, R101, R14.reuse, -R26.reuse ;  /* 0x0000000e65187223 */ /* 0x181fe2000001081a */
[----:B------:R-:W-:Y:S01]  /*3bf0*/  FSEL R85, R8, -INF , !P1 ;  /* 0xff80000008557808 */ /* 0x000fe20004800000 */
[--C-:B------:R-:W-:Y:S01]  /*3c00*/  FFMA.FTZ R8, R107, R14, -R26.reuse ;  /* 0x0000000e6b087223 */ /* 0x100fe2000001081a */
[----:B------:R-:W-:Y:S01]  /*3c10*/  FMNMX.FTZ R20, R83, R20, !PT ;  /* 0x0000001453147209 */ /* 0x000fe20007810000 */
[-CC-:B------:R-:W-:Y:S01]  /*3c20*/  FFMA.FTZ R49, R49, R14.reuse, -R26.reuse ;  /* 0x0000000e31317223 */ /* 0x180fe2000001081a */
[----:B------:R-:W-:Y:S01]  /*3c30*/  ISETP.GT.AND P4, PT, R30, 0x59, !P5 ;  /* 0x000000591e00780c */ /* 0x000fe20006f84270 */
[----:B------:R-:W0:Y:S01]  /*3c40*/  MUFU.EX2 R27, R27 ;  /* 0x0000001b001b7308 */ /* 0x000e220000000800 */
[----:B------:R-:W-:Y:S01]  /*3c50*/  ISETP.LT.OR P3, PT, R28, 0x59, P3 ;  /* 0x000000591c00780c */ /* 0x000fe20001f61670 */
[-CC-:B------:R-:W-:Y:S01]  /*3c60*/  FFMA.FTZ R30, R103, R14.reuse, -R26.reuse ;  /* 0x0000000e671e7223 */ /* 0x180fe2000001081a */
[----:B------:R-:W-:Y:S01]  /*3c70*/  FSEL R87, R2, -INF , !P2 ;  /* 0xff80000002577808 */ /* 0x000fe20005000000 */
[--C-:B------:R-:W-:Y:S01]  /*3c80*/  FFMA.FTZ R2, R105, R14, -R26.reuse ;  /* 0x0000000e69027223 */ /* 0x100fe2000001081a */
[----:B------:R-:W-:Y:S01]  /*3c90*/  FMNMX.FTZ R20, R85, R20, !PT ;  /* 0x0000001455147209 */ /* 0x000fe20007810000 */
[-CC-:B------:R-:W-:Y:S01]  /*3ca0*/  FFMA.FTZ R47, R47, R14.reuse, -R26.reuse ;  /* 0x0000000e2f2f7223 */ /* 0x180fe2000001081a */
[----:B------:R-:W-:Y:S01]  /*3cb0*/  ISETP.LT.OR P4, PT, R28, 0x5a, P4 ;  /* 0x0000005a1c00780c */ /* 0x000fe20002781670 */
[----:B------:R-:W-:Y:S01]  /*3cc0*/  MUFU.EX2 R99, R2 ;  /* 0x0000000200637308 */ /* 0x000fe20000000800 */
[----:B------:R-:W-:Y:S01]  /*3cd0*/  FSEL R89, R12, -INF , !P3 ;  /* 0xff8000000c597808 */ /* 0x000fe20005800000 */
[--C-:B------:R-:W-:Y:S01]  /*3ce0*/  FFMA.FTZ R45, R45, R14, -R26.reuse ;  /* 0x0000000e2d2d7223 */ /* 0x100fe2000001081a */
[----:B------:R-:W-:Y:S01]  /*3cf0*/  FMNMX.FTZ R20, R87, R20, !PT ;  /* 0x0000001457147209 */ /* 0x000fe20007810000 */
[-CC-:B------:R-:W-:Y:S01]  /*3d00*/  FFMA.FTZ R41, R41, R14.reuse, -R26.reuse ;  /* 0x0000000e29297223 */ /* 0x180fe2000001081a */
[----:B------:R-:W-:Y:S01]  /*3d10*/  FSEL R91, R10, -INF , !P4 ;  /* 0xff8000000a5b7808 */ /* 0x000fe20006000000 */
[--C-:B------:R-:W-:Y:S01]  /*3d20*/  FFMA.FTZ R10, R57, R14, -R26.reuse ;  /* 0x0000000e390a7223 */ /* 0x100fe2000001081a */
[----:B------:R-:W-:Y:S01]  /*3d30*/  FMNMX.FTZ R20, R89, R20, !PT ;  /* 0x0000001459147209 */ /* 0x000fe20007810000 */
[----:B------:R-:W1:Y:S01]  /*3d40*/  MUFU.EX2 R158, R158 ;  /* 0x0000009e009e7308 */ /* 0x000e620000000800 */
[-CC-:B------:R-:W-:Y:S01]  /*3d50*/  FFMA.FTZ R39, R39, R14.reuse, -R26.reuse ;  /* 0x0000000e27277223 */ /* 0x180fe2000001081a */
[--C-:B------:R-:W-:Y:S01]  /*3d60*/  FFMA.FTZ R37, R37, R14, -R26.reuse ;  /* 0x0000000e25257223 */ /* 0x100fe2000001081a */
[----:B------:R-:W-:Y:S01]  /*3d70*/  FMNMX.FTZ R20, R91, R20, !PT ;  /* 0x000000145b147209 */ /* 0x000fe20007810000 */
[-CC-:B------:R-:W-:Y:S01]  /*3d80*/  FFMA.FTZ R35, R35, R14.reuse, -R26.reuse ;  /* 0x0000000e23237223 */ /* 0x180fe2000001081a */
[-CC-:B------:R-:W-:Y:S01]  /*3d90*/  FFMA.FTZ R33, R33, R14.reuse, -R26.reuse ;  /* 0x0000000e21217223 */ /* 0x180fe2000001081a */
[-CC-:B------:R-:W-:Y:S01]  /*3da0*/  FFMA.FTZ R29, R29, R14.reuse, -R26.reuse ;  /* 0x0000000e1d1d7223 */ /* 0x180fe2000001081a */
[----:B------:R-:W-:Y:S01]  /*3db0*/  ISETP.NE.AND P5, PT, R168, 0x1, PT ;  /* 0x00000001a800780c */ /* 0x000fe20003fa5270 */
[----:B------:R-:W2:Y:S01]  /*3dc0*/  SHFL.BFLY PT, R57, R20, 0x2, 0x1f ;  /* 0x0c401f0014397f89 */ /* 0x000ea200000e0000 */
[----:B------:R3:W-:Y:S08]  /*3dd0*/  MUFU.EX2 R101, R10 ;  /* 0x0000000a00657308 */ /* 0x0007f00000000800 */
[----:B------:R-:W4:Y:S01]  /*3de0*/  MUFU.EX2 R32, R32 ;  /* 0x0000002000207308 */ /* 0x000f220000000800 */
[-CC-:B---3--:R-:W-:Y:S01]  /*3df0*/  FFMA.FTZ R10, R15, R14.reuse, -R26.reuse ;  /* 0x0000000e0f0a7223 */ /* 0x188fe2000001081a */
[----:B------:R-:W-:Y:S01]  /*3e00*/  FFMA.FTZ R26, R31, R14, -R26 ;  /* 0x0000000e1f1a7223 */ /* 0x000fe2000001081a */
[----:B0-----:R-:W-:Y:S01]  /*3e10*/  FADD.FTZ R31, R156, R27 ;  /* 0x0000001b9c1f7221 */ /* 0x001fe20000010000 */
[----:B------:R-:W0:Y:S01]  /*3e20*/  @P5 LDC R46, c[0x0][0x44c] ;  /* 0x00011300ff2e5b82 */ /* 0x000e220000000800 */
[----:B------:R-:W-:-:S02]  /*3e30*/  F2FP.F16.F32.PACK_AB R156, R27, R156 ;  /* 0x0000009c1b9c723e */ /* 0x000fc400000000ff */
[----:B-1----:R-:W-:Y:S01]  /*3e40*/  FADD.FTZ R40, R158, R31 ;  /* 0x0000001f9e287221 */ /* 0x002fe20000010000 */
[----:B------:R-:W1:Y:S01]  /*3e50*/  MUFU.EX2 R95, R34 ;  /* 0x00000022005f7308 */ /* 0x000e620000000800 */
[C---:B------:R-:W-:Y:S02]  /*3e60*/  F2FP.F16.F32.PACK_AB R158, R93.reuse, R158 ;  /* 0x0000009e5d9e723e */ /* 0x040fe400000000ff */
[----:B------:R-:W-:Y:S01]  /*3e70*/  FADD.FTZ R31, R93, R40 ;  /* 0x000000285d1f7221 */ /* 0x000fe20000010000 */
[----:B------:R-:W3:Y:S01]  /*3e80*/  @P5 LDC R50, c[0x0][0x450] ;  /* 0x00011400ff325b82 */ /* 0x000ee20000000800 */
[----:B--2---:R-:W-:-:S03]  /*3e90*/  FMNMX.FTZ R57, R20, R57, !PT ;  /* 0x0000003914397209 */ /* 0x004fc60007810000 */
[----:B------:R-:W-:Y:S01]  /*3ea0*/  MUFU.EX2 R36, R36 ;  /* 0x0000002400247308 */ /* 0x000fe20000000800 */
[----:B----4-:R-:W-:Y:S01]  /*3eb0*/  FADD.FTZ R42, R32, R31 ;  /* 0x0000001f202a7221 */ /* 0x010fe20000010000 */
[----:B------:R-:W2:Y:S06]  /*3ec0*/  SHFL.BFLY PT, R2, R57, 0x1, 0x1f ;  /* 0x0c201f0039027f89 */ /* 0x000eac00000e0000 */
[----:B------:R-:W4:Y:S01]  /*3ed0*/  MUFU.EX2 R97, R24 ;  /* 0x0000001800617308 */ /* 0x000f220000000800 */
[----:B-1----:R-:W-:-:S07]  /*3ee0*/  F2FP.F16.F32.PACK_AB R152, R95, R32 ;  /* 0x000000205f98723e */ /* 0x002fce00000000ff */
[----:B------:R-:W1:Y:S08]  /*3ef0*/  MUFU.EX2 R30, R30 ;  /* 0x0000001e001e7308 */ /* 0x000e700000000800 */
[----:B------:R5:W-:Y:S01]  /*3f00*/  MUFU.EX2 R142, R35 ;  /* 0x00000023008e7308 */ /* 0x000be20000000800 */
[----:B----4-:R-:W-:Y:S02]  /*3f10*/  F2FP.F16.F32.PACK_AB R154, R97, R36 ;  /* 0x00000024619a723e */ /* 0x010fe400000000ff */
[----:B--2---:R-:W-:-:S04]  /*3f20*/  FMNMX.FTZ R15, R57, R2, !PT ;  /* 0x00000002390f7209 */ /* 0x004fc80007810000 */
[C---:B------:R-:W-:Y:S01]  /*3f30*/  FSETP.NEU.FTZ.AND P1, PT, R15.reuse, -INF , PT ;  /* 0xff8000000f00780b */ /* 0x040fe20003f3d000 */
[----:B------:R-:W-:Y:S01]  /*3f40*/  FMUL.FTZ R2, R15, R14 ;  /* 0x0000000e0f027220 */ /* 0x000fe20000410000 */
[----:B-----5:R-:W-:Y:S01]  /*3f50*/  FADD.FTZ R35, R95, R42 ;  /* 0x0000002a5f237221 */ /* 0x020fe20000010000 */
[----:B------:R-:W-:Y:S01]  /*3f60*/  MUFU.EX2 R8, R8 ;  /* 0x0000000800087308 */ /* 0x000fe20000000800 */
[----:B-1----:R-:W-:Y:S02]  /*3f70*/  F2FP.F16.F32.PACK_AB R148, R99, R30 ;  /* 0x0000001e6394723e */ /* 0x002fe400000000ff */
[----:B------:R-:W-:Y:S01]  /*3f80*/  FSEL R2, R2, RZ, P1 ;  /* 0x000000ff02027208 */ /* 0x000fe20000800000 */
[----:B------:R-:W-:-:S04]  /*3f90*/  FADD.FTZ R44, R36, R35 ;  /* 0x00000023242c7221 */ /* 0x000fc80000010000 */
        /* <DEDUP_REMOVED lines=10> */
[-C--:B------:R-:W-:Y:S01]  /*4040*/  FFMA.FTZ R75, R75, R14.reuse, -R2 ;  /* 0x0000000e4b4b7223 */ /* 0x080fe20000010802 */
[----:B------:R-:W-:Y:S01]  /*4050*/  FADD.FTZ R35, R97, R44 ;  /* 0x0000002c61237221 */ /* 0x000fe20000010000 */
[-CC-:B------:R-:W-:Y:S01]  /*4060*/  FFMA.FTZ R77, R77, R14.reuse, -R2.reuse ;  /* 0x0000000e4d4d7223 */ /* 0x180fe20000010802 */
[-CC-:B------:R-:W-:Y:S01]  /*4070*/  FFMA.FTZ R25, R25, R14.reuse, -R2.reuse ;  /* 0x0000000e19197223 */ /* 0x180fe20000010802 */
[----:B------:R-:W1:Y:S01]  /*4080*/  MUFU.EX2 R59, R59 ;  /* 0x0000003b003b7308 */ /* 0x000e620000000800 */
[----:B------:R-:W-:Y:S01]  /*4090*/  FADD.FTZ R44, R30, R35 ;  /* 0x000000231e2c7221 */ /* 0x000fe20000010000 */
[-CC-:B------:R-:W-:Y:S01]  /*40a0*/  FFMA.FTZ R79, R79, R14.reuse, -R2.reuse ;  /* 0x0000000e4f4f7223 */ /* 0x180fe20000010802 */
[----:B------:R-:W-:Y:S01]  /*40b0*/  FFMA.FTZ R81, R81, R14, -R2 ;  /* 0x0000000e51517223 */ /* 0x000fe20000010802 */
[----:B0-----:R-:W-:-:S04]  /*40c0*/  @P5 IMAD.HI.U32 R35, R17, R46, RZ ;  /* 0x0000002e11235227 */ /* 0x001fc800078e00ff */
[-CC-:B------:R-:W-:Y:S01]  /*40d0*/  FFMA.FTZ R55, R55, R14.reuse, -R2.reuse ;  /* 0x0000000e37377223 */ /* 0x180fe20000010802 */
[-CC-:B------:R-:W-:Y:S01]  /*40e0*/  FFMA.FTZ R43, R43, R14.reuse, -R2.reuse ;  /* 0x0000000e2b2b7223 */ /* 0x180fe20000010802 */
[-CC-:B------:R-:W-:Y:S01]  /*40f0*/  FFMA.FTZ R9, R9, R14.reuse, -R2.reuse ;  /* 0x0000000e09097223 */ /* 0x180fe20000010802 */
[----:B------:R-:W0:Y:S01]  /*4100*/  MUFU.EX2 R61, R61 ;  /* 0x0000003d003d7308 */ /* 0x000e220000000800 */
[-CC-:B------:R-:W-:Y:S01]  /*4110*/  FFMA.FTZ R11, R11, R14.reuse, -R2.reuse ;  /* 0x0000000e0b0b7223 */ /* 0x180fe20000010802 */
[-CC-:B------:R-:W-:Y:S01]  /*4120*/  FFMA.FTZ R3, R3, R14.reuse, -R2.reuse ;  /* 0x0000000e03037223 */ /* 0x180fe20000010802 */
[-CC-:B------:R-:W-:Y:S01]  /*4130*/  FFMA.FTZ R83, R83, R14.reuse, -R2.reuse ;  /* 0x0000000e53537223 */ /* 0x180fe20000010802 */
[-CC-:B------:R-:W-:Y:S01]  /*4140*/  FFMA.FTZ R85, R85, R14.reuse, -R2.reuse ;  /* 0x0000000e55557223 */ /* 0x180fe20000010802 */
[-CC-:B------:R-:W-:Y:S01]  /*4150*/  FFMA.FTZ R87, R87, R14.reuse, -R2.reuse ;  /* 0x0000000e57577223 */ /* 0x180fe20000010802 */
[-CC-:B------:R-:W-:Y:S01]  /*4160*/  FFMA.FTZ R89, R89, R14.reuse, -R2.reuse ;  /* 0x0000000e59597223 */ /* 0x180fe20000010802 */
[----:B------:R-:W-:Y:S01]  /*4170*/  FFMA.FTZ R91, R91, R14, -R2 ;  /* 0x0000000e5b5b7223 */ /* 0x000fe20000010802 */
[----:B------:R-:W2:Y:S01]  /*4180*/  MUFU.EX2 R12, R63 ;  /* 0x0000003f000c7308 */ /* 0x000ea20000000800 */
[----:B-1----:R-:W-:Y:S01]  /*4190*/  FADD.FTZ R40, R0, R59 ;  /* 0x0000003b00287221 */ /* 0x002fe20000010000 */
[----:B------:R-:W-:-:S02]  /*41a0*/  F2FP.F16.F32.PACK_AB R150, R101, R8 ;  /* 0x000000086596723e */ /* 0x000fc400000000ff */
[----:B---3--:R-:W-:Y:S02]  /*41b0*/  @P5 SHF.R.U32.HI R48, RZ, R50, R35 ;  /* 0x00000032ff305219 */ /* 0x008fe40000011623 */
[----:B------:R-:W-:Y:S02]  /*41c0*/  LOP3.LUT P5, RZ, R19, 0x80000, RZ, 0xc0, !PT ;  /* 0x0008000013ff7812 */ /* 0x000fe400078ac0ff */
[----:B------:R-:W1:Y:S01]  /*41d0*/  MUFU.EX2 R65, R65 ;  /* 0x0000004100417308 */ /* 0x000e620000000800 */
[----:B0-----:R-:W-:Y:S01]  /*41e0*/  FADD.FTZ R31, R61, R40 ;  /* 0x000000283d1f7221 */ /* 0x001fe20000010000 */
[----:B------:R-:W-:Y:S01]  /*41f0*/  F2FP.F16.F32.PACK_AB R157, R59, R0 ;  /* 0x000000003b9d723e */ /* 0x000fe200000000ff */
[----:B------:R-:W-:-:S05]  /*4200*/  IMAD.IADD R73, R73, 0x1, R48 ;  /* 0x0000000149497824 */ /* 0x000fca00078e0230 */
[----:B------:R-:W0:Y:S01]  /*4210*/  MUFU.EX2 R20, R67 ;  /* 0x0000004300147308 */ /* 0x000e220000000800 */
[C---:B--2---:R-:W-:Y:S01]  /*4220*/  FADD.FTZ R42, R12.reuse, R31 ;  /* 0x0000001f0c2a7221 */ /* 0x044fe20000010000 */
[----:B------:R-:W-:Y:S01]  /*4230*/  F2FP.F16.F32.PACK_AB R159, R12, R61 ;  /* 0x0000003d0c9f723e */ /* 0x000fe200000000ff */
[----:B------:R-:W-:-:S05]  /*4240*/  VIADD R12, R72, 0xfffffffe ;  /* 0xfffffffe480c7836 */ /* 0x000fca0000000000 */
[----:B------:R-:W-:Y:S01]  /*4250*/  MUFU.EX2 R53, R53 ;  /* 0x0000003500357308 */ /* 0x000fe20000000800 */
[----:B-1----:R-:W-:-:S07]  /*4260*/  FADD.FTZ R31, R65, R42 ;  /* 0x0000002a411f7221 */ /* 0x002fce0000010000 */
[----:B------:R-:W1:Y:S01]  /*4270*/  MUFU.EX2 R24, R69 ;  /* 0x0000004500187308 */ /* 0x000e620000000800 */
[C---:B0-----:R-:W-:Y:S01]  /*4280*/  FADD.FTZ R42, R20.reuse, R31 ;  /* 0x0000001f142a7221 */ /* 0x041fe20000010000 */
[----:B------:R-:W-:Y:S01]  /*4290*/  FADD.FTZ R31, R99, R44 ;  /* 0x0000002c631f7221 */ /* 0x000fe20000010000 */
[----:B------:R-:W-:-:S03]  /*42a0*/  F2FP.F16.F32.PACK_AB R153, R20, R65 ;  /* 0x000000411499723e */ /* 0x000fc600000000ff */
[----:B------:R-:W-:Y:S02]  /*42b0*/  FADD.FTZ R46, R8, R31 ;  /* 0x0000001f082e7221 */ /* 0x000fe40000010000 */
[----:B------:R-:W-:Y:S02]  /*42c0*/  MUFU.EX2 R71, R71 ;  /* 0x0000004700477308 */ /* 0x000fe40000000800 */
[----:B------:R-:W-:-:S06]  /*42d0*/  FADD.FTZ R46, R101, R46 ;  /* 0x0000002e652e7221 */ /* 0x000fcc0000010000 */
[----:B------:R-:W0:Y:S01]  /*42e0*/  MUFU.EX2 R51, R51 ;  /* 0x0000003300337308 */ /* 0x000e220000000800 */
[----:B-1----:R-:W-:-:S07]  /*42f0*/  F2FP.F16.F32.PACK_AB R155, R24, R53 ;  /* 0x00000035189b723e */ /* 0x002fce00000000ff */
[----:B------:R-:W1:Y:S08]  /*4300*/  MUFU.EX2 R28, R75 ;  /* 0x0000004b001c7308 */ /* 0x000e700000000800 */
[----:B------:R-:W2:Y:S01]  /*4310*/  MUFU.EX2 R144, R49 ;  /* 0x0000003100907308 */ /* 0x000ea20000000800 */
[----:B0-----:R-:W-:-:S07]  /*4320*/  FADD.FTZ R31, R51, R46 ;  /* 0x0000002e331f7221 */ /* 0x001fce0000010000 */
[----:B------:R-:W-:Y:S01]  /*4330*/  MUFU.EX2 R77, R77 ;  /* 0x0000004d004d7308 */ /* 0x000fe20000000800 */
[----:B-1----:R-:W-:-:S07]  /*4340*/  F2FP.F16.F32.PACK_AB R149, R28, R71 ;  /* 0x000000471c95723e */ /* 0x002fce00000000ff */
[----:B------:R0:W-:Y:S01]  /*4350*/  MUFU.EX2 R40, R25 ;  /* 0x0000001900287308 */ /* 0x0001e20000000800 */
[C---:B--2---:R-:W-:Y:S01]  /*4360*/  FADD.FTZ R46, R144.reuse, R31 ;  /* 0x0000001f902e7221 */ /* 0x044fe20000010000 */
[----:B------:R-:W-:-:S06]  /*4370*/  F2FP.F16.F32.PACK_AB R144, R144, R51 ;  /* 0x000000339090723e */ /* 0x000fcc00000000ff */
[----:B------:R-:W1:Y:S01]  /*4380*/  MUFU.EX2 R47, R47 ;  /* 0x0000002f002f7308 */ /* 0x000e620000000800 */
[----:B0-----:R-:W-:-:S04]  /*4390*/  FADD.FTZ R25, R53, R42 ;  /* 0x0000002a35197221 */ /* 0x001fc80000010000 */
[----:B------:R-:W-:-:S03]  /*43a0*/  FADD.FTZ R44, R24, R25 ;  /* 0x00000019182c7221 */ /* 0x000fc60000010000 */
[----:B------:R-:W0:Y:S01]  /*43b0*/  MUFU.EX2 R34, R79 ;  /* 0x0000004f00227308 */ /* 0x000e220000000800 */
[----:B------:R-:W-:-:S04]  /*43c0*/  FADD.FTZ R25, R71, R44 ;  /* 0x0000002c47197221 */ /* 0x000fc80000010000 */
[----:B------:R-:W-:-:S03]  /*43d0*/  FADD.FTZ R44, R28, R25 ;  /* 0x000000191c2c7221 */ /* 0x000fc60000010000 */
[----:B------:R-:W2:Y:S01]  /*43e0*/  MUFU.EX2 R146, R45 ;  /* 0x0000002d00927308 */ /* 0x000ea20000000800 */
[----:B-1----:R-:W-:-:S07]  /*43f0*/  FADD.FTZ R25, R47, R46 ;  /* 0x0000002e2f197221 */ /* 0x002fce0000010000 */
[----:B------:R-:W-:Y:S01]  /*4400*/  MUFU.EX2 R81, R81 ;  /* 0x0000005100517308 */ /* 0x000fe20000000800 */
[----:B0-----:R-:W-:-:S07]  /*4410*/  F2FP.F16.F32.PACK_AB R151, R34, R77 ;  /* 0x0000004d2297723e */ /* 0x001fce00000000ff */
[----:B------:R-:W0:Y:S01]  /*4420*/  MUFU.EX2 R41, R41 ;  /* 0x0000002900297308 */ /* 0x000e220000000800 */
[C---:B--2---:R-:W-:Y:S01]  /*4430*/  FADD.FTZ R46, R146.reuse, R25 ;  /* 0x00000019922e7221 */ /* 0x044fe20000010000 */
[----:B------:R-:W-:-:S06]  /*4440*/  F2FP.F16.F32.PACK_AB R146, R146, R47 ;  /* 0x0000002f9292723e */ /* 0x000fcc00000000ff */
[----:B------:R-:W1:Y:S08]  /*4450*/  MUFU.EX2 R38, R55 ;  /* 0x0000003700267308 */ /* 0x000e700000000800 */
[----:B------:R-:W2:Y:S01]  /*4460*/  MUFU.EX2 R140, R39 ;  /* 0x00000027008c7308 */ /* 0x000ea20000000800 */
[----:B0-----:R-:W-:-:S07]  /*4470*/  FADD.FTZ R25, R41, R46 ;  /* 0x0000002e29197221 */ /* 0x001fce0000010000 */
[----:B------:R-:W0:Y:S01]  /*4480*/  MUFU.EX2 R43, R43 ;  /* 0x0000002b002b7308 */ /* 0x000e220000000800 */
[----:B-1----:R-:W-:-:S07]  /*4490*/  F2FP.F16.F32.PACK_AB R145, R38, R81 ;  /* 0x000000512691723e */ /* 0x002fce00000000ff */
[----:B------:R1:W-:Y:S01]  /*44a0*/  MUFU.EX2 R42, R9 ;  /* 0x00000009002a7308 */ /* 0x0003e20000000800 */
[C---:B--2---:R-:W-:Y:S01]  /*44b0*/  FADD.FTZ R46, R140.reuse, R25 ;  /* 0x000000198c2e7221 */ /* 0x044fe20000010000 */
[----:B------:R-:W-:-:S06]  /*44c0*/  F2FP.F16.F32.PACK_AB R140, R140, R41 ;  /* 0x000000298c8c723e */ /* 0x000fcc00000000ff */
[----:B------:R-:W2:Y:S01]  /*44d0*/  MUFU.EX2 R37, R37 ;  /* 0x0000002500257308 */ /* 0x000ea20000000800 */
[----:B-1----:R-:W-:Y:S01]  /*44e0*/  FADD.FTZ R9, R77, R44 ;  /* 0x0000002c4d097221 */ /* 0x002fe20000010000 */
[----:B0-----:R-:W-:-:S03]  /*44f0*/  F2FP.F16.F32.PACK_AB R147, R40, R43 ;  /* 0x0000002b2893723e */ /* 0x001fc600000000ff */
[----:B------:R-:W-:-:S03]  /*4500*/  FADD.FTZ R44, R34, R9 ;  /* 0x00000009222c7221 */ /* 0x000fc60000010000 */
[----:B------:R-:W0:Y:S01]  /*4510*/  MUFU.EX2 R11, R11 ;  /* 0x0000000b000b7308 */ /* 0x000e220000000800 */
[----:B------:R-:W-:-:S04]  /*4520*/  FADD.FTZ R9, R81, R44 ;  /* 0x0000002c51097221 */ /* 0x000fc80000010000 */
[----:B------:R-:W-:-:S03]  /*4530*/  FADD.FTZ R44, R38, R9 ;  /* 0x00000009262c7221 */ /* 0x000fc60000010000 */
[----:B------:R-:W1:Y:S01]  /*4540*/  MUFU.EX2 R33, R33 ;  /* 0x0000002100217308 */ /* 0x000e620000000800 */
[----:B------:R-:W-:Y:S01]  /*4550*/  FADD.FTZ R9, R43, R44 ;  /* 0x0000002c2b097221 */ /* 0x000fe20000010000 */
[----:B--2---:R-:W-:-:S03]  /*4560*/  FADD.FTZ R25, R37, R46 ;  /* 0x0000002e25197221 */ /* 0x004fc60000010000 */
[----:B------:R-:W-:Y:S01]  /*4570*/  FADD.FTZ R32, R40, R9 ;  /* 0x0000000928207221 */ /* 0x000fe20000010000 */
[C---:B------:R-:W-:Y:S01]  /*4580*/  FADD.FTZ R36, R142.reuse, R25 ;  /* 0x000000198e247221 */ /* 0x040fe20000010000 */
[----:B------:R-:W-:Y:S01]  /*4590*/  F2FP.F16.F32.PACK_AB R142, R142, R37 ;  /* 0x000000258e8e723e */ /* 0x000fe200000000ff */
[----:B------:R-:W2:Y:S01]  /*45a0*/  MUFU.EX2 R10, R10 ;  /* 0x0000000a000a7308 */ /* 0x000ea20000000800 */
[----:B0-----:R-:W-:Y:S01]  /*45b0*/  FADD.FTZ R9, R11, R32 ;  /* 0x000000200b097221 */ /* 0x001fe20000010000 */
[----:B------:R-:W-:-:S03]  /*45c0*/  F2FP.F16.F32.PACK_AB R141, R42, R11 ;  /* 0x0000000b2a8d723e */ /* 0x000fc600000000ff */
[----:B------:R-:W-:-:S03]  /*45d0*/  FADD.FTZ R8, R42, R9 ;  /* 0x000000092a087221 */ /* 0x000fc60000010000 */
[----:B------:R-:W0:Y:S01]  /*45e0*/  MUFU.EX2 R3, R3 ;  /* 0x0000000300037308 */ /* 0x000e220000000800 */
[----:B-1----:R-:W-:-:S07]  /*45f0*/  FADD.FTZ R25, R33, R36 ;  /* 0x0000002421197221 */ /* 0x002fce0000010000 */
[----:B------:R-:W1:Y:S01]  /*4600*/  MUFU.EX2 R29, R29 ;  /* 0x0000001d001d7308 */ /* 0x000e620000000800 */
[C---:B--2---:R-:W-:Y:S01]  /*4610*/  FADD.FTZ R32, R10.reuse, R25 ;  /* 0x000000190a207221 */ /* 0x044fe20000010000 */
[----:B------:R-:W-:-:S06]  /*4620*/  F2FP.F16.F32.PACK_AB R136, R10, R33 ;  /* 0x000000210a88723e */ /* 0x000fcc00000000ff */
[----:B------:R-:W2:Y:S01]  /*4630*/  MUFU.EX2 R2, R83 ;  /* 0x0000005300027308 */ /* 0x000ea20000000800 */
[----:B0-----:R-:W-:-:S07]  /*4640*/  FADD.FTZ R9, R3, R8 ;  /* 0x0000000803097221 */ /* 0x001fce0000010000 */
        /* <DEDUP_REMOVED lines=8> */
[C---:B-1----:R-:W-:Y:S01]  /*46d0*/  FADD.FTZ R0, R30.reuse, R9 ;  /* 0x000000091e007221 */ /* 0x042fe20000010000 */
[----:B------:R-:W-:-:S06]  /*46e0*/  F2FP.F16.F32.PACK_AB R137, R30, R85 ;  /* 0x000000551e89723e */ /* 0x000fcc00000000ff */
[----:B------:R-:W1:Y:S01]  /*46f0*/  MUFU.EX2 R10, R91 ;  /* 0x0000005b000a7308 */ /* 0x000e620000000800 */
[----:B--2---:R-:W-:Y:S01]  /*4700*/  FADD.FTZ R9, R89, R0 ;  /* 0x0000000059097221 */ /* 0x004fe20000010000 */
[----:B------:R-:W-:Y:S02]  /*4710*/  VIADD R0, R73, UR5 ;  /* 0x0000000549007c36 */ /* 0x000fe40008000000 */
[C---:B0-----:R-:W-:Y:S01]  /*4720*/  FADD.FTZ R8, R26.reuse, R25 ;  /* 0x000000191a087221 */ /* 0x041fe20000010000 */
[----:B------:R-:W-:Y:S01]  /*4730*/  F2FP.F16.F32.PACK_AB R138, R26, R29 ;  /* 0x0000001d1a8a723e */ /* 0x000fe200000000ff */
[C---:B-1----:R-:W-:Y:S01]  /*4740*/  FADD.FTZ R3, R10.reuse, R9 ;  /* 0x000000090a037221 */ /* 0x042fe20000010000 */
[----:B------:R-:W-:Y:S01]  /*4750*/  F2FP.F16.F32.PACK_AB R139, R10, R89 ;  /* 0x000000590a8b723e */ /* 0x000fe200000000ff */
[----:B------:R-:W-:Y:S06]  /*4760*/  @!P5 BRA `(.L_x_985) ;  /* 0x000000000048d947 */ /* 0x000fec0003800000 */
[C---:B------:R-:W-:Y:S01]  /*4770*/  ISETP.GT.AND P1, PT, R73.reuse, RZ, PT ;  /* 0x000000ff4900720c */ /* 0x040fe20003f24270 */
[----:B------:R-:W-:-:S12]  /*4780*/  VIADD R9, R73, 0xffffffff ;  /* 0xffffffff49097836 */ /* 0x000fd80000000000 */
[----:B------:R-:W-:Y:S05]  /*4790*/  @P1 BRA `(.L_x_986) ;  /* 0x0000000000201947 */ /* 0x000fea0003800000 */
[----:B------:R-:W0:Y:S01]  /*47a0*/  LDC R10, c[0x0][0x9e4] ;  /* 0x00027900ff0a7b82 */ /* 0x000e220000000800 */
[----:B------:R-:W-:Y:S01]  /*47b0*/  IMAD.MOV R9, RZ, RZ, -R73 ;  /* 0x000000ffff097224 */ /* 0x000fe200078e0a49 */
[----:B0-----:R-:W-:-:S13]  /*47c0*/  ISETP.NE.AND P1, PT, R10, 0x1, PT ;  /* 0x000000010a00780c */ /* 0x001fda0003f25270 */
[----:B------:R-:W0:Y:S02]  /*47d0*/  @P1 LDC.64 R24, c[0x0][0x9e8] ;  /* 0x00027a00ff181b82 */ /* 0x000e240000000a00 */
[----:B0-----:R-:W-:-:S05]  /*47e0*/  @P1 IMAD.HI.U32 R2, R9, R24, RZ ;  /* 0x0000001809021227 */ /* 0x001fca00078e00ff */
[----:B------:R-:W-:-:S04]  /*47f0*/  @P1 SHF.R.U32.HI R9, RZ, R25, R2 ;  /* 0x00000019ff091219 */ /* 0x000fc80000011602 */
[----:B------:R-:W-:Y:S01]  /*4800*/  LOP3.LUT R9, RZ, R9, RZ, 0x33, !PT ;  /* 0x00000009ff097212 */ /* 0x000fe200078e33ff */
[----:B------:R-:W-:Y:S06]  /*4810*/  BRA `(.L_x_987) ;  /* 0x0000000000147947 */ /* 0x000fec0003800000 */
.L_x_986:
[----:B------:R-:W0:Y:S02]  /*4820*/  LDC R10, c[0x0][0x9e4] ;  /* 0x00027900ff0a7b82 */ /* 0x000e240000000800 */
[----:B0-----:R-:W-:-:S13]  /*4830*/  ISETP.NE.AND P1, PT, R10, 0x1, PT ;  /* 0x000000010a00780c */ /* 0x001fda0003f25270 */
[----:B------:R-:W0:Y:S02]  /*4840*/  @P1 LDC.64 R24, c[0x0][0x9e8] ;  /* 0x00027a00ff181b82 */ /* 0x000e240000000a00 */
[----:B0-----:R-:W-:-:S05]  /*4850*/  @P1 IMAD.HI.U32 R2, R9, R24, RZ ;  /* 0x0000001809021227 */ /* 0x001fca00078e00ff */
[----:B------:R-:W-:-:S07]  /*4860*/  @P1 SHF.R.U32.HI R9, RZ, R25, R2 ;  /* 0x00000019ff091219 */ /* 0x000fce0000011602 */
.L_x_987:
[----:B------:R-:W-:-:S05]  /*4870*/  IMAD R9, R9, R10, R10 ;  /* 0x0000000a09097224 */ /* 0x000fca00078e020a */
[----:B------:R-:W-:-:S07]  /*4880*/  VIMNMX R0, R0, R9, PT ;  /* 0x0000000900007248 */ /* 0x000fce0003fe0100 */
.L_x_985:
[----:B------:R-:W-:Y:S01]  /*4890*/  IMAD.HI R9, R0, 0x2aaaaaab, RZ ;  /* 0x2aaaaaab00097827 */ /* 0x000fe200078e02ff */
[----:B------:R-:W-:Y:S02]  /*48a0*/  CS2R R86, SRZ ;  /* 0x0000000000567805 */ /* 0x000fe4000001ff00 */
[----:B------:R-:W-:Y:S02]  /*48b0*/  CS2R R84, SRZ ;  /* 0x0000000000547805 */ /* 0x000fe4000001ff00 */
[----:B------:R-:W-:Y:S01]  /*48c0*/  CS2R R82, SRZ ;  /* 0x0000000000527805 */ /* 0x000fe2000001ff00 */
[----:B------:R-:W-:Y:S01]  /*48d0*/  IMAD.MOV.U32 R2, RZ, RZ, 0x3f800000 ;  /* 0x3f800000ff027424 */ /* 0x000fe200078e00ff */
[----:B------:R-:W-:Y:S01]  /*48e0*/  SHF.R.U32.HI R10, RZ, 0x1f, R9 ;  /* 0x0000001fff0a7819 */ /* 0x000fe20000011609 */
[----:B------:R-:W-:Y:S01]  /*48f0*/  IMAD.MOV.U32 R0, RZ, RZ, 0x3f800000 ;  /* 0x3f800000ff007424 */ /* 0x000fe200078e00ff */
[----:B------:R-:W-:Y:S02]  /*4900*/  CS2R R80, SRZ ;  /* 0x0000000000507805 */ /* 0x000fe4000001ff00 */
[----:B------:R-:W-:-:S02]  /*4910*/  CS2R R78, SRZ ;  /* 0x00000000004e7805 */ /* 0x000fc4000001ff00 */
[----:B------:R-:W-:Y:S02]  /*4920*/  LEA.HI.SX32 R10, R9, R10, 0x1c ;  /* 0x0000000a090a7211 */ /* 0x000fe400078fe2ff */
[----:B------:R-:W-:Y:S02]  /*4930*/  CS2R R76, SRZ ;  /* 0x00000000004c7805 */ /* 0x000fe4000001ff00 */
[----:B------:R-:W-:Y:S02]  /*4940*/  CS2R R74, SRZ ;  /* 0x00000000004a7805 */ /* 0x000fe4000001ff00 */
[----:B------:R-:W-:Y:S02]  /*4950*/  CS2R R72, SRZ ;  /* 0x0000000000487805 */ /* 0x000fe4000001ff00 */
[----:B------:R-:W-:Y:S02]  /*4960*/  VIMNMX R9, R23, R10, !PT ;  /* 0x0000000a17097248 */ /* 0x000fe40007fe0100 */
[----:B------:R-:W-:-:S02]  /*4970*/  CS2R R70, SRZ ;  /* 0x0000000000467805 */ /* 0x000fc4000001ff00 */
[----:B------:R-:W-:Y:S02]  /*4980*/  CS2R R68, SRZ ;  /* 0x0000000000447805 */ /* 0x000fe4000001ff00 */
[----:B------:R-:W-:Y:S02]  /*4990*/  CS2R R66, SRZ ;  /* 0x0000000000427805 */ /* 0x000fe4000001ff00 */
        /* <DEDUP_REMOVED lines=21> */
[----:B------:R-:W-:Y:S01]  /*4af0*/  CS2R R24, SRZ ;  /* 0x0000000000187805 */ /* 0x000fe2000001ff00 */
[----:B------:R-:W-:Y:S06]  /*4b00*/  @!P1 BRA `(.L_x_988) ;  /* 0x0000003400049947 */ /* 0x000fec0003800000 */
[----:B------:R-:W-:Y:S01]  /*4b10*/  IMAD.MOV.U32 R11, RZ, RZ, R15 ;  /* 0x000000ffff0b7224 */ /* 0x000fe200078e000f */
[----:B------:R-:W-:Y:S01]  /*4b20*/  UMOV UR41, UR39 ;  /* 0x0000002700297c82 */ /* 0x000fe20008000000 */
[----:B------:R-:W-:Y:S01]  /*4b30*/  IMAD.MOV.U32 R10, RZ, RZ, R13 ;  /* 0x000000ffff0a7224 */ /* 0x000fe200078e000d */
[----:B------:R-:W-:Y:S01]  /*4b40*/  UMOV UR4, UR38 ;  /* 0x0000002600047c82 */ /* 0x000fe20008000000 */
[----:B------:R-:W-:Y:S01]  /*4b50*/  IMAD.MOV.U32 R2, RZ, RZ, 0x3f800000 ;  /* 0x3f800000ff027424 */ /* 0x000fe200078e00ff */
[----:B------:R-:W-:Y:S01]  /*4b60*/  ULDC UR43, c[0x0][0x9e4] ;  /* 0x00027900002b7ab9 */ /* 0x000fe20000000800 */
[----:B------:R-:W-:Y:S01]  /*4b70*/  IMAD.MOV.U32 R87, RZ, RZ, RZ ;  /* 0x000000ffff577224 */ /* 0x000fe200078e00ff */
[----:B------:R-:W-:Y:S01]  /*4b80*/  ULDC UR50, c[0x0][0x9dc] ;  /* 0x0002770000327ab9 */ /* 0x000fe20000000800 */
[----:B------:R-:W-:Y:S01]  /*4b90*/  ULDC UR5, c[0x0][0x9d8] ;  /* 0x0002760000057ab9 */ /* 0x000fe20000000800 */
[----:B------:R-:W-:-:S05]  /*4ba0*/  ULDC UR51, c[0x0][0x9e0] ;  /* 0x0002780000337ab9 */ /* 0x000fca0000000800 */
.L_x_1007:
[----:B------:R-:W-:-:S04]  /*4bb0*/  UISETP.NE.AND UP0, UPT, UR4, 0x1, UPT ;  /* 0x000000010400788c */ /* 0x000fc8000bf05270 */
[----:B------:R-:W-:-:S04]  /*4bc0*/  USEL UR39, URZ, 0x1, UP0 ;  /* 0x000000013f277887 */ /* 0x000fc80008000000 */
[----:B------:R-:W-:Y:S01]  /*4bd0*/  ULOP3.LUT UR39, UR41, UR39, URZ, 0x3c, !UPT ;  /* 0x0000002729277292 */ /* 0x000fe2000f8e3c3f */
[----:B------:R-:W-:Y:S11]  /*4be0*/  @!P0 BRA `(.L_x_989) ;  /* 0x0000000000048947 */ /* 0x000ff60003800000 */
[----:B------:R-:W-:Y:S01]  /*4bf0*/  BPT.TRAP 0x1 ;  /* 0x000000040000795c */ /* 0x000fe20000300000 */
.L_x_989:
[----:B------:R-:W-:Y:S01]  /*4c00*/  UIADD3 UR38, UR4, 0x1, URZ ;  /* 0x0000000104267890 */ /* 0x000fe2000fffe03f */
[----:B------:R-:W-:-:S03]  /*4c10*/  IMAD.U32 R13, RZ, RZ, UR39 ;  /* 0x00000027ff0d7e24 */ /* 0x000fc6000f8e00ff */
[----:B------:R-:W-:Y:S02]  /*4c20*/  UISETP.NE.AND UP0, UPT, UR38, 0x2, UPT ;  /* 0x000000022600788c */ /* 0x000fe4000bf05270 */
[----:B------:R-:W-:Y:S02]  /*4c30*/  SHF.L.U32 R13, R13, 0x1f, RZ ;  /* 0x0000001f0d0d7819 */ /* 0x000fe400000006ff */
[----:B------:R-:W-:-:S04]  /*4c40*/  USEL UR38, UR38, URZ, UP0 ;  /* 0x0000003f26267287 */ /* 0x000fc80008000000 */
[----:B------:R-:W-:-:S09]  /*4c50*/  ULEA UR7, UR38, UR40, 0x3 ;  /* 0x0000002826077291 */ /* 0x000fd2000f8e183f */
[----:B------:R0:W1:Y:S01]  /*4c60*/  SYNCS.PHASECHK.TRANS64.TRYWAIT P1, [UR7+0x2a830], R13 ;  /* 0x02a8300dff0075a7 */ /* 0x0000620008020147 */
[----:B------:R-:W-:Y:S05]  /*4c70*/  @!P0 BRA `(.L_x_990) ;  /* 0x0000000000048947 */ /* 0x000fea0003800000 */
[----:B------:R-:W-:Y:S01]  /*4c80*/  BPT.TRAP 0x1 ;  /* 0x000000040000795c */ /* 0x000fe20000300000 */
.L_x_990:
[----:B-1----:R-:W-:Y:S05]  /*4c90*/  @P1 BRA `(.L_x_991) ;  /* 0x0000000000081947 */ /* 0x002fea0003800000 */
[----:B------:R-:W1:Y:S02]  /*4ca0*/  SYNCS.PHASECHK.TRANS64.TRYWAIT P1, [UR7+0x2a830], R13 ;  /* 0x02a8300dff0075a7 */ /* 0x000e640008020147 */
[----:B-1----:R-:W-:Y:S05]  /*4cb0*/  @!P1 BRA `(.L_x_992) ;  /* 0x000000f800709947 */ /* 0x002fea0003800000 */
.L_x_991:
        /* <DEDUP_REMOVED lines=137> */
.L_x_993:
[----:B------:R-:W-:Y:S01]  /*5550*/  ULEA UR6, UR4, UR40, 0x3 ;  /* 0x0000002804067291 */ /* 0x000fe2000f8e183f */
[----:B------:R-:W-:-:S05]  /*5560*/  IMAD.U32 R0, RZ, RZ, UR41 ;  /* 0x00000029ff007e24 */ /* 0x000fca000f8e00ff */
[----:B------:R-:W-:-:S04]  /*5570*/  SHF.L.U32 R0, R0, 0x1f, RZ ;  /* 0x0000001f00007819 */ /* 0x000fc800000006ff */
[----:B------:R2:W3:Y:S01]  /*5580*/  SYNCS.PHASECHK.TRANS64.TRYWAIT P1, [UR6+0x2a850], R0 ;  /* 0x02a85000ff0075a7 */ /* 0x0004e20008020146 */
[----:B------:R-:W-:Y:S05]  /*5590*/  @!P0 BRA `(.L_x_994) ;  /* 0x0000000000048947 */ /* 0x000fea0003800000 */
[----:B------:R-:W-:Y:S01]  /*55a0*/  BPT.TRAP 0x1 ;  /* 0x000000040000795c */ /* 0x000fe20000300000 */
.L_x_994:
[----:B---3--:R-:W-:Y:S05]  /*55b0*/  @P1 BRA `(.L_x_995) ;  /* 0x0000000000081947 */ /* 0x008fea0003800000 */
[----:B------:R-:W3:Y:S02]  /*55c0*/  SYNCS.PHASECHK.TRANS64.TRYWAIT P1, [UR6+0x2a850], R0 ;  /* 0x02a85000ff0075a7 */ /* 0x000ee40008020146 */
[----:B---3--:R-:W-:Y:S05]  /*55d0*/  @!P1 BRA `(.L_x_996) ;  /* 0x000000f000409947 */ /* 0x008fea0003800000 */
.L_x_995:
        /* <DEDUP_REMOVED lines=37> */
.L_x_997:
[----:B------:R-:W-:Y:S01]  /*5830*/  ISETP.NE.AND P2, PT, R168, 0x1, PT ;  /* 0x00000001a800780c */ /* 0x000fe20003f45270 */
[----:B------:R-:W-:Y:S01]  /*5840*/  FMUL.FTZ R153, R105, UR5 ;  /* 0x0000000569997c20 */ /* 0x000fe20008410000 */
[----:B------:R-:W-:Y:S01]  /*5850*/  FMUL.FTZ R136, R93, UR5 ;  /* 0x000000055d887c20 */ /* 0x000fe20008410000 */
[----:B------:R-:W-:Y:S01]  /*5860*/  FMUL.FTZ R93, R106, UR5 ;  /* 0x000000056a5d7c20 */ /* 0x000fe20008410000 */
[----:B01----:R-:W-:Y:S01]  /*5870*/  FMUL.FTZ R13, R88, UR5 ;  /* 0x00000005580d7c20 */ /* 0x003fe20008410000 */
[----:B------:R-:W-:Y:S01]  /*5880*/  FMUL.FTZ R88, R95, UR5 ;  /* 0x000000055f587c20 */ /* 0x000fe20008410000 */
[----:B------:R-:W-:Y:S01]  /*5890*/  FMUL.FTZ R95, R110, UR5 ;  /* 0x000000056e5f7c20 */ /* 0x000fe20008410000 */
[----:B------:R-:W-:Y:S01]  /*58a0*/  FMUL.FTZ R110, R112, UR5 ;  /* 0x00000005706e7c20 */ /* 0x000fe20008410000 */
[----:B------:R-:W-:Y:S01]  /*58b0*/  FMUL.FTZ R112, R116, UR5 ;  /* 0x0000000574707c20 */ /* 0x000fe20008410000 */
[----:B------:R-:W-:Y:S01]  /*58c0*/  IMAD.IADD R116, R22, 0x1, R17 ;  /* 0x0000000116747824 */ /* 0x000fe200078e0211 */
[----:B------:R-:W0:Y:S01]  /*58d0*/  LDC R21, c[0x0][0x288] ;  /* 0x0000a200ff157b82 */ /* 0x000e220000000800 */
[----:B------:R-:W-:Y:S01]  /*58e0*/  FMUL.FTZ R137, R96, UR5 ;  /* 0x0000000560897c20 */ /* 0x000fe20008410000 */
[----:B------:R-:W-:Y:S01]  /*58f0*/  FMUL.FTZ R96, R111, UR5 ;  /* 0x000000056f607c20 */ /* 0x000fe20008410000 */
[----:B------:R-:W-:Y:S01]  /*5900*/  FMUL.FTZ R111, R113, UR5 ;  /* 0x00000005716f7c20 */ /* 0x000fe20008410000 */
[----:B------:R-:W-:Y:S01]  /*5910*/  FMUL.FTZ R113, R117, UR5 ;  /* 0x0000000575717c20 */ /* 0x000fe20008410000 */
[----:B------:R-:W-:Y:S01]  /*5920*/  FMUL.FTZ R14, R89, UR5 ;  /* 0x00000005590e7c20 */ /* 0x000fe20008410000 */
[----:B--2---:R-:W-:Y:S01]  /*5930*/  FMUL.FTZ R0, R90, UR5 ;  /* 0x000000055a007c20 */ /* 0x004fe20008410000 */
[----:B------:R-:W-:Y:S01]  /*5940*/  FMUL.FTZ R2, R91, UR5 ;  /* 0x000000055b027c20 */ /* 0x000fe20008410000 */
[----:B------:R-:W1:Y:S01]  /*5950*/  @P2 LDC R105, c[0x0][0x44c] ;  /* 0x00011300ff692b82 */ /* 0x000e620000000800 */
[----:B------:R-:W-:Y:S01]  /*5960*/  FMUL.FTZ R15, R92, UR5 ;  /* 0x000000055c0f7c20 */ /* 0x000fe20008410000 */
[----:B------:R-:W-:Y:S01]  /*5970*/  FMUL.FTZ R20, R94, UR5 ;  /* 0x000000055e147c20 */ /* 0x000fe20008410000 */
[----:B------:R-:W-:Y:S01]  /*5980*/  FMUL.FTZ R138, R97, UR5 ;  /* 0x00000005618a7c20 */ /* 0x000fe20008410000 */
[----:B------:R-:W-:Y:S01]  /*5990*/  FMUL.FTZ R89, R98, UR5 ;  /* 0x0000000562597c20 */ /* 0x000fe20008410000 */
[----:B------:R-:W-:Y:S01]  /*59a0*/  FMUL.FTZ R90, R99, UR5 ;  /* 0x00000005635a7c20 */ /* 0x000fe20008410000 */
[----:B------:R-:W-:Y:S01]  /*59b0*/  FMUL.FTZ R139, R100, UR5 ;  /* 0x00000005648b7c20 */ /* 0x000fe20008410000 */
[----:B------:R-:W-:Y:S01]  /*59c0*/  FMUL.FTZ R91, R102, UR5 ;  /* 0x00000005665b7c20 */ /* 0x000fe20008410000 */
[----:B------:R-:W2:Y:S01]  /*59d0*/  @P2 LDC R106, c[0x0][0x450] ;  /* 0x00011400ff6a2b82 */ /* 0x000ea20000000800 */
        /* <DEDUP_REMOVED lines=15> */
[----:B-1----:R-:W-:-:S04]  /*5ad0*/  @P2 IMAD.HI.U32 R105, R116, R105, RZ ;  /* 0x0000006974692227 */ /* 0x002fc800078e00ff */
[----:B------:R-:W-:Y:S01]  /*5ae0*/  FMUL.FTZ R177, R126, UR5 ;  /* 0x000000057eb17c20 */ /* 0x000fe20008410000 */
[----:B------:R-:W-:Y:S01]  /*5af0*/  FMUL.FTZ R181, R127, UR5 ;  /* 0x000000057fb57c20 */ /* 0x000fe20008410000 */
[----:B------:R-:W-:Y:S01]  /*5b00*/  FMUL.FTZ R128, R128, UR5 ;  /* 0x0000000580807c20 */ /* 0x000fe20008410000 */
[----:B------:R-:W-:Y:S01]  /*5b10*/  FMUL.FTZ R183, R130, UR5 ;  /* 0x0000000582b77c20 */ /* 0x000fe20008410000 */
[----:B------:R-:W-:Y:S01]  /*5b20*/  FMUL.FTZ R103, R131, UR5 ;  /* 0x0000000583677c20 */ /* 0x000fe20008410000 */
[----:B------:R-:W-:Y:S01]  /*5b30*/  FMUL.FTZ R132, R132, UR5 ;  /* 0x0000000584847c20 */ /* 0x000fe20008410000 */
[----:B------:R-:W-:Y:S01]  /*5b40*/  FMUL.FTZ R125, R125, UR5 ;  /* 0x000000057d7d7c20 */ /* 0x000fe20008410000 */
[----:B--2---:R-:W-:Y:S01]  /*5b50*/  @P2 SHF.R.U32.HI R116, RZ, R106, R105 ;  /* 0x0000006aff742219 */ /* 0x004fe20000011669 */
[----:B------:R-:W-:Y:S01]  /*5b60*/  FMUL.FTZ R105, R134, UR5 ;  /* 0x0000000586697c20 */ /* 0x000fe20008410000 */
[----:B------:R-:W-:Y:S02]  /*5b70*/  IMAD R134, R12, -0x60, RZ ;  /* 0xffffffa00c867824 */ /* 0x000fe400078e02ff */
[----:B------:R-:W-:Y:S01]  /*5b80*/  FMUL.FTZ R106, R135, UR5 ;  /* 0x00000005876a7c20 */ /* 0x000fe20008410000 */
[----:B------:R-:W-:Y:S01]  /*5b90*/  FMUL.FTZ R129, R129, UR5 ;  /* 0x0000000581817c20 */ /* 0x000fe20008410000 */
[----:B------:R-:W1:Y:S01]  /*5ba0*/  SHFL.IDX PT, R117, R116, RZ, 0x1c1f ;  /* 0x001c1fff74757589 */ /* 0x000e6200000e0000 */
[----:B------:R-:W-:-:S02]  /*5bb0*/  VIADD R109, R134, 0x1 ;  /* 0x00000001866d7836 */ /* 0x000fc40000000000 */
[----:B------:R-:W-:Y:S01]  /*5bc0*/  FMUL.FTZ R133, R133, UR5 ;  /* 0x0000000585857c20 */ /* 0x000fe20008410000 */
[----:B------:R-:W-:Y:S01]  /*5bd0*/  UIADD3 UR7, UR7, 0x2a840, URZ ;  /* 0x0002a84007077890 */ /* 0x000fe2000fffe03f */
[----:B------:R-:W-:Y:S01]  /*5be0*/  LOP3.LUT P1, RZ, R19, 0x80000, RZ, 0xc0, !PT ;  /* 0x0008000013ff7812 */ /* 0x000fe2000782c0ff */
[----:B------:R-:W-:Y:S01]  /*5bf0*/  IMAD R109, R18, -0x2, R109 ;  /* 0xfffffffe126d7824 */ /* 0x000fe200078e026d */
[----:B------:R-:W2:Y:S01]  /*5c00*/  MUFU.TANH R13, R13 ;  /* 0x0000000d000d7308 */ /* 0x000ea20000002400 */
[----:B------:R-:W-:Y:S02]  /*5c10*/  UPRMT UR7, UR60, 0x654, UR7 ;  /* 0x000006543c077896 */ /* 0x000fe40008000007 */
[----:B------:R-:W-:Y:S01]  /*5c20*/  ULOP3.LUT UR4, URZ, UR50, URZ, 0x33, !UPT ;  /* 0x000000323f047292 */ /* 0x000fe2000f8e333f */
[C---:B0-----:R-:W-:Y:S01]  /*5c30*/  IADD3 R108, R109.reuse, -R21, R16 ;  /* 0x800000156d6c7210 */ /* 0x041fe20007ffe010 */
[----:B------:R-:W-:-:S03]  /*5c40*/  VIADD R144, R109, 0xffffffff ;  /* 0xffffffff6d907836 */ /* 0x000fc60000000000 */
[----:B------:R-:W0:Y:S01]  /*5c50*/  MUFU.TANH R14, R14 ;  /* 0x0000000e000e7308 */ /* 0x000e220000002400 */
[C---:B------:R-:W-:Y:S01]  /*5c60*/  VIADD R142, R108.reuse, UR51 ;  /* 0x000000336c8e7c36 */ /* 0x040fe20008000000 */
[----:B------:R-:W-:Y:S01]  /*5c70*/  SYNCS.ARRIVE.TRANS64.RED.A1T0 RZ, [UR7], RZ ;  /* 0x000000ffffff79a7 */ /* 0x000fe20008100407 */
[----:B------:R-:W-:-:S05]  /*5c80*/  VIADD R143, R108, UR4 ;  /* 0x000000046c8f7c36 */ /* 0x000fca0008000000 */
[----:B------:R-:W3:Y:S01]  /*5c90*/  MUFU.TANH R0, R0 ;  /* 0x0000000000007308 */ /* 0x000ee20000002400 */
[--C-:B-1----:R-:W-:Y:S02]  /*5ca0*/  IMAD.IADD R118, R142, 0x1, R117.reuse ;  /* 0x000000018e767824 */ /* 0x102fe400078e0275 */
[----:B------:R-:W-:-:S05]  /*5cb0*/  IMAD.IADD R120, R143, 0x1, R117 ;  /* 0x000000018f787824 */ /* 0x000fca00078e0275 */
[----:B------:R-:W1:Y:S08]  /*5cc0*/  MUFU.TANH R2, R2 ;  /* 0x0000000200027308 */ /* 0x000e700000002400 */
[----:B------:R-:W4:Y:S08]  /*5cd0*/  MUFU.TANH R15, R15 ;  /* 0x0000000f000f7308 */ /* 0x000f300000002400 */
        /* <DEDUP_REMOVED lines=32> */
[----:B------:R0:W0:Y:S08]  /*5ee0*/  MUFU.TANH R122, R125 ;  /* 0x0000007d007a7308 */ /* 0x0000300000002400 */
        /* <DEDUP_REMOVED lines=9> */
[----:B------:R-:W0:Y:S01]  /*5f80*/  MUFU.TANH R106, R106 ;  /* 0x0000006a006a7308 */ /* 0x000e220000002400 */
[----:B-1234-:R-:W-:Y:S05]  /*5f90*/  @!P1 BRA `(.L_x_998) ;  /* 0x0000000000549947 */ /* 0x01efea0003800000 */
[----:B------:R-:W-:Y:S01]  /*5fa0*/  IADD3 R117, R16, -R21, R117 ;  /* 0x8000001510757210 */ /* 0x000fe20007ffe075 */
[----:B------:R-:W-:Y:S03]  /*5fb0*/  BSSY B0, `(.L_x_999) ;  /* 0x0000010000007945 */ /* 0x000fe60003800000 */
[----:B------:R-:W-:-:S13]  /*5fc0*/  ISETP.GT.AND P1, PT, R117, -0x1, PT ;  /* 0xffffffff7500780c */ /* 0x000fda0003f24270 */
[----:B------:R-:W-:Y:S05]  /*5fd0*/  @P1 BRA `(.L_x_1000) ;  /* 0x0000000000201947 */ /* 0x000fea0003800000 */
[----:B------:R-:W-:Y:S01]  /*5fe0*/  IMAD.U32 R119, RZ, RZ, UR43 ;  /* 0x0000002bff777e24 */ /* 0x000fe2000f8e00ff */
[----:B------:R-:W-:-:S04]  /*5ff0*/  LOP3.LUT R117, RZ, R117, RZ, 0x33, !PT ;  /* 0x00000075ff757212 */ /* 0x000fc800078e33ff */
[----:B------:R-:W-:-:S13]  /*6000*/  ISETP.NE.AND P1, PT, R119, 0x1, PT ;  /* 0x000000017700780c */ /* 0x000fda0003f25270 */
[----:B------:R-:W1:Y:S02]  /*6010*/  @P1 LDC.64 R108, c[0x0][0x9e8] ;  /* 0x00027a00ff6c1b82 */ /* 0x000e640000000a00 */
[----:B-1----:R-:W-:-:S05]  /*6020*/  @P1 IMAD.HI.U32 R108, R117, R108, RZ ;  /* 0x0000006c756c1227 */ /* 0x002fca00078e00ff */
[----:B------:R-:W-:-:S04]  /*6030*/  @P1 SHF.R.U32.HI R117, RZ, R109, R108 ;  /* 0x0000006dff751219 */ /* 0x000fc8000001166c */
[----:B------:R-:W-:Y:S01]  /*6040*/  LOP3.LUT R117, RZ, R117, RZ, 0x33, !PT ;  /* 0x00000075ff757212 */ /* 0x000fe200078e33ff */
[----:B------:R-:W-:Y:S06]  /*6050*/  BRA `(.L_x_1001) ;  /* 0x0000000000147947 */ /* 0x000fec0003800000 */
.L_x_1000:
[----:B------:R-:W-:-:S05]  /*6060*/  IMAD.U32 R119, RZ, RZ, UR43 ;  /* 0x0000002bff777e24 */ /* 0x000fca000f8e00ff */
[----:B------:R-:W-:-:S13]  /*6070*/  ISETP.NE.AND P1, PT, R119, 0x1, PT ;  /* 0x000000017700780c */ /* 0x000fda0003f25270 */
[----:B------:R-:W1:Y:S02]  /*6080*/  @P1 LDC.64 R108, c[0x0][0x9e8] ;  /* 0x00027a00ff6c1b82 */ /* 0x000e640000000a00 */
[----:B-1----:R-:W-:-:S05]  /*6090*/  @P1 IMAD.HI.U32 R108, R117, R108, RZ ;  /* 0x0000006c756c1227 */ /* 0x002fca00078e00ff */
[----:B------:R-:W-:-:S07]  /*60a0*/  @P1 SHF.R.U32.HI R117, RZ, R109, R108 ;  /* 0x0000006dff751219 */ /* 0x000fce000001166c */
.L_x_1001:
[----:B------:R-:W-:Y:S05]  /*60b0*/  BSYNC B0 ;  /* 0x0000000000007941 */ /* 0x000fea0003800000 */
.L_x_999:
[----:B------:R-:W-:-:S05]  /*60c0*/  IMAD R117, R117, R119, R144 ;  /* 0x0000007775757224 */ /* 0x000fca00078e0290 */
[----:B------:R-:W-:Y:S02]  /*60d0*/  VIADDMNMX R118, R117, R119, R118, PT ;  /* 0x0000007775767246 */ /* 0x000fe40003800176 */
[----:B------:R-:W-:-:S07]  /*60e0*/  VIMNMX R120, R120, R117, !PT ;  /* 0x0000007578787248 */ /* 0x000fce0007fe0100 */
.L_x_998:
[C---:B------:R-:W-:Y:S02]  /*60f0*/  ISETP.GE.AND P2, PT, R134.reuse, 0x9, PT ;  /* 0x000000098600780c */ /* 0x040fe40003f46270 */
[----:B------:R-:W-:Y:S02]  /*6100*/  ISETP.GE.AND P1, PT, R134, 0x2, PT ;  /* 0x000000028600780c */ /* 0x000fe40003f26270 */
[C---:B------:R-:W-:Y:S02]  /*6110*/  ISETP.GT.AND P3, PT, R120.reuse, 0x8, !P2 ;  /* 0x000000087800780c */ /* 0x040fe40005764270 */
[----:B------:R-:W-:Y:S02]  /*6120*/  ISETP.GT.AND P4, PT, R120, 0x1, !P1 ;  /* 0x000000017800780c */ /* 0x000fe40004f84270 */
[----:B------:R-:W-:Y:S02]  /*6130*/  ISETP.LT.OR P3, PT, R118, 0x9, P3 ;  /* 0x000000097600780c */ /* 0x000fe40001f61670 */
[----:B------:R-:W-:-:S02]  /*6140*/  ISETP.GE.AND P5, PT, R134, 0xa, PT ;  /* 0x0000000a8600780c */ /* 0x000fc40003fa6270 */
[----:B------:R-:W-:Y:S02]  /*6150*/  FSEL R189, R15, -INF , !P3 ;  /* 0xff8000000fbd7808 */ /* 0x000fe40005800000 */
[----:B------:R-:W-:Y:S02]  /*6160*/  ISETP.LT.OR P4, PT, R118, 0x2, P4 ;  /* 0x000000027600780c */ /* 0x000fe40002781670 */
[----:B------:R-:W-:Y:S02]  /*6170*/  ISETP.GT.AND P3, PT, R120, 0x9, !P5 ;  /* 0x000000097800780c */ /* 0x000fe40006f64270 */
[----:B0-----:R-:W-:Y:S02]  /*6180*/  FSEL R191, R14, -INF , !P4 ;  /* 0xff8000000ebf7808 */ /* 0x001fe40006000000 */
        /* <DEDUP_REMOVED lines=8> */
[----:B------:R-:W-:Y:S02]  /*6210*/  ISETP.GT.AND P3, PT, R120, 0x11, !P4 ;  /* 0x000000117800780c */ /* 0x000fe40006764270 */
        /* <DEDUP_REMOVED lines=87> */
[----:B------:R-:W-:Y:S02]  /*6790*/  P2R R122, PR, RZ, 0x40 ;  /* 0x00000040ff7a7803 */ /* 0x000fe40000000000 */
[----:B------:R-:W-:-:S04]  /*67a0*/  ISETP.GT.AND P6, PT, R120, RZ, !P6 ;  /* 0x000000ff7800720c */ /* 0x000fc800077c4270 */
[----:B------:R-:W-:-:S04]  /*67b0*/  ISETP.LT.OR P6, PT, R118, 0x1, P6 ;  /* 0x000000017600780c */ /* 0x000fc800037c1670 */
[----:B------:R-:W-:Y:S02]  /*67c0*/  FSEL R193, R13, -INF , !P6 ;  /* 0xff8000000dc17808 */ /* 0x000fe40007000000 */
[----:B------:R-:W-:Y:S01]  /*67d0*/  ISETP.GE.AND P6, PT, R134, 0x5a, PT ;  /* 0x0000005a8600780c */ /* 0x000fe20003fc6270 */
[----:B------:R-:W0:Y:S03]  /*67e0*/  SHFL.IDX PT, R13, R116, 0x1, 0x1c1f ;  /* 0x003c1f00740d7f89 */ /* 0x000e2600000e0000 */
[----:B------:R-:W-:Y:S02]  /*67f0*/  P2R R114, PR, RZ, 0x40 ;  /* 0x00000040ff727803 */ /* 0x000fe40000000000 */
[----:B------:R-:W-:-:S04]  /*6800*/  ISETP.GT.AND P6, PT, R120, 0x59, !P6 ;  /* 0x000000597800780c */ /* 0x000fc800077c4270 */
[----:B------:R-:W-:-:S04]  /*6810*/  ISETP.LT.OR P6, PT, R118, 0x5a, P6 ;  /* 0x0000005a7600780c */ /* 0x000fc800037c1670 */
[----:B------:R-:W-:Y:S02]  /*6820*/  FSEL R109, R130, -INF , !P6 ;  /* 0xff800000826d7808 */ /* 0x000fe40007000000 */
[----:B------:R-:W-:Y:S01]  /*6830*/  LOP3.LUT P6, RZ, R19, 0x80000, RZ, 0xc0, !PT ;  /* 0x0008000013ff7812 */ /* 0x000fe200078cc0ff */
[--C-:B0-----:R-:W-:Y:S02]  /*6840*/  IMAD.IADD R108, R142, 0x1, R13.reuse ;  /* 0x000000018e6c7824 */ /* 0x101fe400078e020d */
[----:B------:R-:W-:-:S10]  /*6850*/  IMAD.IADD R110, R143, 0x1, R13 ;  /* 0x000000018f6e7824 */ /* 0x000fd400078e020d */
[----:B------:R-:W-:Y:S05]  /*6860*/  @!P6 BRA `(.L_x_1002) ;  /* 0x000000000054e947 */ /* 0x000fea0003800000 */
[----:B------:R-:W-:Y:S01]  /*6870*/  IADD3 R13, R16, -R21, R13 ;  /* 0x80000015100d7210 */ /* 0x000fe20007ffe00d */
[----:B------:R-:W-:Y:S03]  /*6880*/  BSSY B0, `(.L_x_1003) ;  /* 0x0000010000007945 */ /* 0x000fe60003800000 */
[----:B------:R-:W-:-:S13]  /*6890*/  ISETP.GT.AND P6, PT, R13, -0x1, PT ;  /* 0xffffffff0d00780c */ /* 0x000fda0003fc4270 */
[----:B------:R-:W-:Y:S05]  /*68a0*/  @P6 BRA `(.L_x_1004) ;  /* 0x0000000000206947 */ /* 0x000fea0003800000 */
[----:B------:R-:W-:Y:S01]  /*68b0*/  IMAD.U32 R112, RZ, RZ, UR43 ;  /* 0x0000002bff707e24 */ /* 0x000fe2000f8e00ff */
[----:B------:R-:W-:-:S04]  /*68c0*/  LOP3.LUT R13, RZ, R13, RZ, 0x33, !PT ;  /* 0x0000000dff0d7212 */ /* 0x000fc800078e33ff */
[----:B------:R-:W-:-:S13]  /*68d0*/  ISETP.NE.AND P6, PT, R112, 0x1, PT ;  /* 0x000000017000780c */ /* 0x000fda0003fc5270 */
[----:B------:R-:W0:Y:S02]  /*68e0*/  @P6 LDC.64 R14, c[0x0][0x9e8] ;  /* 0x00027a00ff0e6b82 */ /* 0x000e240000000a00 */
[----:B0-----:R-:W-:-:S05]  /*68f0*/  @P6 IMAD.HI.U32 R14, R13, R14, RZ ;  /* 0x0000000e0d0e6227 */ /* 0x001fca00078e00ff */
[----:B------:R-:W-:-:S04]  /*6900*/  @P6 SHF.R.U32.HI R13, RZ, R15, R14 ;  /* 0x0000000fff0d6219 */ /* 0x000fc8000001160e */
[----:B------:R-:W-:Y:S01]  /*6910*/  LOP3.LUT R13, RZ, R13, RZ, 0x33, !PT ;  /* 0x0000000dff0d7212 */ /* 0x000fe200078e33ff */
[----:B------:R-:W-:Y:S06]  /*6920*/  BRA `(.L_x_1005) ;  /* 0x0000000000147947 */ /* 0x000fec0003800000 */
.L_x_1004:
[----:B------:R-:W-:-:S05]  /*6930*/  IMAD.U32 R112, RZ, RZ, UR43 ;  /* 0x0000002bff707e24 */ /* 0x000fca000f8e00ff */
[----:B------:R-:W-:-:S13]  /*6940*/  ISETP.NE.AND P6, PT, R112, 0x1, PT ;  /* 0x000000017000780c */ /* 0x000fda0003fc5270 */
[----:B------:R-:W0:Y:S02]  /*6950*/  @P6 LDC.64 R14, c[0x0][0x9e8] ;  /* 0x00027a00ff0e6b82 */ /* 0x000e240000000a00 */
[----:B0-----:R-:W-:-:S05]  /*6960*/  @P6 IMAD.HI.U32 R14, R13, R14, RZ ;  /* 0x0000000e0d0e6227 */ /* 0x001fca00078e00ff */
[----:B------:R-:W-:-:S07]  /*6970*/  @P6 SHF.R.U32.HI R13, RZ, R15, R14 ;  /* 0x0000000fff0d6219 */ /* 0x000fce000001160e */
.L_x_1005:
[----:B------:R-:W-:Y:S05]  /*6980*/  BSYNC B0 ;  /* 0x0000000000007941 */ /* 0x000fea0003800000 */
.L_x_1003:
[----:B------:R-:W-:-:S05]  /*6990*/  IMAD R13, R13, R112, R144 ;  /* 0x000000700d0d7224 */ /* 0x000fca00078e0290 */
[----:B------:R-:W-:Y:S02]  /*69a0*/  VIADDMNMX R108, R13, R112, R108, PT ;  /* 0x000000700d6c7246 */ /* 0x000fe4000380016c */
[----:B------:R-:W-:-:S07]  /*69b0*/  VIMNMX R110, R110, R13, !PT ;  /* 0x0000000d6e6e7248 */ /* 0x000fce0007fe0100 */
.L_x_1002:
[----:B------:R-:W-:Y:S01]  /*69c0*/  ISETP.GT.AND P1, PT, R110, 0x1, !P1 ;  /* 0x000000016e00780c */ /* 0x000fe20004f24270 */
[----:B------:R-:W0:Y:S01]  /*69d0*/  LDC R14, c[0x0][0x988] ;  /* 0x00026200ff0e7b82 */ /* 0x000e220000000800 */
[----:B------:R-:W-:Y:S02]  /*69e0*/  ISETP.NE.AND P6, PT, R137, RZ, PT ;  /* 0x000000ff8900720c */ /* 0x000fe40003fc5270 */
[----:B------:R-:W-:Y:S02]  /*69f0*/  ISETP.LT.OR P1, PT, R108, 0x2, P1 ;  /* 0x000000026c00780c */ /* 0x000fe40000f21670 */
[----:B------:R-:W-:Y:S02]  /*6a00*/  ISETP.GT.AND P2, PT, R110, 0x8, !P2 ;  /* 0x000000086e00780c */ /* 0x000fe40005744270 */
[----:B------:R-:W-:Y:S02]  /*6a10*/  FSEL R137, R2, -INF , !P1 ;  /* 0xff80000002897808 */ /* 0x000fe40004800000 */
[----:B------:R-:W-:-:S02]  /*6a20*/  ISETP.NE.AND P1, PT, R145, RZ, PT ;  /* 0x000000ff9100720c */ /* 0x000fc40003f25270 */
[----:B------:R-:W-:Y:S02]  /*6a30*/  ISETP.LT.OR P2, PT, R108, 0x9, P2 ;  /* 0x000000096c00780c */ /* 0x000fe40001741670 */
[----:B------:R-:W-:Y:S02]  /*6a40*/  ISETP.GT.AND P1, PT, R110, 0x9, !P1 ;  /* 0x000000096e00780c */ /* 0x000fe40004f24270 */
[----:B------:R-:W-:Y:S02]  /*6a50*/  FSEL R139, R20, -INF , !P2 ;  /* 0xff800000148b7808 */ /* 0x000fe40005000000 */
[----:B------:R-:W-:Y:S02]  /*6a60*/  ISETP.LT.OR P1, PT, R108, 0xa, P1 ;  /* 0x0000000a6c00780c */ /* 0x000fe40000f21670 */
[----:B------:R-:W-:Y:S02]  /*6a70*/  ISETP.NE.AND P2, PT, R147, RZ, PT ;  /* 0x000000ff9300720c */ /* 0x000fe40003f45270 */
        /* <DEDUP_REMOVED lines=13> */
[----:B------:R-:W-:Y:S02]  /*6b50*/  FMNMX.FTZ R2, R179, R2, !PT ;  /* 0x00000002b3027209 */ /* 0x000fe40007810000 */
        /* <DEDUP_REMOVED lines=46> */
[----:B------:R-:W-:Y:S01]  /*6e40*/  ISETP.NE.AND P1, PT, R154, RZ, PT ;  /* 0x000000ff9a00720c */ /* 0x000fe20003f25270 */
[----:B------:R-:W1:Y:S01]  /*6e50*/  SHFL.BFLY PT, R2, R15, 0x2, 0x1f ;  /* 0x0c401f000f027f89 */ /* 0x000e6200000e0000 */
[----:B------:R-:W-:-:S02]  /*6e60*/  ISETP.NE.AND P6, PT, R124, RZ, PT ;  /* 0x000000ff7c00720c */ /* 0x000fc40003fc5270 */
[C---:B------:R-:W-:Y:S02]  /*6e70*/  ISETP.GT.AND P1, PT, R110.reuse, 0x31, !P1 ;  /* 0x000000316e00780c */ /* 0x040fe40004f24270 */
[----:B------:R-:W-:Y:S02]  /*6e80*/  ISETP.GT.AND P3, PT, R110, 0x50, !P3 ;  /* 0x000000506e00780c */ /* 0x000fe40005f64270 */
[C---:B------:R-:W-:Y:S02]  /*6e90*/  ISETP.LT.OR P1, PT, R108.reuse, 0x32, P1 ;  /* 0x000000326c00780c */ /* 0x040fe40000f21670 */
[----:B------:R-:W-:Y:S02]  /*6ea0*/  ISETP.LT.OR P3, PT, R108, 0x51, P3 ;  /* 0x000000516c00780c */ /* 0x000fe40001f61670 */
[----:B------:R-:W-:Y:S02]  /*6eb0*/  FSEL R91, R98, -INF , !P1 ;  /* 0xff800000625b7808 */ /* 0x000fe40004800000 */
[----:B------:R-:W-:-:S02]  /*6ec0*/  ISETP.NE.AND P1, PT, R156, RZ, PT ;  /* 0x000000ff9c00720c */ /* 0x000fc40003f25270 */
[C---:B------:R-:W-:Y:S02]  /*6ed0*/  ISETP.GT.AND P4, PT, R110.reuse, 0x51, !P4 ;  /* 0x000000516e00780c */ /* 0x040fe40006784270 */
[----:B------:R-:W-:Y:S02]  /*6ee0*/  ISETP.GT.AND P1, PT, R110, 0x38, !P1 ;  /* 0x000000386e00780c */ /* 0x000fe40004f24270 */
[----:B------:R-:W-:Y:S02]  /*6ef0*/  FSEL R183, R183, -INF , !P3 ;  /* 0xff800000b7b77808 */ /* 0x000fe40005800000 */
[----:B------:R-:W-:Y:S02]  /*6f00*/  ISETP.LT.OR P1, PT, R108, 0x39, P1 ;  /* 0x000000396c00780c */ /* 0x000fe40000f21670 */
[----:B------:R-:W-:Y:S02]  /*6f10*/  ISETP.GT.AND P5, PT, R110, 0x58, !P5 ;  /* 0x000000586e00780c */ /* 0x000fe40006fa4270 */
[----:B------:R-:W-:-:S02]  /*6f20*/  FSEL R99, R99, -INF , !P1 ;  /* 0xff80000063637808 */ /* 0x000fc40004800000 */
[----:B------:R-:W-:Y:S02]  /*6f30*/  ISETP.NE.AND P1, PT, R157, RZ, PT ;  /* 0x000000ff9d00720c */ /* 0x000fe40003f25270 */
[----:B-1----:R-:W-:Y:S02]  /*6f40*/  FMNMX.FTZ R88, R15, R2, !PT ;  /* 0x000000020f587209 */ /* 0x002fe40007810000 */
[----:B------:R-:W-:Y:S02]  /*6f50*/  ISETP.GT.AND P1, PT, R110, 0x39, !P1 ;  /* 0x000000396e00780c */ /* 0x000fe40004f24270 */
[C---:B------:R-:W-:Y:S01]  /*6f60*/  ISETP.LT.OR P4, PT, R108.reuse, 0x52, P4 ;  /* 0x000000526c00780c */ /* 0x040fe20002781670 */
[----:B------:R-:W1:Y:S01]  /*6f70*/  SHFL.BFLY PT, R13, R88, 0x1, 0x1f ;  /* 0x0c201f00580d7f89 */ /* 0x000e6200000e0000 */
[C---:B------:R-:W-:Y:S02]  /*6f80*/  ISETP.LT.OR P1, PT, R108.reuse, 0x3a, P1 ;  /* 0x0000003a6c00780c */ /* 0x040fe40000f21670 */
[----:B------:R-:W-:-:S02]  /*6f90*/  ISETP.LT.OR P5, PT, R108, 0x59, P5 ;  /* 0x000000596c00780c */ /* 0x000fc40002fa1670 */
[----:B------:R-:W-:Y:S02]  /*6fa0*/  FSEL R157, R100, -INF , !P1 ;  /* 0xff800000649d7808 */ /* 0x000fe40004800000 */
[----:B------:R-:W-:-:S04]  /*6fb0*/  ISETP.NE.AND P1, PT, R158, RZ, PT ;  /* 0x000000ff9e00720c */ /* 0x000fc80003f25270 */
[----:B------:R-:W-:-:S04]  /*6fc0*/  ISETP.GT.AND P1, PT, R110, 0x40, !P1 ;  /* 0x000000406e00780c */ /* 0x000fc80004f24270 */
[----:B------:R-:W-:-:S04]  /*6fd0*/  ISETP.LT.OR P1, PT, R108, 0x41, P1 ;  /* 0x000000416c00780c */ /* 0x000fc80000f21670 */
[----:B------:R-:W-:Y:S02]  /*6fe0*/  FSEL R159, R102, -INF , !P1 ;  /* 0xff800000669f7808 */ /* 0x000fe40004800000 */
[----:B------:R-:W-:Y:S02]  /*6ff0*/  ISETP.NE.AND P1, PT, R175, RZ, PT ;  /* 0x000000ffaf00720c */ /* 0x000fe40003f25270 */
[----:B-1----:R-:W-:Y:S02]  /*7000*/  FMNMX.FTZ R13, R88, R13, !PT ;  /* 0x0000000d580d7209 */ /* 0x002fe40007810000 */
[----:B------:R-:W-:-:S04]  /*7010*/  ISETP.GT.AND P1, PT, R110, 0x41, !P1 ;  /* 0x000000416e00780c */ /* 0x000fc80004f24270 */
[----:B------:R-:W-:-:S04]  /*7020*/  ISETP.LT.OR P1, PT, R108, 0x42, P1 ;  /* 0x000000426c00780c */ /* 0x000fc80000f21670 */
[----:B------:R-:W-:Y:S02]  /*7030*/  FSEL R175, R104, -INF , !P1 ;  /* 0xff80000068af7808 */ /* 0x000fe40004800000 */
[----:B------:R-:W-:-:S04]  /*7040*/  ISETP.GT.AND P1, PT, R110, 0x48, !P2 ;  /* 0x000000486e00780c */ /* 0x000fc80005724270 */
[----:B------:R-:W-:-:S04]  /*7050*/  ISETP.LT.OR P1, PT, R108, 0x49, P1 ;  /* 0x000000496c00780c */ /* 0x000fc80000f21670 */
[----:B------:R-:W-:Y:S02]  /*7060*/  FSEL R177, R177, -INF , !P1 ;  /* 0xff800000b1b17808 */ /* 0x000fe40004800000 */
[----:B------:R-:W-:Y:S02]  /*7070*/  ISETP.GT.AND P1, PT, R110, 0x49, !P6 ;  /* 0x000000496e00780c */ /* 0x000fe40007724270 */
[----:B------:R-:W-:Y:S02]  /*7080*/  ISETP.NE.AND P6, PT, R122, RZ, PT ;  /* 0x000000ff7a00720c */ /* 0x000fe40003fc5270 */
[----:B------:R-:W-:-:S04]  /*7090*/  ISETP.LT.OR P1, PT, R108, 0x4a, P1 ;  /* 0x0000004a6c00780c */ /* 0x000fc80000f21670 */
[----:B------:R-:W-:Y:S02]  /*70a0*/  FSEL R181, R181, -INF , !P1 ;  /* 0xff800000b5b57808 */ /* 0x000fe40004800000 */
[----:B------:R-:W-:Y:S02]  /*70b0*/  ISETP.GT.AND P1, PT, R110, RZ, !P6 ;  /* 0x000000ff6e00720c */ /* 0x000fe40007724270 */
[----:B------:R-:W-:Y:S02]  /*70c0*/  ISETP.NE.AND P6, PT, R114, RZ, PT ;  /* 0x000000ff7200720c */ /* 0x000fe40003fc5270 */
[----:B------:R-:W-:Y:S02]  /*70d0*/  ISETP.LT.OR P1, PT, R108, 0x1, P1 ;  /* 0x000000016c00780c */ /* 0x000fe40000f21670 */
[----:B------:R-:W-:Y:S02]  /*70e0*/  ISETP.GT.AND P2, PT, R110, 0x59, !P6 ;  /* 0x000000596e00780c */ /* 0x000fe40007744270 */
[----:B------:R-:W-:Y:S01]  /*70f0*/  FSEL R2, R0, -INF , !P1 ;  /* 0xff80000000027808 */ /* 0x000fe20004800000 */
[C---:B0-----:R-:W-:Y:S01]  /*7100*/  FMUL.FTZ R0, R13.reuse, R14 ;  /* 0x0000000e0d007220 */ /* 0x041fe20000410000 */
[----:B------:R-:W-:-:S02]  /*7110*/  FSETP.NEU.FTZ.AND P1, PT, R13, -INF , PT ;  /* 0xff8000000d00780b */ /* 0x000fc40003f3d000 */
[----:B------:R-:W-:Y:S02]  /*7120*/  FMNMX.FTZ R20, R2, R11, !PT ;  /* 0x0000000b02147209 */ /* 0x000fe40007810000 */
[----:B------:R-:W-:Y:S02]  /*7130*/  FSEL R0, R0, RZ, P1 ;  /* 0x000000ff00007208 */ /* 0x000fe40000800000 */
[----:B------:R-:W-:Y:S02]  /*7140*/  FMNMX.FTZ R20, R137, R20, !PT ;  /* 0x0000001489147209 */ /* 0x000fe40007810000 */
[----:B------:R-:W-:Y:S01]  /*7150*/  ISETP.LT.OR P2, PT, R108, 0x5a, P2 ;  /* 0x0000005a6c00780c */ /* 0x000fe20001741670 */
[--C-:B------:R-:W-:Y:S01]  /*7160*/  FFMA.FTZ R148, R135, R14, -R0.reuse ;  /* 0x0000000e87947223 */ /* 0x100fe20000010800 */
[----:B------:R-:W-:Y:S01]  /*7170*/  FMNMX.FTZ R20, R139, R20, !PT ;  /* 0x000000148b147209 */ /* 0x000fe20007810000 */
[-CC-:B------:R-:W-:Y:S01]  /*7180*/  FFMA.FTZ R15, R153, R14.reuse, -R0.reuse ;  /* 0x0000000e990f7223 */ /* 0x180fe20000010800 */
[----:B------:R-:W-:Y:S01]  /*7190*/  FSEL R135, R103, -INF , !P4 ;  /* 0xff80000067877808 */ /* 0x000fe20006000000 */
[--C-:B------:R-:W-:Y:S01]  /*71a0*/  FFMA.FTZ R150, R131, R14, -R0.reuse ;  /* 0x0000000e83967223 */ /* 0x100fe20000010800 */
[----:B------:R-:W-:Y:S01]  /*71b0*/  FMNMX.FTZ R20, R141, R20, !PT ;  /* 0x000000148d147209 */ /* 0x000fe20007810000 */
[----:B------:R0:W-:Y:S01]  /*71c0*/  MUFU.EX2 R103, R15 ;  /* 0x0000000f00677308 */ /* 0x0001e20000000800 */
[----:B------:R-:W-:Y:S01]  /*71d0*/  FSEL R153, R105, -INF , !P5 ;  /* 0xff80000069997808 */ /* 0x000fe20006800000 */
[--C-:B------:R-:W-:Y:S01]  /*71e0*/  FFMA.FTZ R136, R111, R14, -R0.reuse ;  /* 0x0000000e6f887223 */ /* 0x100fe20000010800 */
[----:B------:R-:W-:Y:S01]  /*71f0*/  FMNMX.FTZ R20, R143, R20, !PT ;  /* 0x000000148f147209 */ /* 0x000fe20007810000 */
[-CC-:B------:R-:W-:Y:S01]  /*7200*/  FFMA.FTZ R138, R101, R14.reuse, -R0.reuse ;  /* 0x0000000e658a7223 */ /* 0x180fe20000010800 */
[----:B------:R-:W-:Y:S01]  /*7210*/  FSEL R131, R106, -INF , !P2 ;  /* 0xff8000006a837808 */ /* 0x000fe20005000000 */
[--C-:B------:R-:W-:Y:S01]  /*7220*/  FFMA.FTZ R101, R109, R14, -R0.reuse ;  /* 0x0000000e6d657223 */ /* 0x100fe20000010800 */
[----:B------:R-:W-:Y:S01]  /*7230*/  FMNMX.FTZ R20, R145, R20, !PT ;  /* 0x0000001491147209 */ /* 0x000fe20007810000 */
[-CC-:B------:R-:W-:Y:S01]  /*7240*/  FFMA.FTZ R144, R117, R14.reuse, -R0.reuse ;  /* 0x0000000e75907223 */ /* 0x180fe20000010800 */
[----:B------:R-:W-:Y:S01]  /*7250*/  FSEL R111, R13, RZ, P1 ;  /* 0x000000ff0d6f7208 */ /* 0x000fe20000800000 */
[--C-:B------:R-:W-:Y:S01]  /*7260*/  FFMA.FTZ R117, R119, R14, -R0.reuse ;  /* 0x0000000e77757223 */ /* 0x100fe20000010800 */
[----:B------:R-:W-:Y:S01]  /*7270*/  FMNMX.FTZ R20, R147, R20, !PT ;  /* 0x0000001493147209 */ /* 0x000fe20007810000 */
[-CC-:B------:R-:W-:Y:S01]  /*7280*/  FFMA.FTZ R146, R121, R14.reuse, -R0.reuse ;  /* 0x0000000e79927223 */ /* 0x180fe20000010800 */
[----:B------:R-:W-:Y:S01]  /*7290*/  FFMA.FTZ R193, R193, R14, -R0 ;  /* 0x0000000ec1c17223 */ /* 0x000fe20000010800 */
[----:B------:R-:W-:Y:S01]  /*72a0*/  FADD.FTZ R111, -R111, R10 ;  /* 0x0000000a6f6f7221 */ /* 0x000fe20000010100 */
[----:B------:R-:W-:Y:S01]  /*72b0*/  FMNMX.FTZ R20, R149, R20, !PT ;  /* 0x0000001495147209 */ /* 0x000fe20007810000 */
[-CC-:B------:R-:W-:Y:S01]  /*72c0*/  FFMA.FTZ R156, R191, R14.reuse, -R0.reuse ;  /* 0x0000000ebf9c7223 */ /* 0x180fe20000010800 */
[-CC-:B------:R-:W-:Y:S01]  /*72d0*/  FFMA.FTZ R158, R189, R14.reuse, -R0.reuse ;  /* 0x0000000ebd9e7223 */ /* 0x180fe20000010800 */
[--C-:B------:R-:W-:Y:S01]  /*72e0*/  FFMA.FTZ R187, R187, R14, -R0.reuse ;  /* 0x0000000ebbbb7223 */ /* 0x100fe20000010800 */
        /* <DEDUP_REMOVED lines=14> */
[-C--:B------:R-:W-:Y:S01]  /*73d0*/  FFMA.FTZ R107, R107, R14.reuse, -R0 ;  /* 0x0000000e6b6b7223 */ /* 0x080fe20000010800 */
[----:B------:R-:W-:Y:S01]  /*73e0*/  FMUL.FTZ R0, R111, R14 ;  /* 0x0000000e6f007220 */ /* 0x000fe20000410000 */
[----:B------:R-:W-:Y:S01]  /*73f0*/  FMNMX.FTZ R20, R97, R20, !PT ;  /* 0x0000001461147209 */ /* 0x000fe20007810000 */
[----:B------:R-:W-:Y:S03]  /*7400*/  MUFU.EX2 R193, R193 ;  /* 0x000000c100c17308 */ /* 0x000fe60000000800 */
[----:B------:R-:W-:-:S04]  /*7410*/  FMNMX.FTZ R20, R91, R20, !PT ;  /* 0x000000145b147209 */ /* 0x000fc80007810000 */
[----:B------:R-:W-:Y:S01]  /*7420*/  FMNMX.FTZ R20, R99, R20, !PT ;  /* 0x0000001463147209 */ /* 0x000fe20007810000 */
[----:B------:R-:W1:Y:S03]  /*7430*/  MUFU.EX2 R0, R0 ;  /* 0x0000000000007308 */ /* 0x000e660000000800 */
[----:B------:R-:W-:-:S04]  /*7440*/  FMNMX.FTZ R20, R157, R20, !PT ;  /* 0x000000149d147209 */ /* 0x000fc80007810000 */
[----:B------:R-:W-:Y:S01]  /*7450*/  FMNMX.FTZ R20, R159, R20, !PT ;  /* 0x000000149f147209 */ /* 0x000fe20007810000 */
[----:B------:R-:W2:Y:S03]  /*7460*/  MUFU.EX2 R156, R156 ;  /* 0x0000009c009c7308 */ /* 0x000ea60000000800 */
[----:B------:R-:W-:-:S04]  /*7470*/  FMNMX.FTZ R20, R175, R20, !PT ;  /* 0x00000014af147209 */ /* 0x000fc80007810000 */
[----:B------:R-:W-:Y:S01]  /*7480*/  FMNMX.FTZ R20, R177, R20, !PT ;  /* 0x00000014b1147209 */ /* 0x000fe20007810000 */
[----:B------:R-:W3:Y:S03]  /*7490*/  MUFU.EX2 R158, R158 ;  /* 0x0000009e009e7308 */ /* 0x000ee60000000800 */
[----:B------:R-:W-:-:S04]  /*74a0*/  FMNMX.FTZ R20, R181, R20, !PT ;  /* 0x00000014b5147209 */ /* 0x000fc80007810000 */
[----:B------:R-:W-:Y:S01]  /*74b0*/  FMNMX.FTZ R20, R183, R20, !PT ;  /* 0x00000014b7147209 */ /* 0x000fe20007810000 */
[----:B------:R-:W-:Y:S03]  /*74c0*/  MUFU.EX2 R187, R187 ;  /* 0x000000bb00bb7308 */ /* 0x000fe60000000800 */
[----:B------:R-:W-:-:S04]  /*74d0*/  FMNMX.FTZ R20, R135, R20, !PT ;  /* 0x0000001487147209 */ /* 0x000fc80007810000 */
[----:B------:R-:W-:Y:S01]  /*74e0*/  FMNMX.FTZ R20, R153, R20, !PT ;  /* 0x0000001499147209 */ /* 0x000fe20007810000 */
[----:B------:R-:W-:Y:S03]  /*74f0*/  MUFU.EX2 R152, R152 ;  /* 0x0000009800987308 */ /* 0x000fe60000000800 */
[----:B------:R-:W-:-:S05]  /*7500*/  FMNMX.FTZ R20, R131, R20, !PT ;  /* 0x0000001483147209 */ /* 0x000fca0007810000 */
[----:B0-----:R-:W0:Y:S01]  /*7510*/  SHFL.BFLY PT, R15, R20, 0x2, 0x1f ;  /* 0x0c401f00140f7f89 */ /* 0x001e2200000e0000 */
[----:B------:R-:W-:Y:S08]  /*7520*/  MUFU.EX2 R179, R179 ;  /* 0x000000b300b37308 */ /* 0x000ff00000000800 */
[----:B------:R-:W-:Y:S08]  /*7530*/  MUFU.EX2 R154, R154 ;  /* 0x0000009a009a7308 */ /* 0x000ff00000000800 */
[----:B------:R-:W-:Y:S01]  /*7540*/  MUFU.EX2 R133, R133 ;  /* 0x0000008500857308 */ /* 0x000fe20000000800 */
[----:B0-----:R-:W-:-:S07]  /*7550*/  FMNMX.FTZ R15, R20, R15, !PT ;  /* 0x0000000f140f7209 */ /* 0x001fce0007810000 */
[----:B------:R-:W-:Y:S01]  /*7560*/  MUFU.EX2 R148, R148 ;  /* 0x0000009400947308 */ /* 0x000fe20000000800 */
[----:B------:R-:W0:Y:S07]  /*7570*/  SHFL.BFLY PT, R20, R15, 0x1, 0x1f ;  /* 0x0c201f000f147f89 */ /* 0x000e2e00000e0000 */
[----:B------:R-:W-:Y:S08]  /*7580*/  MUFU.EX2 R150, R150 ;  /* 0x0000009600967308 */ /* 0x000ff00000000800 */
[----:B------:R-:W-:Y:S08]  /*7590*/  MUFU.EX2 R105, R105 ;  /* 0x0000006900697308 */ /* 0x000ff00000000800 */
[----:B------:R-:W-:Y:S01]  /*75a0*/  MUFU.EX2 R144, R144 ;  /* 0x0000009000907308 */ /* 0x000fe20000000800 */
[----:B0-----:R-:W-:-:S04]  /*75b0*/  FMNMX.FTZ R15, R15, R20, !PT ;  /* 0x000000140f0f7209 */ /* 0x001fc80007810000 */
[C---:B------:R-:W-:Y:S01]  /*75c0*/  FSETP.NEU.FTZ.AND P1, PT, R15.reuse, -INF , PT ;  /* 0xff8000000f00780b */ /* 0x040fe20003f3d000 */
[----:B------:R-:W-:Y:S02]  /*75d0*/  FMUL.FTZ R92, R15, R14 ;  /* 0x0000000e0f5c7220 */ /* 0x000fe40000410000 */
[----:B------:R-:W-:Y:S03]  /*75e0*/  MUFU.EX2 R117, R117 ;  /* 0x0000007500757308 */ /* 0x000fe60000000800 */
[----:B------:R-:W-:-:S05]  /*75f0*/  FSEL R92, R92, RZ, P1 ;  /* 0x000000ff5c5c7208 */ /* 0x000fca0000800000 */
[----:B------:R-:W-:Y:S01]  /*7600*/  MUFU.EX2 R146, R146 ;  /* 0x0000009200927308 */ /* 0x000fe20000000800 */
[-CC-:B------:R-:W-:Y:S01]  /*7610*/  FFMA.FTZ R109, R2, R14.reuse, -R92.reuse ;  /* 0x0000000e026d7223 */ /* 0x180fe2000001085c */
[----:B------:R-:W-:Y:S01]  /*7620*/  FSEL R2, R15, RZ, P1 ;  /* 0x000000ff0f027208 */ /* 0x000fe20000800000 */
[-CC-:B------:R-:W-:Y:S01]  /*7630*/  FFMA.FTZ R10, R137, R14.reuse, -R92.reuse ;  /* 0x0000000e890a7223 */ /* 0x180fe2000001085c */
[-CC-:B------:R-:W-:Y:S01]  /*7640*/  FFMA.FTZ R20, R139, R14.reuse, -R92.reuse ;  /* 0x0000000e8b147223 */ /* 0x180fe2000001085c */
[-CC-:B------:R-:W-:Y:S01]  /*7650*/  FFMA.FTZ R111, R141, R14.reuse, -R92.reuse ;  /* 0x0000000e8d6f7223 */ /* 0x180fe2000001085c */
[-CC-:B------:R-:W-:Y:S01]  /*7660*/  FFMA.FTZ R88, R143, R14.reuse, -R92.reuse ;  /* 0x0000000e8f587223 */ /* 0x180fe2000001085c */
[----:B------:R-:W-:Y:S01]  /*7670*/  FADD.FTZ R11, -R2, R11 ;  /* 0x0000000b020b7221 */ /* 0x000fe20000010100 */
[----:B------:R-:W-:Y:S01]  /*7680*/  MUFU.EX2 R109, R109 ;  /* 0x0000006d006d7308 */ /* 0x000fe20000000800 */
[-CC-:B------:R-:W-:Y:S01]  /*7690*/  FFMA.FTZ R115, R145, R14.reuse, -R92.reuse ;  /* 0x0000000e91737223 */ /* 0x180fe2000001085c */
[-CC-:B------:R-:W-:Y:S01]  /*76a0*/  FFMA.FTZ R96, R89, R14.reuse, -R92.reuse ;  /* 0x0000000e59607223 */ /* 0x180fe2000001085c */
[----:B------:R-:W-:Y:S01]  /*76b0*/  FMUL.FTZ R11, R11, R14 ;  /* 0x0000000e0b0b7220 */ /* 0x000fe20000410000 */
[----:B-1----:R-:W-:Y:S01]  /*76c0*/  FFMA.FTZ R89, R0, R8, R193 ;  /* 0x0000000800597223 */ /* 0x002fe200000100c1 */
[-CC-:B------:R-:W-:Y:S01]  /*76d0*/  FFMA.FTZ R155, R147, R14.reuse, -R92.reuse ;  /* 0x0000000e939b7223 */ /* 0x180fe2000001085c */
[-CC-:B------:R-:W-:Y:S01]  /*76e0*/  FFMA.FTZ R90, R149, R14.reuse, -R92.reuse ;  /* 0x0000000e955a7223 */ /* 0x180fe2000001085c */
[-CC-:B------:R-:W-:Y:S01]  /*76f0*/  FFMA.FTZ R149, R93, R14.reuse, -R92.reuse ;  /* 0x0000000e5d957223 */ /* 0x180fe2000001085c */
[----:B------:R-:W0:Y:S01]  /*7700*/  MUFU.EX2 R2, R11 ;  /* 0x0000000b00027308 */ /* 0x000e220000000800 */
[----:B--2---:R-:W-:Y:S01]  /*7710*/  FADD.FTZ R89, R156, R89 ;  /* 0x000000599c597221 */ /* 0x004fe20000010000 */
[-CC-:B------:R-:W-:Y:S01]  /*7720*/  FFMA.FTZ R94, R151, R14.reuse, -R92.reuse ;  /* 0x0000000e975e7223 */ /* 0x180fe2000001085c */
[-CC-:B------:R-:W-:Y:S01]  /*7730*/  FFMA.FTZ R151, R95, R14.reuse, -R92.reuse ;  /* 0x0000000e5f977223 */ /* 0x180fe2000001085c */
[-CC-:B------:R-:W-:Y:S01]  /*7740*/  FFMA.FTZ R145, R97, R14.reuse, -R92.reuse ;  /* 0x0000000e61917223 */ /* 0x180fe2000001085c */
[----:B---3--:R-:W-:Y:S01]  /*7750*/  FADD.FTZ R8, R158, R89 ;  /* 0x000000599e087221 */ /* 0x008fe20000010000 */
[-CC-:B------:R-:W-:Y:S01]  /*7760*/  FFMA.FTZ R91, R91, R14.reuse, -R92.reuse ;  /* 0x0000000e5b5b7223 */ /* 0x180fe2000001085c */
[-CC-:B------:R-:W-:Y:S01]  /*7770*/  FFMA.FTZ R99, R99, R14.reuse, -R92.reuse ;  /* 0x0000000e63637223 */ /* 0x180fe2000001085c */
[----:B------:R-:W1:Y:S01]  /*7780*/  MUFU.EX2 R10, R10 ;  /* 0x0000000a000a7308 */ /* 0x000e620000000800 */
[-CC-:B------:R-:W-:Y:S01]  /*7790*/  FFMA.FTZ R157, R157, R14.reuse, -R92.reuse ;  /* 0x0000000e9d9d7223 */ /* 0x180fe2000001085c */
[-CC-:B------:R-:W-:Y:S01]  /*77a0*/  FFMA.FTZ R159, R159, R14.reuse, -R92.reuse ;  /* 0x0000000e9f9f7223 */ /* 0x180fe2000001085c */
[-CC-:B------:R-:W-:Y:S01]  /*77b0*/  FFMA.FTZ R175, R175, R14.reuse, -R92.reuse ;  /* 0x0000000eafaf7223 */ /* 0x180fe2000001085c */
[-CC-:B------:R-:W-:Y:S01]  /*77c0*/  FFMA.FTZ R177, R177, R14.reuse, -R92.reuse ;  /* 0x0000000eb1b17223 */ /* 0x180fe2000001085c */
[-CC-:B------:R-:W-:Y:S01]  /*77d0*/  FFMA.FTZ R181, R181, R14.reuse, -R92.reuse ;  /* 0x0000000eb5b57223 */ /* 0x180fe2000001085c */
[-CC-:B------:R-:W-:Y:S01]  /*77e0*/  FFMA.FTZ R183, R183, R14.reuse, -R92.reuse ;  /* 0x0000000eb7b77223 */ /* 0x180fe2000001085c */
[-CC-:B------:R-:W-:Y:S01]  /*77f0*/  FFMA.FTZ R135, R135, R14.reuse, -R92.reuse ;  /* 0x0000000e87877223 */ /* 0x180fe2000001085c */
[----:B------:R-:W2:Y:S01]  /*7800*/  MUFU.EX2 R20, R20 ;  /* 0x0000001400147308 */ /* 0x000ea20000000800 */
[----:B0-----:R-:W-:Y:S01]  /*7810*/  FFMA.FTZ R3, R2, R3, R109 ;  /* 0x0000000302037223 */ /* 0x001fe2000001006d */
[-CC-:B------:R-:W-:Y:S01]  /*7820*/  FFMA.FTZ R153, R153, R14.reuse, -R92.reuse ;  /* 0x0000000e99997223 */ /* 0x180fe2000001085c */
[----:B------:R-:W-:-:S05]  /*7830*/  FFMA.FTZ R92, R131, R14, -R92 ;  /* 0x0000000e835c7223 */ /* 0x000fca000001085c */
[----:B------:R-:W0:Y:S01]  /*7840*/  MUFU.EX2 R111, R111 ;  /* 0x0000006f006f7308 */ /* 0x000e220000000800 */
[----:B-1----:R-:W-:-:S07]  /*7850*/  FADD.FTZ R3, R10, R3 ;  /* 0x000000030a037221 */ /* 0x002fce0000010000 */
[----:B------:R-:W1:Y:S01]  /*7860*/  MUFU.EX2 R88, R88 ;  /* 0x0000005800587308 */ /* 0x000e620000000800 */
[----:B--2---:R-:W-:Y:S01]  /*7870*/  FADD.FTZ R98, R20, R3 ;  /* 0x0000000314627221 */ /* 0x004fe20000010000 */
[----:B------:R-:W-:-:S04]  /*7880*/  FADD.FTZ R3, R187, R8 ;  /* 0x00000008bb037221 */ /* 0x000fc80000010000 */
[----:B------:R-:W-:Y:S02]  /*7890*/  FADD.FTZ R8, R152, R3 ;  /* 0x0000000398087221 */ /* 0x000fe40000010000 */
[----:B------:R-:W2:Y:S01]  /*78a0*/  MUFU.EX2 R115, R115 ;  /* 0x0000007300737308 */ /* 0x000ea20000000800 */
[----:B0-----:R-:W-:Y:S01]  /*78b0*/  FADD.FTZ R11, R111, R98 ;  /* 0x000000626f0b7221 */ /* 0x001fe20000010000 */
[----:B------:R-:W-:-:S04]  /*78c0*/  FADD.FTZ R3, R179, R8 ;  /* 0x00000008b3037221 */ /* 0x000fc80000010000 */
[----:B------:R-:W-:Y:S02]  /*78d0*/  FADD.FTZ R8, R154, R3 ;  /* 0x000000039a087221 */ /* 0x000fe40000010000 */
[----:B------:R-:W0:Y:S01]  /*78e0*/  MUFU.EX2 R155, R155 ;  /* 0x0000009b009b7308 */ /* 0x000e220000000800 */
[----:B-1----:R-:W-:Y:S01]  /*78f0*/  FADD.FTZ R98, R88, R11 ;  /* 0x0000000b58627221 */ /* 0x002fe20000010000 */
[----:B------:R-:W-:-:S06]  /*7900*/  FADD.FTZ R11, R133, R8 ;  /* 0x00000008850b7221 */ /* 0x000fcc0000010000 */
[----:B------:R-:W1:Y:S01]  /*7910*/  MUFU.EX2 R90, R90 ;  /* 0x0000005a005a7308 */ /* 0x000e620000000800 */
[----:B--2---:R-:W-:-:S07]  /*7920*/  FADD.FTZ R98, R115, R98 ;  /* 0x0000006273627221 */ /* 0x004fce0000010000 */
[----:B------:R-:W2:Y:S01]  /*7930*/  MUFU.EX2 R149, R149 ;  /* 0x0000009500957308 */ /* 0x000ea20000000800 */
[----:B0-----:R-:W-:Y:S01]  /*7940*/  FADD.FTZ R3, R155, R98 ;  /* 0x000000629b037221 */ /* 0x001fe20000010000 */
[----:B------:R-:W-:-:S04]  /*7950*/  FADD.FTZ R98, R148, R11 ;  /* 0x0000000b94627221 */ /* 0x000fc80000010000 */
[----:B------:R-:W-:Y:S02]  /*7960*/  FADD.FTZ R11, R103, R98 ;  /* 0x00000062670b7221 */ /* 0x000fe40000010000 */
[----:B------:R-:W0:Y:S01]  /*7970*/  MUFU.EX2 R94, R94 ;  /* 0x0000005e005e7308 */ /* 0x000e220000000800 */
[----:B-1----:R-:W-:Y:S01]  /*7980*/  FADD.FTZ R8, R90, R3 ;  /* 0x000000035a087221 */ /* 0x002fe20000010000 */
[----:B------:R-:W-:-:S04]  /*7990*/  FADD.FTZ R98, R150, R11 ;  /* 0x0000000b96627221 */ /* 0x000fc80000010000 */
[----:B------:R-:W-:Y:S02]  /*79a0*/  FADD.FTZ R11, R105, R98 ;  /* 0x00000062690b7221 */ /* 0x000fe40000010000 */
[----:B------:R-:W1:Y:S01]  /*79b0*/  MUFU.EX2 R151, R151 ;  /* 0x0000009700977308 */ /* 0x000e620000000800 */
[----:B--2---:R-:W-:Y:S01]  /*79c0*/  FADD.FTZ R3, R149, R8 ;  /* 0x0000000895037221 */ /* 0x004fe20000010000 */
[----:B------:R-:W-:-:S06]  /*79d0*/  FADD.FTZ R98, R144, R11 ;  /* 0x0000000b90627221 */ /* 0x000fcc0000010000 */
[----:B------:R-:W2:Y:S01]  /*79e0*/  MUFU.EX2 R96, R96 ;  /* 0x0000006000607308 */ /* 0x000ea20000000800 */
[----:B0-----:R-:W-:-:S07]  /*79f0*/  FADD.FTZ R8, R94, R3 ;  /* 0x000000035e087221 */ /* 0x001fce0000010000 */
[----:B------:R-:W0:Y:S01]  /*7a00*/  MUFU.EX2 R145, R145 ;  /* 0x0000009100917308 */ /* 0x000e220000000800 */
[----:B-1----:R-:W-:-:S07]  /*7a10*/  FADD.FTZ R3, R151, R8 ;  /* 0x0000000897037221 */ /* 0x002fce0000010000 */
[----:B------:R-:W1:Y:S01]  /*7a20*/  MUFU.EX2 R91, R91 ;  /* 0x0000005b005b7308 */ /* 0x000e620000000800 */
[----:B--2---:R-:W-:Y:S01]  /*7a30*/  FADD.FTZ R8, R96, R3 ;  /* 0x0000000360087221 */ /* 0x004fe20000010000 */
[----:B------:R-:W-:-:S04]  /*7a40*/  FADD.FTZ R3, R117, R98 ;  /* 0x0000006275037221 */ /* 0x000fc80000010000 */
[----:B------:R-:W-:Y:S02]  /*7a50*/  FADD.FTZ R98, R146, R3 ;  /* 0x0000000392627221 */ /* 0x000fe40000010000 */
        /* <DEDUP_REMOVED lines=42> */
.L_x_1006:
[----:B------:R-:W-:Y:S01]  /*7d00*/  UIADD3 UR6, UR6, 0x2a860, URZ ;  /* 0x0002a86006067890 */ /* 0x000fe2000fffe03f */
[----:B------:R-:W-:Y:S01]  /*7d10*/  ISETP.GT.AND P1, PT, R12, R9, PT ;  /* 0x000000090c00720c */ /* 0x000fe20003f24270 */
        /* <DEDUP_REMOVED lines=32> */
.L_x_988:
[----:B------:R-:W-:Y:S01]  /*7f20*/  ISETP.NE.AND P2, PT, R168, 0x1, PT ;  /* 0x00000001a800780c */ /* 0x000fe20003f45270 */
[----:B------:R-:W-:Y:S01]  /*7f30*/  VIADD R9, R17, 0x7f ;  /* 0x0000007f11097836 */ /* 0x000fe20000000000 */
[----:B------:R-:W-:-:S11]  /*7f40*/  LOP3.LUT P1, RZ, R19, 0x80000, RZ, 0xc0, !PT ;  /* 0x0008000013ff7812 */ /* 0x000fd6000782c0ff */
[----:B------:R-:W0:Y:S08]  /*7f50*/  @P2 LDC R10, c[0x0][0x44c] ;  /* 0x00011300ff0a2b82 */ /* 0x000e300000000800 */
[----:B------:R-:W1:Y:S01]  /*7f60*/  @P2 LDC R20, c[0x0][0x450] ;  /* 0x00011400ff142b82 */ /* 0x000e620000000800 */
[----:B0-----:R-:W-:Y:S01]  /*7f70*/  @P2 IMAD.HI.U32 R11, R9, R10, RZ ;  /* 0x0000000a090b2227 */ /* 0x001fe200078e00ff */
[----:B------:R-:W-:-:S04]  /*7f80*/  IADD3 R10, R16, 0x1, -R21 ;  /* 0x00000001100a7810 */ /* 0x000fc80007ffe815 */
[----:B-1----:R-:W-:-:S05]  /*7f90*/  @P2 SHF.R.U32.HI R9, RZ, R20, R11 ;  /* 0x00000014ff092219 */ /* 0x002fca000001160b */
[----:B------:R-:W-:-:S04]  /*7fa0*/  IMAD.IADD R9, R10, 0x1, R9 ;  /* 0x000000010a097824 */ /* 0x000fc800078e0209 */
[----:B------:R-:W-:Y:S01]  /*7fb0*/  VIADD R10, R9, -UR50 ;  /* 0x80000032090a7c36 */ /* 0x000fe20008000000 */
[----:B------:R-:W-:Y:S06]  /*7fc0*/  @!P1 BRA `(.L_x_1008) ;  /* 0x0000000000449947 */ /* 0x000fec0003800000 */
[----:B------:R-:W-:-:S13]  /*7fd0*/  ISETP.GT.AND P1, PT, R9, -0x1, PT ;  /* 0xffffffff0900780c */ /* 0x000fda0003f24270 */
[----:B------:R-:W-:Y:S05]  /*7fe0*/  @P1 BRA `(.L_x_1009) ;  /* 0x0000000000201947 */ /* 0x000fea0003800000 */
[----:B------:R-:W0:Y:S01]  /*7ff0*/  LDC R88, c[0x0][0x9e4] ;  /* 0x00027900ff587b82 */ /* 0x000e220000000800 */
[----:B------:R-:W-:Y:S02]  /*8000*/  LOP3.LUT R9, RZ, R9, RZ, 0x33, !PT ;  /* 0x00000009ff097212 */ /* 0x000fe400078e33ff */
[----:B0-----:R-:W-:-:S13]  /*8010*/  ISETP.NE.AND P1, PT, R88, 0x1, PT ;  /* 0x000000015800780c */ /* 0x001fda0003f25270 */
[----:B------:R-:W0:Y:S02]  /*8020*/  @P1 LDC.64 R20, c[0x0][0x9e8] ;  /* 0x00027a00ff141b82 */ /* 0x000e240000000a00 */
[----:B0-----:R-:W-:-:S05]  /*8030*/  @P1 IMAD.HI.U32 R20, R9, R20, RZ ;  /* 0x0000001409141227 */ /* 0x001fca00078e00ff */
[----:B------:R-:W-:-:S04]  /*8040*/  @P1 SHF.R.U32.HI R9, RZ, R21, R20 ;  /* 0x00000015ff091219 */ /* 0x000fc80000011614 */
[----:B------:R-:W-:Y:S01]  /*8050*/  LOP3.LUT R9, RZ, R9, RZ, 0x33, !PT ;  /* 0x00000009ff097212 */ /* 0x000fe200078e33ff */
[----:B------:R-:W-:Y:S06]  /*8060*/  BRA `(.L_x_1010) ;  /* 0x0000000000147947 */ /* 0x000fec0003800000 */
.L_x_1009:
[----:B------:R-:W0:Y:S02]  /*8070*/  LDC R88, c[0x0][0x9e4] ;  /* 0x00027900ff587b82 */ /* 0x000e240000000800 */
[----:B0-----:R-:W-:-:S13]  /*8080*/  ISETP.NE.AND P1, PT, R88, 0x1, PT ;  /* 0x000000015800780c */ /* 0x001fda0003f25270 */
[----:B------:R-:W0:Y:S02]  /*8090*/  @P1 LDC.64 R20, c[0x0][0x9e8] ;  /* 0x00027a00ff141b82 */ /* 0x000e240000000a00 */
[----:B0-----:R-:W-:-:S05]  /*80a0*/  @P1 IMAD.HI.U32 R20, R9, R20, RZ ;  /* 0x0000001409141227 */ /* 0x001fca00078e00ff */
[----:B------:R-:W-:-:S07]  /*80b0*/  @P1 SHF.R.U32.HI R9, RZ, R21, R20 ;  /* 0x00000015ff091219 */ /* 0x000fce0000011614 */
.L_x_1010:
[----:B------:R-:W-:-:S05]  /*80c0*/  IMAD R9, R9, R88, RZ ;  /* 0x0000005809097224 */ /* 0x000fca00078e02ff */
[----:B------:R-:W-:-:S07]  /*80d0*/  VIMNMX R10, R10, R9, !PT ;  /* 0x000000090a0a7248 */ /* 0x000fce0007fe0100 */
.L_x_1008:
[----:B------:R-:W-:-:S04]  /*80e0*/  VIADD R10, R10, 0x5f ;  /* 0x0000005f0a0a7836 */ /* 0x000fc80000000000 */
[----:B------:R-:W-:-:S05]  /*80f0*/  IMAD.HI R10, R10, 0x2aaaaaab, RZ ;  /* 0x2aaaaaab0a0a7827 */ /* 0x000fca00078e02ff */
[----:B------:R-:W-:-:S04]  /*8100*/  SHF.R.U32.HI R9, RZ, 0x1f, R10 ;  /* 0x0000001fff097819 */ /* 0x000fc8000001160a */
[----:B------:R-:W-:-:S04]  /*8110*/  LEA.HI.SX32 R10, R10, R9, 0x1c ;  /* 0x000000090a0a7211 */ /* 0x000fc800078fe2ff */
[----:B------:R-:W-:-:S04]  /*8120*/  VIMNMX R9, R23, R10, !PT ;  /* 0x0000000a17097248 */ /* 0x000fc80007fe0100 */
[----:B------:R-:W-:-:S13]  /*8130*/  ISETP.GE.AND P1, PT, R12, R9, PT ;  /* 0x000000090c00720c */ /* 0x000fda0003f26270 */
[----:B------:R-:W-:Y:S05]  /*8140*/  @!P1 BRA `(.L_x_1011) ;  /* 0x0000002000a09947 */ /* 0x000fea0003800000 */
[----:B------:R-:W-:Y:S01]  /*8150*/  IMAD.MOV.U32 R176, RZ, RZ, R15 ;  /* 0x000000ffffb07224 */ /* 0x000fe200078e000f */
[----:B------:R-:W-:Y:S01]  /*8160*/  UMOV UR41, UR39 ;  /* 0x0000002700297c82 */ /* 0x000fe20008000000 */
[----:B------:R-:W-:Y:S01]  /*8170*/  IMAD.MOV.U32 R20, RZ, RZ, R13 ;  /* 0x000000ffff147224 */ /* 0x000fe200078e000d */
[----:B------:R-:W-:Y:S01]  /*8180*/  UMOV UR4, UR38 ;  /* 0x0000002600047c82 */ /* 0x000fe20008000000 */
[----:B------:R-:W-:Y:S01]  /*8190*/  IMAD.MOV.U32 R10, RZ, RZ, R12 ;  /* 0x000000ffff0a7224 */ /* 0x000fe200078e000c */
[----:B------:R-:W-:-:S06]  /*81a0*/  ULDC UR5, c[0x0][0x9d8] ;  /* 0x0002760000057ab9 */ /* 0x000fcc0000000800 */
.L_x_1022:
[----:B------:R-:W-:-:S04]  /*81b0*/  UISETP.NE.AND UP0, UPT, UR4, 0x1, UPT ;  /* 0x000000010400788c */ /* 0x000fc8000bf05270 */
[----:B------:R-:W-:-:S04]  /*81c0*/  USEL UR39, URZ, 0x1, UP0 ;  /* 0x000000013f277887 */ /* 0x000fc80008000000 */
[----:B------:R-:W-:Y:S01]  /*81d0*/  ULOP3.LUT UR39, UR41, UR39, URZ, 0x3c, !UPT ;  /* 0x0000002729277292 */ /* 0x000fe2000f8e3c3f */
[----:B------:R-:W-:Y:S11]  /*81e0*/  @!P0 BRA `(.L_x_1012) ;  /* 0x0000000000048947 */ /* 0x000ff60003800000 */
[----:B------:R-:W-:Y:S01]  /*81f0*/  BPT.TRAP 0x1 ;  /* 0x000000040000795c */ /* 0x000fe20000300000 */
.L_x_1012:
        /* <DEDUP_REMOVED lines=9> */
.L_x_1013:
[----:B-1----:R-:W-:Y:S05]  /*8290*/  @P1 BRA `(.L_x_1014) ;  /* 0x0000000000081947 */ /* 0x002fea0003800000 */
[----:B------:R-:W1:Y:S02]  /*82a0*/  SYNCS.PHASECHK.TRANS64.TRYWAIT P1, [UR7+0x2a830], R11 ;  /* 0x02a8300bff0075a7 */ /* 0x000e640008020147 */
[----:B-1----:R-:W-:Y:S05]  /*82b0*/  @!P1 BRA `(.L_x_1015) ;  /* 0x000000c400209947 */ /* 0x002fea0003800000 */
.L_x_1014:
        /* <DEDUP_REMOVED lines=137> */
.L_x_1016:
[----:B------:R-:W-:Y:S01]  /*8b50*/  ULEA UR6, UR4, UR40, 0x3 ;  /* 0x0000002804067291 */ /* 0x000fe2000f8e183f */
[----:B------:R-:W-:-:S05]  /*8b60*/  IMAD.U32 R0, RZ, RZ, UR41 ;  /* 0x00000029ff007e24 */ /* 0x000fca000f8e00ff */
[----:B------:R-:W-:-:S04]  /*8b70*/  SHF.L.U32 R0, R0, 0x1f, RZ ;  /* 0x0000001f00007819 */ /* 0x000fc800000006ff */
[----:B------:R2:W3:Y:S01]  /*8b80*/  SYNCS.PHASECHK.TRANS64.TRYWAIT P1, [UR6+0x2a850], R0 ;  /* 0x02a85000ff0075a7 */ /* 0x0004e20008020146 */
[----:B------:R-:W-:Y:S05]  /*8b90*/  @!P0 BRA `(.L_x_1017) ;  /* 0x0000000000048947 */ /* 0x000fea0003800000 */
[----:B------:R-:W-:Y:S01]  /*8ba0*/  BPT.TRAP 0x1 ;  /* 0x000000040000795c */ /* 0x000fe20000300000 */
.L_x_1017:
[----:B---3--:R-:W-:Y:S05]  /*8bb0*/  @P1 BRA `(.L_x_1018) ;  /* 0x0000000000081947 */ /* 0x008fea0003800000 */
[----:B------:R-:W3:Y:S02]  /*8bc0*/  SYNCS.PHASECHK.TRANS64.TRYWAIT P1, [UR6+0x2a850], R0 ;  /* 0x02a85000ff0075a7 */ /* 0x000ee40008020146 */
[----:B---3--:R-:W-:Y:S05]  /*8bd0*/  @!P1 BRA `(.L_x_1019) ;  /* 0x000000b800f09947 */ /* 0x008fea0003800000 */
.L_x_1018:
        /* <DEDUP_REMOVED lines=38> */
.L_x_1020:
[----:B------:R-:W-:Y:S01]  /*8e40*/  FMUL.FTZ R137, R88, UR5 ;  /* 0x0000000558897c20 */ /* 0x000fe20008410000 */
[----:B------:R-:W-:Y:S01]  /*8e50*/  FMUL.FTZ R139, R89, UR5 ;  /* 0x00000005598b7c20 */ /* 0x000fe20008410000 */
[----:B01----:R-:W-:Y:S01]  /*8e60*/  FMUL.FTZ R11, R90, UR5 ;  /* 0x000000055a0b7c20 */ /* 0x003fe20008410000 */
        /* <DEDUP_REMOVED lines=57> */
[----:B------:R-:W0:Y:S01]  /*9200*/  LDC R14, c[0x0][0x988] ;  /* 0x00026200ff0e7b82 */ /* 0x000e220000000800 */
[----:B------:R-:W-:Y:S01]  /*9210*/  UIADD3 UR7, UR7, 0x2a840, URZ ;  /* 0x0002a84007077890 */ /* 0x000fe2000fffe03f */
[----:B------:R-:W3:Y:S01]  /*9220*/  MUFU.TANH R145, R145 ;  /* 0x0000009100917308 */ /* 0x000ee20000002400 */
[----:B-1----:R-:W-:-:S02]  /*9230*/  FMNMX.FTZ R0, R143, R0, !PT ;  /* 0x000000008f007209 */ /* 0x002fc40007810000 */
[----:B------:R-:W-:-:S05]  /*9240*/  UPRMT UR7, UR60, 0x654, UR7 ;  /* 0x000006543c077896 */ /* 0x000fca0008000007 */
[----:B------:R-:W1:Y:S01]  /*9250*/  MUFU.TANH R91, R91 ;  /* 0x0000005b005b7308 */ /* 0x000e620000002400 */
[----:B--2---:R-:W-:-:S03]  /*9260*/  FMNMX.FTZ R2, R89, R2, !PT ;  /* 0x0000000259027209 */ /* 0x004fc60007810000 */
[----:B------:R-:W-:Y:S04]  /*9270*/  SYNCS.ARRIVE.TRANS64.RED.A1T0 RZ, [UR7], RZ ;  /* 0x000000ffffff79a7 */ /* 0x000fe80008100407 */
        /* <DEDUP_REMOVED lines=77> */
[----:B--2---:R-:W-:-:S05]  /*9750*/  FMNMX.FTZ R0, R195, R0, !PT ;  /* 0x00000000c3007209 */ /* 0x004fca0007810000 */
[----:B------:R-:W2:Y:S01]  /*9760*/  SHFL.BFLY PT, R13, R0, 0x2, 0x1f ;  /* 0x0c401f00000d7f89 */ /* 0x000ea200000e0000 */
[----:B---3--:R-:W-:-:S04]  /*9770*/  FMNMX.FTZ R2, R131, R2, !PT ;  /* 0x0000000283027209 */ /* 0x008fc80007810000 */
[----:B-1----:R-:W-:-:S05]  /*9780*/  FMNMX.FTZ R2, R133, R2, !PT ;  /* 0x0000000285027209 */ /* 0x002fca0007810000 */
[----:B------:R-:W1:Y:S01]  /*9790*/  SHFL.BFLY PT, R15, R2, 0x2, 0x1f ;  /* 0x0c401f00020f7f89 */ /* 0x000e6200000e0000 */
[----:B--2---:R-:W-:-:S05]  /*97a0*/  FMNMX.FTZ R12, R0, R13, !PT ;  /* 0x0000000d000c7209 */ /* 0x004fca0007810000 */
[----:B------:R-:W2:Y:S01]  /*97b0*/  SHFL.BFLY PT, R13, R12, 0x1, 0x1f ;  /* 0x0c201f000c0d7f89 */ /* 0x000ea200000e0000 */
[----:B-1----:R-:W-:-:S05]  /*97c0*/  FMNMX.FTZ R88, R2, R15, !PT ;  /* 0x0000000f02587209 */ /* 0x002fca0007810000 */
[----:B------:R-:W1:Y:S01]  /*97d0*/  SHFL.BFLY PT, R15, R88, 0x1, 0x1f ;  /* 0x0c201f00580f7f89 */ /* 0x000e6200000e0000 */
[----:B--2---:R-:W-:-:S05]  /*97e0*/  FMNMX.FTZ R13, R12, R13, !PT ;  /* 0x0000000d0c0d7209 */ /* 0x004fca0007810000 */
[C---:B------:R-:W-:Y:S01]  /*97f0*/  FADD.FTZ R135, -R13.reuse, R20 ;  /* 0x000000140d877221 */ /* 0x040fe20000010100 */
[----:B0-----:R-:W-:-:S03]  /*9800*/  FMUL.FTZ R90, R13, R14 ;  /* 0x0000000e0d5a7220 */ /* 0x001fc60000410000 */
[-C--:B------:R-:W-:Y:S01]  /*9810*/  FMUL.FTZ R20, R135, R14.reuse ;  /* 0x0000000e87147220 */ /* 0x080fe20000410000 */
[-CC-:B------:R-:W-:Y:S01]  /*9820*/  FFMA.FTZ R150, R157, R14.reuse, -R90.reuse ;  /* 0x0000000e9d967223 */ /* 0x180fe2000001085a */
[-CC-:B------:R-:W-:Y:S01]  /*9830*/  FFMA.FTZ R156, R139, R14.reuse, -R90.reuse ;  /* 0x0000000e8b9c7223 */ /* 0x180fe2000001085a */
[-CC-:B------:R-:W-:Y:S01]  /*9840*/  FFMA.FTZ R152, R145, R14.reuse, -R90.reuse ;  /* 0x0000000e91987223 */ /* 0x180fe2000001085a */
[----:B------:R0:W-:Y:S01]  /*9850*/  MUFU.EX2 R0, R20 ;  /* 0x0000001400007308 */ /* 0x0001e20000000800 */
[-CC-:B------:R-:W-:Y:S01]  /*9860*/  FFMA.FTZ R158, R141, R14.reuse, -R90.reuse ;  /* 0x0000000e8d9e7223 */ /* 0x180fe2000001085a */
[-CC-:B------:R-:W-:Y:S01]  /*9870*/  FFMA.FTZ R145, R159, R14.reuse, -R90.reuse ;  /* 0x0000000e9f917223 */ /* 0x180fe2000001085a */
[----:B-1----:R-:W-:Y:S01]  /*9880*/  FMNMX.FTZ R15, R88, R15, !PT ;  /* 0x0000000f580f7209 */ /* 0x002fe20007810000 */
[-CC-:B------:R-:W-:Y:S01]  /*9890*/  FFMA.FTZ R148, R153, R14.reuse, -R90.reuse ;  /* 0x0000000e99947223 */ /* 0x180fe2000001085a */
[-CC-:B------:R-:W-:Y:S01]  /*98a0*/  FFMA.FTZ R139, R147, R14.reuse, -R90.reuse ;  /* 0x0000000e938b7223 */ /* 0x180fe2000001085a */
[-CC-:B------:R-:W-:Y:S01]  /*98b0*/  FFMA.FTZ R154, R149, R14.reuse, -R90.reuse ;  /* 0x0000000e959a7223 */ /* 0x180fe2000001085a */
[-C--:B------:R-:W-:Y:S01]  /*98c0*/  FFMA.FTZ R144, R175, R14.reuse, -R90 ;  /* 0x0000000eaf907223 */ /* 0x080fe2000001085a */
[C---:B------:R-:W-:Y:S01]  /*98d0*/  FADD.FTZ R135, -R15.reuse, R176 ;  /* 0x000000b00f877221 */ /* 0x040fe20000010100 */
[-C--:B------:R-:W-:Y:S01]  /*98e0*/  FMUL.FTZ R92, R15, R14.reuse ;  /* 0x0000000e0f5c7220 */ /* 0x080fe20000410000 */
[----:B------:R-:W-:Y:S01]  /*98f0*/  MUFU.EX2 R156, R156 ;  /* 0x0000009c009c7308 */ /* 0x000fe20000000800 */
[-CC-:B------:R-:W-:Y:S01]  /*9900*/  FFMA.FTZ R147, R177, R14.reuse, -R90.reuse ;  /* 0x0000000eb1937223 */ /* 0x180fe2000001085a */
[-C--:B------:R-:W-:Y:S01]  /*9910*/  FMUL.FTZ R2, R135, R14.reuse ;  /* 0x0000000e87027220 */ /* 0x080fe20000410000 */
[-C--:B------:R-:W-:Y:S01]  /*9920*/  FFMA.FTZ R135, R137, R14.reuse, -R90 ;  /* 0x0000000e89877223 */ /* 0x080fe2000001085a */
[-CC-:B------:R-:W-:Y:S01]  /*9930*/  FFMA.FTZ R157, R11, R14.reuse, -R92.reuse ;  /* 0x0000000e0b9d7223 */ /* 0x180fe2000001085c */
[-CC-:B------:R-:W-:Y:S01]  /*9940*/  FFMA.FTZ R12, R21, R14.reuse, -R92.reuse ;  /* 0x0000000e150c7223 */ /* 0x180fe2000001085c */
[-C--:B------:R-:W-:Y:S01]  /*9950*/  FFMA.FTZ R159, R89, R14.reuse, -R92 ;  /* 0x0000000e599f7223 */ /* 0x080fe2000001085c */
[-C--:B------:R-:W-:Y:S01]  /*9960*/  FFMA.FTZ R137, R143, R14.reuse, -R90 ;  /* 0x0000000e8f897223 */ /* 0x080fe2000001085a */
[----:B------:R-:W-:Y:S01]  /*9970*/  MUFU.EX2 R2, R2 ;  /* 0x0000000200027308 */ /* 0x000fe20000000800 */
[-CC-:B0-----:R-:W-:Y:S01]  /*9980*/  FFMA.FTZ R20, R91, R14.reuse, -R92.reuse ;  /* 0x0000000e5b147223 */ /* 0x181fe2000001085c */
[-CC-:B------:R-:W-:Y:S01]  /*9990*/  FFMA.FTZ R153, R93, R14.reuse, -R92.reuse ;  /* 0x0000000e5d997223 */ /* 0x180fe2000001085c */
[-C--:B------:R-:W-:Y:S01]  /*99a0*/  FFMA.FTZ R88, R95, R14.reuse, -R92 ;  /* 0x0000000e5f587223 */ /* 0x080fe2000001085c */
[-C--:B------:R-:W-:Y:S01]  /*99b0*/  FFMA.FTZ R143, R155, R14.reuse, -R90 ;  /* 0x0000000e9b8f7223 */ /* 0x080fe2000001085a */
[-C--:B------:R-:W-:Y:S01]  /*99c0*/  FFMA.FTZ R155, R97, R14.reuse, -R92 ;  /* 0x0000000e619b7223 */ /* 0x080fe2000001085c */
        /* <DEDUP_REMOVED lines=9> */
[-CC-:B------:R-:W-:Y:S01]  /*9a60*/  FFMA.FTZ R179, R191, R14.reuse, -R90.reuse ;  /* 0x0000000ebfb37223 */ /* 0x180fe2000001085a */
[----:B------:R-:W1:Y:S01]  /*9a70*/  MUFU.EX2 R157, R157 ;  /* 0x0000009d009d7308 */ /* 0x000e620000000800 */
[-CC-:B------:R-:W-:Y:S01]  /*9a80*/  FFMA.FTZ R138, R193, R14.reuse, -R90.reuse ;  /* 0x0000000ec18a7223 */ /* 0x180fe2000001085a */
[-C--:B------:R-:W-:Y:S01]  /*9a90*/  FFMA.FTZ R181, R195, R14.reuse, -R90 ;  /* 0x0000000ec3b57223 */ /* 0x080fe2000001085a */
[-CC-:B------:R-:W-:Y:S01]  /*9aa0*/  FFMA.FTZ R90, R99, R14.reuse, -R92.reuse ;  /* 0x0000000e635a7223 */ /* 0x180fe2000001085c */
[-CC-:B------:R-:W-:Y:S01]  /*9ab0*/  FFMA.FTZ R149, R101, R14.reuse, -R92.reuse ;  /* 0x0000000e65957223 */ /* 0x180fe2000001085c */
[-CC-:B------:R-:W-:Y:S01]  /*9ac0*/  FFMA.FTZ R94, R103, R14.reuse, -R92.reuse ;  /* 0x0000000e675e7223 */ /* 0x180fe2000001085c */
[-CC-:B------:R-:W-:Y:S01]  /*9ad0*/  FFMA.FTZ R151, R105, R14.reuse, -R92.reuse ;  /* 0x0000000e69977223 */ /* 0x180fe2000001085c */
[--C-:B------:R-:W-:Y:S01]  /*9ae0*/  FFMA.FTZ R96, R107, R14, -R92.reuse ;  /* 0x0000000e6b607223 */ /* 0x100fe2000001085c */
[----:B------:R-:W2:Y:S01]  /*9af0*/  MUFU.EX2 R12, R12 ;  /* 0x0000000c000c7308 */ /* 0x000ea20000000800 */
[----:B0-----:R-:W-:Y:S01]  /*9b00*/  FFMA.FTZ R21, R0, R8, R135 ;  /* 0x0000000800157223 */ /* 0x001fe20000010087 */
[-CC-:B------:R-:W-:Y:S01]  /*9b10*/  FFMA.FTZ R11, R109, R14.reuse, -R92.reuse ;  /* 0x0000000e6d0b7223 */ /* 0x180fe2000001085c */
[-CC-:B------:R-:W-:Y:S01]  /*9b20*/  FFMA.FTZ R111, R111, R14.reuse, -R92.reuse ;  /* 0x0000000e6f6f7223 */ /* 0x180fe2000001085c */
[-CC-:B------:R-:W-:Y:S01]  /*9b30*/  FFMA.FTZ R113, R113, R14.reuse, -R92.reuse ;  /* 0x0000000e71717223 */ /* 0x180fe2000001085c */
[----:B------:R-:W-:Y:S01]  /*9b40*/  FADD.FTZ R21, R156, R21 ;  /* 0x000000159c157221 */ /* 0x000fe20000010000 */
[-CC-:B------:R-:W-:Y:S01]  /*9b50*/  FFMA.FTZ R115, R115, R14.reuse, -R92.reuse ;  /* 0x0000000e73737223 */ /* 0x180fe2000001085c */
[-CC-:B------:R-:W-:Y:S01]  /*9b60*/  FFMA.FTZ R117, R117, R14.reuse, -R92.reuse ;  /* 0x0000000e75757223 */ /* 0x180fe2000001085c */
[----:B------:R-:W0:Y:S01]  /*9b70*/  MUFU.EX2 R158, R158 ;  /* 0x0000009e009e7308 */ /* 0x000e220000000800 */
[----:B-1----:R-:W-:Y:S01]  /*9b80*/  FFMA.FTZ R3, R2, R3, R157 ;  /* 0x0000000302037223 */ /* 0x002fe2000001009d */
[-CC-:B------:R-:W-:Y:S01]  /*9b90*/  FFMA.FTZ R119, R119, R14.reuse, -R92.reuse ;  /* 0x0000000e77777223 */ /* 0x180fe2000001085c */
[-CC-:B------:R-:W-:Y:S01]  /*9ba0*/  FFMA.FTZ R121, R121, R14.reuse, -R92.reuse ;  /* 0x0000000e79797223 */ /* 0x180fe2000001085c */
[-CC-:B------:R-:W-:Y:S01]  /*9bb0*/  FFMA.FTZ R123, R123, R14.reuse, -R92.reuse ;  /* 0x0000000e7b7b7223 */ /* 0x180fe2000001085c */
[-CC-:B------:R-:W-:Y:S01]  /*9bc0*/  FFMA.FTZ R127, R127, R14.reuse, -R92.reuse ;  /* 0x0000000e7f7f7223 */ /* 0x180fe2000001085c */
[-CC-:B------:R-:W-:Y:S01]  /*9bd0*/  FFMA.FTZ R129, R129, R14.reuse, -R92.reuse ;  /* 0x0000000e81817223 */ /* 0x180fe2000001085c */
[-CC-:B------:R-:W-:Y:S01]  /*9be0*/  FFMA.FTZ R131, R131, R14.reuse, -R92.reuse ;  /* 0x0000000e83837223 */ /* 0x180fe2000001085c */
[----:B------:R-:W1:Y:S01]  /*9bf0*/  MUFU.EX2 R159, R159 ;  /* 0x0000009f009f7308 */ /* 0x000e620000000800 */
[----:B--2---:R-:W-:Y:S01]  /*9c00*/  FADD.FTZ R8, R12, R3 ;  /* 0x000000030c087221 */ /* 0x004fe20000010000 */
[----:B------:R-:W-:-:S06]  /*9c10*/  FFMA.FTZ R92, R133, R14, -R92 ;  /* 0x0000000e855c7223 */ /* 0x000fcc000001085c */
        /* <DEDUP_REMOVED lines=83> */
[----:B--2---:R-:W-:Y:S01]  /*a150*/  FADD.FTZ R3, R131, R8 ;  /* 0x0000000883037221 */ /* 0x004fe20000010000 */
[----:B0-----:R-:W-:-:S03]  /*a160*/  FADD.FTZ R8, R181, R98 ;  /* 0x00000062b5087221 */ /* 0x001fc60000010000 */
[----:B-1----:R-:W-:Y:S01]  /*a170*/  FADD.FTZ R3, R92, R3 ;  /* 0x000000035c037221 */ /* 0x002fe20000010000 */
[----:B------:R-:W-:Y:S06]  /*a180*/  @!P0 BRA `(.L_x_1021) ;  /* 0x0000000000048947 */ /* 0x000fec0003800000 */
[----:B------:R-:W-:Y:S01]  /*a190*/  BPT.TRAP 0x1 ;  /* 0x000000040000795c */ /* 0x000fe20000300000 */
.L_x_1021:
[----:B------:R-:W-:Y:S01]  /*a1a0*/  UIADD3 UR6, UR6, 0x2a860, URZ ;  /* 0x0002a86006067890 */ /* 0x000fe2000fffe03f */
[C---:B------:R-:W-:Y:S01]  /*a1b0*/  ISETP.GT.AND P1, PT, R10.reuse, R9, PT ;  /* 0x000000090a00720c */ /* 0x040fe20003f24270 */
        /* <DEDUP_REMOVED lines=32> */
[----:B------:R-:W-:-:S07]  /*a3c0*/  IMAD.MOV.U32 R12, RZ, RZ, R10 ;  /* 0x000000ffff0c7224 */ /* 0x000fce00078e000a */
.L_x_1011:
[----:B------:R-:W-:-:S13]  /*a3d0*/  ISETP.GE.AND P1, PT, R12, R23, PT ;  /* 0x000000170c00720c */ /* 0x000fda0003f26270 */
[----:B------:R-:W-:Y:S05]  /*a3e0*/  @!P1 BRA `(.L_x_1023) ;  /* 0x0000003000fc9947 */ /* 0x000fea0003800000 */
[----:B------:R-:W-:Y:S01]  /*a3f0*/  IMAD.MOV.U32 R10, RZ, RZ, R15 ;  /* 0x000000ffff0a7224 */ /* 0x000fe200078e000f */
[----:B------:R-:W-:Y:S01]  /*a400*/  UMOV UR7, UR39 ;  /* 0x0000002700077c82 */ /* 0x000fe20008000000 */
[----:B------:R-:W-:Y:S01]  /*a410*/  IMAD.MOV.U32 R9, RZ, RZ, R13 ;  /* 0x000000ffff097224 */ /* 0x000fe200078e000d */
[----:B------:R-:W-:Y:S01]  /*a420*/  UMOV UR4, UR38 ;  /* 0x0000002600047c82 */ /* 0x000fe20008000000 */
[----:B------:R-:W-:Y:S01]  /*a430*/  ULDC UR41, c[0x0][0x9e4] ;  /* 0x0002790000297ab9 */ /* 0x000fe20000000800 */
[----:B------:R-:W-:Y:S01]  /*a440*/  ULDC UR50, c[0x0][0x9dc] ;  /* 0x0002770000327ab9 */ /* 0x000fe20000000800 */
[----:B------:R-:W-:Y:S01]  /*a450*/  ULDC UR43, c[0x0][0x288] ;  /* 0x0000a200002b7ab9 */ /* 0x000fe20000000800 */
[----:B------:R-:W-:Y:S01]  /*a460*/  ULDC UR5, c[0x0][0x9d8] ;  /* 0x0002760000057ab9 */ /* 0x000fe20000000800 */
[----:B------:R-:W-:-:S05]  /*a470*/  ULDC UR51, c[0x0][0x9e0] ;  /* 0x0002780000337ab9 */ /* 0x000fca0000000800 */
.L_x_1042:
[----:B------:R-:W-:-:S04]  /*a480*/  UIADD3 UR38, UR4, 0x1, URZ ;  /* 0x0000000104267890 */ /* 0x000fc8000fffe03f */
[----:B------:R-:W-:-:S04]  /*a490*/  UISETP.NE.AND UP0, UPT, UR38, 0x2, UPT ;  /* 0x000000022600788c */ /* 0x000fc8000bf05270 */
[----:B------:R-:W-:Y:S02]  /*a4a0*/  USEL UR39, URZ, 0x1, UP0 ;  /* 0x000000013f277887 */ /* 0x000fe40008000000 */
[----:B------:R-:W-:Y:S02]  /*a4b0*/  USEL UR38, UR38, URZ, UP0 ;  /* 0x0000003f26267287 */ /* 0x000fe40008000000 */
[----:B------:R-:W-:Y:S01]  /*a4c0*/  ULOP3.LUT UR39, UR7, UR39, URZ, 0x3c, !UPT ;  /* 0x0000002707277292 */ /* 0x000fe2000f8e3c3f */
[----:B------:R-:W-:Y:S11]  /*a4d0*/  @!P0 BRA `(.L_x_1024) ;  /* 0x0000000000048947 */ /* 0x000ff60003800000 */
[----:B------:R-:W-:Y:S01]  /*a4e0*/  BPT.TRAP 0x1 ;  /* 0x000000040000795c */ /* 0x000fe20000300000 */
.L_x_1024:
[----:B------:R-:W-:Y:S01]  /*a4f0*/  ULEA UR6, UR38, UR40, 0x3 ;  /* 0x0000002826067291 */ /* 0x000fe2000f8e183f */
[----:B------:R-:W-:-:S05]  /*a500*/  IMAD.U32 R11, RZ, RZ, UR39 ;  /* 0x00000027ff0b7e24 */ /* 0x000fca000f8e00ff */
[----:B------:R-:W-:-:S04]  /*a510*/  SHF.L.U32 R11, R11, 0x1f, RZ ;  /* 0x0000001f0b0b7819 */ /* 0x000fc800000006ff */
[----:B------:R0:W1:Y:S01]  /*a520*/  SYNCS.PHASECHK.TRANS64.TRYWAIT P1, [UR6+0x2a830], R11 ;  /* 0x02a8300bff0075a7 */ /* 0x0000620008020146 */
[----:B------:R-:W-:Y:S05]  /*a530*/  @!P0 BRA `(.L_x_1025) ;  /* 0x0000000000048947 */ /* 0x000fea0003800000 */
[----:B------:R-:W-:Y:S01]  /*a540*/  BPT.TRAP 0x1 ;  /* 0x000000040000795c */ /* 0x000fe20000300000 */
.L_x_1025:
[----:B-1----:R-:W-:Y:S05]  /*a550*/  @P1 BRA `(.L_x_1026) ;  /* 0x0000000000081947 */ /* 0x002fea0003800000 */
[----:B------:R-:W1:Y:S02]  /*a560*/  SYNCS.PHASECHK.TRANS64.TRYWAIT P1, [UR6+0x2a830], R11 ;  /* 0x02a8300bff0075a7 */ /* 0x000e640008020146 */
[----:B-1----:R-:W-:Y:S05]  /*a570*/  @!P1 BRA `(.L_x_1027) ;  /* 0x000000a000a09947 */ /* 0x002fea0003800000 */
.L_x_1026:
        /* <DEDUP_REMOVED lines=137> */
.L_x_1028:
[----:B------:R-:W-:Y:S01]  /*ae10*/  ULEA UR10, UR4, UR40, 0x3 ;  /* 0x00000028040a7291 */ /* 0x000fe2000f8e183f */
[----:B------:R-:W-:-:S05]  /*ae20*/  IMAD.U32 R0, RZ, RZ, UR7 ;  /* 0x00000007ff007e24 */ /* 0x000fca000f8e00ff */
[----:B------:R-:W-:-:S04]  /*ae30*/  SHF.L.U32 R0, R0, 0x1f, RZ ;  /* 0x0000001f00007819 */ /* 0x000fc800000006ff */
[----:B------:R2:W3:Y:S01]  /*ae40*/  SYNCS.PHASECHK.TRANS64.TRYWAIT P1, [UR10+0x2a850], R0 ;  /* 0x02a85000ff0075a7 */ /* 0x0004e2000802014a */
[----:B------:R-:W-:Y:S05]  /*ae50*/  @!P0 BRA `(.L_x_1029) ;  /* 0x0000000000048947 */ /* 0x000fea0003800000 */
[----:B------:R-:W-:Y:S01]  /*ae60*/  BPT.TRAP 0x1 ;  /* 0x000000040000795c */ /* 0x000fe20000300000 */
.L_x_1029:
[----:B---3--:R-:W-:Y:S05]  /*ae70*/  @P1 BRA `(.L_x_1030) ;  /* 0x0000000000081947 */ /* 0x008fea0003800000 */
[----:B------:R-:W3:Y:S02]  /*ae80*/  SYNCS.PHASECHK.TRANS64.TRYWAIT P1, [UR10+0x2a850], R0 ;  /* 0x02a85000ff0075a7 */ /* 0x000ee4000802014a */
[----:B---3--:R-:W-:Y:S05]  /*ae90*/  @!P1 BRA `(.L_x_1031) ;  /* 0x0000009800709947 */ /* 0x008fea0003800000 */
.L_x_1030:
        /* <DEDUP_REMOVED lines=37> */
.L_x_1032:
[----:B------:R-:W-:Y:S01]  /*b0f0*/  ISETP.NE.AND P2, PT, R168, 0x1, PT ;  /* 0x00000001a800780c */ /* 0x000fe20003f45270 */
[----:B------:R-:W-:Y:S01]  /*b100*/  FMUL.FTZ R149, R101, UR5 ;  /* 0x0000000565957c20 */ /* 0x000fe20008410000 */
[----:B------:R-:W-:Y:S01]  /*b110*/  FMUL.FTZ R21, R102, UR5 ;  /* 0x0000000566157c20 */ /* 0x000fe20008410000 */
[----:B------:R-:W-:Y:S01]  /*b120*/  FMUL.FTZ R2, R91, UR5 ;  /* 0x000000055b027c20 */ /* 0x000fe20008410000 */
[----:B------:R-:W-:Y:S01]  /*b130*/  FMUL.FTZ R91, R110, UR5 ;  /* 0x000000056e5b7c20 */ /* 0x000fe20008410000 */
[----:B------:R-:W-:Y:S01]  /*b140*/  IMAD.IADD R110, R22, 0x1, R17 ;  /* 0x00000001166e7824 */ /* 0x000fe200078e0211 */
[----:B------:R-:W-:Y:S01]  /*b150*/  ULEA UR4, UR38, UR40, 0x3 ;  /* 0x0000002826047291 */ /* 0x000fe2000f8e183f */
[----:B------:R-:W-:Y:S01]  /*b160*/  FMUL.FTZ R137, R92, UR5 ;  /* 0x000000055c897c20 */ /* 0x000fe20008410000 */
[----:B------:R-:W-:Y:S01]  /*b170*/  FMUL.FTZ R92, R111, UR5 ;  /* 0x000000056f5c7c20 */ /* 0x000fe20008410000 */
[----:B------:R-:W-:Y:S01]  /*b180*/  FMUL.FTZ R15, R98, UR5 ;  /* 0x00000005620f7c20 */ /* 0x000fe20008410000 */
[----:B------:R-:W-:Y:S01]  /*b190*/  UIADD3 UR4, UR4, 0x2a840, URZ ;  /* 0x0002a84004047890 */ /* 0x000fe2000fffe03f */
[----:B------:R-:W-:Y:S01]  /*b1a0*/  FMUL.FTZ R98, R118, UR5 ;  /* 0x0000000576627c20 */ /* 0x000fe20008410000 */
[----:B------:R-:W-:Y:S01]  /*b1b0*/  IMAD R118, R12, -0x60, RZ ;  /* 0xffffffa00c767824 */ /* 0x000fe200078e02ff */
[----:B------:R-:W3:Y:S01]  /*b1c0*/  @P2 LDC R101, c[0x0][0x44c] ;  /* 0x00011300ff652b82 */ /* 0x000ee20000000800 */
[----:B01----:R-:W-:Y:S01]  /*b1d0*/  FMUL.FTZ R11, R88, UR5 ;  /* 0x00000005580b7c20 */ /* 0x003fe20008410000 */
[----:B------:R-:W-:Y:S01]  /*b1e0*/  FMUL.FTZ R136, R89, UR5 ;  /* 0x0000000559887c20 */ /* 0x000fe20008410000 */
[----:B--2---:R-:W-:Y:S01]  /*b1f0*/  FMUL.FTZ R0, R90, UR5 ;  /* 0x000000055a007c20 */ /* 0x004fe20008410000 */
[----:B------:R-:W-:Y:S01]  /*b200*/  FMUL.FTZ R88, R103, UR5 ;  /* 0x0000000567587c20 */ /* 0x000fe20008410000 */
[----:B------:R-:W-:Y:S01]  /*b210*/  UPRMT UR4, UR60, 0x654, UR4 ;  /* 0x000006543c047896 */ /* 0x000fe20008000004 */
[----:B------:R-:W-:Y:S01]  /*b220*/  FMUL.FTZ R13, R94, UR5 ;  /* 0x000000055e0d7c20 */ /* 0x000fe20008410000 */
[----:B------:R-:W-:Y:S01]  /*b230*/  FMUL.FTZ R14, R95, UR5 ;  /* 0x000000055f0e7c20 */ /* 0x000fe20008410000 */
[----:B------:R-:W0:Y:S01]  /*b240*/  @P2 LDC R102, c[0x0][0x450] ;  /* 0x00011400ff662b82 */ /* 0x000e220000000800 */
        /* <DEDUP_REMOVED lines=15> */
[----:B---3--:R-:W-:-:S04]  /*b340*/  @P2 IMAD.HI.U32 R101, R110, R101, RZ ;  /* 0x000000656e652227 */ /* 0x008fc800078e00ff */
[----:B------:R-:W-:Y:S01]  /*b350*/  FMUL.FTZ R108, R116, UR5 ;  /* 0x00000005746c7c20 */ /* 0x000fe20008410000 */
[----:B------:R-:W-:Y:S01]  /*b360*/  FMUL.FTZ R109, R117, UR5 ;  /* 0x00000005756d7c20 */ /* 0x000fe20008410000 */
[----:B------:R-:W-:Y:S01]  /*b370*/  FMUL.FTZ R99, R119, UR5 ;  /* 0x0000000577637c20 */ /* 0x000fe20008410000 */
[----:B------:R-:W-:Y:S01]  /*b380*/  FMUL.FTZ R151, R122, UR5 ;  /* 0x000000057a977c20 */ /* 0x000fe20008410000 */
[----:B------:R-:W-:Y:S01]  /*b390*/  FMUL.FTZ R153, R123, UR5 ;  /* 0x000000057b997c20 */ /* 0x000fe20008410000 */
[----:B------:R-:W-:Y:S01]  /*b3a0*/  FMUL.FTZ R124, R124, UR5 ;  /* 0x000000057c7c7c20 */ /* 0x000fe20008410000 */
[----:B------:R-:W-:Y:S01]  /*b3b0*/  FMUL.FTZ R125, R125, UR5 ;  /* 0x000000057d7d7c20 */ /* 0x000fe20008410000 */
[----:B0-----:R-:W-:Y:S01]  /*b3c0*/  @P2 SHF.R.U32.HI R110, RZ, R102, R101 ;  /* 0x00000066ff6e2219 */ /* 0x001fe20000011665 */
[----:B------:R-:W-:Y:S01]  /*b3d0*/  FMUL.FTZ R155, R126, UR5 ;  /* 0x000000057e9b7c20 */ /* 0x000fe20008410000 */
[----:B------:R-:W-:Y:S01]  /*b3e0*/  FMUL.FTZ R157, R127, UR5 ;  /* 0x000000057f9d7c20 */ /* 0x000fe20008410000 */
[----:B------:R-:W-:Y:S01]  /*b3f0*/  FMUL.FTZ R128, R128, UR5 ;  /* 0x0000000580807c20 */ /* 0x000fe20008410000 */
[----:B------:R-:W-:Y:S01]  /*b400*/  FMUL.FTZ R129, R129, UR5 ;  /* 0x0000000581817c20 */ /* 0x000fe20008410000 */
[----:B------:R-:W0:Y:S01]  /*b410*/  SHFL.IDX PT, R111, R110, RZ, 0x1c1f ;  /* 0x001c1fff6e6f7589 */ /* 0x000e2200000e0000 */
[----:B------:R-:W-:Y:S01]  /*b420*/  FMUL.FTZ R175, R130, UR5 ;  /* 0x0000000582af7c20 */ /* 0x000fe20008410000 */
[----:B------:R-:W-:Y:S01]  /*b430*/  FMUL.FTZ R100, R131, UR5 ;  /* 0x0000000583647c20 */ /* 0x000fe20008410000 */
[----:B------:R-:W-:Y:S01]  /*b440*/  FMUL.FTZ R132, R132, UR5 ;  /* 0x0000000584847c20 */ /* 0x000fe20008410000 */
[----:B------:R-:W-:Y:S01]  /*b450*/  FMUL.FTZ R133, R133, UR5 ;  /* 0x0000000585857c20 */ /* 0x000fe20008410000 */
[----:B------:R-:W-:Y:S01]  /*b460*/  FMUL.FTZ R101, R134, UR5 ;  /* 0x0000000586657c20 */ /* 0x000fe20008410000 */
[----:B------:R-:W-:-:S02]  /*b470*/  VIADD R105, R118, 0x1 ;  /* 0x0000000176697836 */ /* 0x000fc40000000000 */
[----:B------:R-:W-:Y:S01]  /*b480*/  FMUL.FTZ R102, R135, UR5 ;  /* 0x0000000587667c20 */ /* 0x000fe20008410000 */
[----:B------:R-:W-:Y:S01]  /*b490*/  FMUL.FTZ R121, R121, UR5 ;  /* 0x0000000579797c20 */ /* 0x000fe20008410000 */
[----:B------:R-:W-:Y:S01]  /*b4a0*/  LOP3.LUT P1, RZ, R19, 0x80000, RZ, 0xc0, !PT ;  /* 0x0008000013ff7812 */ /* 0x000fe2000782c0ff */
[----:B------:R-:W-:Y:S01]  /*b4b0*/  IMAD R105, R18, -0x2, R105 ;  /* 0xfffffffe12697824 */ /* 0x000fe200078e0269 */
[----:B------:R-:W1:Y:S01]  /*b4c0*/  MUFU.TANH R11, R11 ;  /* 0x0000000b000b7308 */ /* 0x000e620000002400 */
[----:B------:R-:W-:Y:S01]  /*b4d0*/  SYNCS.ARRIVE.TRANS64.RED.A1T0 RZ, [UR4], RZ ;  /* 0x000000ffffff79a7 */ /* 0x000fe20008100404 */
[----:B------:R-:W-:Y:S01]  /*b4e0*/  ULOP3.LUT UR4, URZ, UR50, URZ, 0x33, !UPT ;  /* 0x000000323f047292 */ /* 0x000fe2000f8e333f */
[----:B------:R-:W-:Y:S01]  /*b4f0*/  FMUL.FTZ R120, R120, UR5 ;  /* 0x0000000578787c20 */ /* 0x000fe20008410000 */
[C---:B------:R-:W-:Y:S01]  /*b500*/  IADD3 R104, R105.reuse, -UR43, R16 ;  /* 0x8000002b69687c10 */ /* 0x040fe2000fffe010 */
[----:B------:R-:W-:-:S03]  /*b510*/  VIADD R126, R105, 0xffffffff ;  /* 0xffffffff697e7836 */ /* 0x000fc60000000000 */
[----:B------:R-:W2:Y:S01]  /*b520*/  MUFU.TANH R136, R136 ;  /* 0x0000008800887308 */ /* 0x000ea20000002400 */
[----:B------:R-:W-:-:S04]  /*b530*/  VIADD R122, R104, UR4 ;  /* 0x00000004687a7c36 */ /* 0x000fc80008000000 */
[----:B0-----:R-:W-:-:S03]  /*b540*/  IMAD.IADD R114, R122, 0x1, R111 ;  /* 0x000000017a727824 */ /* 0x001fc600078e026f */
[----:B------:R-:W0:Y:S08]  /*b550*/  MUFU.TANH R0, R0 ;  /* 0x0000000000007308 */ /* 0x000e300000002400 */
[----:B------:R-:W3:Y:S08]  /*b560*/  MUFU.TANH R2, R2 ;  /* 0x0000000200027308 */ /* 0x000ef00000002400 */
        /* <DEDUP_REMOVED lines=43> */
[----:B------:R5:W0:Y:S02]  /*b820*/  MUFU.TANH R113, R120 ;  /* 0x0000007800717308 */ /* 0x000a240000002400 */
[----:B-----5:R-:W-:-:S04]  /*b830*/  VIADD R120, R104, UR51 ;  /* 0x0000003368787c36 */ /* 0x020fc80008000000 */
[----:B------:R-:W-:Y:S01]  /*b840*/  IMAD.IADD R112, R120, 0x1, R111 ;  /* 0x0000000178707824 */ /* 0x000fe200078e026f */
[----:B-1234-:R-:W-:Y:S06]  /*b850*/  @!P1 BRA `(.L_x_1033) ;  /* 0x0000000000549947 */ /* 0x01efec0003800000 */
[----:B------:R-:W-:Y:S01]  /*b860*/  IADD3 R111, R16, -UR43, R111 ;  /* 0x8000002b106f7c10 */ /* 0x000fe2000fffe06f */
        /* <DEDUP_REMOVED lines=11> */
.L_x_1035:
[----:B------:R-:W-:-:S05]  /*b920*/  IMAD.U32 R115, RZ, RZ, UR41 ;  /* 0x00000029ff737e24 */ /* 0x000fca000f8e00ff */
[----:B------:R-:W-:-:S13]  /*b930*/  ISETP.NE.AND P1, PT, R115, 0x1, PT ;  /* 0x000000017300780c */ /* 0x000fda0003f25270 */
[----:B------:R-:W1:Y:S02]  /*b940*/  @P1 LDC.64 R104, c[0x0][0x9e8] ;  /* 0x00027a00ff681b82 */ /* 0x000e640000000a00 */
[----:B-1----:R-:W-:-:S05]  /*b950*/  @P1 IMAD.HI.U32 R104, R111, R104, RZ ;  /* 0x000000686f681227 */ /* 0x002fca00078e00ff */
[----:B------:R-:W-:-:S07]  /*b960*/  @P1 SHF.R.U32.HI R111, RZ, R105, R104 ;  /* 0x00000069ff6f1219 */ /* 0x000fce0000011668 */
.L_x_1036:
[----:B------:R-:W-:Y:S05]  /*b970*/  BSYNC B0 ;  /* 0x0000000000007941 */ /* 0x000fea0003800000 */
.L_x_1034:
[----:B------:R-:W-:-:S05]  /*b980*/  IMAD R111, R111, R115, R126 ;  /* 0x000000736f6f7224 */ /* 0x000fca00078e027e */
[----:B------:R-:W-:Y:S02]  /*b990*/  VIADDMNMX R112, R111, R115, R112, PT ;  /* 0x000000736f707246 */ /* 0x000fe40003800170 */
[----:B------:R-:W-:-:S07]  /*b9a0*/  VIMNMX R114, R114, R111, !PT ;  /* 0x0000006f72727248 */ /* 0x000fce0007fe0100 */
.L_x_1033:
        /* <DEDUP_REMOVED lines=9> */
[----:B------:R-:W-:Y:S02]  /*ba40*/  FSEL R185, R136, -INF , !P4 ;  /* 0xff80000088b97808 */ /* 0x000fe40006000000 */
[----:B------:R-:W-:Y:S02]  /*ba50*/  ISETP.LT.OR P3, PT, R112, 0xa, P3 ;  /* 0x0000000a7000780c */ /* 0x000fe40001f61670 */
[----:B------:R-:W-:-:S02]  /*ba60*/  ISETP.GE.AND P4, PT, R118, 0x11, PT ;  /* 0x000000117600780c */ /* 0x000fc40003f86270 */
[----:B0-----:R-:W-:Y:S02]  /*ba70*/  FSEL R181, R93, -INF , !P3 ;  /* 0xff8000005db57808 */ /* 0x001fe40005800000 */
        /* <DEDUP_REMOVED lines=80> */
[----:B------:R-:W-:Y:S01]  /*bf80*/  ISETP.GE.AND P3, PT, R118, 0x51, PT ;  /* 0x000000517600780c */ /* 0x000fe20003f66270 */
[----:B------:R-:W0:Y:S03]  /*bf90*/  SHFL.IDX PT, R125, R110, 0x1, 0x1c1f ;  /* 0x003c1f006e7d7f89 */ /* 0x000e2600000e0000 */
[----:B------:R-:W-:-:S04]  /*bfa0*/  ISETP.GT.AND P4, PT, R114, 0x50, !P3 ;  /* 0x000000507200780c */ /* 0x000fc80005f84270 */
[----:B------:R-:W-:-:S04]  /*bfb0*/  ISETP.LT.OR P4, PT, R112, 0x51, P4 ;  /* 0x000000517000780c */ /* 0x000fc80002781670 */
[----:B------:R-:W-:Y:S02]  /*bfc0*/  FSEL R105, R128, -INF , !P4 ;  /* 0xff80000080697808 */ /* 0x000fe40006000000 */
[----:B------:R-:W-:-:S04]  /*bfd0*/  ISETP.GE.AND P4, PT, R118, 0x52, PT ;  /* 0x000000527600780c */ /* 0x000fc80003f86270 */
[----:B------:R-:W-:-:S04]  /*bfe0*/  ISETP.GT.AND P5, PT, R114, 0x51, !P4 ;  /* 0x000000517200780c */ /* 0x000fc800067a4270 */
[----:B------:R-:W-:Y:S01]  /*bff0*/  ISETP.LT.OR P5, PT, R112, 0x52, P5 ;  /* 0x000000527000780c */ /* 0x000fe20002fa1670 */
[----:B0-----:R-:W-:-:S03]  /*c000*/  IMAD.IADD R104, R120, 0x1, R125 ;  /* 0x0000000178687824 */ /* 0x001fc600078e027d */
[----:B------:R-:W-:Y:S01]  /*c010*/  FSEL R103, R129, -INF , !P5 ;  /* 0xff80000081677808 */ /* 0x000fe20006800000 */
[----:B------:R-:W-:Y:S01]  /*c020*/  IMAD.IADD R106, R122, 0x1, R125 ;  /* 0x000000017a6a7824 */ /* 0x000fe200078e027d */
        /* <DEDUP_REMOVED lines=9> */
[----:B------:R-:W-:-:S04]  /*c0c0*/  ISETP.GE.AND P6, PT, R118, 0x5a, PT ;  /* 0x0000005a7600780c */ /* 0x000fc80003fc6270 */
[----:B------:R-:W-:Y:S02]  /*c0d0*/  P2R R116, PR, RZ, 0x40 ;  /* 0x00000040ff747803 */ /* 0x000fe40000000000 */
[----:B------:R-:W-:-:S04]  /*c0e0*/  ISETP.GT.AND P6, PT, R114, 0x59, !P6 ;  /* 0x000000597200780c */ /* 0x000fc800077c4270 */
[----:B------:R-:W-:-:S04]  /*c0f0*/  ISETP.LT.OR P6, PT, R112, 0x5a, P6 ;  /* 0x0000005a7000780c */ /* 0x000fc800037c1670 */
[----:B------:R-:W-:Y:S02]  /*c100*/  FSEL R11, R133, -INF , !P6 ;  /* 0xff800000850b7808 */ /* 0x000fe40007000000 */
[----:B------:R-:W-:-:S13]  /*c110*/  LOP3.LUT P6, RZ, R19, 0x80000, RZ, 0xc0, !PT ;  /* 0x0008000013ff7812 */ /* 0x000fda00078cc0ff */
[----:B------:R-:W-:Y:S05]  /*c120*/  @!P6 BRA `(.L_x_1037) ;  /* 0x000000000054e947 */ /* 0x000fea0003800000 */
[----:B------:R-:W-:Y:S01]  /*c130*/  IADD3 R125, R16, -UR43, R125 ;  /* 0x8000002b107d7c10 */ /* 0x000fe2000fffe07d */
        /* <DEDUP_REMOVED lines=11> */
.L_x_1039:
[----:B------:R-:W-:-:S05]  /*c1f0*/  IMAD.U32 R110, RZ, RZ, UR41 ;  /* 0x00000029ff6e7e24 */ /* 0x000fca000f8e00ff */
[----:B------:R-:W-:-:S13]  /*c200*/  ISETP.NE.AND P6, PT, R110, 0x1, PT ;  /* 0x000000016e00780c */ /* 0x000fda0003fc5270 */
[----:B------:R-:W0:Y:S02]  /*c210*/  @P6 LDC.64 R96, c[0x0][0x9e8] ;  /* 0x00027a00ff606b82 */ /* 0x000e240000000a00 */
[----:B0-----:R-:W-:-:S05]  /*c220*/  @P6 IMAD.HI.U32 R96, R125, R96, RZ ;  /* 0x000000607d606227 */ /* 0x001fca00078e00ff */
[----:B------:R-:W-:-:S07]  /*c230*/  @P6 SHF.R.U32.HI R125, RZ, R97, R96 ;  /* 0x00000061ff7d6219 */ /* 0x000fce0000011660 */
.L_x_1040:
[----:B------:R-:W-:Y:S05]  /*c240*/  BSYNC B0 ;  /* 0x0000000000007941 */ /* 0x000fea0003800000 */
.L_x_1038:
[----:B------:R-:W-:-:S05]  /*c250*/  IMAD R125, R125, R110, R126 ;  /* 0x0000006e7d7d7224 */ /* 0x000fca00078e027e */
[----:B------:R-:W-:Y:S02]  /*c260*/  VIADDMNMX R104, R125, R110, R104, PT ;  /* 0x0000006e7d687246 */ /* 0x000fe40003800168 */
[----:B------:R-:W-:-:S07]  /*c270*/  VIMNMX R106, R106, R125, !PT ;  /* 0x0000007d6a6a7248 */ /* 0x000fce0007fe0100 */
.L_x_1037:
[C---:B------:R-:W-:Y:S02]  /*c280*/  ISETP.GT.AND P1, PT, R106.reuse, 0x1, !P1 ;  /* 0x000000016a00780c */ /* 0x040fe40004f24270 */
[----:B------:R-:W-:Y:S02]  /*c290*/  ISETP.GT.AND P2, PT, R106, 0x8, !P2 ;  /* 0x000000086a00780c */ /* 0x000fe40005744270 */
[C---:B------:R-:W-:Y:S02]  /*c2a0*/  ISETP.LT.OR P1, PT, R104.reuse, 0x2, P1 ;  /* 0x000000026800780c */ /* 0x040fe40000f21670 */
[----:B------:R-:W-:Y:S02]  /*c2b0*/  ISETP.LT.OR P2, PT, R104, 0x9, P2 ;  /* 0x000000096800780c */ /* 0x000fe40001741670 */
[----:B------:R-:W-:Y:S02]  /*c2c0*/  FSEL R97, R2, -INF , !P1 ;  /* 0xff80000002617808 */ /* 0x000fe40004800000 */
[----:B------:R-:W-:-:S02]  /*c2d0*/  ISETP.NE.AND P1, PT, R127, RZ, PT ;  /* 0x000000ff7f00720c */ /* 0x000fc40003f25270 */
[----:B------:R-:W-:Y:S02]  /*c2e0*/  FSEL R125, R13, -INF , !P2 ;  /* 0xff8000000d7d7808 */ /* 0x000fe40005000000 */
[----:B------:R-:W-:Y:S02]  /*c2f0*/  ISETP.GT.AND P1, PT, R106, 0x9, !P1 ;  /* 0x000000096a00780c */ /* 0x000fe40004f24270 */
[----:B------:R-:W-:Y:S02]  /*c300*/  ISETP.NE.AND P2, PT, R135, RZ, PT ;  /* 0x000000ff8700720c */ /* 0x000fe40003f45270 */
[----:B------:R-:W-:Y:S02]  /*c310*/  ISETP.LT.OR P1, PT, R104, 0xa, P1 ;  /* 0x0000000a6800780c */ /* 0x000fe40000f21670 */
[----:B------:R-:W-:Y:S02]  /*c320*/  ISETP.NE.AND P6, PT, R136, RZ, PT ;  /* 0x000000ff8800720c */ /* 0x000fe40003fc5270 */
[----:B------:R-:W-:-:S02]  /*c330*/  FSEL R127, R14, -INF , !P1 ;  /* 0xff8000000e7f7808 */ /* 0x000fc40004800000 */
[----:B------:R-:W-:Y:S01]  /*c340*/  ISETP.NE.AND P1, PT, R130, RZ, PT ;  /* 0x000000ff8200720c */ /* 0x000fe20003f25270 */
[----:B------:R-:W0:Y:S01]  /*c350*/  LDC R14, c[0x0][0x988] ;  /* 0x00026200ff0e7b82 */ /* 0x000e220000000800 */
        /* <DEDUP_REMOVED lines=21> */
[----:B------:R-:W-:Y:S02]  /*c4b0*/  FMNMX.FTZ R2, R145, R2, !PT ;  /* 0x0000000291027209 */ /* 0x000fe40007810000 */
        /* <DEDUP_REMOVED lines=30> */
[----:B------:R-:W-:-:S02]  /*c6a0*/  ISETP.NE.AND P2, PT, R147, RZ, PT ;  /* 0x000000ff9300720c */ /* 0x000fc40003f45270 */
        /* <DEDUP_REMOVED lines=51> */
[----:B------:R-:W-:Y:S02]  /*c9e0*/  ISETP.LT.OR P2, PT, R104, 0x5a, P2 ;  /* 0x0000005a6800780c */ /* 0x000fe40001741670 */
[----:B------:R-:W-:Y:S02]  /*c9f0*/  FSEL R20, R0, RZ, P1 ;  /* 0x000000ff00147208 */ /* 0x000fe40000800000 */
[----:B------:R-:W-:Y:S02]  /*ca00*/  FMNMX.FTZ R0, R189, R10, !PT ;  /* 0x0000000abd007209 */ /* 0x000fe40007810000 */
[----:B------:R-:W-:Y:S01]  /*ca10*/  FSEL R2, R13, RZ, P1 ;  /* 0x000000ff0d027208 */ /* 0x000fe20000800000 */
[--C-:B------:R-:W-:Y:S01]  /*ca20*/  FFMA.FTZ R148, R143, R14, -R20.reuse ;  /* 0x0000000e8f947223 */ /* 0x100fe20000010814 */
[----:B------:R-:W-:Y:S01]  /*ca30*/  FMNMX.FTZ R0, R97, R0, !PT ;  /* 0x0000000061007209 */ /* 0x000fe20007810000 */
[-CC-:B------:R-:W-:Y:S01]  /*ca40*/  FFMA.FTZ R143, R145, R14.reuse, -R20.reuse ;  /* 0x0000000e918f7223 */ /* 0x180fe20000010814 */
[----:B------:R-:W-:Y:S01]  /*ca50*/  FSEL R145, R100, -INF , !P4 ;  /* 0xff80000064917808 */ /* 0x000fe20006000000 */
[--C-:B------:R-:W-:Y:S01]  /*ca60*/  FFMA.FTZ R154, R159, R14, -R20.reuse ;  /* 0x0000000e9f9a7223 */ /* 0x100fe20000010814 */
[----:B------:R-:W-:Y:S01]  /*ca70*/  FMNMX.FTZ R0, R125, R0, !PT ;  /* 0x000000007d007209 */ /* 0x000fe20007810000 */
[-CC-:B------:R-:W-:Y:S01]  /*ca80*/  FFMA.FTZ R150, R141, R14.reuse, -R20.reuse ;  /* 0x0000000e8d967223 */ /* 0x180fe20000010814 */
[----:B------:R-:W-:Y:S01]  /*ca90*/  FSEL R159, R101, -INF , !P5 ;  /* 0xff800000659f7808 */ /* 0x000fe20006800000 */
[--C-:B------:R-:W-:Y:S01]  /*caa0*/  FFMA.FTZ R142, R109, R14, -R20.reuse ;  /* 0x0000000e6d8e7223 */ /* 0x100fe20000010814 */
[----:B------:R-:W-:Y:S01]  /*cab0*/  FMNMX.FTZ R0, R127, R0, !PT ;  /* 0x000000007f007209 */ /* 0x000fe20007810000 */
[--C-:B------:R-:W-:Y:S01]  /*cac0*/  FFMA.FTZ R138, R93, R14, -R20.reuse ;  /* 0x0000000e5d8a7223 */ /* 0x100fe20000010814 */
[----:B------:R-:W-:Y:S01]  /*cad0*/  FSEL R141, R102, -INF , !P2 ;  /* 0xff800000668d7808 */ /* 0x000fe20005000000 */
        /* <DEDUP_REMOVED lines=24> */
[----:B------:R-:W-:Y:S01]  /*cc60*/  FFMA.FTZ R103, R103, R14, -R20 ;  /* 0x0000000e67677223 */ /* 0x000fe20000010814 */
[----:B------:R-:W-:Y:S01]  /*cc70*/  FMNMX.FTZ R0, R91, R0, !PT ;  /* 0x000000005b007209 */ /* 0x000fe20007810000 */
[----:B------:R-:W-:Y:S03]  /*cc80*/  MUFU.EX2 R187, R187 ;  /* 0x000000bb00bb7308 */ /* 0x000fe60000000800 */
[----:B------:R-:W-:-:S04]  /*cc90*/  FMNMX.FTZ R0, R21, R0, !PT ;  /* 0x0000000015007209 */ /* 0x000fc80007810000 */
        /* <DEDUP_REMOVED lines=17> */
[----:B------:R-:W-:-:S05]  /*cdb0*/  FMNMX.FTZ R0, R141, R0, !PT ;  /* 0x000000008d007209 */ /* 0x000fca0007810000 */
[----:B------:R-:W0:Y:S01]  /*cdc0*/  SHFL.BFLY PT, R15, R0, 0x2, 0x1f ;  /* 0x0c401f00000f7f89 */ /* 0x000e2200000e0000 */
        /* <DEDUP_REMOVED lines=9> */
[----:B0-----:R-:W-:Y:S01]  /*ce60*/  FMNMX.FTZ R15, R15, R0, !PT ;  /* 0x000000000f0f7209 */ /* 0x001fe20007810000 */
[----:B------:R-:W-:-:S03]  /*ce70*/  FMUL.FTZ R0, R93, R14 ;  /* 0x0000000e5d007220 */ /* 0x000fc60000410000 */
[C---:B------:R-:W-:Y:S01]  /*ce80*/  FSETP.NEU.FTZ.AND P1, PT, R15.reuse, -INF , PT ;  /* 0xff8000000f00780b */ /* 0x040fe20003f3d000 */
[C---:B------:R-:W-:Y:S02]  /*ce90*/  FMUL.FTZ R94, R15.reuse, R14 ;  /* 0x0000000e0f5e7220 */ /* 0x040fe40000410000 */
[----:B------:R-:W-:Y:S01]  /*cea0*/  MUFU.EX2 R146, R146 ;  /* 0x0000009200927308 */ /* 0x000fe20000000800 */
[----:B------:R-:W-:Y:S02]  /*ceb0*/  FSEL R109, R15, RZ, P1 ;  /* 0x000000ff0f6d7208 */ /* 0x000fe40000800000 */
[----:B------:R-:W-:-:S03]  /*cec0*/  FSEL R94, R94, RZ, P1 ;  /* 0x000000ff5e5e7208 */ /* 0x000fc60000800000 */
[----:B------:R-:W-:Y:S02]  /*ced0*/  FADD.FTZ R109, -R109, R10 ;  /* 0x0000000a6d6d7221 */ /* 0x000fe40000010100 */
[----:B------:R-:W0:Y:S01]  /*cee0*/  MUFU.EX2 R0, R0 ;  /* 0x0000000000007308 */ /* 0x000e220000000800 */
[-CC-:B------:R-:W-:Y:S01]  /*cef0*/  FFMA.FTZ R11, R189, R14.reuse, -R94.reuse ;  /* 0x0000000ebd0b7223 */ /* 0x180fe2000001085e */
[-CC-:B------:R-:W-:Y:S01]  /*cf00*/  FFMA.FTZ R20, R97, R14.reuse, -R94.reuse ;  /* 0x0000000e61147223 */ /* 0x180fe2000001085e */
[-C--:B------:R-:W-:Y:S01]  /*cf10*/  FMUL.FTZ R109, R109, R14.reuse ;  /* 0x0000000e6d6d7220 */ /* 0x080fe20000410000 */
        /* <DEDUP_REMOVED lines=11> */
[--C-:B------:R-:W-:Y:S01]  /*cfd0*/  FFMA.FTZ R139, R139, R14, -R94.reuse ;  /* 0x0000000e8b8b7223 */ /* 0x100fe2000001085e */
[----:B------:R-:W1:Y:S01]  /*cfe0*/  MUFU.EX2 R2, R109 ;  /* 0x0000006d00027308 */ /* 0x000e620000000800 */
        /* <DEDUP_REMOVED lines=8> */
[----:B------:R-:W-:Y:S01]  /*d070*/  FADD.FTZ R8, R158, R113 ;  /* 0x000000719e087221 */ /* 0x000fe20000010000 */
[-CC-:B------:R-:W-:Y:S01]  /*d080*/  FFMA.FTZ R155, R155, R14.reuse, -R94.reuse ;  /* 0x0000000e9b9b7223 */ /* 0x180fe2000001085e */
[-CC-:B------:R-:W-:Y:S01]  /*d090*/  FFMA.FTZ R157, R157, R14.reuse, -R94.reuse ;  /* 0x0000000e9d9d7223 */ /* 0x180fe2000001085e */
[-CC-:B------:R-:W-:Y:S01]  /*d0a0*/  FFMA.FTZ R175, R175, R14.reuse, -R94.reuse ;  /* 0x0000000eafaf7223 */ /* 0x180fe2000001085e */
[-CC-:B------:R-:W-:Y:S01]  /*d0b0*/  FFMA.FTZ R145, R145, R14.reuse, -R94.reuse ;  /* 0x0000000e91917223 */ /* 0x180fe2000001085e */
[-CC-:B------:R-:W-:Y:S01]  /*d0c0*/  FFMA.FTZ R159, R159, R14.reuse, -R94.reuse ;  /* 0x0000000e9f9f7223 */ /* 0x180fe2000001085e */
[----:B------:R-:W-:Y:S01]  /*d0d0*/  FFMA.FTZ R94, R141, R14, -R94 ;  /* 0x0000000e8d5e7223 */ /* 0x000fe2000001085e */
[----:B------:R-:W2:Y:S01]  /*d0e0*/  MUFU.EX2 R88, R88 ;  /* 0x0000005800587308 */ /* 0x000ea20000000800 */
[----:B-1----:R-:W-:-:S07]  /*d0f0*/  FFMA.FTZ R3, R2, R3, R11 ;  /* 0x0000000302037223 */ /* 0x002fce000001000b */
[----:B------:R-:W1:Y:S01]  /*d100*/  MUFU.EX2 R93, R93 ;  /* 0x0000005d005d7308 */ /* 0x000e620000000800 */
[----:B0-----:R-:W-:-:S07]  /*d110*/  FADD.FTZ R3, R20, R3 ;  /* 0x0000000314037221 */ /* 0x001fce0000010000 */
[----:B------:R-:W0:Y:S01]  /*d120*/  MUFU.EX2 R90, R90 ;  /* 0x0000005a005a7308 */ /* 0x000e220000000800 */
[----:B--2---:R-:W-:Y:S01]  /*d130*/  FADD.FTZ R98, R88, R3 ;  /* 0x0000000358627221 */ /* 0x004fe20000010000 */
[----:B------:R-:W-:-:S04]  /*d140*/  FADD.FTZ R3, R181, R8 ;  /* 0x00000008b5037221 */ /* 0x000fc80000010000 */
[----:B------:R-:W-:Y:S02]  /*d150*/  FADD.FTZ R8, R152, R3 ;  /* 0x0000000398087221 */ /* 0x000fe40000010000 */
[----:B------:R-:W2:Y:S02]  /*d160*/  MUFU.EX2 R97, R97 ;  /* 0x0000006100617308 */ /* 0x000ea40000000800 */
[----:B------:R-:W-:-:S04]  /*d170*/  FADD.FTZ R3, R177, R8 ;  /* 0x00000008b1037221 */ /* 0x000fc80000010000 */
[----:B------:R-:W-:Y:S02]  /*d180*/  FADD.FTZ R8, R154, R3 ;  /* 0x000000039a087221 */ /* 0x000fe40000010000 */
[----:B------:R-:W3:Y:S02]  /*d190*/  MUFU.EX2 R92, R92 ;  /* 0x0000005c005c7308 */ /* 0x000ee40000000800 */
[----:B------:R-:W-:-:S04]  /*d1a0*/  FADD.FTZ R3, R149, R8 ;  /* 0x0000000895037221 */ /* 0x000fc80000010000 */
[----:B------:R-:W-:Y:S02]  /*d1b0*/  FADD.FTZ R8, R148, R3 ;  /* 0x0000000394087221 */ /* 0x000fe40000010000 */
[----:B------:R-:W4:Y:S08]  /*d1c0*/  MUFU.EX2 R105, R105 ;  /* 0x0000006900697308 */ /* 0x000f300000000800 */
[----:B------:R1:W-:Y:S08]  /*d1d0*/  MUFU.EX2 R100, R21 ;  /* 0x0000001500647308 */ /* 0x0003f00000000800 */
[----:B------:R-:W5:Y:S01]  /*d1e0*/  MUFU.EX2 R89, R89 ;  /* 0x0000005900597308 */ /* 0x000f620000000800 */
[----:B-1----:R-:W-:-:S04]  /*d1f0*/  FADD.FTZ R21, R93, R98 ;  /* 0x000000625d157221 */ /* 0x002fc80000010000 */
[----:B0-----:R-:W-:-:S03]  /*d200*/  FADD.FTZ R98, R90, R21 ;  /* 0x000000155a627221 */ /* 0x001fc60000010000 */
[----:B------:R-:W0:Y:S01]  /*d210*/  MUFU.EX2 R96, R96 ;  /* 0x0000006000607308 */ /* 0x000e220000000800 */
[----:B--2---:R-:W-:-:S04]  /*d220*/  FADD.FTZ R21, R97, R98 ;  /* 0x0000006261157221 */ /* 0x004fc80000010000 */
[----:B---3--:R-:W-:Y:S01]  /*d230*/  FADD.FTZ R98, R92, R21 ;  /* 0x000000155c627221 */ /* 0x008fe20000010000 */
[----:B------:R-:W-:Y:S02]  /*d240*/  FADD.FTZ R21, R143, R8 ;  /* 0x000000088f157221 */ /* 0x000fe40000010000 */
[----:B------:R-:W1:Y:S01]  /*d250*/  MUFU.EX2 R10, R91 ;  /* 0x0000005b000a7308 */ /* 0x000e620000000800 */
[----:B----4-:R-:W-:Y:S01]  /*d260*/  FADD.FTZ R98, R105, R98 ;  /* 0x0000006269627221 */ /* 0x010fe20000010000 */
[----:B------:R-:W-:-:S03]  /*d270*/  FADD.FTZ R8, R150, R21 ;  /* 0x0000001596087221 */ /* 0x000fc60000010000 */
[----:B-----5:R-:W-:Y:S01]  /*d280*/  FADD.FTZ R3, R89, R98 ;  /* 0x0000006259037221 */ /* 0x020fe20000010000 */
[----:B------:R-:W-:Y:S02]  /*d290*/  FADD.FTZ R21, R101, R8 ;  /* 0x0000000865157221 */ /* 0x000fe40000010000 */
[----:B------:R-:W2:Y:S01]  /*d2a0*/  MUFU.EX2 R102, R139 ;  /* 0x0000008b00667308 */ /* 0x000ea20000000800 */
[----:B0-----:R-:W-:Y:S01]  /*d2b0*/  FADD.FTZ R3, R96, R3 ;  /* 0x0000000360037221 */ /* 0x001fe20000010000 */
[----:B------:R-:W-:-:S04]  /*d2c0*/  FADD.FTZ R8, R144, R21 ;  /* 0x0000001590087221 */ /* 0x000fc80000010000 */
[----:B------:R-:W-:Y:S02]  /*d2d0*/  FADD.FTZ R21, R115, R8 ;  /* 0x0000000873157221 */ /* 0x000fe40000010000 */
[----:B------:R-:W0:Y:S01]  /*d2e0*/  MUFU.EX2 R95, R95 ;  /* 0x0000005f005f7308 */ /* 0x000e220000000800 */
[----:B-1----:R-:W-:Y:S01]  /*d2f0*/  FADD.FTZ R3, R10, R3 ;  /* 0x000000030a037221 */ /* 0x002fe20000010000 */
[----:B------:R-:W-:-:S03]  /*d300*/  FADD.FTZ R8, R146, R21 ;  /* 0x0000001592087221 */ /* 0x000fc60000010000 */
[----:B------:R-:W-:-:S03]  /*d310*/  FADD.FTZ R3, R100, R3 ;  /* 0x0000000364037221 */ /* 0x000fc60000010000 */
        /* <DEDUP_REMOVED lines=42> */
.L_x_1041:
[----:B------:R-:W-:Y:S01]  /*d5c0*/  UIADD3 UR10, UR10, 0x2a860, URZ ;  /* 0x0002a8600a0a7890 */ /* 0x000fe2000fffe03f */
[C---:B------:R-:W-:Y:S01]  /*d5d0*/  ISETP.GT.AND P1, PT, R12.reuse, R23, PT ;  /* 0x000000170c00720c */ /* 0x040fe20003f24270 */
[----:B------:R-:W-:Y:S01]  /*d5e0*/  UMOV UR7, UR39 ;  /* 0x0000002700077c82 */ /* 0x000fe20008000000 */
[----:B------:R-:W-:Y:S01]  /*d5f0*/  UMOV UR4, UR38 ;  /* 0x0000002600047c82 */ /* 0x000fe20008000000 */
[----:B------:R-:W-:Y:S01]  /*d600*/  UPRMT UR10, UR60, 0x654, UR10 ;  /* 0x000006543c0a7896 */ /* 0x000fe2000800000a */
[----:B------:R-:W-:Y:S01]  /*d610*/  F2FP.F16.F32.PACK_AB R154, R149, R154 ;  /* 0x0000009a959a723e */ /* 0x000fe200000000ff */
[----:B------:R-:W-:Y:S01]  /*d620*/  VIADD R12, R12, 0xffffffff ;  /* 0xffffffff0c0c7836 */ /* 0x000fe20000000000 */
[----:B------:R-:W-:Y:S02]  /*d630*/  F2FP.F16.F32.PACK_AB R148, R143, R148 ;  /* 0x000000948f94723e */ /* 0x000fe400000000ff */
[----:B------:R-:W-:Y:S01]  /*d640*/  F2FP.F16.F32.PACK_AB R151, R100, R10 ;  /* 0x0000000a6497723e */ /* 0x000fe200000000ff */
[----:B------:R-:W-:Y:S01]  /*d650*/  IMAD.MOV.U32 R10, RZ, RZ, R15 ;  /* 0x000000ffff0a7224 */ /* 0x000fe200078e000f */
[----:B------:R-:W-:Y:S01]  /*d660*/  F2FP.F16.F32.PACK_AB R138, R9, R138 ;  /* 0x0000008a098a723e */ /* 0x000fe200000000ff */
[----:B------:R-:W-:Y:S01]  /*d670*/  IMAD.MOV.U32 R9, RZ, RZ, R13 ;  /* 0x000000ffff097224 */ /* 0x000fe200078e000d */
[----:B------:R-:W-:Y:S01]  /*d680*/  SYNCS.ARRIVE.TRANS64.RED.A1T0 RZ, [UR10], RZ ;  /* 0x000000ffffff79a7 */ /* 0x000fe2000810040a */
        /* <DEDUP_REMOVED lines=19> */
[----:B------:R-:W-:Y:S01]  /*d7c0*/  F2FP.F16.F32.PACK_AB R139, R94, R112 ;  /* 0x000000705e8b723e */ /* 0x000fe200000000ff */
[----:B------:R-:W-:Y:S06]  /*d7d0*/  @P1 BRA `(.L_x_1042) ;  /* 0xffffffcc00281947 */ /* 0x000fec000383ffff */
.L_x_1023:
        /* <DEDUP_REMOVED lines=67> */
.L_x_1043:
[----:B------:R-:W-:Y:S01]  /*dc10*/  ULEA UR5, UR38, UR40, 0x3 ;  /* 0x0000002826057291 */ /* 0x000fe2000f8e183f */
[----:B------:R-:W-:-:S05]  /*dc20*/  IMAD.U32 R0, RZ, RZ, UR39 ;  /* 0x00000027ff007e24 */ /* 0x000fca000f8e00ff */
[----:B------:R-:W-:-:S04]  /*dc30*/  SHF.L.U32 R0, R0, 0x1f, RZ ;  /* 0x0000001f00007819 */ /* 0x000fc800000006ff */
[----:B------:R0:W1:Y:S01]  /*dc40*/  SYNCS.PHASECHK.TRANS64.TRYWAIT P1, [UR5+0x2a850], R0 ;  /* 0x02a85000ff0075a7 */ /* 0x0000620008020145 */
[----:B------:R-:W-:Y:S05]  /*dc50*/  @!P0 BRA `(.L_x_1044) ;  /* 0x0000000000048947 */ /* 0x000fea0003800000 */
[----:B------:R-:W-:Y:S01]  /*dc60*/  BPT.TRAP 0x1 ;  /* 0x000000040000795c */ /* 0x000fe20000300000 */
.L_x_1044:
[----:B-1----:R-:W-:Y:S05]  /*dc70*/  @P1 BRA `(.L_x_1045) ;  /* 0x0000000000081947 */ /* 0x002fea0003800000 */
[----:B------:R-:W1:Y:S02]  /*dc80*/  SYNCS.PHASECHK.TRANS64.TRYWAIT P1, [UR5+0x2a850], R0 ;  /* 0x02a85000ff0075a7 */ /* 0x000e640008020145 */
[----:B-1----:R-:W-:Y:S05]  /*dc90*/  @!P1 BRA `(.L_x_1046) ;  /* 0x0000006c00089947 */ /* 0x002fea0003800000 */
.L_x_1045:
[----:B------:R-:W-:Y:S01]  /*dca0*/  UIADD3 UR40, UR40, 0x400, URZ ;  /* 0x0000040028287890 */ /* 0x000fe2000fffe03f */
[----:B------:R-:W-:Y:S01]  /*dcb0*/  WARPGROUP.ARRIVE ;  /* 0x00000000000079c5 */ /* 0x000fe20000000000 */
[----:B------:R-:W-:Y:S01]  /*dcc0*/  UMOV UR7, 0x40000040 ;  /* 0x4000004000077882 */ /* 0x000fe20000000000 */
[----:B-1----:R-:W1:Y:S01]  /*dcd0*/  SHFL.BFLY PT, R5, R8, 0x2, 0x1f ;  /* 0x0c401f0008057f89 */ /* 0x002e6200000e0000 */
[----:B------:R-:W-:Y:S01]  /*dce0*/  USHF.R.U32.HI UR40, URZ, 0x4, UR40 ;  /* 0x000000043f287899 */ /* 0x000fe20008011628 */
[----:B------:R-:W-:Y:S02]  /*dcf0*/  IMAD.MOV.U32 R4, RZ, RZ, RZ ;  /* 0x000000ffff047224 */ /* 0x000fe400078e00ff */
[----:B0-----:R-:W0:Y:S01]  /*dd00*/  SHFL.BFLY PT, R0, R3, 0x2, 0x1f ;  /* 0x0c401f0003007f89 */ /* 0x001e2200000e0000 */
[----:B------:R-:W-:Y:S01]  /*dd10*/  ULOP3.LUT UR40, UR40, 0x3fff, URZ, 0xc0, !UPT ;  /* 0x00003fff28287892 */ /* 0x000fe2000f8ec03f */
[----:B------:R-:W-:-:S03]  /*dd20*/  IMAD.MOV.U32 R88, RZ, RZ, -0x800000 ;  /* 0xff800000ff587424 */ /* 0x000fc600078e00ff */
[----:B------:R-:W-:-:S04]  /*dd30*/  ULOP3.LUT UR4, UR40, 0x3000000, URZ, 0xfc, !UPT ;  /* 0x0300000028047892 */ /* 0x000fc8000f8efc3f */
[----:B------:R-:W-:-:S07]  /*dd40*/  UIMAD UR4, UR38, 0x600, UR4 ;  /* 0x00000600260478a4 */ /* 0x000fce000f8e0204 */
[----:B------:R-:W-:Y:S02]  /*dd50*/  UMOV UR6, UR4 ;  /* 0x0000000400067c82 */ /* 0x000fe40008000000 */
[----:B------:R-:W-:Y:S01]  /*dd60*/  HGMMA.64x128x16.F32 R24, R156, gdesc[UR4].tnspB, R24, gsb0 ;  /* 0x41e000049c187df0 */ /* 0x000fe20008000818 */
[----:B------:R-:W-:Y:S01]  /*dd70*/  UIADD3 UR6, UR4, 0x80, URZ ;  /* 0x0000008004067890 */ /* 0x000fe2000fffe03f */
[----:B-1----:R-:W-:Y:S01]  /*dd80*/  FADD.FTZ R5, R5, R8 ;  /* 0x0000000805057221 */ /* 0x002fe20000010000 */
[----:B------:R-:W-:Y:S01]  /*dd90*/  UMOV UR7, 0x40000040 ;  /* 0x4000004000077882 */ /* 0x000fe20000000000 */
[----:B------:R-:W-:Y:S02]  /*dda0*/  IMAD.MOV.U32 R8, RZ, RZ, RZ ;  /* 0x000000ffff087224 */ /* 0x000fe400078e00ff */
[----:B0-----:R-:W-:Y:S02]  /*ddb0*/  FADD.FTZ R2, R0, R3 ;  /* 0x0000000300027221 */ /* 0x001fe40000010000 */
[----:B------:R-:W0:Y:S04]  /*ddc0*/  SHFL.BFLY PT, R0, R5, 0x1, 0x1f ;  /* 0x0c201f0005007f89 */ /* 0x000e2800000e0000 */
[----:B------:R-:W1:Y:S01]  /*ddd0*/  SHFL.BFLY PT, R7, R2, 0x1, 0x1f ;  /* 0x0c201f0002077f89 */ /* 0x000e6200000e0000 */
[----:B0-----:R-:W-:Y:S01]  /*dde0*/  FADD.FTZ R9, R5, R0 ;  /* 0x0000000005097221 */ /* 0x001fe20000010000 */
[----:B------:R-:W-:-:S02]  /*ddf0*/  IMAD.MOV.U32 R0, RZ, RZ, -0x800000 ;  /* 0xff800000ff007424 */ /* 0x000fc400078e00ff */
        /* <DEDUP_REMOVED lines=40> */
.L_x_1047:
[----:B------:R-:W-:Y:S01]  /*e080*/  UIADD3 UR4, UR5, 0x2a860, URZ ;  /* 0x0002a86005047890 */ /* 0x000fe2000fffe03f */
[-C--:B------:R-:W-:Y:S01]  /*e090*/  FMUL.FTZ R89, R40, R4.reuse ;  /* 0x0000000428597220 */ /* 0x080fe20000410000 */
[----:B------:R-:W-:Y:S01]  /*e0a0*/  UIADD3 UR38, UR38, 0x1, URZ ;  /* 0x0000000126267890 */ /* 0x000fe2000fffe03f */
[-C--:B------:R-:W-:Y:S01]  /*e0b0*/  FMUL.FTZ R90, R41, R4.reuse ;  /* 0x00000004295a7220 */ /* 0x080fe20000410000 */
[----:B------:R-:W-:Y:S01]  /*e0c0*/  UPRMT UR4, UR60, 0x654, UR4 ;  /* 0x000006543c047896 */ /* 0x000fe20008000004 */
[-C--:B------:R-:W-:Y:S01]  /*e0d0*/  FMUL.FTZ R91, R45, R4.reuse ;  /* 0x000000042d5b7220 */ /* 0x080fe20000410000 */
[----:B------:R-:W-:Y:S01]  /*e0e0*/  UISETP.NE.AND UP0, UPT, UR38, 0x2, UPT ;  /* 0x000000022600788c */ /* 0x000fe2000bf05270 */
[----:B------:R-:W-:Y:S01]  /*e0f0*/  FMUL.FTZ R40, R48, R4 ;  /* 0x0000000430287220 */ /* 0x000fe20000410000 */
[-C--:B------:R-:W-:Y:S01]  /*e100*/  FMUL.FTZ R110, R26, R8.reuse ;  /* 0x000000081a6e7220 */ /* 0x080fe20000410000 */
[-C--:B------:R-:W-:Y:S01]  /*e110*/  FMUL.FTZ R98, R50, R8.reuse ;  /* 0x0000000832627220 */ /* 0x080fe20000410000 */
[-C--:B------:R-:W-:Y:S01]  /*e120*/  FMUL.FTZ R99, R51, R8.reuse ;  /* 0x0000000833637220 */ /* 0x080fe20000410000 */
[----:B------:R-:W-:Y:S01]  /*e130*/  FMUL.FTZ R97, R54, R8 ;  /* 0x0000000836617220 */ /* 0x000fe20000410000 */
[-C--:B------:R-:W-:Y:S01]  /*e140*/  FMUL.FTZ R3, R24, R4.reuse ;  /* 0x0000000418037220 */ /* 0x080fe20000410000 */
[----:B------:R-:W-:Y:S01]  /*e150*/  SYNCS.ARRIVE.TRANS64.RED.A1T0 RZ, [UR4], RZ ;  /* 0x000000ffffff79a7 */ /* 0x000fe20008100404 */
        /* <DEDUP_REMOVED lines=57> */
[----:B------:R-:W-:Y:S01]  /*e4f0*/  VIADD R166, R166, 0x1 ;  /* 0x00000001a6a67836 */ /* 0x000fe20000000000 */
[----:B------:R-:W-:-:S02]  /*e500*/  USEL UR38, UR38, URZ, UP0 ;  /* 0x0000003f26267287 */ /* 0x000fc40008000000 */
[----:B------:R-:W-:-:S12]  /*e510*/  ULOP3.LUT UR39, UR39, UR4, URZ, 0x3c, !UPT ;  /* 0x0000000427277292 */ /* 0x000fd8000f8e3c3f */
.L_x_969:
[----:B------:R-:W0:Y:S01]  /*e520*/  S2R R2, SR_CgaCtaId ;  /* 0x0000000000027919 */ /* 0x000e220000008800 */
[----:B------:R-:W-:Y:S01]  /*e530*/  MOV R23, 0x400 ;  /* 0x0000040000177802 */ /* 0x000fe20000000f00 */
[----:B------:R-:W-:Y:S01]  /*e540*/  BSSY B0, `(.L_x_1048) ;  /* 0x00001bc000007945 */ /* 0x000fe20003800000 */
[----:B------:R-:W-:Y:S02]  /*e550*/  BAR.SYNC.DEFER_BLOCKING 0x5, 0x180 ;  /* 0x0146000000007b1d */ /* 0x000fe40000010000 */
[----:B0-----:R-:W-:-:S05]  /*e560*/  LEA R23, R2, R23, 0x18 ;  /* 0x0000001702177211 */ /* 0x001fca00078ec0ff */
[----:B------:R0:W1:Y:S01]  /*e570*/  LDS R16, [R23+0x2a8d0] ;  /* 0x02a8d00017107984 */ /* 0x0000620000000800 */
[----:B------:R-:W-:Y:S06]  /*e580*/  BAR.ARV 0x4, 0x180 ;  /* 0x0106000000007b1d */ /* 0x000fec0000002000 */
[----:B------:R-:W-:Y:S05]  /*e590*/  @P0 BRA `(.L_x_1049) ;  /* 0x0000001000980947 */ /* 0x000fea0003800000 */
[----:B------:R-:W2:Y:S01]  /*e5a0*/  S2R R2, SR_SWINHI ;  /* 0x0000000000027919 */ /* 0x000ea20000002f00 */
[----:B------:R-:W3:Y:S01]  /*e5b0*/  LDC R57, c[0x0][0xbe8] ;  /* 0x0002fa00ff397b82 */ /* 0x000ee20000000800 */
[----:B------:R-:W-:Y:S01]  /*e5c0*/  SHF.R.S32.HI R58, RZ, 0x1f, R164 ;  /* 0x0000001fff3a7819 */ /* 0x000fe200000114a4 */
[----:B------:R-:W-:Y:S01]  /*e5d0*/  ULDC.64 UR4, c[0x0][0xb90] ;  /* 0x0002e40000047ab9 */ /* 0x000fe20000000a00 */
[----:B------:R-:W-:Y:S01]  /*e5e0*/  F2FP.F16.F32.PACK_AB R7, R7, R26 ;  /* 0x0000001a0707723e */ /* 0x000fe200000000ff */
[----:B------:R-:W-:Y:S01]  /*e5f0*/  IMAD.WIDE.U32 R12, R164, UR4, RZ ;  /* 0x00000004a40c7c25 */ /* 0x000fe2000f8e00ff */
[----:B------:R-:W-:Y:S01]  /*e600*/  F2FP.F16.F32.PACK_AB R6, R29, R6 ;  /* 0x000000061d06723e */ /* 0x000fe200000000ff */
[----:B------:R-:W-:Y:S01]  /*e610*/  ULDC UR6, c[0x0][0xa88] ;  /* 0x0002a20000067ab9 */ /* 0x000fe20000000800 */
[----:B------:R-:W-:Y:S01]  /*e620*/  SHF.R.S32.HI R112, RZ, 0x1f, R162 ;  /* 0x0000001fff707819 */ /* 0x000fe200000114a2 */
[----:B------:R-:W-:Y:S01]  /*e630*/  IMAD R9, R58, UR4, RZ ;  /* 0x000000043a097c24 */ /* 0x000fe2000f8e02ff */
[----:B------:R-:W-:-:S02]  /*e640*/  F2FP.F16.F32.PACK_AB R80, R81, R80 ;  /* 0x000000505150723e */ /* 0x000fc400000000ff */
[----:B------:R-:W-:Y:S01]  /*e650*/  F2FP.F16.F32.PACK_AB R48, R41, R48 ;  /* 0x000000302930723e */ /* 0x000fe200000000ff */
[----:B------:R-:W-:Y:S01]  /*e660*/  IMAD R11, R164, UR5, R9 ;  /* 0x00000005a40b7c24 */ /* 0x000fe2000f8e0209 */
[----:B------:R-:W-:Y:S01]  /*e670*/  ULDC.64 UR4, c[0x0][0xb98] ;  /* 0x0002e60000047ab9 */ /* 0x000fe20000000a00 */
[----:B------:R-:W-:Y:S01]  /*e680*/  IMAD R9, R165, 0x40, R160 ;  /* 0x00000040a5097824 */ /* 0x000fe200078e02a0 */
[----:B------:R-:W-:Y:S01]  /*e690*/  F2FP.F16.F32.PACK_AB R51, R54, R51 ;  /* 0x000000333633723e */ /* 0x000fe200000000ff */
[----:B------:R-:W-:Y:S01]  /*e6a0*/  IMAD.IADD R13, R13, 0x1, R11 ;  /* 0x000000010d0d7824 */ /* 0x000fe200078e020b */
[----:B------:R-:W-:Y:S02]  /*e6b0*/  F2FP.F16.F32.PACK_AB R81, R83, R82 ;  /* 0x000000525351723e */ /* 0x000fe400000000ff */
[----:B------:R-:W-:Y:S01]  /*e6c0*/  F2FP.F16.F32.PACK_AB R82, R85, R84 ;  /* 0x000000545552723e */ /* 0x000fe200000000ff */
[----:B------:R-:W-:Y:S01]  /*e6d0*/  IMAD.WIDE.U32 R12, R162, UR4, R12 ;  /* 0x00000004a20c7c25 */ /* 0x000fe2000f8e000c */
[----:B------:R-:W-:-:S02]  /*e6e0*/  F2FP.F16.F32.PACK_AB R83, R87, R86 ;  /* 0x000000565753723e */ /* 0x000fc400000000ff */
[----:B------:R-:W-:Y:S02]  /*e6f0*/  MOV R34, R23 ;  /* 0x0000001700227202 */ /* 0x000fe40000000f00 */
[----:B--2---:R-:W-:-:S03]  /*e700*/  MOV R35, R2 ;  /* 0x0000000200237202 */ /* 0x004fc60000000f00 */
[----:B------:R-:W-:-:S04]  /*e710*/  IMAD.WIDE R4, R171, 0x2, R34 ;  /* 0x00000002ab047825 */ /* 0x000fc800078e0222 */
[----:B------:R-:W-:Y:S01]  /*e720*/  IMAD.WIDE R34, R9, 0x2, R34 ;  /* 0x0000000209227825 */ /* 0x000fe200078e0222 */
[C---:B------:R-:W-:Y:S02]  /*e730*/  IADD3 R33, P2, R4.reuse, 0x4020, RZ ;  /* 0x0000402004217810 */ /* 0x040fe40007f5e0ff */
[C---:B------:R-:W-:Y:S02]  /*e740*/  IADD3 R21, P6, R4.reuse, 0x20, RZ ;  /* 0x0000002004157810 */ /* 0x040fe40007fde0ff */
[----:B------:R-:W-:Y:S01]  /*e750*/  LOP3.LUT R10, R33, 0x380, RZ, 0xc0, !PT ;  /* 0x00000380210a7812 */ /* 0x000fe200078ec0ff */
[--C-:B------:R-:W-:Y:S01]  /*e760*/  IMAD.X R39, RZ, RZ, R5.reuse, P2 ;  /* 0x000000ffff277224 */ /* 0x100fe200010e0605 */
[----:B------:R-:W-:Y:S01]  /*e770*/  IADD3 R73, P1, R4, 0x4040, RZ ;  /* 0x0000404004497810 */ /* 0x000fe20007f3e0ff */
[--C-:B------:R-:W-:Y:S01]  /*e780*/  IMAD.X R15, RZ, RZ, R5.reuse, P6 ;  /* 0x000000ffff0f7224 */ /* 0x100fe200030e0605 */
[----:B------:R-:W-:Y:S02]  /*e790*/  SHF.R.U64 R10, R10, 0x3, RZ ;  /* 0x000000030a0a7819 */ /* 0x000fe400000012ff */
[----:B------:R-:W-:Y:S01]  /*e7a0*/  IADD3 R31, P3, R4, 0x4000, RZ ;  /* 0x00004000041f7810 */ /* 0x000fe20007f7e0ff */
[----:B------:R-:W-:Y:S01]  /*e7b0*/  IMAD.X R43, RZ, RZ, R5, P1 ;  /* 0x000000ffff2b7224 */ /* 0x000fe200008e0605 */
[----:B------:R-:W-:-:S02]  /*e7c0*/  LOP3.LUT R38, R10, R33, RZ, 0x3c, !PT ;  /* 0x000000210a267212 */ /* 0x000fc400078e3cff */
[----:B------:R-:W-:Y:S01]  /*e7d0*/  IADD3 R33, P6, R34, 0x1000, RZ ;  /* 0x0000100022217810 */ /* 0x000fe20007fde0ff */
[--C-:B------:R-:W-:Y:S01]  /*e7e0*/  IMAD.X R37, RZ, RZ, R5.reuse, P3 ;  /* 0x000000ffff257224 */ /* 0x100fe200018e0605 */
[----:B---3--:R-:W-:Y:S02]  /*e7f0*/  ISETP.NE.AND P1, PT, R57, 0x1, PT ;  /* 0x000000013900780c */ /* 0x008fe40003f25270 */
[----:B------:R-:W-:Y:S02]  /*e800*/  LOP3.LUT R32, R33, 0x380, RZ, 0xc0, !PT ;  /* 0x0000038021207812 */ /* 0x000fe400078ec0ff */
[----:B------:R-:W-:Y:S02]  /*e810*/  IADD3 R55, P4, R4, 0x60, RZ ;  /* 0x0000006004377810 */ /* 0x000fe40007f9e0ff */
[----:B------:R-:W-:Y:S02]  /*e820*/  LOP3.LUT R14, R73, 0x380, RZ, 0xc0, !PT ;  /* 0x00000380490e7812 */ /* 0x000fe400078ec0ff */
[----:B------:R-:W-:Y:S01]  /*e830*/  SHF.R.U64 R32, R32, 0x3, RZ ;  /* 0x0000000320207819 */ /* 0x000fe200000012ff */
[----:B------:R-:W-:Y:S01]  /*e840*/  IMAD.X R11, RZ, RZ, R5, P4 ;  /* 0x000000ffff0b7224 */ /* 0x000fe200020e0605 */
[----:B------:R-:W-:-:S02]  /*e850*/  LOP3.LUT R8, R31, 0x380, RZ, 0xc0, !PT ;  /* 0x000003801f087812 */ /* 0x000fc400078ec0ff */
[----:B------:R-:W-:Y:S01]  /*e860*/  SHF.R.U64 R14, R14, 0x3, RZ ;  /* 0x000000030e0e7819 */ /* 0x000fe200000012ff */
[----:B------:R-:W2:Y:S01]  /*e870*/  @P1 LDC R79, c[0x0][0xbf0] ;  /* 0x0002fc00ff4f1b82 */ /* 0x000ea20000000800 */
[----:B------:R-:W-:Y:S02]  /*e880*/  LOP3.LUT R32, R32, R33, RZ, 0x3c, !PT ;  /* 0x0000002120207212 */ /* 0x000fe400078e3cff */
[----:B------:R-:W-:Y:S02]  /*e890*/  SHF.R.U64 R8, R8, 0x3, RZ ;  /* 0x0000000308087819 */ /* 0x000fe400000012ff */
[----:B------:R-:W-:Y:S02]  /*e8a0*/  IADD3 R33, P4, R34, 0x3000, RZ ;  /* 0x0000300022217810 */ /* 0x000fe40007f9e0ff */
[----:B------:R-:W-:Y:S02]  /*e8b0*/  LOP3.LUT R42, R14, R73, RZ, 0x3c, !PT ;  /* 0x000000490e2a7212 */ /* 0x000fe400078e3cff */
[----:B------:R-:W-:Y:S01]  /*e8c0*/  LOP3.LUT R36, R8, R31, RZ, 0x3c, !PT ;  /* 0x0000001f08247212 */ /* 0x000fe200078e3cff */
[----:B------:R-:W3:Y:S01]  /*e8d0*/  @P1 LDC R73, c[0x0][0xbec] ;  /* 0x0002fb00ff491b82 */ /* 0x000ee20000000800 */
[----:B------:R-:W-:Y:S01]  /*e8e0*/  LOP3.LUT R28, R33, 0x380, RZ, 0xc0, !PT ;  /* 0x00000380211c7812 */ /* 0x000fe200078ec0ff */
[----:B------:R-:W-:Y:S01]  /*e8f0*/  IMAD.X R29, RZ, RZ, R35, P4 ;  /* 0x000000ffff1d7224 */ /* 0x000fe200020e0623 */
[----:B------:R-:W-:-:S02]  /*e900*/  IADD3 R47, P0, R4, 0x4060, RZ ;  /* 0x00004060042f7810 */ /* 0x000fc40007f1e0ff */
[----:B------:R-:W-:Y:S02]  /*e910*/  LOP3.LUT R8, R55, 0x380, RZ, 0xc0, !PT ;  /* 0x0000038037087812 */ /* 0x000fe400078ec0ff */
[----:B------:R-:W-:Y:S02]  /*e920*/  SHF.R.U64 R28, R28, 0x3, RZ ;  /* 0x000000031c1c7819 */ /* 0x000fe400000012ff */
[----:B------:R-:W-:Y:S02]  /*e930*/  LOP3.LUT R46, R47, 0x380, RZ, 0xc0, !PT ;  /* 0x000003802f2e7812 */ /* 0x000fe400078ec0ff */
[----:B------:R-:W-:Y:S02]  /*e940*/  LOP3.LUT R9, R4, 0x380, RZ, 0xc0, !PT ;  /* 0x0000038004097812 */ /* 0x000fe400078ec0ff */
[----:B------:R-:W-:Y:S02]  /*e950*/  SHF.R.U64 R8, R8, 0x3, RZ ;  /* 0x0000000308087819 */ /* 0x000fe400000012ff */
[----:B------:R-:W-:Y:S01]  /*e960*/  LOP3.LUT R28, R28, R33, RZ, 0x3c, !PT ;  /* 0x000000211c1c7212 */ /* 0x000fe200078e3cff */
[----:B------:R-:W-:Y:S01]  /*e970*/  IMAD.X R33, RZ, RZ, R35, P6 ;  /* 0x000000ffff217224 */ /* 0x000fe200030e0623 */
[----:B------:R-:W-:-:S02]  /*e980*/  SHF.R.U64 R46, R46, 0x3, RZ ;  /* 0x000000032e2e7819 */ /* 0x000fc400000012ff */
[----:B------:R-:W-:Y:S02]  /*e990*/  SHF.R.U64 R9, R9, 0x3, RZ ;  /* 0x0000000309097819 */ /* 0x000fe400000012ff */
[----:B------:R-:W-:Y:S02]  /*e9a0*/  LOP3.LUT R10, R8, R55, RZ, 0x3c, !PT ;  /* 0x00000037080a7212 */ /* 0x000fe400078e3cff */
[----:B------:R-:W-:Y:S02]  /*e9b0*/  IADD3 R55, P6, R34, 0x7000, RZ ;  /* 0x0000700022377810 */ /* 0x000fe40007fde0ff */
[----:B------:R-:W-:Y:S02]  /*e9c0*/  IADD3 R25, P5, R4, 0x40, RZ ;  /* 0x0000004004197810 */ /* 0x000fe40007fbe0ff */
[----:B------:R-:W-:Y:S01]  /*e9d0*/  LOP3.LUT R46, R46, R47, RZ, 0x3c, !PT ;  /* 0x0000002f2e2e7212 */ /* 0x000fe200078e3cff */
[--C-:B------:R-:W-:Y:S01]  /*e9e0*/  IMAD.X R47, RZ, RZ, R5.reuse, P0 ;  /* 0x000000ffff2f7224 */ /* 0x100fe200000e0605 */
[----:B------:R-:W-:Y:S01]  /*e9f0*/  LOP3.LUT R4, R9, R4, RZ, 0x3c, !PT ;  /* 0x0000000409047212 */ /* 0x000fe200078e3cff */
[----:B------:R-:W-:Y:S01]  /*ea00*/  IMAD.X R9, RZ, RZ, R5, P5 ;  /* 0x000000ffff097224 */ /* 0x000fe200028e0605 */
[----:B------:R-:W-:-:S02]  /*ea10*/  LOP3.LUT R26, R55, 0x380, RZ, 0xc0, !PT ;  /* 0x00000380371a7812 */ /* 0x000fc400078ec0ff */
[----:B------:R-:W-:Y:S02]  /*ea20*/  MOV R72, R4 ;  /* 0x0000000400487202 */ /* 0x000fe40000000f00 */
[----:B------:R-:W-:Y:S02]  /*ea30*/  F2FP.F16.F32.PACK_AB R4, R96, R3 ;  /* 0x000000036004723e */ /* 0x000fe400000000ff */
[----:B------:R-:W-:Y:S02]  /*ea40*/  SHF.R.U64 R26, R26, 0x3, RZ ;  /* 0x000000031a1a7819 */ /* 0x000fe400000012ff */
[----:B------:R-:W-:Y:S01]  /*ea50*/  MOV R96, R46 ;  /* 0x0000002e00607202 */ /* 0x000fe20000000f00 */
[----:B------:R-:W-:Y:S01]  /*ea60*/  IMAD.IADD R46, R22, 0x1, R17 ;  /* 0x00000001162e7824 */ /* 0x000fe200078e0211 */
[----:B------:R-:W-:Y:S02]  /*ea70*/  LOP3.LUT R2, R21, 0x380, RZ, 0xc0, !PT ;  /* 0x0000038015027812 */ /* 0x000fe400078ec0ff */
[----:B------:R-:W-:-:S02]  /*ea80*/  LOP3.LUT R26, R26, R55, RZ, 0x3c, !PT ;  /* 0x000000371a1a7212 */ /* 0x000fc400078e3cff */
[----:B------:R-:W-:Y:S01]  /*ea90*/  MOV R55, R38 ;  /* 0x0000002600377202 */ /* 0x000fe20000000f00 */
[----:B---3--:R-:W-:Y:S01]  /*eaa0*/  @P1 IMAD.HI.U32 R38, R46, R73, RZ ;  /* 0x000000492e261227 */ /* 0x008fe200078e00ff */
[----:B------:R-:W-:Y:S02]  /*eab0*/  SHF.R.U64 R2, R2, 0x3, RZ ;  /* 0x0000000302027819 */ /* 0x000fe400000012ff */
[----:B------:R-:W-:Y:S01]  /*eac0*/  IADD3 R31, P5, R34, 0x2000, RZ ;  /* 0x00002000221f7810 */ /* 0x000fe20007fbe0ff */
[----:B------:R-:W-:Y:S01]  /*ead0*/  IMAD.MOV.U32 R39, RZ, RZ, R46 ;  /* 0x000000ffff277224 */ /* 0x000fe200078e002e */
[----:B------:R-:W-:Y:S01]  /*eae0*/  F2FP.F16.F32.PACK_AB R5, R27, R110 ;  /* 0x0000006e1b05723e */ /* 0x000fe200000000ff */
[----:B------:R-:W-:Y:S01]  /*eaf0*/  BAR.SYNC.DEFER_BLOCKING 0x1, 0x100 ;  /* 0x0044000000007b1d */ /* 0x000fe20000010000 */
[----:B--2---:R-:W-:Y:S01]  /*eb00*/  @P1 SHF.R.U32.HI R39, RZ, R79, R38 ;  /* 0x0000004fff271219 */ /* 0x004fe20000011626 */
[----:B------:R-:W-:Y:S01]  /*eb10*/  IMAD.IADD R38, R170, 0x1, R17 ;  /* 0x00000001aa267824 */ /* 0x000fe200078e0211 */
[----:B------:R-:W-:Y:S01]  /*eb20*/  LOP3.LUT R14, R2, R21, RZ, 0x3c, !PT ;  /* 0x00000015020e7212 */ /* 0x000fe200078e3cff */
[----:B------:R-:W-:Y:S01]  /*eb30*/  IMAD.X R27, RZ, RZ, R35, P6 ;  /* 0x000000ffff1b7224 */ /* 0x000fe200030e0623 */
[----:B------:R-:W-:-:S02]  /*eb40*/  LOP3.LUT R2, R25, 0x380, RZ, 0xc0, !PT ;  /* 0x0000038019027812 */ /* 0x000fc400078ec0ff */
[----:B------:R-:W-:Y:S02]  /*eb50*/  LOP3.LUT R30, R31, 0x380, RZ, 0xc0, !PT ;  /* 0x000003801f1e7812 */ /* 0x000fe400078ec0ff */
[----:B------:R-:W-:Y:S02]  /*eb60*/  LOP3.LUT R3, R34, 0x380, RZ, 0xc0, !PT ;  /* 0x0000038022037812 */ /* 0x000fe400078ec0ff */
[----:B------:R-:W-:Y:S02]  /*eb70*/  SHF.R.U64 R2, R2, 0x3, RZ ;  /* 0x0000000302027819 */ /* 0x000fe400000012ff */
[----:B------:R-:W-:Y:S02]  /*eb80*/  SHF.R.U64 R30, R30, 0x3, RZ ;  /* 0x000000031e1e7819 */ /* 0x000fe400000012ff */
[----:B------:R-:W-:Y:S02]  /*eb90*/  IADD3 R21, P0, R34, 0x6000, RZ ;  /* 0x0000600022157810 */ /* 0x000fe40007f1e0ff */
[----:B------:R-:W-:-:S02]  /*eba0*/  SHF.R.U64 R3, R3, 0x3, RZ ;  /* 0x0000000303037819 */ /* 0x000fc400000012ff */
[----:B------:R-:W-:Y:S02]  /*ebb0*/  MOV R111, R10 ;  /* 0x0000000a006f7202 */ /* 0x000fe40000000f00 */
[----:B------:R-:W-:Y:S02]  /*ebc0*/  LOP3.LUT R8, R2, R25, RZ, 0x3c, !PT ;  /* 0x0000001902087212 */ /* 0x000fe400078e3cff */
[----:B------:R-:W-:Y:S01]  /*ebd0*/  LOP3.LUT R30, R30, R31, RZ, 0x3c, !PT ;  /* 0x0000001f1e1e7212 */ /* 0x000fe200078e3cff */
[----:B------:R2:W-:Y:S01]  /*ebe0*/  STSM.16.M88.4 [R72], R4 ;  /* 0x0000000448007844 */ /* 0x0005e20000000200 */
[C---:B------:R-:W-:Y:S02]  /*ebf0*/  IADD3 R31, P3, R34.reuse, 0x4000, RZ ;  /* 0x00004000221f7810 */ /* 0x040fe40007f7e0ff */
[----:B------:R-:W-:Y:S02]  /*ec00*/  IADD3 R25, P2, R34, 0x5000, RZ ;  /* 0x0000500022197810 */ /* 0x000fe40007f5e0ff */
[----:B------:R-:W-:Y:S01]  /*ec10*/  LOP3.LUT R34, R3, R34, RZ, 0x3c, !PT ;  /* 0x0000002203227212 */ /* 0x000fe200078e3cff */
[----:B------:R-:W-:Y:S01]  /*ec20*/  IMAD.X R3, RZ, RZ, R35, P0 ;  /* 0x000000ffff037224 */ /* 0x000fe200000e0623 */
[----:B------:R-:W-:-:S02]  /*ec30*/  IADD3 R12, P0, R39, R12, RZ ;  /* 0x0000000c270c7210 */ /* 0x000fc40007f1e0ff */
[----:B------:R-:W-:Y:S02]  /*ec40*/  LOP3.LUT R2, R21, 0x380, RZ, 0xc0, !PT ;  /* 0x0000038015027812 */ /* 0x000fe400078ec0ff */
[----:B------:R-:W-:Y:S02]  /*ec50*/  LOP3.LUT R24, R25, 0x380, RZ, 0xc0, !PT ;  /* 0x0000038019187812 */ /* 0x000fe400078ec0ff */
[----:B------:R-:W-:Y:S02]  /*ec60*/  MOV R15, R14 ;  /* 0x0000000e000f7202 */ /* 0x000fe40000000f00 */
[----:B------:R-:W-:Y:S01]  /*ec70*/  SHF.R.U64 R2, R2, 0x3, RZ ;  /* 0x0000000302027819 */ /* 0x000fe200000012ff */
[----:B--2---:R-:W-:Y:S01]  /*ec80*/  IMAD.MOV R6, RZ, RZ, -R39 ;  /* 0x000000ffff067224 */ /* 0x004fe200078e0a27 */
[----:B------:R-:W-:Y:S01]  /*ec90*/  F2FP.F16.F32.PACK_AB R7, R106, R105 ;  /* 0x000000696a07723e */ /* 0x000fe200000000ff */
[----:B------:R-:W-:Y:S01]  /*eca0*/  IMAD R5, R112, UR4, RZ ;  /* 0x0000000470057c24 */ /* 0x000fe2000f8e02ff */
[----:B------:R-:W-:Y:S01]  /*ecb0*/  MOV R110, R36 ;  /* 0x00000024006e7202 */ /* 0x000fe20000000f00 */
[----:B------:R-:W-:Y:S01]  /*ecc0*/  IMAD R11, R57, R6, R46 ;  /* 0x00000006390b7224 */ /* 0x000fe200078e022e */
[----:B------:R-:W-:Y:S01]  /*ecd0*/  F2FP.F16.F32.PACK_AB R6, R95, R92 ;  /* 0x0000005c5f06723e */ /* 0x000fe200000000ff */
[----:B------:R-:W-:Y:S01]  /*ece0*/  IMAD R4, R162, UR5, R5 ;  /* 0x00000005a2047c24 */ /* 0x000fe2000f8e0205 */
[----:B------:R-:W-:Y:S01]  /*ecf0*/  SHF.R.S32.HI R5, RZ, 0x1f, R39 ;  /* 0x0000001fff057819 */ /* 0x000fe20000011427 */
[----:B------:R-:W-:Y:S01]  /*ed00*/  ULDC.64 UR4, c[0x0][0xb88] ;  /* 0x0002e20000047ab9 */ /* 0x000fe20000000a00 */
[----:B------:R-:W-:-:S02]  /*ed10*/  SHF.R.S32.HI R10, RZ, 0x1f, R11 ;  /* 0x0000001fff0a7819 */ /* 0x000fc4000001140b */
[----:B------:R-:W-:Y:S02]  /*ed20*/  IADD3.X R13, R5, R13, R4, P0, !PT ;  /* 0x0000000d050d7210 */ /* 0x000fe400007fe404 */
[----:B------:R-:W-:Y:S01]  /*ed30*/  F2FP.F16.F32.PACK_AB R4, R93, R94 ;  /* 0x0000005e5d04723e */ /* 0x000fe200000000ff */
[----:B------:R-:W-:Y:S01]  /*ed40*/  IMAD R10, R10, UR4, RZ ;  /* 0x000000040a0a7c24 */ /* 0x000fe2000f8e02ff */
[----:B------:R-:W-:Y:S01]  /*ed50*/  F2FP.F16.F32.PACK_AB R5, R108, R107 ;  /* 0x0000006b6c05723e */ /* 0x000fe200000000ff */
[C---:B------:R-:W-:Y:S01]  /*ed60*/  IMAD.WIDE.U32 R12, R11.reuse, UR4, R12 ;  /* 0x000000040b0c7c25 */ /* 0x040fe2000f8e000c */
[----:B------:R-:W-:Y:S02]  /*ed70*/  MOV R14, R8 ;  /* 0x00000008000e7202 */ /* 0x000fe40000000f00 */
[----:B------:R-:W-:Y:S01]  /*ed80*/  SHF.R.U64 R24, R24, 0x3, RZ ;  /* 0x0000000318187819 */ /* 0x000fe200000012ff */
[----:B------:R-:W-:Y:S01]  /*ed90*/  IMAD R37, R11, UR5, R10 ;  /* 0x000000050b257c24 */ /* 0x000fe2000f8e020a */
[----:B------:R-:W-:Y:S01]  /*eda0*/  F2FP.F16.F32.PACK_AB R8, R90, R89 ;  /* 0x000000595a08723e */ /* 0x000fe200000000ff */
[----:B------:R2:W-:Y:S01]  /*edb0*/  STSM.16.M88.4 [R15], R4 ;  /* 0x000000040f007844 */ /* 0x0005e20000000200 */
[----:B------:R-:W-:Y:S01]  /*edc0*/  LOP3.LUT R2, R2, R21, RZ, 0x3c, !PT ;  /* 0x0000001502027212 */ /* 0x000fe200078e3cff */
[----:B------:R-:W-:Y:S01]  /*edd0*/  ULDC.64 UR4, c[0x0][0xb50] ;  /* 0x0002d40000047ab9 */ /* 0x000fe20000000a00 */
[----:B------:R-:W-:Y:S01]  /*ede0*/  IMAD R89, R57, UR6, RZ ;  /* 0x0000000639597c24 */ /* 0x000fe2000f8e02ff */
[----:B------:R-:W-:Y:S01]  /*edf0*/  LOP3.LUT P0, RZ, R167, 0x3, RZ, 0xc0, !PT ;  /* 0x00000003a7ff7812 */ /* 0x000fe2000780c0ff */
[----:B------:R-:W-:Y:S01]  /*ee00*/  IMAD.X R21, RZ, RZ, R35, P3 ;  /* 0x000000ffff157224 */ /* 0x000fe200018e0623 */
[----:B------:R-:W-:-:S02]  /*ee10*/  F2FP.F16.F32.PACK_AB R9, R103, R102 ;  /* 0x000000666709723e */ /* 0x000fc400000000ff */
[----:B------:R-:W-:Y:S02]  /*ee20*/  F2FP.F16.F32.PACK_AB R10, R91, R44 ;  /* 0x0000002c5b0a723e */ /* 0x000fe400000000ff */
[----:B------:R-:W-:Y:S02]  /*ee30*/  F2FP.F16.F32.PACK_AB R11, R104, R101 ;  /* 0x00000065680b723e */ /* 0x000fe400000000ff */
[----:B------:R-:W-:Y:S02]  /*ee40*/  LEA R36, P3, R12, UR4, 0x2 ;  /* 0x000000040c247c11 */ /* 0x000fe4000f8610ff */
[----:B------:R-:W-:Y:S01]  /*ee50*/  LOP3.LUT R24, R24, R25, RZ, 0x3c, !PT ;  /* 0x0000001918187212 */ /* 0x000fe200078e3cff */
[----:B------:R-:W-:Y:S01]  /*ee60*/  IMAD.X R25, RZ, RZ, R35, P2 ;  /* 0x000000ffff197224 */ /* 0x000fe200010e0623 */
[C---:B------:R-:W-:Y:S01]  /*ee70*/  ISETP.GE.OR P2, PT, R38.reuse, R89, P0 ;  /* 0x000000592600720c */ /* 0x040fe20000746670 */
[----:B--2---:R-:W-:Y:S01]  /*ee80*/  VIADD R4, R38, 0x8 ;  /* 0x0000000826047836 */ /* 0x004fe20000000000 */
[----:B------:R2:W-:Y:S01]  /*ee90*/  STSM.16.M88.4 [R14], R8 ;  /* 0x000000080e007844 */ /* 0x0005e20000000200 */
[----:B------:R-:W-:Y:S01]  /*eea0*/  IMAD.IADD R5, R13, 0x1, R37 ;  /* 0x000000010d057824 */ /* 0x000fe200078e0225 */
[----:B------:R-:W-:-:S02]  /*eeb0*/  F2FP.F16.F32.PACK_AB R6, R53, R52 ;  /* 0x000000343506723e */ /* 0x000fc400000000ff */
[----:B------:R-:W-:Y:S01]  /*eec0*/  ISETP.GE.OR P0, PT, R4, R89, P0 ;  /* 0x000000590400720c */ /* 0x000fe20000706670 */
[----:B------:R-:W-:Y:S01]  /*eed0*/  SHFL.IDX PT, R72, R36, RZ, 0x1c1f ;  /* 0x001c1fff24487589 */ /* 0x000fe200000e0000 */
[----:B------:R-:W-:Y:S01]  /*eee0*/  LEA.HI.X R37, R12, UR5, R5, 0x2, P3 ;  /* 0x000000050c257c11 */ /* 0x000fe200098f1405 */
[----:B------:R-:W-:Y:S01]  /*eef0*/  ULDC.64 UR4, c[0x0][0xae8] ;  /* 0x0002ba0000047ab9 */ /* 0x000fe20000000a00 */
[----:B------:R-:W-:Y:S01]  /*ef00*/  F2FP.F16.F32.PACK_AB R4, R49, R40 ;  /* 0x000000283104723e */ /* 0x000fe200000000ff */
[----:B------:R-:W-:Y:S01]  /*ef10*/  SHFL.IDX PT, R78, R36, 0x1, 0x1c1f ;  /* 0x003c1f00244e7f89 */ /* 0x000fe200000e0000 */
[----:B------:R-:W-:Y:S02]  /*ef20*/  F2FP.F16.F32.PACK_AB R5, R99, R98 ;  /* 0x000000626305723e */ /* 0x000fe400000000ff */
[----:B------:R-:W-:Y:S01]  /*ef30*/  F2FP.F16.F32.PACK_AB R7, R100, R97 ;  /* 0x000000616407723e */ /* 0x000fe200000000ff */
[----:B------:R-:W3:Y:S01]  /*ef40*/  SHFL.IDX PT, R73, R37, RZ, 0x1c1f ;  /* 0x001c1fff25497589 */ /* 0x000ee200000e0000 */
[----:B------:R-:W-:-:S02]  /*ef50*/  F2FP.F16.F32.PACK_AB R12, R45, R56 ;  /* 0x000000382d0c723e */ /* 0x000fc400000000ff */
[----:B------:R-:W-:Y:S01]  /*ef60*/  F2FP.F16.F32.PACK_AB R13, R59, R50 ;  /* 0x000000323b0d723e */ /* 0x000fe200000000ff */
[----:B------:R-:W-:Y:S01]  /*ef70*/  STSM.16.M88.4 [R111], R4 ;  /* 0x000000046f007844 */ /* 0x000fe20000000200 */
[----:B--2---:R-:W-:Y:S02]  /*ef80*/  F2FP.F16.F32.PACK_AB R14, R61, R60 ;  /* 0x0000003c3d0e723e */ /* 0x004fe400000000ff */
[----:B------:R-:W-:Y:S01]  /*ef90*/  F2FP.F16.F32.PACK_AB R15, R63, R62 ;  /* 0x0000003e3f0f723e */ /* 0x000fe200000000ff */
[----:B------:R-:W2:Y:S01]  /*efa0*/  SHFL.IDX PT, R79, R37, 0x1, 0x1c1f ;  /* 0x003c1f00254f7f89 */ /* 0x000ea200000e0000 */
[----:B------:R-:W-:Y:S02]  /*efb0*/  F2FP.F16.F32.PACK_AB R8, R65, R64 ;  /* 0x000000404108723e */ /* 0x000fe400000000ff */
[----:B------:R-:W-:Y:S01]  /*efc0*/  F2FP.F16.F32.PACK_AB R9, R67, R66 ;  /* 0x000000424309723e */ /* 0x000fe200000000ff */
[----:B------:R-:W-:Y:S01]  /*efd0*/  STSM.16.M88.4 [R110], R12 ;  /* 0x0000000c6e007844 */ /* 0x000fe20000000200 */
[----:B------:R-:W-:-:S02]  /*efe0*/  F2FP.F16.F32.PACK_AB R10, R69, R68 ;  /* 0x00000044450a723e */ /* 0x000fc400000000ff */
[----:B------:R-:W-:Y:S02]  /*eff0*/  F2FP.F16.F32.PACK_AB R11, R71, R70 ;  /* 0x00000046470b723e */ /* 0x000fe400000000ff */
[----:B------:R-:W-:Y:S02]  /*f000*/  MOV R109, R42 ;  /* 0x0000002a006d7202 */ /* 0x000fe40000000f00 */
[----:B------:R-:W-:Y:S01]  /*f010*/  F2FP.F16.F32.PACK_AB R49, R75, R74 ;  /* 0x0000004a4b31723e */ /* 0x000fe200000000ff */
[----:B------:R-:W-:Y:S01]  /*f020*/  STSM.16.M88.4 [R55], R8 ;  /* 0x0000000837007844 */ /* 0x000fe20000000200 */
[----:B------:R-:W-:Y:S02]  /*f030*/  F2FP.F16.F32.PACK_AB R50, R77, R76 ;  /* 0x0000004c4d32723e */ /* 0x000fe400000000ff */
[----:B------:R-:W-:-:S03]  /*f040*/  LOP3.LUT R20, R31, 0x380, RZ, 0xc0, !PT ;  /* 0x000003801f147812 */ /* 0x000fc600078ec0ff */
[----:B------:R4:W-:Y:S01]  /*f050*/  STSM.16.M88.4 [R109], R48 ;  /* 0x000000306d007844 */ /* 0x0009e20000000200 */
[----:B------:R-:W-:-:S03]  /*f060*/  SHF.R.U64 R20, R20, 0x3, RZ ;  /* 0x0000000314147819 */ /* 0x000fc600000012ff */
[----:B------:R-:W-:Y:S01]  /*f070*/  STSM.16.M88.4 [R96], R80 ;  /* 0x0000005060007844 */ /* 0x000fe20000000200 */
[----:B------:R-:W-:Y:S01]  /*f080*/  LOP3.LUT R20, R20, R31, RZ, 0x3c, !PT ;  /* 0x0000001f14147212 */ /* 0x000fe200078e3cff */
[----:B------:R-:W-:Y:S01]  /*f090*/  IMAD.X R31, RZ, RZ, R35, P5 ;  /* 0x000000ffff1f7224 */ /* 0x000fe200028e0623 */
[----:B------:R-:W-:Y:S08]  /*f0a0*/  BAR.SYNC.DEFER_BLOCKING 0x1, 0x100 ;  /* 0x0044000000007b1d */ /* 0x000ff00000010000 */
[----:B----4-:R-:W4:Y:S08]  /*f0b0*/  @P1 LDC R49, c[0x0][0xbec] ;  /* 0x0002fb00ff311b82 */ /* 0x010f300000000800 */
[----:B------:R-:W0:Y:S01]  /*f0c0*/  @P1 LDC R51, c[0x0][0xbf0] ;  /* 0x0002fc00ff331b82 */ /* 0x000e220000000800 */
[----:B---3--:R-:W-:Y:S04]  /*f0d0*/  @!P2 ST.E desc[UR36][R72.64], R88 ;  /* 0x000000584800a985 */ /* 0x008fe8000c101924 */
[----:B--2---:R2:W-:Y:S04]  /*f0e0*/  @!P0 ST.E desc[UR36][R78.64], R0 ;  /* 0x000000004e008985 */ /* 0x0045e8000c101924 */
[----:B------:R3:W5:Y:S04]  /*f0f0*/  LD.E.128 R36, desc[UR36][R30.64] ;  /* 0x000000241e247980 */ /* 0x000768000c101d00 */
[----:B------:R1:W5:Y:S01]  /*f100*/  LD.E.128 R44, desc[UR36][R34.64] ;  /* 0x00000024222c7980 */ /* 0x000362000c101d00 */
[----:B--2---:R-:W-:-:S03]  /*f110*/  IMAD R0, R163, 0x20, R165 ;  /* 0x00000020a3007824 */ /* 0x004fc600078e02a5 */
[----:B------:R2:W5:Y:S01]  /*f120*/  LD.E.128 R4, desc[UR36][R28.64] ;  /* 0x000000241c047980 */ /* 0x000562000c101d00 */
[----:B---3--:R-:W-:-:S03]  /*f130*/  IMAD.IADD R30, R17, 0x1, R0 ;  /* 0x00000001111e7824 */ /* 0x008fc600078e0200 */
[----:B------:R3:W5:Y:S01]  /*f140*/  LD.E.128 R60, desc[UR36][R20.64] ;  /* 0x00000024143c7980 */ /* 0x000762000c101d00 */
[----:B-1----:R-:W-:Y:S02]  /*f150*/  IMAD R35, R58, UR4, RZ ;  /* 0x000000043a237c24 */ /* 0x002fe4000f8e02ff */
[----:B----4-:R-:W-:Y:S01]  /*f160*/  @P1 IMAD.HI.U32 R0, R30, R49, RZ ;  /* 0x000000311e001227 */ /* 0x010fe200078e00ff */
[----:B------:R1:W5:Y:S03]  /*f170*/  LD.E.128 R52, desc[UR36][R24.64] ;  /* 0x0000002418347980 */ /* 0x000366000c101d00 */
[C---:B------:R-:W-:Y:S01]  /*f180*/  IMAD R35, R164.reuse, UR5, R35 ;  /* 0x00000005a4237c24 */ /* 0x040fe2000f8e0223 */
[----:B------:R4:W5:Y:S01]  /*f190*/  LD.E.128 R12, desc[UR36][R2.64] ;  /* 0x00000024020c7980 */ /* 0x000962000c101d00 */
[----:B--2---:R-:W-:Y:S01]  /*f1a0*/  IMAD.WIDE.U32 R28, R164, UR4, RZ ;  /* 0x00000004a41c7c25 */ /* 0x004fe2000f8e00ff */
[----:B------:R-:W-:-:S02]  /*f1b0*/  ULDC.64 UR4, c[0x0][0xaf0] ;  /* 0x0002bc0000047ab9 */ /* 0x000fc40000000a00 */
[----:B------:R-:W5:Y:S01]  /*f1c0*/  LD.E.128 R40, desc[UR36][R32.64] ;  /* 0x0000002420287980 */ /* 0x000f62000c101d00 */
[----:B---3--:R-:W-:Y:S01]  /*f1d0*/  IMAD.MOV.U32 R21, RZ, RZ, R30 ;  /* 0x000000ffff157224 */ /* 0x008fe200078e001e */
[----:B0-----:R-:W-:Y:S01]  /*f1e0*/  @P1 SHF.R.U32.HI R21, RZ, R51, R0 ;  /* 0x00000033ff151219 */ /* 0x001fe20000011600 */
[----:B-1----:R-:W-:Y:S01]  /*f1f0*/  IMAD R25, R112, UR4, RZ ;  /* 0x0000000470197c24 */ /* 0x002fe2000f8e02ff */
[----:B------:R0:W5:Y:S01]  /*f200*/  LD.E.128 R8, desc[UR36][R26.64] ;  /* 0x000000241a087980 */ /* 0x000162000c101d00 */
[----:B----4-:R-:W-:Y:S02]  /*f210*/  IMAD.IADD R3, R29, 0x1, R35 ;  /* 0x000000011d037824 */ /* 0x010fe400078e0223 */
[----:B------:R-:W-:Y:S01]  /*f220*/  IMAD.MOV.U32 R2, RZ, RZ, R28 ;  /* 0x000000ffff027224 */ /* 0x000fe200078e001c */
[--C-:B------:R-:W-:Y:S01]  /*f230*/  SHF.R.S32.HI R0, RZ, 0x1f, R21.reuse ;  /* 0x0000001fff007819 */ /* 0x100fe20000011415 */
[----:B------:R-:W-:Y:S01]  /*f240*/  IMAD.MOV R20, RZ, RZ, -R21 ;  /* 0x000000ffff147224 */ /* 0x000fe200078e0a15 */
[----:B------:R-:W-:Y:S01]  /*f250*/  @!PT LDS RZ, [RZ] ;  /* 0x00000000fffff984 */ /* 0x000fe20000000800 */
[----:B------:R-:W-:Y:S01]  /*f260*/  @!PT LDS RZ, [RZ] ;  /* 0x00000000fffff984 */ /* 0x000fe20000000800 */
[----:B------:R-:W-:Y:S01]  /*f270*/  @!PT LDS RZ, [RZ] ;  /* 0x00000000fffff984 */ /* 0x000fe20000000800 */
[----:B------:R-:W-:Y:S01]  /*f280*/  @!PT LDS RZ, [RZ] ;  /* 0x00000000fffff984 */ /* 0x000fe20000000800 */
[----:B------:R1:W-:Y:S06]  /*f290*/  MEMBAR.ALL.CTA ;  /* 0x0000000000007992 */ /* 0x0003ec0000008000 */
[----:B-1----:R-:W1:Y:S01]  /*f2a0*/  FENCE.VIEW.ASYNC.S ;  /* 0x00000000000073c6 */ /* 0x002e620000000000 */
[----:B------:R-:W-:-:S02]  /*f2b0*/  IMAD R25, R162, UR5, R25 ;  /* 0x00000005a2197c24 */ /* 0x000fc4000f8e0219 */
[----:B------:R-:W-:Y:S01]  /*f2c0*/  IMAD.WIDE.U32 R2, R162, UR4, R2 ;  /* 0x00000004a2027c25 */ /* 0x000fe2000f8e0002 */
[----:B------:R-:W-:-:S03]  /*f2d0*/  ULDC.64 UR4, c[0x0][0xae0] ;  /* 0x0002b80000047ab9 */ /* 0x000fc60000000a00 */
[----:B------:R-:W-:Y:S02]  /*f2e0*/  IMAD R0, R0, UR4, RZ ;  /* 0x0000000400007c24 */ /* 0x000fe4000f8e02ff */
[----:B------:R-:W-:Y:S02]  /*f2f0*/  IMAD R57, R57, R20, R30 ;  /* 0x0000001439397224 */ /* 0x000fe400078e021e */
[----:B------:R-:W-:Y:S02]  /*f300*/  IMAD.IADD R3, R3, 0x1, R25 ;  /* 0x0000000103037824 */ /* 0x000fe400078e0219 */
[C---:B------:R-:W-:Y:S01]  /*f310*/  IMAD R25, R21.reuse, UR5, R0 ;  /* 0x0000000515197c24 */ /* 0x040fe2000f8e0200 */
[----:B------:R-:W-:Y:S01]  /*f320*/  SHF.R.S32.HI R0, RZ, 0x1f, R57 ;  /* 0x0000001fff007819 */ /* 0x000fe20000011439 */
[----:B------:R-:W-:Y:S01]  /*f330*/  IMAD.WIDE.U32 R2, R21, UR4, R2 ;  /* 0x0000000415027c25 */ /* 0x000fe2000f8e0002 */
[----:B------:R-:W-:-:S03]  /*f340*/  ULDC.64 UR4, c[0x0][0xad8] ;  /* 0x0002b60000047ab9 */ /* 0x000fc60000000a00 */
[----:B------:R-:W-:Y:S02]  /*f350*/  IMAD.IADD R3, R3, 0x1, R25 ;  /* 0x0000000103037824 */ /* 0x000fe400078e0219 */
[----:B------:R-:W-:Y:S02]  /*f360*/  IMAD R20, R0, UR4, RZ ;  /* 0x0000000400147c24 */ /* 0x000fe4000f8e02ff */
[----:B0-----:R-:W-:Y:S02]  /*f370*/  IMAD.IADD R26, R165, 0x1, R17 ;  /* 0x00000001a51a7824 */ /* 0x001fe400078e0211 */
[C---:B------:R-:W-:Y:S02]  /*f380*/  IMAD R17, R57.reuse, UR5, R20 ;  /* 0x0000000539117c24 */ /* 0x040fe4000f8e0214 */
[----:B------:R-:W-:Y:S01]  /*f390*/  IMAD.WIDE.U32 R2, R57, UR4, R2 ;  /* 0x0000000439027c25 */ /* 0x000fe2000f8e0002 */
[----:B------:R-:W-:Y:S01]  /*f3a0*/  ISETP.GE.AND P2, PT, R26, R89, PT ;  /* 0x000000591a00720c */ /* 0x000fe20003f46270 */
[----:B------:R-:W-:-:S02]  /*f3b0*/  ULDC.64 UR4, c[0x0][0xa80] ;  /* 0x0002a00000047ab9 */ /* 0x000fc40000000a00 */
[----:B------:R-:W-:Y:S02]  /*f3c0*/  VIADD R0, R26, 0x20 ;  /* 0x000000201a007836 */ /* 0x000fe40000000000 */
[----:B------:R-:W-:Y:S01]  /*f3d0*/  IMAD.IADD R3, R3, 0x1, R17 ;  /* 0x0000000103037824 */ /* 0x000fe200078e0211 */
[----:B------:R-:W-:Y:S01]  /*f3e0*/  LEA R17, P3, R2, UR4, 0x1 ;  /* 0x0000000402117c11 */ /* 0x000fe2000f8608ff */
[----:B------:R-:W-:Y:S01]  /*f3f0*/  VIADD R23, R23, 0x2a820 ;  /* 0x0002a82017177836 */ /* 0x000fe20000000000 */
[-C--:B------:R-:W-:Y:S01]  /*f400*/  ISETP.GE.AND P0, PT, R0, R89.reuse, PT ;  /* 0x000000590000720c */ /* 0x080fe20003f06270 */
[----:B------:R-:W-:Y:S01]  /*f410*/  VIADD R0, R26, 0x40 ;  /* 0x000000401a007836 */ /* 0x000fe20000000000 */
[----:B------:R-:W-:Y:S02]  /*f420*/  LEA.HI.X R24, R2, UR5, R3, 0x1, P3 ;  /* 0x0000000502187c11 */ /* 0x000fe400098f0c03 */
        /* <DEDUP_REMOVED lines=16> */
.L_x_1051:
[----:B------:R-:W-:Y:S05]  /*f530*/  BSYNC B1 ;  /* 0x0000000000017941 */ /* 0x000fea0003800000 */
.L_x_1050:
        /* <DEDUP_REMOVED lines=13> */
.L_x_1053:
[----:B------:R-:W-:Y:S05]  /*f610*/  BSYNC B1 ;  /* 0x0000000000017941 */ /* 0x000fea0003800000 */
.L_x_1052:
[----:B----4-:R4:W0:Y:S01]  /*f620*/  SHFL.IDX PT, R0, R24, 0x2, 0x181f ;  /* 0x00581f0018007f89 */ /* 0x01082200000e0000 */
        /* <DEDUP_REMOVED lines=8> */
[-C--:B0-----:R-:W-:Y:S02]  /*f6b0*/  @!P2 LEA.HI.X R3, R160, R0.reuse, R173, 0x1, P0 ;  /* 0x00000000a003a211 */ /* 0x081fe400000f0cad */
[----:B------:R-:W-:-:S03]  /*f6c0*/  @!P3 LEA.HI.X R21, R161, R0, R172, 0x1, P1 ;  /* 0x00000000a115b211 */ /* 0x000fc600008f0cac */
[----:B-----5:R3:W-:Y:S04]  /*f6d0*/  @!P2 ST.E.128 desc[UR36][R2.64], R36 ;  /* 0x000000240200a985 */ /* 0x0207e8000c101d24 */
[----:B------:R3:W-:Y:S02]  /*f6e0*/  @!P3 ST.E.128 desc[UR36][R20.64], R12 ;  /* 0x0000000c1400b985 */ /* 0x0007e4000c101d24 */
.L_x_1055:
[----:B------:R-:W-:Y:S05]  /*f6f0*/  BSYNC B1 ;  /* 0x0000000000017941 */ /* 0x000fea0003800000 */
.L_x_1054:
[----:B0-----:R-:W-:Y:S01]  /*f700*/  VIADD R0, R26, 0x60 ;  /* 0x000000601a007836 */ /* 0x001fe20000000000 */
[----:B--2-4-:R-:W0:Y:S04]  /*f710*/  SHFL.IDX PT, R24, R24, 0x3, 0x181f ;  /* 0x00781f0018187f89 */ /* 0x014e2800000e0000 */
[----:B------:R-:W-:Y:S01]  /*f720*/  ISETP.GE.AND P0, PT, R0, R89, PT ;  /* 0x000000590000720c */ /* 0x000fe20003f06270 */
[----:B------:R-:W2:-:S12]  /*f730*/  SHFL.IDX PT, R17, R17, 0x3, 0x181f ;  /* 0x00781f0011117f89 */ /* 0x000e9800000e0000 */
[----:B------:R-:W-:Y:S05]  /*f740*/  @P0 BRA `(.L_x_1056) ;  /* 0x00000008006c0947 */ /* 0x000fea0003800000 */
[----:B------:R-:W-:Y:S02]  /*f750*/  ULDC UR4, c[0x0][0xac8] ;  /* 0x0002b20000047ab9 */ /* 0x000fe40000000800 */
[----:B------:R-:W-:-:S13]  /*f760*/  ISETP.GE.AND P1, PT, R160, UR4, PT ;  /* 0x00000004a0007c0c */ /* 0x000fda000bf26270 */
[----:B--23--:R-:W-:-:S04]  /*f770*/  @!P1 LEA R2, P0, R160, R17, 0x1 ;  /* 0x00000011a0029211 */ /* 0x00cfc800078008ff */
[----:B0-----:R-:W-:Y:S02]  /*f780*/  @!P1 LEA.HI.X R3, R160, R24, R173, 0x1, P0 ;  /* 0x00000018a0039211 */ /* 0x001fe400000f0cad */
[----:B------:R-:W-:-:S03]  /*f790*/  ISETP.GE.AND P0, PT, R161, UR4, PT ;  /* 0x00000004a1007c0c */ /* 0x000fc6000bf06270 */
[----:B-----5:R4:W-:Y:S10]  /*f7a0*/  @!P1 ST.E.128 desc[UR36][R2.64], R4 ;  /* 0x0000000402009985 */ /* 0x0209f4000c101d24 */
[----:B------:R-:W-:Y:S05]  /*f7b0*/  @P0 BRA `(.L_x_1056) ;  /* 0x0000000800500947 */ /* 0x000fea0003800000 */
[----:B----4-:R-:W-:-:S04]  /*f7c0*/  LEA R2, P0, R161, R17, 0x1 ;  /* 0x00000011a1027211 */ /* 0x010fc800078008ff */
[----:B------:R-:W-:-:S05]  /*f7d0*/  LEA.HI.X R3, R161, R24, R172, 0x1, P0 ;  /* 0x00000018a1037211 */ /* 0x000fca00000f0cac */
[----:B------:R0:W-:Y:S01]  /*f7e0*/  ST.E.128 desc[UR36][R2.64], R8 ;  /* 0x0000000802007985 */ /* 0x0001e2000c101d24 */
[----:B------:R-:W-:Y:S05]  /*f7f0*/  BRA `(.L_x_1056) ;  /* 0x0000000800407947 */ /* 0x000fea0003800000 */
.L_x_1049:
[----:B------:R-:W2:Y:S01]  /*f800*/  LDC R11, c[0x0][0xbe8] ;  /* 0x0002fa00ff0b7b82 */ /* 0x000ea20000000800 */
[----:B------:R-:W-:Y:S01]  /*f810*/  ISETP.GE.AND P0, PT, R174, 0x80, PT ;  /* 0x00000080ae00780c */ /* 0x000fe20003f06270 */
[----:B------:R-:W-:Y:S01]  /*f820*/  IMAD R0, R163, 0x20, R165 ;  /* 0x00000020a3007824 */ /* 0x000fe200078e02a5 */
[----:B------:R-:W-:Y:S01]  /*f830*/  BSSY B1, `(.L_x_1057) ;  /* 0x000002e000017945 */ /* 0x000fe20003800000 */
[----:B------:R-:W-:Y:S02]  /*f840*/  SHF.R.S32.HI R6, RZ, 0x1f, R164 ;  /* 0x0000001fff067819 */ /* 0x000fe400000114a4 */
[----:B------:R-:W-:Y:S01]  /*f850*/  IMAD.IADD R12, R17, 0x1, R0 ;  /* 0x00000001110c7824 */ /* 0x000fe200078e0200 */
[----:B------:R-:W-:Y:S02]  /*f860*/  SHF.R.S32.HI R8, RZ, 0x1f, R162 ;  /* 0x0000001fff087819 */ /* 0x000fe400000114a2 */
[----:B--2---:R-:W-:-:S13]  /*f870*/  ISETP.NE.AND P1, PT, R11, 0x1, PT ;  /* 0x000000010b00780c */ /* 0x004fda0003f25270 */
[----:B------:R-:W2:Y:S08]  /*f880*/  @P1 LDC R13, c[0x0][0xbec] ;  /* 0x0002fb00ff0d1b82 */ /* 0x000eb00000000800 */
[----:B------:R-:W3:Y:S01]  /*f890*/  @P1 LDC R15, c[0x0][0xbf0] ;  /* 0x0002fc00ff0f1b82 */ /* 0x000ee20000000800 */
[----:B------:R-:W-:Y:S05]  /*f8a0*/  @P0 BRA `(.L_x_1058) ;  /* 0x0000000000980947 */ /* 0x000fea0003800000 */
[----:B------:R-:W4:Y:S01]  /*f8b0*/  S2R R2, SR_TID.X ;  /* 0x0000000000027919 */ /* 0x000f220000002100 */
[----:B------:R-:W5:Y:S01]  /*f8c0*/  LDC R10, c[0x0][0xbe8] ;  /* 0x0002fa00ff0a7b82 */ /* 0x000f620000000800 */
[----:B------:R-:W-:Y:S02]  /*f8d0*/  ULDC UR4, c[0x0][0xa88] ;  /* 0x0002a20000047ab9 */ /* 0x000fe40000000800 */
[----:B-----5:R-:W-:Y:S01]  /*f8e0*/  IMAD R3, R10, UR4, RZ ;  /* 0x000000040a037c24 */ /* 0x020fe2000f8e02ff */
[----:B----4-:R-:W-:-:S04]  /*f8f0*/  IADD3 R4, R17, -0x80, R2 ;  /* 0xffffff8011047810 */ /* 0x010fc80007ffe002 */
[----:B------:R-:W-:-:S13]  /*f900*/  ISETP.GE.AND P0, PT, R4, R3, PT ;  /* 0x000000030400720c */ /* 0x000fda0003f06270 */
[----:B------:R-:W-:Y:S05]  /*f910*/  @P0 BRA `(.L_x_1058) ;  /* 0x00000000007c0947 */ /* 0x000fea0003800000 */
[----:B------:R-:W-:Y:S01]  /*f920*/  ISETP.NE.AND P0, PT, R10, 0x1, PT ;  /* 0x000000010a00780c */ /* 0x000fe20003f05270 */
[----:B------:R-:W-:Y:S01]  /*f930*/  ULDC.64 UR4, c[0x0][0xb90] ;  /* 0x0002e40000047ab9 */ /* 0x000fe20000000a00 */
[----:B------:R-:W-:Y:S02]  /*f940*/  IMAD.MOV.U32 R5, RZ, RZ, R4 ;  /* 0x000000ffff057224 */ /* 0x000fe400078e0004 */
[----:B------:R-:W-:-:S04]  /*f950*/  IMAD R7, R6, UR4, RZ ;  /* 0x0000000406077c24 */ /* 0x000fc8000f8e02ff */
[----:B------:R-:W-:-:S05]  /*f960*/  IMAD R7, R164, UR5, R7 ;  /* 0x00000005a4077c24 */ /* 0x000fca000f8e0207 */
[----:B------:R-:W4:Y:S08]  /*f970*/  @P0 LDC R3, c[0x0][0xbec] ;  /* 0x0002fb00ff030b82 */ /* 0x000f300000000800 */
[----:B------:R-:W5:Y:S01]  /*f980*/  @P0 LDC R9, c[0x0][0xbf0] ;  /* 0x0002fc00ff090b82 */ /* 0x000f620000000800 */
[----:B----4-:R-:W-:-:S04]  /*f990*/  @P0 IMAD.HI.U32 R0, R4, R3, RZ ;  /* 0x0000000304000227 */ /* 0x010fc800078e00ff */
[----:B------:R-:W-:Y:S01]  /*f9a0*/  IMAD.WIDE.U32 R2, R164, UR4, RZ ;  /* 0x00000004a4027c25 */ /* 0x000fe2000f8e00ff */
[----:B------:R-:W-:Y:S01]  /*f9b0*/  ULDC.64 UR4, c[0x0][0xb98] ;  /* 0x0002e60000047ab9 */ /* 0x000fe20000000a00 */
[----:B-----5:R-:W-:Y:S02]  /*f9c0*/  @P0 SHF.R.U32.HI R5, RZ, R9, R0 ;  /* 0x00000009ff050219 */ /* 0x020fe40000011600 */
[----:B------:R-:W-:Y:S02]  /*f9d0*/  IMAD.IADD R3, R3, 0x1, R7 ;  /* 0x0000000103037824 */ /* 0x000fe400078e0207 */
[----:B------:R-:W-:Y:S02]  /*f9e0*/  IMAD R9, R8, UR4, RZ ;  /* 0x0000000408097c24 */ /* 0x000fe4000f8e02ff */
[----:B------:R-:W-:Y:S02]  /*f9f0*/  IMAD.MOV R7, RZ, RZ, -R5 ;  /* 0x000000ffff077224 */ /* 0x000fe400078e0a05 */
[----:B------:R-:W-:-:S04]  /*fa00*/  IMAD.WIDE.U32 R2, R162, UR4, R2 ;  /* 0x00000004a2027c25 */ /* 0x000fc8000f8e0002 */
[----:B------:R-:W-:Y:S01]  /*fa10*/  IMAD R7, R10, R7, R4 ;  /* 0x000000070a077224 */ /* 0x000fe200078e0204 */
[----:B------:R-:W-:Y:S01]  /*fa20*/  IADD3 R2, P0, R5, R2, RZ ;  /* 0x0000000205027210 */ /* 0x000fe20007f1e0ff */
[----:B------:R-:W-:Y:S01]  /*fa30*/  IMAD R4, R162, UR5, R9 ;  /* 0x00000005a2047c24 */ /* 0x000fe2000f8e0209 */
[----:B------:R-:W-:Y:S01]  /*fa40*/  SHF.R.S32.HI R9, RZ, 0x1f, R5 ;  /* 0x0000001fff097819 */ /* 0x000fe20000011405 */
[----:B------:R-:W-:Y:S01]  /*fa50*/  ULDC.64 UR4, c[0x0][0xb88] ;  /* 0x0002e20000047ab9 */ /* 0x000fe20000000a00 */
        /* <DEDUP_REMOVED lines=11> */
.L_x_1058:
[----:B------:R-:W-:Y:S05]  /*fb10*/  BSYNC B1 ;  /* 0x0000000000017941 */ /* 0x000fea0003800000 */
.L_x_1057:
[----:B------:R-:W-:Y:S01]  /*fb20*/  ULDC.64 UR4, c[0x0][0xae8] ;  /* 0x0002ba0000047ab9 */ /* 0x000fe20000000a00 */
[----:B--2---:R-:W-:Y:S01]  /*fb30*/  @P1 IMAD.HI.U32 R0, R12, R13, RZ ;  /* 0x0000000d0c001227 */ /* 0x004fe200078e00ff */
[----:B------:R-:W-:Y:S01]  /*fb40*/  ULDC UR6, c[0x0][0xa88] ;  /* 0x0002a20000067ab9 */ /* 0x000fe20000000800 */
[----:B------:R-:W-:Y:S02]  /*fb50*/  BSSY B1, `(.L_x_1059) ;  /* 0x0000030000017945 */ /* 0x000fe40003800000 */
[----:B----4-:R-:W-:Y:S02]  /*fb60*/  IMAD R3, R6, UR4, RZ ;  /* 0x0000000406037c24 */ /* 0x010fe4000f8e02ff */
[----:B------:R-:W-:Y:S01]  /*fb70*/  IMAD.MOV.U32 R5, RZ, RZ, R12 ;  /* 0x000000ffff057224 */ /* 0x000fe200078e000c */
[----:B---3--:R-:W-:Y:S01]  /*fb80*/  @P1 SHF.R.U32.HI R5, RZ, R15, R0 ;  /* 0x0000000fff051219 */ /* 0x008fe20000011600 */
[C---:B------:R-:W-:Y:S02]  /*fb90*/  IMAD R7, R164.reuse, UR5, R3 ;  /* 0x00000005a4077c24 */ /* 0x040fe4000f8e0203 */
[----:B------:R-:W-:Y:S01]  /*fba0*/  IMAD.WIDE.U32 R2, R164, UR4, RZ ;  /* 0x00000004a4027c25 */ /* 0x000fe2000f8e00ff */
[----:B------:R-:W-:Y:S01]  /*fbb0*/  ULDC.64 UR4, c[0x0][0xaf0] ;  /* 0x0002bc0000047ab9 */ /* 0x000fe20000000a00 */
[----:B------:R-:W-:-:S02]  /*fbc0*/  SHF.R.S32.HI R0, RZ, 0x1f, R5 ;  /* 0x0000001fff007819 */ /* 0x000fc40000011405 */
[----:B------:R-:W-:Y:S02]  /*fbd0*/  IMAD R9, R8, UR4, RZ ;  /* 0x0000000408097c24 */ /* 0x000fe4000f8e02ff */
[----:B------:R-:W-:Y:S02]  /*fbe0*/  IMAD.IADD R3, R3, 0x1, R7 ;  /* 0x0000000103037824 */ /* 0x000fe400078e0207 */
[----:B------:R-:W-:Y:S02]  /*fbf0*/  IMAD.MOV R7, RZ, RZ, -R5 ;  /* 0x000000ffff077224 */ /* 0x000fe400078e0a05 */
[C---:B------:R-:W-:Y:S02]  /*fc00*/  IMAD R9, R162.reuse, UR5, R9 ;  /* 0x00000005a2097c24 */ /* 0x040fe4000f8e0209 */
        /* <DEDUP_REMOVED lines=11> */
[----:B------:R-:W-:Y:S02]  /*fcc0*/  IMAD.IADD R6, R165, 0x1, R17 ;  /* 0x00000001a5067824 */ /* 0x000fe400078e0211 */
[----:B------:R-:W-:Y:S02]  /*fcd0*/  IMAD R11, R11, UR6, RZ ;  /* 0x000000060b0b7c24 */ /* 0x000fe4000f8e02ff */
[C---:B------:R-:W-:Y:S02]  /*fce0*/  IMAD R5, R7.reuse, UR5, R4 ;  /* 0x0000000507057c24 */ /* 0x040fe4000f8e0204 */
[----:B------:R-:W-:Y:S01]  /*fcf0*/  IMAD.WIDE.U32 R2, R7, UR4, R2 ;  /* 0x0000000407027c25 */ /* 0x000fe2000f8e0002 */
[----:B------:R-:W-:Y:S01]  /*fd00*/  ISETP.GE.AND P2, PT, R6, R11, PT ;  /* 0x0000000b0600720c */ /* 0x000fe20003f46270 */
[----:B------:R-:W-:-:S02]  /*fd10*/  ULDC.64 UR4, c[0x0][0xa80] ;  /* 0x0002a00000047ab9 */ /* 0x000fc40000000a00 */
[----:B------:R-:W-:Y:S01]  /*fd20*/  VIADD R0, R6, 0x20 ;  /* 0x0000002006007836 */ /* 0x000fe20000000000 */
[----:B------:R-:W-:Y:S01]  /*fd30*/  LEA R4, P3, R2, UR4, 0x1 ;  /* 0x0000000402047c11 */ /* 0x000fe2000f8608ff */
[----:B------:R-:W-:-:S03]  /*fd40*/  IMAD.IADD R3, R3, 0x1, R5 ;  /* 0x0000000103037824 */ /* 0x000fc600078e0205 */
[-C--:B------:R-:W-:Y:S01]  /*fd50*/  ISETP.GE.AND P1, PT, R0, R11.reuse, PT ;  /* 0x0000000b0000720c */ /* 0x080fe20003f26270 */
[----:B------:R-:W-:Y:S01]  /*fd60*/  VIADD R0, R6, 0x40 ;  /* 0x0000004006007836 */ /* 0x000fe20000000000 */
[----:B------:R-:W-:Y:S02]  /*fd70*/  LEA.HI.X R5, R2, UR5, R3, 0x1, P3 ;  /* 0x0000000502057c11 */ /* 0x000fe400098f0c03 */
[----:B------:R2:W3:Y:S02]  /*fd80*/  SHFL.IDX PT, R2, R4, RZ, 0x181f ;  /* 0x00181fff04027589 */ /* 0x0004e400000e0000 */
[----:B------:R-:W-:Y:S02]  /*fd90*/  ISETP.GE.AND P0, PT, R0, R11, PT ;  /* 0x0000000b0000720c */ /* 0x000fe40003f06270 */
[----:B------:R2:W4:Y:S01]  /*fda0*/  SHFL.IDX PT, R0, R5, RZ, 0x181f ;  /* 0x00181fff05007589 */ /* 0x00052200000e0000 */
[----:B------:R-:W-:Y:S10]  /*fdb0*/  @P2 BRA `(.L_x_1060) ;  /* 0x0000000000242947 */ /* 0x000ff40003800000 */
        /* <DEDUP_REMOVED lines=9> */
.L_x_1060:
[----:B------:R-:W-:Y:S05]  /*fe50*/  BSYNC B1 ;  /* 0x0000000000017941 */ /* 0x000fea0003800000 */
.L_x_1059:
        /* <DEDUP_REMOVED lines=13> */
.L_x_1062:
[----:B------:R-:W-:Y:S05]  /*ff30*/  BSYNC B1 ;  /* 0x0000000000017941 */ /* 0x000fea0003800000 */
.L_x_1061:
        /* <DEDUP_REMOVED lines=13> */
.L_x_1064:
[----:B------:R-:W-:Y:S05]  /*10010*/  BSYNC B1 ;  /* 0x0000000000017941 */ /* 0x000fea0003800000 */
.L_x_1063:
        /* <DEDUP_REMOVED lines=8> */
[CC--:B----4-:R-:W-:Y:S02]  /*100a0*/  @!P2 LEA R6, P0, R160.reuse, R2.reuse, 0x1 ;  /* 0x00000002a006a211 */ /* 0x0d0fe400078008ff */
[C---:B------:R-:W-:Y:S02]  /*100b0*/  @!P3 LEA R2, P1, R161.reuse, R2, 0x1 ;  /* 0x00000002a102b211 */ /* 0x040fe400078208ff */
[-C--:B0-----:R-:W-:Y:S02]  /*100c0*/  @!P2 LEA.HI.X R7, R160, R5.reuse, R173, 0x1, P0 ;  /* 0x00000005a007a211 */ /* 0x081fe400000f0cad */
[----:B------:R-:W-:-:S03]  /*100d0*/  @!P3 LEA.HI.X R3, R161, R5, R172, 0x1, P1 ;  /* 0x00000005a103b211 */ /* 0x000fc600008f0cac */
[----:B------:R0:W-:Y:S04]  /*100e0*/  @!P2 ST.E.128 desc[UR36][R6.64], RZ ;  /* 0x000000ff0600a985 */ /* 0x0001e8000c101d24 */
[----:B------:R0:W-:Y:S02]  /*100f0*/  @!P3 ST.E.128 desc[UR36][R2.64], RZ ;  /* 0x000000ff0200b985 */ /* 0x0001e4000c101d24 */
.L_x_1056:
[----:B------:R-:W-:Y:S05]  /*10100*/  BSYNC B0 ;  /* 0x0000000000007941 */ /* 0x000fea0003800000 */
.L_x_1048:
[----:B------:R-:W-:Y:S02]  /*10110*/  ULDC UR4, c[0x0][0xc38] ;  /* 0x00030e0000047ab9 */ /* 0x000fe40000000800 */
[----:B-1----:R-:W-:-:S13]  /*10120*/  ISETP.GE.AND P0, PT, R16, UR4, PT ;  /* 0x0000000410007c0c */ /* 0x002fda000bf06270 */
[----:B------:R-:W-:Y:S05]  /*10130*/  @!P0 BRA `(.L_x_1065) ;  /* 0xffffff0800ec8947 */ /* 0x000fea000383ffff */
[----:B------:R-:W-:Y:S05]  /*10140*/  EXIT ;  /* 0x000000000000794d */ /* 0x000fea0003800000 */
.L_x_959:
[----:B------:R-:W-:-:S08]  /*10150*/  NOP ;  /* 0x0000000000007918 */ /* 0x000fd00000000000 */
[----:B0-----:R-:W0:-:S00]  /*10160*/  USETMAXREG.DEALLOC.CTAPOOL 0x28 ;  /* 0x00000028000079c8 */ /* 0x001e0000080e0500 */
[----:B0-----:R-:W-:-:S06]  /*10170*/  LOP3.LUT R0, R0, 0x3, RZ, 0xc0, !PT ;  /* 0x0000000300007812 */ /* 0x001fcc00078ec0ff */
[----:B------:R-:W0:Y:S01]  /*10180*/  S2UR UR9, SR_CTAID.X ;  /* 0x00000000000979c3 */ /* 0x000e220000002500 */
[----:B------:R-:W-:Y:S01]  /*10190*/  LOP3.LUT R19, R19, 0xfffff7ff, RZ, 0xc0, !PT ;  /* 0xfffff7ff13137812 */ /* 0x000fe200078ec0ff */
[----:B------:R-:W-:Y:S01]  /*101a0*/  STL [R1], RZ ;  /* 0x000000ff01007387 */ /* 0x000fe20000100800 */
[----:B------:R-:W-:Y:S02]  /*101b0*/  IMAD.MOV.U32 R23, RZ, RZ, RZ ;  /* 0x000000ffff177224 */ /* 0x000fe400078e00ff */
[----:B------:R-:W-:Y:S01]  /*101c0*/  IMAD.MOV.U32 R26, RZ, RZ, 0x1 ;  /* 0x00000001ff1a7424 */ /* 0x000fe200078e00ff */
[----:B------:R1:W2:Y:S02]  /*101d0*/  SHFL.IDX PT, R2, R0, RZ, 0x1f ;  /* 0x00001fff00027589 */ /* 0x0002a400000e0000 */
[----:B-1----:R-:W0:Y:S01]  /*101e0*/  LDC R0, c[0x0][0xc38] ;  /* 0x00030e00ff007b82 */ /* 0x002e220000000800 */
[----:B--2---:R-:W-:-:S13]  /*101f0*/  ISETP.NE.AND P0, PT, R2, RZ, PT ;  /* 0x000000ff0200720c */ /* 0x004fda0003f05270 */
[----:B------:R-:W-:Y:S01]  /*10200*/  @P0 LOP3.LUT R19, R19, 0x800, RZ, 0xfc, !PT ;  /* 0x0000080013130812 */ /* 0x000fe200078efcff */
[----:B------:R-:W-:Y:S06]  /*10210*/  @P0 BAR.ARV 0x4, 0x180 ;  /* 0x0106000000000b1d */ /* 0x000fec0000002000 */
[----:B0-----:R-:W-:-:S13]  /*10220*/  ISETP.LE.AND P0, PT, R0, UR9, PT ;  /* 0x0000000900007c0c */ /* 0x001fda000bf03270 */
[----:B------:R-:W-:Y:S05]  /*10230*/  @P0 BRA `(.L_x_1066) ;  /* 0x0000003c00f40947 */ /* 0x000fea0003800000 */
[----:B------:R-:W2:Y:S01]  /*10240*/  LDL R3, [R1+0x4] ;  /* 0x0000040001037983 */ /* 0x000ea20000100800 */
[----:B------:R-:W-:Y:S01]  /*10250*/  ULDC.64 UR38, c[0x0][0x2f0] ;  /* 0x0000bc0000267ab9 */ /* 0x000fe20000000a00 */
[----:B------:R-:W-:Y:S01]  /*10260*/  ULDC UR7, c[0x0][0x320] ;  /* 0x0000c80000077ab9 */ /* 0x000fe20000000800 */
[----:B------:R-:W-:Y:S01]  /*10270*/  LOP3.LUT R19, R19, 0xfffffffe, RZ, 0xc0, !PT ;  /* 0xfffffffe13137812 */ /* 0x000fe200078ec0ff */
[----:B------:R-:W0:Y:S01]  /*10280*/  S2R R5, SR_TID.X ;  /* 0x0000000000057919 */ /* 0x000e220000002100 */
[----:B------:R-:W-:Y:S01]  /*10290*/  ULDC UR8, c[0x0][0x2b8] ;  /* 0x0000ae0000087ab9 */ /* 0x000fe20000000800 */
[----:B------:R-:W1:Y:S01]  /*102a0*/  S2UR UR6, SR_CgaCtaId ;  /* 0x00000000000679c3 */ /* 0x000e620000008800 */
[----:B------:R-:W-:Y:S01]  /*102b0*/  LOP3.LUT R19, R19, 0xfffffff7, RZ, 0xc0, !PT ;  /* 0xfffffff713137812 */ /* 0x000fe200078ec0ff */
[----:B------:R-:W-:Y:S01]  /*102c0*/  ULDC.64 UR4, c[0x0][0x418] ;  /* 0x0001060000047ab9 */ /* 0x000fe20000000a00 */
[----:B------:R3:W-:Y:S01]  /*102d0*/  STL [R1], RZ ;  /* 0x000000ff01007387 */ /* 0x0007e20000100800 */
[----:B------:R-:W-:Y:S01]  /*102e0*/  UISETP.NE.U32.AND UP0, UPT, UR4, URZ, UPT ;  /* 0x0000003f0400728c */ /* 0x000fe2000bf05070 */
[----:B------:R-:W-:Y:S01]  /*102f0*/  IMAD.U32 R34, RZ, RZ, UR9 ;  /* 0x00000009ff227e24 */ /* 0x000fe2000f8e00ff */
[----:B------:R-:W-:Y:S01]  /*10300*/  ULDC UR40, c[0x0][0x288] ;  /* 0x0000a20000287ab9 */ /* 0x000fe20000000800 */
[----:B------:R-:W-:Y:S01]  /*10310*/  ULDC UR4, c[0x0][0x424] ;  /* 0x0001090000047ab9 */ /* 0x000fe20000000800 */
[----:B------:R-:W-:Y:S01]  /*10320*/  UISETP.NE.AND.EX UP0, UPT, UR5, URZ, UPT, UP0 ;  /* 0x0000003f0500728c */ /* 0x000fe2000bf05300 */
[----:B------:R-:W-:Y:S01]  /*10330*/  IMAD.MOV.U32 R26, RZ, RZ, 0x1 ;  /* 0x00000001ff1a7424 */ /* 0x000fe200078e00ff */
[----:B------:R-:W-:Y:S01]  /*10340*/  ULDC UR47, c[0x0][0xc] ;  /* 0x00000300002f7ab9 */ /* 0x000fe20000000800 */
[----:B------:R-:W-:Y:S01]  /*10350*/  UMOV UR5, 0x400 ;  /* 0x0000040000057882 */ /* 0x000fe20000000000 */
[----:B------:R-:W-:Y:S01]  /*10360*/  USEL UR4, UR4, 0x1, UP0 ;  /* 0x0000000104047887 */ /* 0x000fe20008000000 */
[----:B------:R-:W-:-:S03]  /*10370*/  IMAD.MOV.U32 R23, RZ, RZ, RZ ;  /* 0x000000ffff177224 */ /* 0x000fc600078e00ff */
[----:B------:R-:W-:-:S04]  /*10380*/  UIMAD UR38, UR4, UR38, URZ ;  /* 0x00000026042672a4 */ /* 0x000fc8000f8e023f */
[----:B------:R-:W-:Y:S02]  /*10390*/  UIADD3 UR4, UR38, 0x5f, URZ ;  /* 0x0000005f26047890 */ /* 0x000fe4000fffe03f */
[----:B------:R-:W-:Y:S02]  /*103a0*/  UIADD3 UR49, UR38, 0x1, -UR40 ;  /* 0x0000000126317890 */ /* 0x000fe4000fffe828 */
[----:B-1----:R-:W-:Y:S02]  /*103b0*/  ULEA UR6, UR6, UR5, 0x18 ;  /* 0x0000000506067291 */ /* 0x002fe4000f8ec03f */
[----:B------:R-:W-:Y:S01]  /*103c0*/  UIMAD.WIDE UR4, UR4, 0x2aaaaaab, URZ ;  /* 0x2aaaaaab040478a5 */ /* 0x000fe2000f8e023f */
[C---:B0-----:R-:W-:Y:S01]  /*103d0*/  IMAD.SHL.U32 R30, R5.reuse, 0x8, RZ ;  /* 0x00000008051e7824 */ /* 0x041fe200078e00ff */
[----:B------:R-:W-:Y:S02]  /*103e0*/  LOP3.LUT R4, R5, 0x7f, RZ, 0xc0, !PT ;  /* 0x0000007f05047812 */ /* 0x000fe400078ec0ff */
[----:B------:R-:W-:Y:S01]  /*103f0*/  IMAD.U32 R16, RZ, RZ, UR6 ;  /* 0x00000006ff107e24 */ /* 0x000fe2000f8e00ff */
[----:B------:R-:W-:Y:S01]  /*10400*/  USHF.R.U32.HI UR41, URZ, 0x1f, UR5 ;  /* 0x0000001f3f297899 */ /* 0x000fe20008011605 */
[----:B------:R-:W-:-:S02]  /*10410*/  LOP3.LUT R0, R30, 0x1f8, RZ, 0xc0, !PT ;  /* 0x000001f81e007812 */ /* 0x000fc400078ec0ff */
[----:B------:R-:W-:Y:S01]  /*10420*/  LOP3.LUT R37, R30, 0x38, RZ, 0xc0, !PT ;  /* 0x000000381e257812 */ /* 0x000fe200078ec0ff */
[----:B------:R-:W-:Y:S01]  /*10430*/  ULEA.HI.SX32 UR41, UR5, UR41, 0x1c ;  /* 0x0000002905297291 */ /* 0x000fe2000f8fe23f */
[----:B------:R-:W-:Y:S02]  /*10440*/  SHF.R.U32.HI R36, RZ, 0x3, R4 ;  /* 0x00000003ff247819 */ /* 0x000fe40000011604 */
[----:B------:R-:W-:Y:S02]  /*10450*/  LOP3.LUT R2, R37, 0x80, RZ, 0xfc, !PT ;  /* 0x0000008025027812 */ /* 0x000fe400078efcff */
[----:B--2---:R-:W-:Y:S02]  /*10460*/  R2UR UR10, R3 ;  /* 0x00000000030a72ca */ /* 0x004fe400000e0000 */
[----:B------:R-:W-:Y:S02]  /*10470*/  LOP3.LUT R3, R0, 0x38, R5, 0x78, !PT ;  /* 0x0000003800037812 */ /* 0x000fe400078e7805 */
[----:B------:R-:W-:-:S02]  /*10480*/  LOP3.LUT R0, R37, 0x40, RZ, 0xfc, !PT ;  /* 0x0000004025007812 */ /* 0x000fc400078efcff */
[----:B------:R-:W-:Y:S01]  /*10490*/  LOP3.LUT R30, R3, 0x200, R30, 0xf8, !PT ;  /* 0x00000200031e7812 */ /* 0x000fe200078ef81e */
[----:B------:R-:W-:Y:S01]  /*104a0*/  IMAD.SHL.U32 R3, R5, 0x10, RZ ;  /* 0x0000001005037824 */ /* 0x000fe200078e00ff */
[C---:B------:R-:W-:Y:S02]  /*104b0*/  ISETP.GE.AND P0, PT, R0.reuse, UR39, PT ;  /* 0x0000002700007c0c */ /* 0x040fe4000bf06270 */
[----:B------:R-:W-:Y:S01]  /*104c0*/  ISETP.GE.AND P1, PT, R0, UR7, PT ;  /* 0x0000000700007c0c */ /* 0x000fe2000bf26270 */
[----:B------:R-:W-:Y:S02]  /*104d0*/  IMAD R31, R30, 0x2, R16 ;  /* 0x000000021e1f7824 */ /* 0x000fe400078e0210 */
[----:B------:R-:W-:-:S08]  /*104e0*/  ULOP3.LUT UR48, UR10, 0x2, URZ, 0xfc, !UPT ;  /* 0x000000020a307892 */ /* 0x000fd0000f8efc3f */
[----:B------:R-:W-:Y:S02]  /*104f0*/  @P0 LOP3.LUT R19, R19, 0x8, RZ, 0xfc, !PT ;  /* 0x0000000813130812 */ /* 0x000fe400078efcff */
[----:B------:R-:W-:Y:S02]  /*10500*/  ISETP.GE.AND P0, PT, R0, UR8, PT ;  /* 0x0000000800007c0c */ /* 0x000fe4000bf06270 */
[----:B------:R-:W-:Y:S02]  /*10510*/  @P1 LOP3.LUT R19, R19, 0x1, RZ, 0xfc, !PT ;  /* 0x0000000113131812 */ /* 0x000fe400078efcff */
[----:B------:R-:W-:Y:S02]  /*10520*/  ISETP.GE.AND P1, PT, R2, UR8, PT ;  /* 0x0000000802007c0c */ /* 0x000fe4000bf26270 */
[----:B------:R-:W-:Y:S02]  /*10530*/  LOP3.LUT R19, R19, 0xfffffdff, RZ, 0xc0, !PT ;  /* 0xfffffdff13137812 */ /* 0x000fe400078ec0ff */
[----:B------:R-:W-:-:S05]  /*10540*/  LOP3.LUT R0, R36, 0x70, R3, 0xf8, !PT ;  /* 0x0000007024007812 */ /* 0x000fca00078ef803 */
[----:B------:R-:W-:Y:S02]  /*10550*/  @P0 LOP3.LUT R19, R19, 0x200, RZ, 0xfc, !PT ;  /* 0x0000020013130812 */ /* 0x000fe400078efcff */
[----:B------:R-:W-:Y:S02]  /*10560*/  ISETP.GE.AND P0, PT, R2, UR39, PT ;  /* 0x0000002702007c0c */ /* 0x000fe4000bf06270 */
[----:B------:R-:W-:-:S11]  /*10570*/  LOP3.LUT R19, R19, 0xfffffffb, RZ, 0xc0, !PT ;  /* 0xfffffffb13137812 */ /* 0x000fd600078ec0ff */
[----:B------:R-:W-:Y:S02]  /*10580*/  @P0 LOP3.LUT R19, R19, 0x4, RZ, 0xfc, !PT ;  /* 0x0000000413130812 */ /* 0x000fe400078efcff */
[----:B------:R-:W-:Y:S01]  /*10590*/  ISETP.GE.AND P0, PT, R37, UR39, PT ;  /* 0x0000002725007c0c */ /* 0x000fe2000bf06270 */
[----:B------:R-:W-:Y:S01]  /*105a0*/  ULDC UR39, c[0x0][0x448] ;  /* 0x0001120000277ab9 */ /* 0x000fe20000000800 */
[----:B------:R-:W-:Y:S01]  /*105b0*/  LOP3.LUT R19, R19, 0xfffffeff, RZ, 0xc0, !PT ;  /* 0xfffffeff13137812 */ /* 0x000fe200078ec0ff */
[----:B------:R-:W-:Y:S02]  /*105c0*/  UIMAD UR39, UR39, UR40, URZ ;  /* 0x00000028272772a4 */ /* 0x000fe4000f8e023f */
[----:B------:R-:W-:Y:S01]  /*105d0*/  UIADD3 UR40, UR38, -UR40, URZ ;  /* 0x8000002826287290 */ /* 0x000fe2000fffe03f */
[----:B------:R-:W-:Y:S02]  /*105e0*/  @P1 LOP3.LUT R19, R19, 0x100, RZ, 0xfc, !PT ;  /* 0x0000010013131812 */ /* 0x000fe400078efcff */
[----:B------:R-:W-:-:S02]  /*105f0*/  ISETP.GE.AND P1, PT, R37, UR7, PT ;  /* 0x0000000725007c0c */ /* 0x000fc4000bf26270 */
[----:B------:R-:W-:-:S04]  /*10600*/  LOP3.LUT R19, R19, 0xffffffef, RZ, 0xc0, !PT ;  /* 0xffffffef13137812 */ /* 0x000fc800078ec0ff */
[----:B------:R-:W-:Y:S02]  /*10610*/  @P0 LOP3.LUT R19, R19, 0x10, RZ, 0xfc, !PT ;  /* 0x0000001013130812 */ /* 0x000fe400078efcff */
[----:B------:R-:W-:Y:S02]  /*10620*/  ISETP.GE.AND P0, PT, R37, UR8, PT ;  /* 0x0000000825007c0c */ /* 0x000fe4000bf06270 */
[----:B------:R-:W-:-:S04]  /*10630*/  LOP3.LUT R19, R19, 0xfffffbff, RZ, 0xc0, !PT ;  /* 0xfffffbff13137812 */ /* 0x000fc800078ec0ff */
[----:B------:R-:W-:-:S04]  /*10640*/  LOP3.LUT R19, R19, 0xfffffffd, RZ, 0xc0, !PT ;  /* 0xfffffffd13137812 */ /* 0x000fc800078ec0ff */
[----:B------:R-:W-:-:S04]  /*10650*/  @P1 LOP3.LUT R19, R19, 0x2, RZ, 0xfc, !PT ;  /* 0x0000000213131812 */ /* 0x000fc800078efcff */
[----:B---3--:R-:W-:-:S07]  /*10660*/  @P0 LOP3.LUT R19, R19, 0x400, RZ, 0xfc, !PT ;  /* 0x0000040013130812 */ /* 0x008fce00078efcff */
.L_x_1121:
[----:B------:R-:W-:Y:S01]  /*10670*/  ULDC UR7, c[0x0][0xc60] ;  /* 0x0003180000077ab9 */ /* 0x000fe20000000800 */
[C---:B------:R-:W-:Y:S01]  /*10680*/  R2UR UR42, R34.reuse ;  /* 0x00000000222a72ca */ /* 0x040fe200000e0000 */
[----:B------:R-:W-:Y:S01]  /*10690*/  UISETP.NE.AND UP0, UPT, UR7, 0x1, UPT ;  /* 0x000000010700788c */ /* 0x000fe2000bf05270 */
[----:B------:R-:W-:-:S10]  /*106a0*/  R2UR UR6, R34 ;  /* 0x00000000220672ca */ /* 0x000fd400000e0000 */
[----:B------:R-:W-:Y:S01]  /*106b0*/  @UP0 ULDC UR4, c[0x0][0xc64] ;  /* 0x0003190000040ab9 */ /* 0x000fe20000000800 */
[----:B------:R-:W-:Y:S01]  /*106c0*/  @UP0 ULDC UR8, c[0x0][0xc68] ;  /* 0x00031a0000080ab9 */ /* 0x000fe20000000800 */
[----:B------:R-:W-:-:S04]  /*106d0*/  UIMAD.WIDE.U32 UR4, UR42, UR4, URZ ;  /* 0x000000042a0472a5 */ /* 0x000fc8000f8e003f */
[----:B------:R-:W-:-:S03]  /*106e0*/  @UP0 USHF.R.U32.HI UR42, URZ, UR8, UR5 ;  /* 0x000000083f2a0299 */ /* 0x000fc60008011605 */
[----:B------:R-:W-:Y:S02]  /*106f0*/  ULDC UR4, c[0x0][0xc78] ;  /* 0x00031e0000047ab9 */ /* 0x000fe40000000800 */
[----:B------:R-:W-:Y:S02]  /*10700*/  UISETP.GE.AND UP0, UPT, UR42, UR4, UPT ;  /* 0x000000042a00728c */ /* 0x000fe4000bf06270 */
[----:B------:R-:W-:-:S04]  /*10710*/  UIADD3 UR4, -UR42, URZ, URZ ;  /* 0x0000003f2a047290 */ /* 0x000fc8000fffe13f */
[----:B------:R-:W-:Y:S01]  /*10720*/  PLOP3.LUT P0, PT, PT, PT, UP0, 0x40, 0x0 ;  /* 0x000000000000781c */ /* 0x000fe20003f0e808 */
[----:B------:R-:W-:-:S12]  /*10730*/  UIMAD UR7, UR7, UR4, UR6 ;  /* 0x00000004070772a4 */ /* 0x000fd8000f8e0206 */
[----:B0----5:R-:W-:Y:S05]  /*10740*/  @P0 BRA `(.L_x_1067) ;  /* 0x0000000000200947 */ /* 0x021fea0003800000 */
[----:B------:R-:W-:Y:S01]  /*10750*/  ULDC UR8, c[0x0][0xc6c] ;  /* 0x00031b0000087ab9 */ /* 0x000fe20000000800 */
[----:B------:R-:W-:Y:S01]  /*10760*/  UMOV UR6, UR7 ;  /* 0x0000000700067c82 */ /* 0x000fe20008000000 */
[----:B------:R-:W-:-:S11]  /*10770*/  UISETP.NE.AND UP0, UPT, UR8, 0x1, UPT ;  /* 0x000000010800788c */ /* 0x000fd6000bf05270 */
[----:B------:R-:W-:Y:S02]  /*10780*/  @UP0 ULDC.64 UR10, c[0x0][0xc70] ;  /* 0x00031c00000a0ab9 */ /* 0x000fe40000000a00 */
[----:B------:R-:W-:-:S04]  /*10790*/  UIMAD.WIDE.U32 UR4, UR7, UR10, URZ ;  /* 0x0000000a070472a5 */ /* 0x000fc8000f8e003f */
[----:B------:R-:W-:-:S04]  /*107a0*/  @UP0 USHF.R.U32.HI UR6, URZ, UR11, UR5 ;  /* 0x0000000b3f060299 */ /* 0x000fc80008011605 */
[----:B------:R-:W-:Y:S01]  /*107b0*/  UIMAD UR4, UR6, UR8, URZ ;  /* 0x00000008060472a4 */ /* 0x000fe2000f8e023f */
[----:B------:R-:W-:Y:S11]  /*107c0*/  BRA `(.L_x_1068) ;  /* 0x00000000001c7947 */ /* 0x000ff60003800000 */
.L_x_1067:
[----:B------:R-:W-:Y:S01]  /*107d0*/  ULDC UR8, c[0x0][0xc54] ;  /* 0x0003150000087ab9 */ /* 0x000fe20000000800 */
[----:B------:R-:W-:Y:S01]  /*107e0*/  UMOV UR6, UR7 ;  /* 0x0000000700067c82 */ /* 0x000fe20008000000 */
[----:B------:R-:W-:-:S11]  /*107f0*/  UISETP.NE.AND UP0, UPT, UR8, 0x1, UPT ;  /* 0x000000010800788c */ /* 0x000fd6000bf05270 */
[----:B------:R-:W-:Y:S02]  /*10800*/  @UP0 ULDC.64 UR10, c[0x0][0xc58] ;  /* 0x00031600000a0ab9 */ /* 0x000fe40000000a00 */
[----:B------:R-:W-:-:S04]  /*10810*/  UIMAD.WIDE.U32 UR4, UR7, UR10, URZ ;  /* 0x0000000a070472a5 */ /* 0x000fc8000f8e003f */
[----:B------:R-:W-:-:S04]  /*10820*/  @UP0 USHF.R.U32.HI UR6, URZ, UR11, UR5 ;  /* 0x0000000b3f060299 */ /* 0x000fc80008011605 */
[----:B------:R-:W-:-:S12]  /*10830*/  UIMAD UR4, UR6, UR8, URZ ;  /* 0x00000008060472a4 */ /* 0x000fd8000f8e023f */
.L_x_1068:
[----:B------:R-:W-:Y:S01]  /*10840*/  ULDC UR5, c[0x0][0xc48] ;  /* 0x0003120000057ab9 */ /* 0x000fe20000000800 */
[----:B------:R-:W-:Y:S01]  /*10850*/  ULDC.64 UR8, c[0x0][0xa28] ;  /* 0x00028a0000087ab9 */ /* 0x000fe20000000a00 */
[----:B------:R-:W-:Y:S01]  /*10860*/  UISETP.NE.AND UP1, UPT, UR5, 0x1, UPT ;  /* 0x000000010500788c */ /* 0x000fe2000bf25270 */
[----:B------:R-:W-:Y:S01]  /*10870*/  IMAD.MOV.U32 R32, RZ, RZ, RZ ;  /* 0x000000ffff207224 */ /* 0x000fe200078e00ff */
[----:B------:R-:W-:Y:S02]  /*10880*/  UIADD3 UR4, UR7, -UR4, URZ ;  /* 0x8000000407047290 */ /* 0x000fe4000fffe03f */
[----:B------:R-:W-:Y:S01]  /*10890*/  UISETP.NE.U32.AND UP0, UPT, UR8, URZ, UPT ;  /* 0x0000003f0800728c */ /* 0x000fe2000bf05070 */
[----:B------:R-:W-:Y:S02]  /*108a0*/  ULDC UR5, c[0x0][0xc54] ;  /* 0x0003150000057ab9 */ /* 0x000fe40000000800 */
[----:B------:R-:W-:Y:S02]  /*108b0*/  UIMAD UR42, UR42, UR5, UR4 ;  /* 0x000000052a2a72a4 */ /* 0x000fe4000f8e0204 */
[----:B------:R-:W-:-:S02]  /*108c0*/  UISETP.NE.AND.EX UP0, UPT, UR9, URZ, UPT, UP0 ;  /* 0x0000003f0900728c */ /* 0x000fc4000bf05300 */
[----:B------:R-:W-:Y:S01]  /*108d0*/  @UP1 ULDC UR4, c[0x0][0xc4c] ;  /* 0x0003130000041ab9 */ /* 0x000fe20000000800 */
[----:B------:R-:W-:Y:S01]  /*108e0*/  @UP1 ULDC UR7, c[0x0][0xc50] ;  /* 0x0003140000071ab9 */ /* 0x000fe20000000800 */
[----:B------:R-:W-:Y:S02]  /*108f0*/  UIMAD.WIDE.U32 UR4, UR42, UR4, URZ ;  /* 0x000000042a0472a5 */ /* 0x000fe4000f8e003f */
[----:B------:R-:W-:Y:S01]  /*10900*/  UMOV UR43, UR42 ;  /* 0x0000002a002b7c82 */ /* 0x000fe20008000000 */
[----:B------:R-:W-:Y:S01]  /*10910*/  ULOP3.LUT UR6, UR6, 0x1ffffff, URZ, 0x3c, !UPT ;  /* 0x01ffffff06067892 */ /* 0x000fe2000f8e3c3f */
[----:B------:R-:W-:Y:S01]  /*10920*/  PLOP3.LUT P0, PT, PT, PT, UP0, 0x80, 0x0 ;  /* 0x000000000000781c */ /* 0x000fe20003f0f008 */
[----:B------:R-:W-:-:S03]  /*10930*/  @UP1 USHF.R.U32.HI UR43, URZ, UR7, UR5 ;  /* 0x000000073f2b1299 */ /* 0x000fc60008011605 */
[----:B------:R-:W-:Y:S02]  /*10940*/  @UP0 ULDC.64 UR4, c[0x0][0xa28] ;  /* 0x00028a0000040ab9 */ /* 0x000fe40000000a00 */
[----:B------:R-:W-:-:S06]  /*10950*/  @UP0 UIMAD.WIDE UR4, UR43, 0x4, UR4 ;  /* 0x000000042b0408a5 */ /* 0x000fcc000f8e0204 */
[----:B------:R-:W-:Y:S01]  /*10960*/  IMAD.U32 R3, RZ, RZ, UR5 ;  /* 0x00000005ff037e24 */ /* 0x000fe2000f8e00ff */
[----:B------:R-:W-:Y:S01]  /*10970*/  ULDC UR5, c[0x0][0x448] ;  /* 0x0001120000057ab9 */ /* 0x000fe20000000800 */
[----:B------:R-:W-:Y:S01]  /*10980*/  IMAD.U32 R2, RZ, RZ, UR4 ;  /* 0x00000004ff027e24 */ /* 0x000fe2000f8e00ff */
[----:B------:R-:W-:Y:S01]  /*10990*/  ULDC UR4, c[0x0][0xc3c] ;  /* 0x00030f0000047ab9 */ /* 0x000fe20000000800 */
[----:B------:R-:W-:Y:S02]  /*109a0*/  UISETP.NE.AND UP2, UPT, UR5, 0x1, UPT ;  /* 0x000000010500788c */ /* 0x000fe4000bf45270 */
[----:B------:R-:W-:Y:S01]  /*109b0*/  UIADD3 UR6, UR6, UR4, URZ ;  /* 0x0000000406067290 */ /* 0x000fe2000fffe03f */
[----:B------:R0:W5:Y:S01]  /*109c0*/  @P0 LDG.E R32, desc[UR36][R2.64] ;  /* 0x0000002402200981 */ /* 0x000162000c1e1900 */
[----:B------:R-:W-:Y:S02]  /*109d0*/  UP2UR UR50, UPR, URZ, 0x4 ;  /* 0x000000043f327883 */ /* 0x000fe40008000000 */
[----:B------:R-:W-:-:S04]  /*109e0*/  USHF.L.U32 UR44, UR6, 0x7, URZ ;  /* 0x00000007062c7899 */ /* 0x000fc8000800063f */
[----:B------:R-:W-:Y:S01]  /*109f0*/  UIADD3 UR6, UR44, 0x7f, URZ ;  /* 0x0000007f2c067890 */ /* 0x000fe2000fffe03f */
[----:B------:R-:W-:Y:S01]  /*10a00*/  @UP2 ULDC UR4, c[0x0][0x44c] ;  /* 0x0001130000042ab9 */ /* 0x000fe20000000800 */
[----:B------:R-:W-:Y:S02]  /*10a10*/  @UP2 ULDC UR7, c[0x0][0x450] ;  /* 0x0001140000072ab9 */ /* 0x000fe40000000800 */
[----:B------:R-:W-:-:S04]  /*10a20*/  UIMAD.WIDE.U32 UR4, UR6, UR4, URZ ;  /* 0x00000004060472a5 */ /* 0x000fc8000f8e003f */
[----:B------:R-:W-:-:S03]  /*10a30*/  @UP2 USHF.R.U32.HI UR6, URZ, UR7, UR5 ;  /* 0x000000073f062299 */ /* 0x000fc60008011605 */
[----:B------:R-:W-:Y:S01]  /*10a40*/  ULDC.64 UR4, c[0x0][0x9e0] ;  /* 0x0002780000047ab9 */ /* 0x000fe20000000a00 */
[----:B------:R-:W-:Y:S02]  /*10a50*/  UIADD3 UR6, UR49, UR6, URZ ;  /* 0x0000000631067290 */ /* 0x000fe4000fffe03f */
[----:B------:R-:W-:Y:S02]  /*10a60*/  UISETP.GE.AND UP0, UPT, UR5, 0x1, UPT ;  /* 0x000000010500788c */ /* 0x000fe4000bf06270 */
[----:B------:R-:W-:-:S04]  /*10a70*/  UIADD3 UR4, UR6, UR4, URZ ;  /* 0x0000000406047290 */ /* 0x000fc8000fffe03f */
[----:B------:R-:W-:-:S13]  /*10a80*/  PLOP3.LUT P0, PT, PT, PT, UP0, 0x40, 0x0 ;  /* 0x000000000000781c */ /* 0x000fda0003f0e808 */
[----:B0-----:R-:W-:Y:S05]  /*10a90*/  @P0 BRA `(.L_x_1069) ;  /* 0x0000000000440947 */ /* 0x001fea0003800000 */
[----:B------:R-:W-:Y:S01]  /*10aa0*/  ISETP.LT.AND P0, PT, RZ, UR6, PT ;  /* 0x00000006ff007c0c */ /* 0x000fe2000bf01270 */
[----:B------:R-:W-:-:S12]  /*10ab0*/  UIADD3 UR8, UR6, -0x1, URZ ;  /* 0xffffffff06087890 */ /* 0x000fd8000fffe03f */
[----:B------:R-:W-:Y:S05]  /*10ac0*/  @P0 BRA `(.L_x_1070) ;  /* 0x00000000001c0947 */ /* 0x000fea0003800000 */
[----:B------:R-:W-:Y:S02]  /*10ad0*/  UISETP.NE.AND UP1, UPT, UR5, 0x1, UPT ;  /* 0x000000010500788c */ /* 0x000fe4000bf25270 */
[----:B------:R-:W-:-:S09]  /*10ae0*/  UIADD3 UR8, -UR6, URZ, URZ ;  /* 0x0000003f06087290 */ /* 0x000fd2000fffe13f */
[----:B------:R-:W-:Y:S02]  /*10af0*/  @UP1 ULDC.64 UR10, c[0x0][0x9e8] ;  /* 0x00027a00000a1ab9 */ /* 0x000fe40000000a00 */
[----:B------:R-:W-:-:S04]  /*10b00*/  UIMAD.WIDE.U32 UR6, UR8, UR10, URZ ;  /* 0x0000000a080672a5 */ /* 0x000fc8000f8e003f */
[----:B------:R-:W-:-:S04]  /*10b10*/  @UP1 USHF.R.U32.HI UR8, URZ, UR11, UR7 ;  /* 0x0000000b3f081299 */ /* 0x000fc80008011607 */
[----:B------:R-:W-:Y:S01]  /*10b20*/  ULOP3.LUT UR8, URZ, UR8, URZ, 0x33, !UPT ;  /* 0x000000083f087292 */ /* 0x000fe2000f8e333f */
[----:B------:R-:W-:Y:S11]  /*10b30*/  BRA `(.L_x_1071) ;  /* 0x0000000000107947 */ /* 0x000ff60003800000 */
.L_x_1070:
[----:B------:R-:W-:-:S11]  /*10b40*/  UISETP.NE.AND UP1, UPT, UR5, 0x1, UPT ;  /* 0x000000010500788c */ /* 0x000fd6000bf25270 */
[----:B------:R-:W-:Y:S02]  /*10b50*/  @UP1 ULDC.64 UR10, c[0x0][0x9e8] ;  /* 0x00027a00000a1ab9 */ /* 0x000fe40000000a00 */
[----:B------:R-:W-:-:S04]  /*10b60*/  UIMAD.WIDE.U32 UR6, UR8, UR10, URZ ;  /* 0x0000000a080672a5 */ /* 0x000fc8000f8e003f */
[----:B------:R-:W-:-:S12]  /*10b70*/  @UP1 USHF.R.U32.HI UR8, URZ, UR11, UR7 ;  /* 0x0000000b3f081299 */ /* 0x000fd80008011607 */
.L_x_1071:
[----:B------:R-:W-:-:S04]  /*10b80*/  UIMAD UR8, UR8, UR5, UR5 ;  /* 0x00000005080872a4 */ /* 0x000fc8000f8e0205 */
[----:B------:R-:W-:-:S04]  /*10b90*/  UISETP.LT.AND UP1, UPT, UR4, UR8, UPT ;  /* 0x000000080400728c */ /* 0x000fc8000bf21270 */
[----:B------:R-:W-:-:S12]  /*10ba0*/  USEL UR4, UR4, UR8, UP1 ;  /* 0x0000000804047287 */ /* 0x000fd80008800000 */
.L_x_1069:
[----:B------:R-:W-:Y:S01]  /*10bb0*/  UISETP.NE.AND UP1, UPT, UR50, URZ, UPT ;  /* 0x0000003f3200728c */ /* 0x000fe2000bf25270 */
[----:B------:R-:W-:Y:S01]  /*10bc0*/  PLOP3.LUT P0, PT, PT, PT, UP0, 0x40, 0x0 ;  /* 0x000000000000781c */ /* 0x000fe20003f0e808 */
[----:B------:R-:W-:Y:S01]  /*10bd0*/  UIADD3 UR6, UR4, 0x5f, URZ ;  /* 0x0000005f04067890 */ /* 0x000fe2000fffe03f */
[----:B------:R-:W-:-:S03]  /*10be0*/  UMOV UR10, UR44 ;  /* 0x0000002c000a7c82 */ /* 0x000fc60008000000 */
[----:B------:R-:W-:-:S04]  /*10bf0*/  UIMAD.WIDE UR6, UR6, 0x2aaaaaab, URZ ;  /* 0x2aaaaaab060678a5 */ /* 0x000fc8000f8e023f */
[----:B------:R-:W-:Y:S01]  /*10c00*/  USHF.R.U32.HI UR4, URZ, 0x1f, UR7 ;  /* 0x0000001f3f047899 */ /* 0x000fe20008011607 */
[----:B------:R-:W-:Y:S02]  /*10c10*/  @UP1 ULDC UR8, c[0x0][0x44c] ;  /* 0x0001130000081ab9 */ /* 0x000fe40000000800 */
[----:B------:R-:W-:Y:S01]  /*10c20*/  @UP1 ULDC UR6, c[0x0][0x450] ;  /* 0x0001140000061ab9 */ /* 0x000fe20000000800 */
[----:B------:R-:W-:Y:S02]  /*10c30*/  UIMAD.WIDE.U32 UR8, UR44, UR8, URZ ;  /* 0x000000082c0872a5 */ /* 0x000fe4000f8e003f */
[----:B------:R-:W-:Y:S02]  /*10c40*/  ULEA.HI.SX32 UR4, UR7, UR4, 0x1c ;  /* 0x0000000407047291 */ /* 0x000fe4000f8fe23f */
[----:B------:R-:W-:Y:S02]  /*10c50*/  @UP1 USHF.R.U32.HI UR10, URZ, UR6, UR9 ;  /* 0x000000063f0a1299 */ /* 0x000fe40008011609 */
[----:B------:R-:W-:-:S02]  /*10c60*/  UISETP.LT.AND UP1, UPT, UR41, UR4, UPT ;  /* 0x000000042900728c */ /* 0x000fc4000bf21270 */
[----:B------:R-:W-:Y:S01]  /*10c70*/  UIADD3 UR6, UR40, UR10, URZ ;  /* 0x0000000a28067290 */ /* 0x000fe2000fffe03f */
[----:B------:R-:W-:Y:S01]  /*10c80*/  ULDC UR8, c[0x0][0x9dc] ;  /* 0x0002770000087ab9 */ /* 0x000fe20000000800 */
[----:B------:R-:W-:Y:S02]  /*10c90*/  USEL UR45, UR41, UR4, UP1 ;  /* 0x00000004292d7287 */ /* 0x000fe40008800000 */
[----:B------:R-:W-:Y:S01]  /*10ca0*/  UIADD3 UR8, UR6, -UR8, URZ ;  /* 0x8000000806087290 */ /* 0x000fe2000fffe03f */
[----:B------:R-:W-:Y:S11]  /*10cb0*/  @P0 BRA `(.L_x_1072) ;  /* 0x0000000000480947 */ /* 0x000ff60003800000 */
[----:B------:R-:W-:Y:S02]  /*10cc0*/  UMOV UR4, UR6 ;  /* 0x0000000600047c82 */ /* 0x000fe40008000000 */
[----:B------:R-:W-:-:S06]  /*10cd0*/  UISETP.GT.AND UP0, UPT, UR4, -0x1, UPT ;  /* 0xffffffff0400788c */ /* 0x000fcc000bf04270 */
[----:B------:R-:W-:-:S13]  /*10ce0*/  PLOP3.LUT P0, PT, PT, PT, UP0, 0x80, 0x0 ;  /* 0x000000000000781c */ /* 0x000fda0003f0f008 */
[----:B------:R-:W-:Y:S05]  /*10cf0*/  @P0 BRA `(.L_x_1073) ;  /* 0x00000000001c0947 */ /* 0x000fea0003800000 */
[----:B------:R-:W-:Y:S02]  /*10d00*/  UISETP.NE.AND UP0, UPT, UR5, 0x1, UPT ;  /* 0x000000010500788c */ /* 0x000fe4000bf05270 */
[----:B------:R-:W-:-:S09]  /*10d10*/  ULOP3.LUT UR4, URZ, UR4, URZ, 0x33, !UPT ;  /* 0x000000043f047292 */ /* 0x000fd2000f8e333f */
[----:B------:R-:W-:Y:S02]  /*10d20*/  @UP0 ULDC.64 UR10, c[0x0][0x9e8] ;  /* 0x00027a00000a0ab9 */ /* 0x000fe40000000a00 */
[----:B------:R-:W-:-:S04]  /*10d30*/  UIMAD.WIDE.U32 UR6, UR4, UR10, URZ ;  /* 0x0000000a040672a5 */ /* 0x000fc8000f8e003f */
[----:B------:R-:W-:-:S04]  /*10d40*/  @UP0 USHF.R.U32.HI UR4, URZ, UR11, UR7 ;  /* 0x0000000b3f040299 */ /* 0x000fc80008011607 */
[----:B------:R-:W-:Y:S01]  /*10d50*/  ULOP3.LUT UR4, URZ, UR4, URZ, 0x33, !UPT ;  /* 0x000000043f047292 */ /* 0x000fe2000f8e333f */
[----:B------:R-:W-:Y:S11]  /*10d60*/  BRA `(.L_x_1074) ;  /* 0x0000000000107947 */ /* 0x000ff60003800000 */
.L_x_1073:
[----:B------:R-:W-:-:S11]  /*10d70*/  UISETP.NE.AND UP0, UPT, UR5, 0x1, UPT ;  /* 0x000000010500788c */ /* 0x000fd6000bf05270 */
[----:B------:R-:W-:Y:S02]  /*10d80*/  @UP0 ULDC.64 UR10, c[0x0][0x9e8] ;  /* 0x00027a00000a0ab9 */ /* 0x000fe40000000a00 */
[----:B------:R-:W-:-:S04]  /*10d90*/  UIMAD.WIDE.U32 UR6, UR4, UR10, URZ ;  /* 0x0000000a040672a5 */ /* 0x000fc8000f8e003f */
[----:B------:R-:W-:-:S12]  /*10da0*/  @UP0 USHF.R.U32.HI UR4, URZ, UR11, UR7 ;  /* 0x0000000b3f040299 */ /* 0x000fd80008011607 */
.L_x_1074:
[----:B------:R-:W-:-:S04]  /*10db0*/  UIMAD UR4, UR4, UR5, URZ ;  /* 0x00000005040472a4 */ /* 0x000fc8000f8e023f */
[----:B------:R-:W-:-:S04]  /*10dc0*/  UISETP.LT.AND UP0, UPT, UR8, UR4, UPT ;  /* 0x000000040800728c */ /* 0x000fc8000bf01270 */
[----:B------:R-:W-:-:S12]  /*10dd0*/  USEL UR8, UR8, UR4, !UP0 ;  /* 0x0000000408087287 */ /* 0x000fd8000c000000 */
.L_x_1072:
[----:B------:R-:W-:Y:S01]  /*10de0*/  UIMAD.WIDE UR4, UR8, 0x2aaaaaab, URZ ;  /* 0x2aaaaaab080478a5 */ /* 0x000fe2000f8e023f */
[----:B------:R-:W-:Y:S03]  /*10df0*/  BSSY B7, `(.L_x_1075) ;  /* 0x0000328000077945 */ /* 0x000fe60003800000 */
[----:B------:R-:W-:-:S04]  /*10e00*/  USHF.R.U32.HI UR4, URZ, 0x1f, UR5 ;  /* 0x0000001f3f047899 */ /* 0x000fc80008011605 */
[----:B------:R-:W-:-:S04]  /*10e10*/  ULEA.HI.SX32 UR4, UR5, UR4, 0x1c ;  /* 0x0000000405047291 */ /* 0x000fc8000f8fe23f */
[----:B------:R-:W-:-:S04]  /*10e20*/  UISETP.LT.AND UP0, UPT, URZ, UR4, UPT ;  /* 0x000000043f00728c */ /* 0x000fc8000bf01270 */
[----:B------:R-:W-:-:S04]  /*10e30*/  USEL UR46, URZ, UR4, !UP0 ;  /* 0x000000043f2e7287 */ /* 0x000fc8000c000000 */
[----:B------:R-:W-:-:S06]  /*10e40*/  UISETP.GT.AND UP0, UPT, UR45, UR46, UPT ;  /* 0x0000002e2d00728c */ /* 0x000fcc000bf04270 */
[----:B------:R-:W-:-:S13]  /*10e50*/  PLOP3.LUT P0, PT, PT, PT, UP0, 0x80, 0x0 ;  /* 0x000000000000781c */ /* 0x000fda0003f0f008 */
[----:B------:R-:W-:Y:S05]  /*10e60*/  @P0 BRA `(.L_x_1076) ;  /* 0x0000000000440947 */ /* 0x000fea0003800000 */
[----:B------:R-:W0:Y:S02]  /*10e70*/  S2R R0, SR_TID.X ;  /* 0x0000000000007919 */ /* 0x000e240000002100 */
[----:B0-----:R-:W-:-:S04]  /*10e80*/  LOP3.LUT R0, R0, 0x7f, RZ, 0xc0, !PT ;  /* 0x0000007f00007812 */ /* 0x001fc800078ec0ff */
[----:B------:R-:W-:-:S13]  /*10e90*/  ISETP.NE.AND P2, PT, R0, RZ, PT ;  /* 0x000000ff0000720c */ /* 0x000fda0003f45270 */
[----:B------:R-:W-:Y:S05]  /*10ea0*/  @P2 BRA `(.L_x_1077) ;  /* 0x0000003000702947 */ /* 0x000fea0003800000 */
[----:B------:R-:W0:Y:S01]  /*10eb0*/  S2R R7, SR_LANEID ;  /* 0x0000000000077919 */ /* 0x000e220000000000 */
[----:B------:R-:W-:Y:S01]  /*10ec0*/  VOTEU.ANY UR4, UPT, PT ;  /* 0x0000000000047886 */ /* 0x000fe200038e0100 */
[----:B------:R-:W1:Y:S01]  /*10ed0*/  LDC.64 R2, c[0x0][0xc80] ;  /* 0x00032000ff027b82 */ /* 0x000e620000000a00 */
[----:B------:R-:W0:Y:S08]  /*10ee0*/  FLO.U32 R0, UR4 ;  /* 0x0000000400007d00 */ /* 0x000e3000080e0000 */
[----:B------:R-:W1:Y:S01]  /*10ef0*/  POPC R5, UR4 ;  /* 0x0000000400057d09 */ /* 0x000e620008000000 */
[----:B0-----:R-:W-:-:S13]  /*10f00*/  ISETP.EQ.U32.AND P0, PT, R0, R7, PT ;  /* 0x000000070000720c */ /* 0x001fda0003f02070 */
[----:B-1----:R-:W2:Y:S01]  /*10f10*/  @P0 ATOMG.E.ADD.STRONG.GPU PT, R3, desc[UR36][R2.64], R5 ;  /* 0x00000005020309a8 */ /* 0x002ea200081ee1e4 */
[----:B------:R-:W0:Y:S02]  /*10f20*/  S2R R4, SR_LTMASK ;  /* 0x0000000000047919 */ /* 0x000e240000003900 */
[----:B0-----:R-:W-:-:S04]  /*10f30*/  LOP3.LUT R4, R4, UR4, RZ, 0xc0, !PT ;  /* 0x0000000404047c12 */ /* 0x001fc8000f8ec0ff */
[----:B------:R-:W0:Y:S01]  /*10f40*/  POPC R7, R4 ;  /* 0x0000000400077309 */ /* 0x000e220000000000 */
[----:B--2---:R-:W0:Y:S02]  /*10f50*/  SHFL.IDX PT, R0, R3, R0, 0x1f ;  /* 0x00001f0003007589 */ /* 0x004e2400000e0000 */
[----:B0-----:R-:W-:Y:S01]  /*10f60*/  IADD3 R34, R0, UR47, R7 ;  /* 0x0000002f00227c10 */ /* 0x001fe2000fffe007 */
[----:B------:R-:W-:Y:S06]  /*10f70*/  BRA `(.L_x_1077) ;  /* 0x00000030003c7947 */ /* 0x000fec0003800000 */
.L_x_1076:
[----:B------:R-:W-:Y:S01]  /*10f80*/  VIADD R0, R16, 0x18400 ;  /* 0x0001840010007836 */ /* 0x000fe20000000000 */
[----:B------:R-:W-:Y:S04]  /*10f90*/  BSSY B6, `(.L_x_1078) ;  /* 0x0000013000067945 */ /* 0x000fe80003800000 */
[----:B------:R-:W-:-:S13]  /*10fa0*/  LOP3.LUT P0, RZ, R0, 0x3ff, RZ, 0xc0, !PT ;  /* 0x000003ff00ff7812 */ /* 0x000fda000780c0ff */
[----:B------:R-:W-:Y:S05]  /*10fb0*/  @!P0 BRA `(.L_x_1079) ;  /* 0x0000000000408947 */ /* 0x000fea0003800000 */
[----:B------:R-:W-:Y:S01]  /*10fc0*/  MOV R2, 0x0 ;  /* 0x0000000000027802 */ /* 0x000fe20000000f00 */
[----:B------:R-:W-:Y:S01]  /*10fd0*/  ULDC.64 UR4, c[0x4][0x90] ;  /* 0x0100240000047ab9 */ /* 0x000fe20000000a00 */
[----:B------:R-:W-:Y:S01]  /*10fe0*/  ULDC.64 UR6, c[0x4][0x98] ;  /* 0x0100260000067ab9 */ /* 0x000fe20000000a00 */
[----:B------:R-:W-:Y:S02]  /*10ff0*/  IMAD.U32 R4, RZ, RZ, UR4 ;  /* 0x00000004ff047e24 */ /* 0x000fe4000f8e00ff */
[----:B------:R-:W-:Y:S01]  /*11000*/  IMAD.U32 R5, RZ, RZ, UR5 ;  /* 0x00000005ff057e24 */ /* 0x000fe2000f8e00ff */
[----:B------:R-:W0:Y:S01]  /*11010*/  LDC.64 R2, c[0x4][R2] ;  /* 0x0100000002027b82 */ /* 0x000e220000000a00 */
[----:B------:R-:W-:Y:S01]  /*11020*/  ULDC.64 UR4, c[0x4][0x8] ;  /* 0x0100020000047ab9 */ /* 0x000fe20000000a00 */
[----:B------:R-:W-:Y:S02]  /*11030*/  IMAD.U32 R6, RZ, RZ, UR6 ;  /* 0x00000006ff067e24 */ /* 0x000fe4000f8e00ff */
[----:B------:R-:W-:-:S02]  /*11040*/  IMAD.U32 R7, RZ, RZ, UR7 ;  /* 0x00000007ff077e24 */ /* 0x000fc4000f8e00ff */
[----:B------:R-:W-:Y:S02]  /*11050*/  IMAD.U32 R10, RZ, RZ, UR4 ;  /* 0x00000004ff0a7e24 */ /* 0x000fe4000f8e00ff */
[----:B------:R-:W-:Y:S02]  /*11060*/  IMAD.U32 R11, RZ, RZ, UR5 ;  /* 0x00000005ff0b7e24 */ /* 0x000fe4000f8e00ff */
[----:B------:R-:W-:Y:S02]  /*11070*/  IMAD.MOV.U32 R8, RZ, RZ, 0x70 ;  /* 0x00000070ff087424 */ /* 0x000fe400078e00ff */
[----:B------:R-:W-:Y:S02]  /*11080*/  IMAD.MOV.U32 R12, RZ, RZ, 0x1 ;  /* 0x00000001ff0c7424 */ /* 0x000fe400078e00ff */
[----:B------:R-:W-:-:S07]  /*11090*/  IMAD.MOV.U32 R13, RZ, RZ, RZ ;  /* 0x000000ffff0d7224 */ /* 0x000fce00078e00ff */
[----:B------:R-:W-:-:S07]  /*110a0*/  LEPC R20, `(.L_x_1079) ;  /* 0x000000001014794e */ /* 0x000fce0000000000 */
[----:B0----5:R-:W-:Y:S05]  /*110b0*/  CALL.ABS.NOINC R2 ;  /* 0x0000000002007343 */ /* 0x021fea0003c00000 */
.L_x_1079:
[----:B------:R-:W-:Y:S05]  /*110c0*/  BSYNC B6 ;  /* 0x0000000000067941 */ /* 0x000fea0003800000 */
.L_x_1078:
[----:B------:R-:W-:Y:S01]  /*110d0*/  VIADD R0, R16, 0x400 ;  /* 0x0000040010007836 */ /* 0x000fe20000000000 */
[----:B------:R-:W-:Y:S04]  /*110e0*/  BSSY B6, `(.L_x_1080) ;  /* 0x0000022000067945 */ /* 0x000fe80003800000 */
        /* <DEDUP_REMOVED lines=17> */
[----:B-1---5:R-:W-:Y:S05]  /*11200*/  CALL.ABS.NOINC R2 ;  /* 0x0000000002007343 */ /* 0x022fea0003c00000 */
.L_x_1082:
[----:B------:R0:W1:Y:S01]  /*11210*/  LDC.64 R2, c[0x4][R17] ;  /* 0x0100000011027b82 */ /* 0x0000620000000a00 */
[----:B------:R-:W-:Y:S01]  /*11220*/  ULDC.64 UR4, c[0x4][0x90] ;  /* 0x0100240000047ab9 */ /* 0x000fe20000000a00 */
[----:B------:R-:W-:Y:S01]  /*11230*/  ULDC.64 UR6, c[0x4][0x98] ;  /* 0x0100260000067ab9 */ /* 0x000fe20000000a00 */
[----:B------:R-:W-:Y:S02]  /*11240*/  IMAD.U32 R4, RZ, RZ, UR4 ;  /* 0x00000004ff047e24 */ /* 0x000fe4000f8e00ff */
        /* <DEDUP_REMOVED lines=11> */
.L_x_1081:
[----:B------:R-:W-:Y:S05]  /*11300*/  BSYNC B6 ;  /* 0x0000000000067941 */ /* 0x000fea0003800000 */
.L_x_1080:
[----:B------:R-:W-:Y:S01]  /*11310*/  ULDC.64 UR4, c[0x0][0x9f8] ;  /* 0x00027e0000047ab9 */ /* 0x000fe20000000a00 */
[----:B------:R-:W-:Y:S01]  /*11320*/  IMAD.U32 R29, RZ, RZ, UR43 ;  /* 0x0000002bff1d7e24 */ /* 0x000fe2000f8e00ff */
[----:B------:R-:W-:Y:S01]  /*11330*/  UISETP.NE.U32.AND UP0, UPT, UR4, URZ, UPT ;  /* 0x0000003f0400728c */ /* 0x000fe2000bf05070 */
[----:B------:R-:W0:Y:S03]  /*11340*/  LDC R10, c[0x0][0x430] ;  /* 0x00010c00ff0a7b82 */ /* 0x000e260000000800 */
[----:B------:R-:W-:-:S06]  /*11350*/  UISETP.NE.AND.EX UP0, UPT, UR5, URZ, UPT, UP0 ;  /* 0x0000003f0500728c */ /* 0x000fcc000bf05300 */
[----:B------:R-:W-:-:S05]  /*11360*/  PLOP3.LUT P0, PT, PT, PT, UP0, 0x80, 0x0 ;  /* 0x000000000000781c */ /* 0x000fca0003f0f008 */
[----:B------:R-:W-:Y:S02]  /*11370*/  @UP0 ULDC.64 UR4, c[0x0][0x9f8] ;  /* 0x00027e0000040ab9 */ /* 0x000fe40000000a00 */
[----:B------:R-:W-:-:S06]  /*11380*/  @UP0 UIMAD.WIDE UR4, UR43, 0x4, UR4 ;  /* 0x000000042b0408a5 */ /* 0x000fcc000f8e0204 */
[----:B------:R-:W-:Y:S01]  /*11390*/  IMAD.U32 R2, RZ, RZ, UR4 ;  /* 0x00000004ff027e24 */ /* 0x000fe2000f8e00ff */
[----:B------:R-:W-:Y:S01]  /*113a0*/  ULDC UR4, c[0x0][0xc48] ;  /* 0x0003120000047ab9 */ /* 0x000fe20000000800 */
[----:B------:R-:W-:-:S05]  /*113b0*/  IMAD.U32 R3, RZ, RZ, UR5 ;  /* 0x00000005ff037e24 */ /* 0x000fca000f8e00ff */
[----:B------:R1:W5:Y:S01]  /*113c0*/  @P0 LDG.E R29, desc[UR36][R2.64] ;  /* 0x00000024021d0981 */ /* 0x000362000c1e1900 */
[----:B------:R-:W-:Y:S01]  /*113d0*/  UMOV UR5, 0xffffffff ;  /* 0xffffffff00057882 */ /* 0x000fe20000000000 */
[----:B------:R-:W-:Y:S02]  /*113e0*/  IMAD.U32 R22, RZ, RZ, UR4 ;  /* 0x00000004ff167e24 */ /* 0x000fe4000f8e00ff */
[----:B------:R-:W-:Y:S05]  /*113f0*/  BRA.DIV UR5, `(.L_x_1083) ;  /* 0x0000003605487947 */ /* 0x000fea000b800000 */
.L_x_1137:
[----:B------:R-:W2:Y:S01]  /*11400*/  S2R R0, SR_TID.X ;  /* 0x0000000000007919 */ /* 0x000ea20000002100 */
[----:B------:R-:W-:Y:S01]  /*11410*/  UIADD3 UR4, UR45, -0x1, URZ ;  /* 0xffffffff2d047890 */ /* 0x000fe2000fffe03f */
[----:B0-----:R-:W-:Y:S02]  /*11420*/  ISETP.NE.AND P1, PT, R10, 0x1, PT ;  /* 0x000000010a00780c */ /* 0x001fe40003f25270 */
[----:B-----5:R-:W-:Y:S02]  /*11430*/  SHF.R.S32.HI R33, RZ, 0x1f, R29 ;  /* 0x0000001fff217819 */ /* 0x020fe4000001141d */
[----:B------:R-:W-:Y:S01]  /*11440*/  LOP3.LUT R19, R19, 0xffffff7f, RZ, 0xc0, !PT ;  /* 0xffffff7f13137812 */ /* 0x000fe200078ec0ff */
[----:B------:R-:W-:-:S08]  /*11450*/  IMAD.U32 R7, RZ, RZ, UR4 ;  /* 0x00000004ff077e24 */ /* 0x000fd0000f8e00ff */
[----:B-1----:R-:W0:Y:S01]  /*11460*/  @P1 LDC R3, c[0x0][0x434] ;  /* 0x00010d00ff031b82 */ /* 0x002e220000000800 */
[----:B------:R-:W-:-:S07]  /*11470*/  @P1 LOP3.LUT R19, R19, 0x80, RZ, 0xfc, !PT ;  /* 0x0000008013131812 */ /* 0x000fce00078efcff */
[----:B------:R-:W1:Y:S01]  /*11480*/  @P1 LDC R5, c[0x0][0x438] ;  /* 0x00010e00ff051b82 */ /* 0x000e620000000800 */
[----:B--2---:R-:W-:-:S05]  /*11490*/  IMAD.SHL.U32 R8, R0, 0x10, RZ ;  /* 0x0000001000087824 */ /* 0x004fca00078e00ff */
[----:B------:R-:W-:-:S05]  /*114a0*/  LOP3.LUT R8, R36, 0x70, R8, 0xf8, !PT ;  /* 0x0000007024087812 */ /* 0x000fca00078ef808 */
[----:B------:R-:W-:-:S04]  /*114b0*/  IMAD R7, R7, 0x60, R8 ;  /* 0x0000006007077824 */ /* 0x000fc800078e0208 */
[C---:B------:R-:W-:Y:S01]  /*114c0*/  IMAD.IADD R0, R7.reuse, 0x1, R32 ;  /* 0x0000000107007824 */ /* 0x040fe200078e0220 */
[----:B------:R-:W-:-:S03]  /*114d0*/  ISETP.GE.AND P0, PT, R7, UR38, PT ;  /* 0x0000002607007c0c */ /* 0x000fc6000bf06270 */
[----:B0-----:R-:W-:Y:S01]  /*114e0*/  @P1 IMAD.HI.U32 R2, R0, R3, RZ ;  /* 0x0000000300021227 */ /* 0x001fe200078e00ff */
[----:B------:R-:W-:-:S03]  /*114f0*/  ISETP.GT.U32.OR P0, PT, R8, 0x5f, P0 ;  /* 0x0000005f0800780c */ /* 0x000fc60000704470 */
[----:B------:R-:W-:Y:S01]  /*11500*/  IMAD.MOV.U32 R9, RZ, RZ, R0 ;  /* 0x000000ffff097224 */ /* 0x000fe200078e0000 */
[----:B-1----:R-:W-:-:S09]  /*11510*/  @P1 SHF.R.U32.HI R9, RZ, R5, R2 ;  /* 0x00000005ff091219 */ /* 0x002fd20000011602 */
[----:B------:R-:W0:Y:S01]  /*11520*/  @!P0 LDC.64 R6, c[0x0][0x428] ;  /* 0x00010a00ff068b82 */ /* 0x000e220000000a00 */
[----:B------:R-:W-:-:S07]  /*11530*/  @!P0 SHF.R.S32.HI R3, RZ, 0x1f, R9 ;  /* 0x0000001fff038819 */ /* 0x000fce0000011409 */
[----:B------:R-:W1:Y:S01]  /*11540*/  @!P0 LDC.64 R4, c[0x0][0x418] ;  /* 0x00010600ff048b82 */ /* 0x000e620000000a00 */
[----:B0-----:R-:W-:-:S04]  /*11550*/  @!P0 IMAD R2, R33, R6, RZ ;  /* 0x0000000621028224 */ /* 0x001fc800078e02ff */
[----:B------:R-:W-:Y:S02]  /*11560*/  @!P0 IMAD R7, R29, R7, R2 ;  /* 0x000000071d078224 */ /* 0x000fe400078e0202 */
[----:B------:R-:W-:-:S04]  /*11570*/  @!P0 IMAD.MOV.U32 R2, RZ, RZ, R9 ;  /* 0x000000ffff028224 */ /* 0x000fc800078e0009 */
[----:B------:R-:W-:-:S04]  /*11580*/  @!P0 IMAD.WIDE.U32 R2, R29, R6, R2 ;  /* 0x000000061d028225 */ /* 0x000fc800078e0002 */
[----:B------:R-:W-:Y:S01]  /*11590*/  @!P0 IMAD.IADD R3, R3, 0x1, R7 ;  /* 0x0000000103038824 */ /* 0x000fe200078e0207 */
[----:B-1----:R-:W-:Y:S01]  /*115a0*/  @!P0 LEA R4, P1, R2, R4, 0x2 ;  /* 0x0000000402048211 */ /* 0x002fe200078210ff */
[----:B------:R-:W-:-:S03]  /*115b0*/  IMAD.MOV.U32 R6, RZ, RZ, RZ ;  /* 0x000000ffff067224 */ /* 0x000fc600078e00ff */
[----:B------:R-:W-:Y:S01]  /*115c0*/  @!P0 LEA.HI.X R5, R2, R5, R3, 0x2, P1 ;  /* 0x0000000502058211 */ /* 0x000fe200008f1403 */
[----:B------:R-:W-:-:S04]  /*115d0*/  IMAD.MOV R7, RZ, RZ, -R9 ;  /* 0x000000ffff077224 */ /* 0x000fc800078e0a09 */
[----:B------:R0:W5:Y:S01]  /*115e0*/  @!P0 LDG.E R6, desc[UR36][R4.64] ;  /* 0x0000002404068981 */ /* 0x000162000c1e1900 */
[----:B------:R-:W-:Y:S01]  /*115f0*/  ISETP.GT.U32.AND P0, PT, R8, 0x5f, PT ;  /* 0x0000005f0800780c */ /* 0x000fe20003f04070 */
[----:B------:R-:W-:Y:S01]  /*11600*/  IMAD R3, RZ, RZ, -UR43 ;  /* 0x8000002bff037e24 */ /* 0x000fe2000f8e02ff */
[----:B------:R-:W-:Y:S01]  /*11610*/  LOP3.LUT R19, R19, 0xffffffbf, RZ, 0xc0, !PT ;  /* 0xffffffbf13137812 */ /* 0x000fe200078ec0ff */
[----:B------:R-:W-:Y:S02]  /*11620*/  IMAD.U32 R24, RZ, RZ, UR4 ;  /* 0x00000004ff187e24 */ /* 0x000fe4000f8e00ff */
[----:B------:R-:W-:Y:S02]  /*11630*/  IMAD R22, R22, R3, UR42 ;  /* 0x0000002a16167e24 */ /* 0x000fe4000f8e0203 */
[----:B0-----:R-:W-:-:S03]  /*11640*/  IMAD R5, R10, R7, R0 ;  /* 0x000000070a057224 */ /* 0x001fc600078e0200 */
[----:B------:R-:W-:Y:S01]  /*11650*/  SHF.R.S32.HI R28, RZ, 0x1f, R22 ;  /* 0x0000001fff1c7819 */ /* 0x000fe20000011416 */
[----:B------:R-:W-:-:S05]  /*11660*/  IMAD.U32 R0, RZ, RZ, UR48 ;  /* 0x00000030ff007e24 */ /* 0x000fca000f8e00ff */
[----:B------:R-:W-:-:S13]  /*11670*/  ISETP.NE.AND P2, PT, R0, 0x3, PT ;  /* 0x000000030000780c */ /* 0x000fda0003f45270 */
[----:B------:R-:W-:-:S04]  /*11680*/  @P2 LOP3.LUT R19, R19, 0x40, RZ, 0xfc, !PT ;  /* 0x0000004013132812 */ /* 0x000fc800078efcff */
[----:B------:R-:W-:-:S04]  /*11690*/  LOP3.LUT R19, R19, 0xffffffdf, RZ, 0xc0, !PT ;  /* 0xffffffdf13137812 */ /* 0x000fc800078ec0ff */
[----:B------:R-:W-:Y:S01]  /*116a0*/  @P0 LOP3.LUT R19, R19, 0x20, RZ, 0xfc, !PT ;  /* 0x0000002013130812 */ /* 0x000fe200078efcff */
[----:B------:R-:W-:Y:S06]  /*116b0*/  @!P2 BRA `(.L_x_1084) ;  /* 0x000000000004a947 */ /* 0x000fec0003800000 */
[----:B------:R-:W-:Y:S01]  /*116c0*/  BPT.TRAP 0x1 ;  /* 0x000000040000795c */ /* 0x000fe20000300000 */
.L_x_1084:
[----:B------:R-:W-:Y:S01]  /*116d0*/  SHF.R.S32.HI R7, RZ, 0x1f, R5 ;  /* 0x0000001fff077819 */ /* 0x000fe20000011405 */
[----:B------:R-:W-:Y:S01]  /*116e0*/  ULDC.64 UR4, c[0x0][0x328] ;  /* 0x0000ca0000047ab9 */ /* 0x000fe20000000a00 */
[----:B-----5:R-:W-:Y:S01]  /*116f0*/  SHF.R.S32.HI R4, RZ, 0x1f, R6 ;  /* 0x0000001fff047819 */ /* 0x020fe20000011406 */
[----:B------:R-:W-:Y:S01]  /*11700*/  IMAD.WIDE.U32 R2, R5, UR4, RZ ;  /* 0x0000000405027c25 */ /* 0x000fe2000f8e00ff */
[----:B------:R-:W-:Y:S03]  /*11710*/  BSSY B0, `(.L_x_1085) ;  /* 0x0000015000007945 */ /* 0x000fe60003800000 */
[----:B------:R-:W-:-:S04]  /*11720*/  IMAD R0, R7, UR4, RZ ;  /* 0x0000000407007c24 */ /* 0x000fc8000f8e02ff */
[----:B------:R-:W-:Y:S01]  /*11730*/  IMAD R9, R5, UR5, R0 ;  /* 0x0000000505097c24 */ /* 0x000fe2000f8e0200 */
[----:B------:R-:W-:Y:S01]  /*11740*/  ULDC.64 UR4, c[0x0][0x338] ;  /* 0x0000ce0000047ab9 */ /* 0x000fe20000000a00 */
[----:B------:R-:W-:Y:S02]  /*11750*/  IMAD R0, R23, 0x8, R16 ;  /* 0x0000000817007824 */ /* 0x000fe400078e0210 */
        /* <DEDUP_REMOVED lines=13> */
[----:B------:R-:W-:-:S04]  /*11830*/  SHF.L.U32 R3, R26, 0x1f, RZ ;  /* 0x0000001f1a037819 */ /* 0x000fc800000006ff */
[----:B------:R-:W0:Y:S02]  /*11840*/  SYNCS.PHASECHK.TRANS64.TRYWAIT P0, [R0+URZ+0x2a840], R3 ;  /* 0x02a84003000075a7 */ /* 0x000e24000800017f */
[----:B0-----:R-:W-:Y:S05]  /*11850*/  @!P0 BRA `(.L_x_1086) ;  /* 0x00000030005c8947 */ /* 0x001fea0003800000 */
.L_x_1138:
[----:B------:R-:W-:Y:S05]  /*11860*/  BSYNC B0 ;  /* 0x0000000000007941 */ /* 0x000fea0003800000 */
.L_x_1085:
[----:B------:R-:W-:Y:S01]  /*11870*/  ULDC.64 UR4, c[0x0][0x300] ;  /* 0x0000c00000047ab9 */ /* 0x000fe20000000a00 */
[----:B------:R-:W-:Y:S01]  /*11880*/  LOP3.LUT P4, RZ, R19, 0x10, RZ, 0xc0, !PT ;  /* 0x0000001013ff7812 */ /* 0x000fe2000788c0ff */
[----:B------:R-:W-:Y:S01]  /*11890*/  IMAD R2, R7, UR4, RZ ;  /* 0x0000000407027c24 */ /* 0x000fe2000f8e02ff */
[C---:B------:R-:W-:Y:S02]  /*118a0*/  LOP3.LUT P3, RZ, R19.reuse, 0x8, RZ, 0xc0, !PT ;  /* 0x0000000813ff7812 */ /* 0x040fe4000786c0ff */
[----:B------:R-:W-:Y:S01]  /*118b0*/  LOP3.LUT P2, RZ, R19, 0x4, RZ, 0xc0, !PT ;  /* 0x0000000413ff7812 */ /* 0x000fe2000784c0ff */
[C---:B------:R-:W-:Y:S02]  /*118c0*/  IMAD R7, R5.reuse, UR5, R2 ;  /* 0x0000000505077c24 */ /* 0x040fe4000f8e0202 */
[----:B0-----:R-:W-:Y:S01]  /*118d0*/  IMAD.WIDE.U32 R2, R5, UR4, RZ ;  /* 0x0000000405027c25 */ /* 0x001fe2000f8e00ff */
[----:B------:R-:W-:-:S03]  /*118e0*/  ULDC.64 UR4, c[0x0][0x310] ;  /* 0x0000c40000047ab9 */ /* 0x000fc60000000a00 */
[----:B------:R-:W-:Y:S02]  /*118f0*/  IMAD.IADD R3, R3, 0x1, R7 ;  /* 0x0000000103037824 */ /* 0x000fe400078e0207 */
[----:B------:R-:W-:Y:S02]  /*11900*/  IMAD R5, R4, UR4, RZ ;  /* 0x0000000404057c24 */ /* 0x000fe4000f8e02ff */
[----:B------:R-:W-:-:S04]  /*11910*/  IMAD.WIDE.U32 R2, R6, UR4, R2 ;  /* 0x0000000406027c25 */ /* 0x000fc8000f8e0002 */
[----:B------:R-:W-:Y:S01]  /*11920*/  IMAD R5, R6, UR5, R5 ;  /* 0x0000000506057c24 */ /* 0x000fe2000f8e0205 */
[----:B------:R-:W-:Y:S01]  /*11930*/  ULDC.64 UR4, c[0x0][0x308] ;  /* 0x0000c20000047ab9 */ /* 0x000fe20000000a00 */
[----:B------:R-:W-:Y:S02]  /*11940*/  IMAD.MOV.U32 R7, RZ, RZ, -0x60 ;  /* 0xffffffa0ff077424 */ /* 0x000fe400078e00ff */
[----:B------:R-:W-:Y:S02]  /*11950*/  IMAD.IADD R3, R3, 0x1, R5 ;  /* 0x0000000103037824 */ /* 0x000fe400078e0205 */
[----:B------:R-:W-:Y:S02]  /*11960*/  IMAD R5, R28, UR4, RZ ;  /* 0x000000041c057c24 */ /* 0x000fe4000f8e02ff */
[----:B------:R-:W-:-:S04]  /*11970*/  IMAD.WIDE.U32 R2, R22, UR4, R2 ;  /* 0x0000000416027c25 */ /* 0x000fc8000f8e0002 */
[----:B------:R-:W-:Y:S01]  /*11980*/  IMAD R5, R22, UR5, R5 ;  /* 0x0000000516057c24 */ /* 0x000fe2000f8e0205 */
[----:B------:R-:W-:Y:S01]  /*11990*/  ULDC.64 UR4, c[0x0][0x2e8] ;  /* 0x0000ba0000047ab9 */ /* 0x000fe20000000a00 */
[----:B------:R-:W-:Y:S01]  /*119a0*/  IMAD R7, R24, R7, UR38 ;  /* 0x0000002618077e24 */ /* 0x000fe2000f8e0207 */
[C---:B------:R-:W-:Y:S01]  /*119b0*/  LEA R4, P0, R2.reuse, UR4, 0x1 ;  /* 0x0000000402047c11 */ /* 0x040fe2000f8008ff */
[----:B------:R-:W-:Y:S01]  /*119c0*/  IMAD.IADD R3, R3, 0x1, R5 ;  /* 0x0000000103037824 */ /* 0x000fe200078e0205 */
[----:B------:R-:W-:Y:S01]  /*119d0*/  UMOV UR4, 0xffffffff ;  /* 0xffffffff00047882 */ /* 0x000fe20000000000 */
[----:B------:R-:W-:Y:S02]  /*119e0*/  IMAD.IADD R7, R7, 0x1, -R36 ;  /* 0x0000000107077824 */ /* 0x000fe400078e0a24 */
[----:B------:R-:W-:Y:S01]  /*119f0*/  IMAD R5, R23, 0x4800, R30 ;  /* 0x0000480017057824 */ /* 0x000fe200078e021e */
[----:B------:R-:W-:Y:S02]  /*11a00*/  LEA.HI.X R6, R2, UR5, R3, 0x1, P0 ;  /* 0x0000000502067c11 */ /* 0x000fe400080f0c03 */
[----:B------:R-:W-:Y:S01]  /*11a10*/  ISETP.GE.AND P0, PT, R7, 0x1, PT ;  /* 0x000000010700780c */ /* 0x000fe20003f06270 */
[----:B------:R-:W-:-:S12]  /*11a20*/  BRA.DIV UR4, `(.L_x_1087) ;  /* 0x0000002e04fc7947 */ /* 0x000fd8000b800000 */
[----:B------:R-:W0:Y:S01]  /*11a30*/  SHFL.IDX PT, R14, R4, RZ, 0x181f ;  /* 0x00181fff040e7589 */ /* 0x000e2200000e0000 */
[----:B------:R-:W-:-:S03]  /*11a40*/  @P0 IMAD R9, R5, 0x2, R16 ;  /* 0x0000000205090824 */ /* 0x000fc600078e0210 */
[----:B------:R-:W1:Y:S04]  /*11a50*/  SHFL.IDX PT, R2, R6, RZ, 0x181f ;  /* 0x00181fff06027589 */ /* 0x000e6800000e0000 */
[----:B------:R-:W-:Y:S01]  /*11a60*/  SHFL.IDX PT, R8, R6, 0x1, 0x181f ;  /* 0x00381f0006087f89 */ /* 0x000fe200000e0000 */
[----:B0-----:R-:W-:-:S05]  /*11a70*/  @P0 LEA R14, P1, R37, R14, 0x1 ;  /* 0x0000000e250e0211 */ /* 0x001fca00078208ff */
[----:B-1----:R-:W-:Y:S02]  /*11a80*/  @P0 IMAD.X R3, RZ, RZ, R2, P1 ;  /* 0x000000ffff030224 */ /* 0x002fe400008e0602 */
[----:B------:R-:W-:Y:S02]  /*11a90*/  @P0 IMAD.MOV.U32 R2, RZ, RZ, R14 ;  /* 0x000000ffff020224 */ /* 0x000fe400078e000e */
[----:B------:R-:W0:Y:S04]  /*11aa0*/  SHFL.IDX PT, R14, R4, 0x1, 0x181f ;  /* 0x00381f00040e7f89 */ /* 0x000e2800000e0000 */
[----:B------:R-:W-:Y:S04]  /*11ab0*/  @P0 LDGSTS.E.BYPASS.LTC128B.128 [R9+0x18400], desc[UR36][R2.64], !P4 ;  /* 0x1840000002090fae */ /* 0x000fe8000e101d64 */
[----:B------:R-:W-:Y:S04]  /*11ac0*/  @P0 LDGSTS.E.BYPASS.LTC128B.128 [R9+0x1b400], desc[UR36][R2.64+0x80], !P3 ;  /* 0x1b40008002090fae */ /* 0x000fe8000d901d64 */
[----:B------:R1:W-:Y:S01]  /*11ad0*/  @P0 LDGSTS.E.BYPASS.LTC128B.128 [R9+0x1e400], desc[UR36][R2.64+0x100], !P2 ;  /* 0x1e40010002090fae */ /* 0x0003e2000d101d64 */
[----:B------:R-:W-:-:S13]  /*11ae0*/  ISETP.GE.AND P0, PT, R7, 0x11, PT ;  /* 0x000000110700780c */ /* 0x000fda0003f06270 */
[----:B0-----:R-:W-:Y:S01]  /*11af0*/  @P0 LEA R14, P1, R37, R14, 0x1 ;  /* 0x0000000e250e0211 */ /* 0x001fe200078208ff */
[----:B------:R-:W-:-:S04]  /*11b00*/  @P0 IMAD R25, R5, 0x2, R16 ;  /* 0x0000000205190824 */ /* 0x000fc800078e0210 */
[----:B------:R-:W-:Y:S02]  /*11b10*/  @P0 IMAD.X R21, RZ, RZ, R8, P1 ;  /* 0x000000ffff150224 */ /* 0x000fe400008e0608 */
[----:B-1----:R-:W-:Y:S01]  /*11b20*/  @P0 IMAD.MOV.U32 R2, RZ, RZ, R14 ;  /* 0x000000ffff020224 */ /* 0x002fe200078e000e */
[----:B------:R-:W-:Y:S01]  /*11b30*/  SHFL.IDX PT, R8, R6, 0x2, 0x181f ;  /* 0x00581f0006087f89 */ /* 0x000fe200000e0000 */
[----:B------:R-:W-:-:S03]  /*11b40*/  @P0 IMAD.MOV.U32 R3, RZ, RZ, R21 ;  /* 0x000000ffff030224 */ /* 0x000fc600078e0015 */
        /* <DEDUP_REMOVED lines=31> */
[----:B------:R0:W1:Y:S01]  /*11d40*/  SHFL.IDX PT, R8, R6, 0x5, 0x181f ;  /* 0x00b81f0006087f89 */ /* 0x00006200000e0000 */
[----:B------:R-:W-:-:S03]  /*11d50*/  @P0 IMAD.MOV.U32 R3, RZ, RZ, R9 ;  /* 0x000000ffff030224 */ /* 0x000fc600078e0009 */
[----:B------:R0:W2:Y:S04]  /*11d60*/  SHFL.IDX PT, R14, R4, 0x5, 0x181f ;  /* 0x00b81f00040e7f89 */ /* 0x0000a800000e0000 */
[----:B------:R0:W-:Y:S04]  /*11d70*/  @P0 LDGSTS.E.BYPASS.LTC128B.128 [R21+0x1a400], desc[UR36][R2.64], !P4 ;  /* 0x1a40000002150fae */ /* 0x0001e8000e101d64 */
[----:B------:R0:W-:Y:S04]  /*11d80*/  @P0 LDGSTS.E.BYPASS.LTC128B.128 [R21+0x1d400], desc[UR36][R2.64+0x80], !P3 ;  /* 0x1d40008002150fae */ /* 0x0001e8000d901d64 */
[----:B------:R0:W-:Y:S02]  /*11d90*/  @P0 LDGSTS.E.BYPASS.LTC128B.128 [R21+0x20400], desc[UR36][R2.64+0x100], !P2 ;  /* 0x2040010002150fae */ /* 0x0001e4000d101d64 */
.L_x_1152:
[----:B------:R-:W-:-:S13]  /*11da0*/  ISETP.GE.AND P0, PT, R7, 0x51, PT ;  /* 0x000000510700780c */ /* 0x000fda0003f06270 */
[----:B0-2---:R-:W-:Y:S01]  /*11db0*/  @P0 LEA R2, P1, R37, R14, 0x1 ;  /* 0x0000000e25020211 */ /* 0x005fe200078208ff */
[----:B------:R-:W-:-:S04]  /*11dc0*/  @P0 IMAD R5, R5, 0x2, R16 ;  /* 0x0000000205050824 */ /* 0x000fc800078e0210 */
[----:B-1----:R-:W-:-:S05]  /*11dd0*/  @P0 IMAD.X R3, RZ, RZ, R8, P1 ;  /* 0x000000ffff030224 */ /* 0x002fca00008e0608 */
        /* <DEDUP_REMOVED lines=8> */
.L_x_1088:
        /* <DEDUP_REMOVED lines=10> */
.L_x_1089:
[----:B------:R1:W-:Y:S02]  /*11f00*/  SYNCS.ARRIVE.TRANS64.A1T0 RZ, [R0+URZ+0x2a830], RZ ;  /* 0x02a830ff00ff79a7 */ /* 0x0003e4000810003f */
[----:B------:R-:W-:Y:S05]  /*11f10*/  WARPSYNC.ALL ;  /* 0x0000000000007948 */ /* 0x000fea0003800000 */
[----:B------:R-:W-:Y:S01]  /*11f20*/  BSSY B6, `(.L_x_1090) ;  /* 0x0000015000067945 */ /* 0x000fe20003800000 */
[----:B-1----:R-:W-:Y:S01]  /*11f30*/  VIADD R0, R16, 0xc400 ;  /* 0x0000c40010007836 */ /* 0x002fe20000000000 */
[----:B------:R-:W-:Y:S04]  /*11f40*/  BAR.SYNC.DEFER_BLOCKING 0x8, 0x180 ;  /* 0x0206000000007b1d */ /* 0x000fe80000010000 */
[----:B------:R-:W-:-:S13]  /*11f50*/  LOP3.LUT P0, RZ, R0, 0x3ff, RZ, 0xc0, !PT ;  /* 0x000003ff00ff7812 */ /* 0x000fda000780c0ff */
[----:B------:R-:W-:Y:S05]  /*11f60*/  @!P0 BRA `(.L_x_1091) ;  /* 0x0000000000408947 */ /* 0x000fea0003800000 */
[----:B0-----:R-:W-:Y:S01]  /*11f70*/  MOV R2, 0x0 ;  /* 0x0000000000027802 */ /* 0x001fe20000000f00 */
[----:B------:R-:W-:Y:S01]  /*11f80*/  ULDC.64 UR6, c[0x4][0x90] ;  /* 0x0100240000067ab9 */ /* 0x000fe20000000a00 */
[----:B------:R-:W-:Y:S01]  /*11f90*/  ULDC.64 UR8, c[0x4][0x98] ;  /* 0x0100260000087ab9 */ /* 0x000fe20000000a00 */
[----:B------:R-:W-:Y:S01]  /*11fa0*/  ULDC.64 UR4, c[0x4][0x20] ;  /* 0x0100080000047ab9 */ /* 0x000fe20000000a00 */
[----:B------:R-:W-:Y:S02]  /*11fb0*/  IMAD.U32 R4, RZ, RZ, UR6 ;  /* 0x00000006ff047e24 */ /* 0x000fe4000f8e00ff */
[----:B------:R-:W0:Y:S01]  /*11fc0*/  LDC.64 R2, c[0x4][R2] ;  /* 0x0100000002027b82 */ /* 0x000e220000000a00 */
[----:B------:R-:W-:Y:S02]  /*11fd0*/  IMAD.U32 R5, RZ, RZ, UR7 ;  /* 0x00000007ff057e24 */ /* 0x000fe4000f8e00ff */
        /* <DEDUP_REMOVED lines=8> */
[----:B0-----:R-:W-:Y:S05]  /*12060*/  CALL.ABS.NOINC R2 ;  /* 0x0000000002007343 */ /* 0x001fea0003c00000 */
.L_x_1091:
[----:B------:R-:W-:Y:S05]  /*12070*/  BSYNC B6 ;  /* 0x0000000000067941 */ /* 0x000fea0003800000 */
.L_x_1090:
[----:B0-----:R-:W0:Y:S01]  /*12080*/  S2R R2, SR_TID.X ;  /* 0x0000000000027919 */ /* 0x001e220000002100 */
[----:B------:R-:W-:Y:S01]  /*12090*/  UISETP.NE.AND UP0, UPT, UR50, URZ, UPT ;  /* 0x0000003f3200728c */ /* 0x000fe2000bf05270 */
[----:B------:R-:W-:Y:S01]  /*120a0*/  R2UR UR6, R28 ;  /* 0x000000001c0672ca */ /* 0x000fe200000e0000 */
[----:B------:R-:W-:Y:S01]  /*120b0*/  ULDC.64 UR8, c[0x0][0x2d8] ;  /* 0x0000b60000087ab9 */ /* 0x000fe20000000a00 */
[----:B------:R-:W-:Y:S02]  /*120c0*/  R2UR UR7, R22 ;  /* 0x00000000160772ca */ /* 0x000fe400000e0000 */
[C---:B------:R-:W-:Y:S02]  /*120d0*/  LOP3.LUT P3, RZ, R19.reuse, 0x400, RZ, 0xc0, !PT ;  /* 0x0000040013ff7812 */ /* 0x040fe4000786c0ff */
[----:B------:R-:W-:Y:S02]  /*120e0*/  PLOP3.LUT P0, PT, PT, PT, UP0, 0x80, 0x0 ;  /* 0x000000000000781c */ /* 0x000fe40003f0f008 */
[----:B------:R-:W-:-:S02]  /*120f0*/  LOP3.LUT P4, RZ, R19, 0x200, RZ, 0xc0, !PT ;  /* 0x0000020013ff7812 */ /* 0x000fc4000788c0ff */
[----:B------:R-:W-:Y:S01]  /*12100*/  @UP0 ULDC UR4, c[0x0][0x44c] ;  /* 0x0001130000040ab9 */ /* 0x000fe20000000800 */
[----:B------:R-:W-:Y:S02]  /*12110*/  LOP3.LUT P5, RZ, R19, 0x100, RZ, 0xc0, !PT ;  /* 0x0000010013ff7812 */ /* 0x000fe400078ac0ff */
[----:B------:R-:W-:-:S04]  /*12120*/  UIMAD UR6, UR6, UR8, URZ ;  /* 0x00000008060672a4 */ /* 0x000fc8000f8e023f */
[----:B------:R-:W-:Y:S02]  /*12130*/  UIMAD UR7, UR7, UR9, UR6 ;  /* 0x00000009070772a4 */ /* 0x000fe4000f8e0206 */
[----:B------:R-:W-:Y:S01]  /*12140*/  USHF.R.S32.HI UR6, URZ, 0x1f, UR43 ;  /* 0x0000001f3f067899 */ /* 0x000fe2000801142b */
[----:B0-----:R-:W-:-:S05]  /*12150*/  IMAD.SHL.U32 R2, R2, 0x10, RZ ;  /* 0x0000001002027824 */ /* 0x001fca00078e00ff */
[----:B------:R-:W-:-:S05]  /*12160*/  LOP3.LUT R2, R36, 0x70, R2, 0xf8, !PT ;  /* 0x0000007024027812 */ /* 0x000fca00078ef802 */
[----:B------:R-:W-:-:S04]  /*12170*/  VIADD R0, R2, UR44 ;  /* 0x0000002c02007c36 */ /* 0x000fc80008000000 */
[----:B------:R-:W-:Y:S01]  /*12180*/  @P0 IMAD.HI.U32 R3, R0, UR4, RZ ;  /* 0x0000000400030c27 */ /* 0x000fe2000f8e00ff */
[----:B------:R-:W-:Y:S01]  /*12190*/  PLOP3.LUT P0, PT, PT, PT, UP0, 0x80, 0x0 ;  /* 0x000000000000781c */ /* 0x000fe20003f0f008 */
[----:B------:R-:W-:Y:S02]  /*121a0*/  @UP0 ULDC UR4, c[0x0][0x450] ;  /* 0x0001140000040ab9 */ /* 0x000fe40000000800 */
[----:B------:R-:W-:-:S10]  /*121b0*/  IMAD.MOV.U32 R2, RZ, RZ, R0 ;  /* 0x000000ffff027224 */ /* 0x000fd400078e0000 */
[----:B------:R-:W-:Y:S02]  /*121c0*/  @P0 SHF.R.U32.HI R2, RZ, UR4, R3 ;  /* 0x00000004ff020c19 */ /* 0x000fe40008011603 */
[----:B------:R-:W-:-:S03]  /*121d0*/  R2UR UR4, R22 ;  /* 0x00000000160472ca */ /* 0x000fc600000e0000 */
[----:B------:R-:W-:-:S10]  /*121e0*/  IMAD.MOV R5, RZ, RZ, -R2 ;  /* 0x000000ffff057224 */ /* 0x000fd400078e0a02 */
[----:B------:R-:W-:-:S03]  /*121f0*/  UIMAD.WIDE.U32 UR4, UR4, UR8, URZ ;  /* 0x00000008040472a5 */ /* 0x000fc6000f8e003f */
[----:B------:R-:W-:Y:S01]  /*12200*/  ULDC.64 UR8, c[0x0][0x2e0] ;  /* 0x0000b80000087ab9 */ /* 0x000fe20000000a00 */
[----:B------:R-:W-:Y:S02]  /*12210*/  UIADD3 UR5, UR5, UR7, URZ ;  /* 0x0000000705057290 */ /* 0x000fe4000fffe03f */
[----:B------:R-:W-:Y:S01]  /*12220*/  UIMAD UR6, UR6, UR8, URZ ;  /* 0x00000008060672a4 */ /* 0x000fe2000f8e023f */
[----:B------:R-:W-:Y:S01]  /*12230*/  ULDC UR7, c[0x0][0x448] ;  /* 0x0001120000077ab9 */ /* 0x000fe20000000800 */
[----:B------:R-:W-:Y:S01]  /*12240*/  UIMAD.WIDE.U32 UR4, UR43, UR8, UR4 ;  /* 0x000000082b0472a5 */ /* 0x000fe2000f8e0004 */
[----:B------:R-:W-:Y:S01]  /*12250*/  IMAD R5, R5, UR7, R0 ;  /* 0x0000000705057c24 */ /* 0x000fe2000f8e0200 */
[----:B------:R-:W-:Y:S01]  /*12260*/  UIMAD UR6, UR43, UR9, UR6 ;  /* 0x000000092b0672a4 */ /* 0x000fe2000f8e0206 */
[----:B------:R-:W-:Y:S02]  /*12270*/  SHF.R.S32.HI R0, RZ, 0x1f, R2 ;  /* 0x0000001fff007819 */ /* 0x000fe40000011402 */
[----:B------:R-:W-:Y:S01]  /*12280*/  ULDC.64 UR8, c[0x0][0x2d0] ;  /* 0x0000b40000087ab9 */ /* 0x000fe20000000a00 */
[----:B------:R-:W-:Y:S01]  /*12290*/  UIADD3 UR5, UR5, UR6, URZ ;  /* 0x0000000605057290 */ /* 0x000fe2000fffe03f */
[----:B------:R-:W-:-:S02]  /*122a0*/  IMAD.U32 R9, RZ, RZ, UR8 ;  /* 0x00000008ff097e24 */ /* 0x000fc4000f8e00ff */
[----:B------:R-:W-:Y:S01]  /*122b0*/  IMAD R3, R0, UR8, RZ ;  /* 0x0000000800037c24 */ /* 0x000fe2000f8e02ff */
[----:B------:R-:W-:-:S03]  /*122c0*/  SHF.R.S32.HI R0, RZ, 0x1f, R5 ;  /* 0x0000001fff007819 */ /* 0x000fc60000011405 */
[C---:B------:R-:W-:Y:S02]  /*122d0*/  IMAD R7, R2.reuse, UR9, R3 ;  /* 0x0000000902077c24 */ /* 0x040fe4000f8e0203 */
[----:B------:R-:W-:Y:S01]  /*122e0*/  IMAD.WIDE.U32 R2, R2, R9, UR4 ;  /* 0x0000000402027e25 */ /* 0x000fe2000f8e0009 */
        /* <DEDUP_REMOVED lines=8> */
[----:B------:R-:W-:-:S04]  /*12370*/  UMOV UR4, 0xffffffff ;  /* 0xffffffff00047882 */ /* 0x000fc80000000000 */
[----:B------:R-:W-:Y:S01]  /*12380*/  LEA.HI.X R5, R2, UR5, R5, 0x1, P0 ;  /* 0x0000000502057c11 */ /* 0x000fe200080f0c05 */
[----:B------:R-:W-:Y:S06]  /*12390*/  BRA.DIV UR4, `(.L_x_1092) ;  /* 0x0000002e04987947 */ /* 0x000fec000b800000 */
[----:B------:R-:W0:Y:S01]  /*123a0*/  SHFL.IDX PT, R14, R0, RZ, 0x181f ;  /* 0x00181fff000e7589 */ /* 0x000e2200000e0000 */
[----:B------:R-:W-:-:S03]  /*123b0*/  VIADD R4, R36, UR44 ;  /* 0x0000002c24047c36 */ /* 0x000fc60008000000 */
[----:B------:R-:W1:Y:S01]  /*123c0*/  SHFL.IDX PT, R2, R5, RZ, 0x181f ;  /* 0x00181fff05027589 */ /* 0x000e6200000e0000 */
[C---:B------:R-:W-:Y:S01]  /*123d0*/  VIADD R7, R4.reuse, 0x10 ;  /* 0x0000001004077836 */ /* 0x040fe20000000000 */
[----:B------:R-:W-:Y:S02]  /*123e0*/  ISETP.GE.AND P0, PT, R4, UR39, PT ;  /* 0x0000002704007c0c */ /* 0x000fe4000bf06270 */
[----:B------:R-:W-:Y:S11]  /*123f0*/  SHFL.IDX PT, R6, R5, 0x1, 0x181f ;  /* 0x00381f0005067f89 */ /* 0x000ff600000e0000 */
[----:B0-----:R-:W-:-:S05]  /*12400*/  @!P0 LEA R14, P1, R37, R14, 0x1 ;  /* 0x0000000e250e8211 */ /* 0x001fca00078208ff */
[----:B-1----:R-:W-:Y:S02]  /*12410*/  @!P0 IMAD.X R3, RZ, RZ, R2, P1 ;  /* 0x000000ffff038224 */ /* 0x002fe400008e0602 */
[----:B------:R-:W-:Y:S02]  /*12420*/  @!P0 IMAD.MOV.U32 R2, RZ, RZ, R14 ;  /* 0x000000ffff028224 */ /* 0x000fe400078e000e */
[----:B------:R-:W0:Y:S04]  /*12430*/  SHFL.IDX PT, R14, R0, 0x1, 0x181f ;  /* 0x00381f00000e7f89 */ /* 0x000e2800000e0000 */
[----:B------:R-:W-:Y:S04]  /*12440*/  @!P0 LDGSTS.E.BYPASS.LTC128B.128 [R31+0xc400], desc[UR36][R2.64], !P3 ;  /* 0x0c400000021f8fae */ /* 0x000fe8000d901d64 */
[----:B------:R-:W-:Y:S04]  /*12450*/  @!P0 LDGSTS.E.BYPASS.LTC128B.128 [R31+0x10400], desc[UR36][R2.64+0x80], !P4 ;  /* 0x10400080021f8fae */ /* 0x000fe8000e101d64 */
[----:B------:R1:W-:Y:S01]  /*12460*/  @!P0 LDGSTS.E.BYPASS.LTC128B.128 [R31+0x14400], desc[UR36][R2.64+0x100], !P5 ;  /* 0x14400100021f8fae */ /* 0x0003e2000e901d64 */
[----:B------:R-:W-:-:S13]  /*12470*/  ISETP.GE.AND P0, PT, R7, UR39, PT ;  /* 0x0000002707007c0c */ /* 0x000fda000bf06270 */
[----:B0-----:R-:W-:-:S05]  /*12480*/  @!P0 LEA R14, P1, R37, R14, 0x1 ;  /* 0x0000000e250e8211 */ /* 0x001fca00078208ff */
[----:B------:R-:W-:Y:S02]  /*12490*/  @!P0 IMAD.X R7, RZ, RZ, R6, P1 ;  /* 0x000000ffff078224 */ /* 0x000fe400008e0606 */
[----:B-1----:R-:W-:Y:S01]  /*124a0*/  @!P0 IMAD.MOV.U32 R2, RZ, RZ, R14 ;  /* 0x000000ffff028224 */ /* 0x002fe200078e000e */
[----:B------:R-:W-:Y:S01]  /*124b0*/  SHFL.IDX PT, R6, R5, 0x2, 0x181f ;  /* 0x00581f0005067f89 */ /* 0x000fe200000e0000 */
[----:B------:R-:W-:Y:S02]  /*124c0*/  @!P0 IMAD.MOV.U32 R3, RZ, RZ, R7 ;  /* 0x000000ffff038224 */ /* 0x000fe400078e0007 */
[----:B------:R-:W-:Y:S01]  /*124d0*/  VIADD R7, R4, 0x20 ;  /* 0x0000002004077836 */ /* 0x000fe20000000000 */
        /* <DEDUP_REMOVED lines=52> */
[----:B------:R0:W1:Y:S01]  /*12820*/  SHFL.IDX PT, R6, R5, 0x7, 0x181f ;  /* 0x00f81f0005067f89 */ /* 0x00006200000e0000 */
[----:B------:R-:W-:-:S03]  /*12830*/  @!P0 IMAD.MOV.U32 R3, RZ, RZ, R7 ;  /* 0x000000ffff038224 */ /* 0x000fc600078e0007 */
[----:B------:R0:W2:Y:S04]  /*12840*/  SHFL.IDX PT, R14, R0, 0x7, 0x181f ;  /* 0x00f81f00000e7f89 */ /* 0x0000a800000e0000 */
[----:B------:R0:W-:Y:S04]  /*12850*/  @!P0 LDGSTS.E.BYPASS.LTC128B.128 [R31+0xf400], desc[UR36][R2.64], !P3 ;  /* 0x0f400000021f8fae */ /* 0x0001e8000d901d64 */
[----:B------:R0:W-:Y:S04]  /*12860*/  @!P0 LDGSTS.E.BYPASS.LTC128B.128 [R31+0x13400], desc[UR36][R2.64+0x80], !P4 ;  /* 0x13400080021f8fae */ /* 0x0001e8000e101d64 */
[----:B------:R0:W-:Y:S02]  /*12870*/  @!P0 LDGSTS.E.BYPASS.LTC128B.128 [R31+0x17400], desc[UR36][R2.64+0x100], !P5 ;  /* 0x17400100021f8fae */ /* 0x0001e4000e901d64 */
.L_x_1169:
[----:B------:R-:W-:-:S05]  /*12880*/  VIADD R4, R4, 0x70 ;  /* 0x0000007004047836 */ /* 0x000fca0000000000 */
[----:B------:R-:W-:-:S13]  /*12890*/  ISETP.GE.AND P0, PT, R4, UR39, PT ;  /* 0x0000002704007c0c */ /* 0x000fda000bf06270 */
[----:B0-2---:R-:W-:-:S05]  /*128a0*/  @!P0 LEA R2, P1, R37, R14, 0x1 ;  /* 0x0000000e25028211 */ /* 0x005fca00078208ff */
[----:B-1----:R-:W-:-:S05]  /*128b0*/  @!P0 IMAD.X R3, RZ, RZ, R6, P1 ;  /* 0x000000ffff038224 */ /* 0x002fca00008e0606 */
[----:B------:R-:W-:Y:S01]  /*128c0*/  @!PT LDS RZ, [RZ] ;  /* 0x00000000fffff984 */ /* 0x000fe20000000800 */
[----:B------:R-:W-:Y:S01]  /*128d0*/  @!PT LDS RZ, [RZ] ;  /* 0x00000000fffff984 */ /* 0x000fe20000000800 */
[----:B------:R-:W-:Y:S01]  /*128e0*/  @!PT LDS RZ, [RZ] ;  /* 0x00000000fffff984 */ /* 0x000fe20000000800 */
[----:B------:R0:W-:Y:S04]  /*128f0*/  @!P0 LDGSTS.E.BYPASS.LTC128B.128 [R31+0xfc00], desc[UR36][R2.64], !P3 ;  /* 0x0fc00000021f8fae */ /* 0x0001e8000d901d64 */
[----:B------:R0:W-:Y:S04]  /*12900*/  @!P0 LDGSTS.E.BYPASS.LTC128B.128 [R31+0x13c00], desc[UR36][R2.64+0x80], !P4 ;  /* 0x13c00080021f8fae */ /* 0x0001e8000e101d64 */
[----:B------:R0:W-:Y:S01]  /*12910*/  @!P0 LDGSTS.E.BYPASS.LTC128B.128 [R31+0x17c00], desc[UR36][R2.64+0x100], !P5 ;  /* 0x17c00100021f8fae */ /* 0x0001e2000e901d64 */
[----:B------:R-:W-:Y:S01]  /*12920*/  PLOP3.LUT P0, PT, PT, PT, PT, 0x80, 0x0 ;  /* 0x000000000000781c */ /* 0x000fe20003f0f070 */
[----:B------:R-:W-:-:S12]  /*12930*/  NOP ;  /* 0x0000000000007918 */ /* 0x000fd80000000000 */
.L_x_1093:
[----:B------:R-:W-:Y:S02]  /*12940*/  PLOP3.LUT P1, PT, P1, P0, PT, 0xa2, 0x0 ;  /* 0x000000000000781c */ /* 0x000fe40000f21472 */
[----:B------:R-:W-:-:S08]  /*12950*/  @P0 R2UR P1, UR4, R16 ;  /* 0x00000000100402ca */ /* 0x000fd00000020000 */
[----:B------:R-:W-:-:S05]  /*12960*/  @P0 PLOP3.LUT P0, PT, P1, PT, PT, 0x80, 0x0 ;  /* 0x000000000000081c */ /* 0x000fca0000f0f070 */
[----:B------:R-:W-:Y:S01]  /*12970*/  @!P1 SYNCS.ARRIVE.TRANS64.RED.A0T1 RZ, [UR4+0x2a800], RZ ;  /* 0x02a800ffffff99a7 */ /* 0x000fe20008200404 */
[----:B------:R-:W-:Y:S07]  /*12980*/  @!P1 ARRIVES.LDGSTSBAR.64.TRANSCNT [UR4+0x2a800] ;  /* 0x02a80000ff0099b0 */ /* 0x000fee0008000a84 */
[----:B------:R-:W-:Y:S05]  /*12990*/  @P0 BRA.U.ANY `(.L_x_1093) ;  /* 0xfffffffd00e80947 */ /* 0x000fea000393ffff */
[----:B0-----:R-:W2:Y:S02]  /*129a0*/  LDL.LU R2, [R1] ;  /* 0x0000000001027983 */ /* 0x001ea40000300800 */
[----:B--2---:R-:W-:-:S05]  /*129b0*/  VIADD R2, R2, 0x1 ;  /* 0x0000000102027836 */ /* 0x004fca0000000000 */
[----:B------:R0:W-:Y:S01]  /*129c0*/  STL [R1], R2 ;  /* 0x0000000201007387 */ /* 0x0001e20000100800 */
        /* <DEDUP_REMOVED lines=9> */
.L_x_1170:
[----:B------:R-:W-:Y:S05]  /*12a60*/  BSYNC B0 ;  /* 0x0000000000007941 */ /* 0x000fea0003800000 */
.L_x_1094:
[----:B------:R-:W-:-:S04]  /*12a70*/  UIADD3 UR4, UR45, -0x2, URZ ;  /* 0xfffffffe2d047890 */ /* 0x000fc8000fffe03f */
[----:B------:R-:W-:-:S06]  /*12a80*/  UISETP.GE.AND UP0, UPT, UR4, UR46, UPT ;  /* 0x0000002e0400728c */ /* 0x000fcc000bf06270 */
[----:B------:R-:W-:-:S13]  /*12a90*/  PLOP3.LUT P0, PT, PT, PT, UP0, 0x40, 0x0 ;  /* 0x000000000000781c */ /* 0x000fda0003f0e808 */
[----:B------:R-:W-:Y:S05]  /*12aa0*/  @P0 BRA `(.L_x_1096) ;  /* 0x0000000c00c80947 */ /* 0x000fea0003800000 */
[----:B------:R-:W-:Y:S01]  /*12ab0*/  BSSY B0, `(.L_x_1096) ;  /* 0x00000f1000007945 */ /* 0x000fe20003800000 */
[----:B------:R-:W-:Y:S02]  /*12ac0*/  IMAD.MOV.U32 R9, RZ, RZ, R23 ;  /* 0x000000ffff097224 */ /* 0x000fe400078e0017 */
[----:B------:R-:W-:Y:S02]  /*12ad0*/  IMAD.MOV.U32 R20, RZ, RZ, R26 ;  /* 0x000000ffff147224 */ /* 0x000fe400078e001a */
[----:B------:R-:W-:Y:S02]  /*12ae0*/  IMAD.MOV.U32 R27, RZ, RZ, R24 ;  /* 0x000000ffff1b7224 */ /* 0x000fe400078e0018 */
[----:B------:R-:W-:-:S07]  /*12af0*/  IMAD.U32 R8, RZ, RZ, UR4 ;  /* 0x00000004ff087e24 */ /* 0x000fce000f8e00ff */
.L_x_1109:
[----:B0-----:R-:W0:Y:S01]  /*12b00*/  LDC R3, c[0x0][0x430] ;  /* 0x00010c00ff037b82 */ /* 0x001e220000000800 */
[----:B------:R-:W1:Y:S01]  /*12b10*/  S2R R0, SR_TID.X ;  /* 0x0000000000007919 */ /* 0x000e620000002100 */
[----:B------:R-:W-:Y:S01]  /*12b20*/  IMAD R10, R8, 0x60, R32 ;  /* 0x00000060080a7824 */ /* 0x000fe200078e0220 */
[----:B------:R-:W-:Y:S01]  /*12b30*/  LOP3.LUT P1, RZ, R19, 0x40, RZ, 0xc0, !PT ;  /* 0x0000004013ff7812 */ /* 0x000fe2000782c0ff */
[----:B------:R-:W-:Y:S01]  /*12b40*/  VIADD R23, R9, 0x1 ;  /* 0x0000000109177836 */ /* 0x000fe20000000000 */
[----:B0-----:R-:W-:Y:S01]  /*12b50*/  ISETP.NE.AND P0, PT, R3, 0x1, PT ;  /* 0x000000010300780c */ /* 0x001fe20003f05270 */
[----:B-1----:R-:W-:-:S12]  /*12b60*/  IMAD.SHL.U32 R0, R0, 0x10, RZ ;  /* 0x0000001000007824 */ /* 0x002fd800078e00ff */
[----:B------:R-:W0:Y:S01]  /*12b70*/  @P0 LDC R3, c[0x0][0x434] ;  /* 0x00010d00ff030b82 */ /* 0x000e220000000800 */
[----:B------:R-:W-:-:S04]  /*12b80*/  LOP3.LUT R0, R36, 0x70, R0, 0xf8, !PT ;  /* 0x0000007024007812 */ /* 0x000fc800078ef800 */
[C---:B------:R-:W-:Y:S01]  /*12b90*/  ISETP.GT.U32.AND P2, PT, R0.reuse, 0x5f, PT ;  /* 0x0000005f0000780c */ /* 0x040fe20003f44070 */
[----:B------:R-:W-:Y:S02]  /*12ba0*/  IMAD.IADD R10, R0, 0x1, R10 ;  /* 0x00000001000a7824 */ /* 0x000fe400078e020a */
[----:B------:R-:W1:Y:S02]  /*12bb0*/  @P0 LDC R5, c[0x0][0x438] ;  /* 0x00010e00ff050b82 */ /* 0x000e640000000800 */
[----:B------:R-:W-:-:S08]  /*12bc0*/  IMAD.MOV.U32 R11, RZ, RZ, R10 ;  /* 0x000000ffff0b7224 */ /* 0x000fd000078e000a */
[----:B------:R-:W2:Y:S01]  /*12bd0*/  @!P2 LDC.64 R6, c[0x0][0x428] ;  /* 0x00010a00ff06ab82 */ /* 0x000ea20000000a00 */
[----:B0-----:R-:W-:-:S05]  /*12be0*/  @P0 IMAD.HI.U32 R0, R10, R3, RZ ;  /* 0x000000030a000227 */ /* 0x001fca00078e00ff */
[----:B-1----:R-:W-:Y:S02]  /*12bf0*/  @P0 SHF.R.U32.HI R11, RZ, R5, R0 ;  /* 0x00000005ff0b0219 */ /* 0x002fe40000011600 */
[----:B------:R-:W0:Y:S02]  /*12c00*/  @!P2 LDC.64 R4, c[0x0][0x418] ;  /* 0x00010600ff04ab82 */ /* 0x000e240000000a00 */
[--C-:B------:R-:W-:Y:S01]  /*12c10*/  @!P2 SHF.R.S32.HI R3, RZ, 0x1f, R11.reuse ;  /* 0x0000001fff03a819 */ /* 0x100fe2000001140b */
[----:B------:R-:W-:Y:S02]  /*12c20*/  @!P2 IMAD.MOV.U32 R2, RZ, RZ, R11 ;  /* 0x000000ffff02a224 */ /* 0x000fe400078e000b */
[-C--:B--2---:R-:W-:Y:S02]  /*12c30*/  @!P2 IMAD R0, R33, R6.reuse, RZ ;  /* 0x000000062100a224 */ /* 0x084fe400078e02ff */
[----:B------:R-:W-:-:S04]  /*12c40*/  @!P2 IMAD.WIDE.U32 R2, R29, R6, R2 ;  /* 0x000000061d02a225 */ /* 0x000fc800078e0002 */
[----:B------:R-:W-:-:S04]  /*12c50*/  @!P2 IMAD R7, R29, R7, R0 ;  /* 0x000000071d07a224 */ /* 0x000fc800078e0200 */
[----:B------:R-:W-:Y:S01]  /*12c60*/  @!P2 IMAD.IADD R0, R7, 0x1, R3 ;  /* 0x000000010700a824 */ /* 0x000fe200078e0203 */
[----:B0-----:R-:W-:-:S04]  /*12c70*/  @!P2 LEA R4, P0, R2, R4, 0x2 ;  /* 0x000000040204a211 */ /* 0x001fc800078010ff */
[----:B------:R-:W-:Y:S01]  /*12c80*/  @!P2 LEA.HI.X R5, R2, R5, R0, 0x2, P0 ;  /* 0x000000050205a211 */ /* 0x000fe200000f1400 */
[----:B------:R-:W-:Y:S01]  /*12c90*/  IMAD.MOV.U32 R0, RZ, RZ, RZ ;  /* 0x000000ffff007224 */ /* 0x000fe200078e00ff */
[C---:B------:R-:W-:Y:S01]  /*12ca0*/  ISETP.NE.AND P0, PT, R23.reuse, 0x2, PT ;  /* 0x000000021700780c */ /* 0x040fe20003f05270 */
[----:B------:R-:W-:Y:S01]  /*12cb0*/  IMAD.MOV R7, RZ, RZ, -R11 ;  /* 0x000000ffff077224 */ /* 0x000fe200078e0a0b */
[----:B------:R-:W-:Y:S05]  /*12cc0*/  YIELD ;  /* 0x0000000000007946 */ /* 0x000fea0003800000 */
[----:B------:R-:W-:Y:S01]  /*12cd0*/  ULDC UR4, c[0x0][0x430] ;  /* 0x00010c0000047ab9 */ /* 0x000fe20000000800 */
[----:B------:R-:W-:Y:S01]  /*12ce0*/  SEL R3, RZ, 0x1, P0 ;  /* 0x00000001ff037807 */ /* 0x000fe20000000000 */
[----:B------:R0:W5:Y:S01]  /*12cf0*/  @!P2 LDG.E R0, desc[UR36][R4.64] ;  /* 0x000000240400a981 */ /* 0x000162000c1e1900 */
[----:B------:R-:W-:Y:S01]  /*12d00*/  SEL R23, R23, RZ, P0 ;  /* 0x000000ff17177207 */ /* 0x000fe20000000000 */
[----:B------:R-:W-:Y:S01]  /*12d10*/  IMAD.MOV.U32 R24, RZ, RZ, R8 ;  /* 0x000000ffff187224 */ /* 0x000fe200078e0008 */
[----:B------:R-:W-:Y:S01]  /*12d20*/  LOP3.LUT R26, R20, R3, RZ, 0x3c, !PT ;  /* 0x00000003141a7212 */ /* 0x000fe200078e3cff */
[----:B0-----:R-:W-:Y:S01]  /*12d30*/  IMAD R4, R7, UR4, R10 ;  /* 0x0000000407047c24 */ /* 0x001fe2000f8e020a */
[----:B------:R-:W-:Y:S06]  /*12d40*/  @!P1 BRA `(.L_x_1097) ;  /* 0x0000000000049947 */ /* 0x000fec0003800000 */
[----:B------:R-:W-:Y:S01]  /*12d50*/  BPT.TRAP 0x1 ;  /* 0x000000040000795c */ /* 0x000fe20000300000 */
.L_x_1097:
[----:B------:R-:W-:Y:S01]  /*12d60*/  IMAD R6, R23, 0x8, R16 ;  /* 0x0000000817067824 */ /* 0x000fe200078e0210 */
[----:B------:R-:W-:Y:S01]  /*12d70*/  SHF.L.U32 R3, R26, 0x1f, RZ ;  /* 0x0000001f1a037819 */ /* 0x000fe200000006ff */
[----:B------:R-:W-:Y:S03]  /*12d80*/  BSSY B1, `(.L_x_1098) ;  /* 0x0000003000017945 */ /* 0x000fe60003800000 */
[----:B------:R-:W0:Y:S02]  /*12d90*/  SYNCS.PHASECHK.TRANS64.TRYWAIT P0, [R6+URZ+0x2a840], R3 ;  /* 0x02a84003060075a7 */ /* 0x000e24000800017f */
[----:B0-----:R-:W-:Y:S05]  /*12da0*/  @!P0 BRA `(.L_x_1099) ;  /* 0x0000002c00c08947 */ /* 0x001fea0003800000 */
.L_x_1171:
[----:B------:R-:W-:Y:S05]  /*12db0*/  BSYNC B1 ;  /* 0x0000000000017941 */ /* 0x000fea0003800000 */
.L_x_1098:
[----:B------:R-:W-:Y:S01]  /*12dc0*/  SHF.R.S32.HI R21, RZ, 0x1f, R4 ;  /* 0x0000001fff157819 */ /* 0x000fe20000011404 */
[----:B------:R-:W-:Y:S01]  /*12dd0*/  ULDC.64 UR4, c[0x0][0x300] ;  /* 0x0000c00000047ab9 */ /* 0x000fe20000000a00 */
[----:B-----5:R-:W-:Y:S01]  /*12de0*/  SHF.R.S32.HI R25, RZ, 0x1f, R0 ;  /* 0x0000001fff197819 */ /* 0x020fe20000011400 */
[----:B------:R-:W-:Y:S01]  /*12df0*/  IMAD R8, R23, 0x4800, R30 ;  /* 0x0000480017087824 */ /* 0x000fe200078e021e */
[----:B------:R-:W-:Y:S01]  /*12e00*/  LOP3.LUT P3, RZ, R19, 0x10, RZ, 0xc0, !PT ;  /* 0x0000001013ff7812 */ /* 0x000fe2000786c0ff */
        /* <DEDUP_REMOVED lines=22> */
[----:B------:R-:W-:Y:S02]  /*12f70*/  IMAD.SHL.U32 R5, R37, 0x2, RZ ;  /* 0x0000000225057824 */ /* 0x000fe400078e00ff */
[----:B------:R-:W-:Y:S01]  /*12f80*/  IMAD R8, R8, 0x2, R16 ;  /* 0x0000000208087824 */ /* 0x000fe200078e0210 */
[----:B------:R-:W1:Y:S04]  /*12f90*/  SHFL.IDX PT, R3, R10, RZ, 0x181f ;  /* 0x00181fff0a037589 */ /* 0x000e6800000e0000 */
[----:B------:R-:W-:Y:S01]  /*12fa0*/  SHFL.IDX PT, R35, R10, 0x2, 0x181f ;  /* 0x00581f000a237f89 */ /* 0x000fe200000e0000 */
[----:B0-----:R-:W-:-:S03]  /*12fb0*/  IADD3 R2, P0, R14, R5, RZ ;  /* 0x000000050e027210 */ /* 0x001fc60007f1e0ff */
[----:B------:R-:W0:Y:S02]  /*12fc0*/  SHFL.IDX PT, R14, R7, 0x1, 0x181f ;  /* 0x00381f00070e7f89 */ /* 0x000e2400000e0000 */
[----:B-1----:R-:W-:-:S05]  /*12fd0*/  IMAD.X R3, RZ, RZ, R3, P0 ;  /* 0x000000ffff037224 */ /* 0x002fca00000e0603 */
        /* <DEDUP_REMOVED lines=18> */
[----:B------:R-:W0:Y:S03]  /*13100*/  SHFL.IDX PT, R14, R7, 0x4, 0x181f ;  /* 0x00981f00070e7f89 */ /* 0x000e2600000e0000 */
[----:B-1----:R-:W-:Y:S02]  /*13110*/  IMAD.X R3, RZ, RZ, R35, P0 ;  /* 0x000000ffff037224 */ /* 0x002fe400000e0623 */
        /* <DEDUP_REMOVED lines=11> */
.L_x_1185:
        /* <DEDUP_REMOVED lines=10> */
.L_x_1101:
        /* <DEDUP_REMOVED lines=10> */
.L_x_1102:
[----:B------:R1:W-:Y:S01]  /*13310*/  SYNCS.ARRIVE.TRANS64.A1T0 RZ, [R6+URZ+0x2a830], RZ ;  /* 0x02a830ff06ff79a7 */ /* 0x0003e2000810003f */
[----:B------:R-:W-:Y:S05]  /*13320*/  @!P2 BRA `(.L_x_1103) ;  /* 0x000000000004a947 */ /* 0x000fea0003800000 */
[----:B------:R-:W-:Y:S01]  /*13330*/  BPT.TRAP 0x1 ;  /* 0x000000040000795c */ /* 0x000fe20000300000 */
.L_x_1103:
[----:B0-----:R-:W-:Y:S01]  /*13340*/  SHF.L.U32 R3, R20, 0x1f, RZ ;  /* 0x0000001f14037819 */ /* 0x001fe200000006ff */
[----:B-1----:R-:W-:Y:S01]  /*13350*/  IMAD R6, R9, 0x8, R16 ;  /* 0x0000000809067824 */ /* 0x002fe200078e0210 */
[----:B------:R-:W-:Y:S03]  /*13360*/  BSSY B1, `(.L_x_1104) ;  /* 0x0000003000017945 */ /* 0x000fe60003800000 */
[----:B------:R-:W0:Y:S02]  /*13370*/  SYNCS.PHASECHK.TRANS64.TRYWAIT P0, [R6+URZ+0x2a860], R3 ;  /* 0x02a86003060075a7 */ /* 0x000e24000800017f */
[----:B0-----:R-:W-:Y:S05]  /*13380*/  @!P0 BRA `(.L_x_1105) ;  /* 0x0000003000148947 */ /* 0x001fea0003800000 */
.L_x_1186:
[----:B------:R-:W-:Y:S05]  /*13390*/  BSYNC B1 ;  /* 0x0000000000017941 */ /* 0x000fea0003800000 */
.L_x_1104:
[----:B------:R-:W-:Y:S01]  /*133a0*/  IMAD.MOV.U32 R2, RZ, RZ, -0x60 ;  /* 0xffffffa0ff027424 */ /* 0x000fe200078e00ff */
[----:B------:R-:W-:Y:S01]  /*133b0*/  UMOV UR4, 0xffffffff ;  /* 0xffffffff00047882 */ /* 0x000fe20000000000 */
[----:B------:R-:W-:Y:S01]  /*133c0*/  LOP3.LUT P2, RZ, R19, 0x2, RZ, 0xc0, !PT ;  /* 0x0000000213ff7812 */ /* 0x000fe2000784c0ff */
[----:B------:R-:W-:Y:S01]  /*133d0*/  IMAD R7, R9, 0x3000, R30 ;  /* 0x0000300009077824 */ /* 0x000fe200078e021e */
[----:B------:R-:W-:Y:S01]  /*133e0*/  LOP3.LUT P1, RZ, R19, 0x1, RZ, 0xc0, !PT ;  /* 0x0000000113ff7812 */ /* 0x000fe2000782c0ff */
[----:B0-----:R-:W-:-:S04]  /*133f0*/  IMAD R3, R27, R2, UR38 ;  /* 0x000000261b037e24 */ /* 0x001fc8000f8e0202 */
[----:B------:R-:W-:Y:S01]  /*13400*/  IMAD.IADD R8, R3, 0x1, -R36 ;  /* 0x0000000103087824 */ /* 0x000fe200078e0a24 */
[----:B------:R-:W-:Y:S07]  /*13410*/  BRA.DIV UR4, `(.L_x_1106) ;  /* 0x0000003204047947 */ /* 0x000fee000b800000 */
[----:B------:R-:W0:Y:S01]  /*13420*/  SHFL.IDX PT, R14, R17, RZ, 0x181f ;  /* 0x00181fff110e7589 */ /* 0x000e2200000e0000 */
[----:B------:R-:W-:-:S03]  /*13430*/  IMAD R7, R7, 0x2, R16 ;  /* 0x0000000207077824 */ /* 0x000fc600078e0210 */
[----:B------:R-:W1:Y:S01]  /*13440*/  SHFL.IDX PT, R3, R18, RZ, 0x181f ;  /* 0x00181fff12037589 */ /* 0x000e6200000e0000 */
[----:B0-----:R-:W-:-:S03]  /*13450*/  IADD3 R2, P0, R14, R5, RZ ;  /* 0x000000050e027210 */ /* 0x001fc60007f1e0ff */
[----:B------:R-:W0:Y:S02]  /*13460*/  SHFL.IDX PT, R14, R17, 0x1, 0x181f ;  /* 0x00381f00110e7f89 */ /* 0x000e2400000e0000 */
[----:B-1----:R-:W-:Y:S01]  /*13470*/  IMAD.X R3, RZ, RZ, R3, P0 ;  /* 0x000000ffff037224 */ /* 0x002fe200000e0603 */
[----:B------:R-:W-:-:S13]  /*13480*/  ISETP.LT.OR P0, PT, R8, 0x1, P2 ;  /* 0x000000010800780c */ /* 0x000fda0001701670 */
[----:B------:R-:W-:Y:S01]  /*13490*/  LDGSTS.E.BYPASS.LTC128B.128 [R7+0x400], desc[UR36][R2.64], !P0 ;  /* 0x0040000002077fae */ /* 0x000fe2000c101d64 */
[----:B------:R-:W-:-:S13]  /*134a0*/  ISETP.LT.OR P0, PT, R8, 0x1, P1 ;  /* 0x000000010800780c */ /* 0x000fda0000f01670 */
[----:B------:R1:W-:Y:S04]  /*134b0*/  LDGSTS.E.BYPASS.LTC128B.128 [R7+0x3400], desc[UR36][R2.64+0x80], !P0 ;  /* 0x0340008002077fae */ /* 0x0003e8000c101d64 */
[----:B-1----:R-:W1:Y:S01]  /*134c0*/  SHFL.IDX PT, R3, R18, 0x1, 0x181f ;  /* 0x00381f0012037f89 */ /* 0x002e6200000e0000 */
        /* <DEDUP_REMOVED lines=25> */
[----:B------:R-:W2:Y:S04]  /*13660*/  SHFL.IDX PT, R18, R18, 0x5, 0x181f ;  /* 0x00b81f0012127f89 */ /* 0x000ea800000e0000 */
[----:B------:R3:W4:Y:S01]  /*13670*/  SHFL.IDX PT, R14, R17, 0x5, 0x181f ;  /* 0x00b81f00110e7f89 */ /* 0x00072200000e0000 */
[----:B-1----:R-:W-:Y:S01]  /*13680*/  IMAD.X R3, RZ, RZ, R3, P0 ;  /* 0x000000ffff037224 */ /* 0x002fe200000e0603 */
[----:B------:R-:W-:-:S13]  /*13690*/  ISETP.LT.OR P0, PT, R8, 0x41, P2 ;  /* 0x000000410800780c */ /* 0x000fda0001701670 */
[----:B------:R3:W-:Y:S01]  /*136a0*/  LDGSTS.E.BYPASS.LTC128B.128 [R7+0x2400], desc[UR36][R2.64], !P0 ;  /* 0x0240000002077fae */ /* 0x0007e2000c101d64 */
[----:B------:R-:W-:-:S13]  /*136b0*/  ISETP.LT.OR P0, PT, R8, 0x41, P1 ;  /* 0x000000410800780c */ /* 0x000fda0000f01670 */
[----:B--2-4-:R3:W-:Y:S02]  /*136c0*/  LDGSTS.E.BYPASS.LTC128B.128 [R7+0x5400], desc[UR36][R2.64+0x80], !P0 ;  /* 0x0540008002077fae */ /* 0x0147e4000c101d64 */
.L_x_1200:
        /* <DEDUP_REMOVED lines=19> */
[----:B------:R-:W-:-:S04]  /*13800*/  IMAD R25, R0, UR5, R25 ;  /* 0x0000000500197c24 */ /* 0x000fc8000f8e0219 */
[----:B------:R-:W-:-:S07]  /*13810*/  IMAD.IADD R25, R3, 0x1, R25 ;  /* 0x0000000103197824 */ /* 0x000fce00078e0219 */
.L_x_1107:
        /* <DEDUP_REMOVED lines=10> */
.L_x_1108:
[----:B------:R-:W-:Y:S01]  /*138c0*/  ULDC.64 UR4, c[0x0][0x330] ;  /* 0x0000cc0000047ab9 */ /* 0x000fe20000000a00 */
[----:B------:R-:W-:Y:S01]  /*138d0*/  IMAD.MOV.U32 R3, RZ, RZ, R25 ;  /* 0x000000ffff037224 */ /* 0x000fe200078e0019 */
[----:B------:R1:W-:Y:S01]  /*138e0*/  SYNCS.ARRIVE.TRANS64.A1T0 RZ, [R6+URZ+0x2a850], RZ ;  /* 0x02a850ff06ff79a7 */ /* 0x0003e2000810003f */
[----:B------:R-:W-:Y:S02]  /*138f0*/  IMAD R5, R28, UR4, RZ ;  /* 0x000000041c057c24 */ /* 0x000fe4000f8e02ff */
[----:B------:R-:W-:-:S04]  /*13900*/  IMAD.WIDE.U32 R2, R22, UR4, R2 ;  /* 0x0000000416027c25 */ /* 0x000fc8000f8e0002 */
[----:B------:R-:W-:Y:S01]  /*13910*/  IMAD R5, R22, UR5, R5 ;  /* 0x0000000516057c24 */ /* 0x000fe2000f8e0205 */
[----:B------:R-:W-:Y:S01]  /*13920*/  ULDC.64 UR4, c[0x0][0x318] ;  /* 0x0000c60000047ab9 */ /* 0x000fe20000000a00 */
[----:B------:R-:W-:Y:S01]  /*13930*/  VIADD R8, R24, 0xffffffff ;  /* 0xffffffff18087836 */ /* 0x000fe20000000000 */
[C---:B------:R-:W-:Y:S01]  /*13940*/  LEA R17, P0, R2.reuse, UR4, 0x1 ;  /* 0x0000000402117c11 */ /* 0x040fe2000f8008ff */
[----:B------:R-:W-:Y:S02]  /*13950*/  IMAD.IADD R3, R5, 0x1, R3 ;  /* 0x0000000105037824 */ /* 0x000fe400078e0203 */
[----:B------:R-:W-:Y:S02]  /*13960*/  IMAD.MOV.U32 R9, RZ, RZ, R23 ;  /* 0x000000ffff097224 */ /* 0x000fe400078e0017 */
[----:B------:R-:W-:Y:S01]  /*13970*/  IMAD.MOV.U32 R20, RZ, RZ, R26 ;  /* 0x000000ffff147224 */ /* 0x000fe200078e001a */
[----:B------:R-:W-:Y:S01]  /*13980*/  LEA.HI.X R18, R2, UR5, R3, 0x1, P0 ;  /* 0x0000000502127c11 */ /* 0x000fe200080f0c03 */
[----:B------:R-:W-:Y:S01]  /*13990*/  IMAD.MOV.U32 R27, RZ, RZ, R24 ;  /* 0x000000ffff1b7224 */ /* 0x000fe200078e0018 */
[----:B------:R-:W-:-:S13]  /*139a0*/  ISETP.GT.AND P0, PT, R24, UR46, PT ;  /* 0x0000002e18007c0c */ /* 0x000fda000bf04270 */
[----:B-1----:R-:W-:Y:S05]  /*139b0*/  @P0 BRA `(.L_x_1109) ;  /* 0xfffffff000500947 */ /* 0x002fea000383ffff */
[----:B------:R-:W-:Y:S05]  /*139c0*/  BSYNC B0 ;  /* 0x0000000000007941 */ /* 0x000fea0003800000 */
.L_x_1096:
        /* <DEDUP_REMOVED lines=8> */
[----:B------:R-:W1:Y:S08]  /*13a50*/  FLO.U32 R0, UR4 ;  /* 0x0000000400007d00 */ /* 0x000e7000080e0000 */
[----:B------:R-:W0:Y:S01]  /*13a60*/  POPC R5, UR4 ;  /* 0x0000000400057d09 */ /* 0x000e220008000000 */
[----:B-1----:R-:W-:-:S13]  /*13a70*/  ISETP.EQ.U32.AND P0, PT, R0, R7, PT ;  /* 0x000000070000720c */ /* 0x002fda0003f02070 */
[----:B0-----:R-:W2:Y:S01]  /*13a80*/  @P0 ATOMG.E.ADD.STRONG.GPU PT, R3, desc[UR36][R2.64], R5 ;  /* 0x00000005020309a8 */ /* 0x001ea200081ee1e4 */
[----:B------:R-:W0:Y:S02]  /*13a90*/  S2R R4, SR_LTMASK ;  /* 0x0000000000047919 */ /* 0x000e240000003900 */
[----:B0-----:R-:W-:-:S04]  /*13aa0*/  LOP3.LUT R4, R4, UR4, RZ, 0xc0, !PT ;  /* 0x0000000404047c12 */ /* 0x001fc8000f8ec0ff */
[----:B------:R-:W0:Y:S01]  /*13ab0*/  POPC R7, R4 ;  /* 0x0000000400077309 */ /* 0x000e220000000000 */
[----:B--2---:R-:W0:Y:S02]  /*13ac0*/  SHFL.IDX PT, R0, R3, R0, 0x1f ;  /* 0x00001f0003007589 */ /* 0x004e2400000e0000 */
[----:B0-----:R-:W-:-:S07]  /*13ad0*/  IADD3 R34, R0, UR47, R7 ;  /* 0x0000002f00227c10 */ /* 0x001fce000fffe007 */
.L_x_1111:
[----:B------:R-:W-:Y:S05]  /*13ae0*/  BSYNC B0 ;  /* 0x0000000000007941 */ /* 0x000fea0003800000 */
.L_x_1110:
[----:B------:R-:W-:-:S13]  /*13af0*/  LOP3.LUT P0, RZ, R19, 0x40, RZ, 0xc0, !PT ;  /* 0x0000004013ff7812 */ /* 0x000fda000780c0ff */
[----:B------:R-:W-:Y:S05]  /*13b00*/  @!P0 BRA `(.L_x_1112) ;  /* 0x0000000000048947 */ /* 0x000fea0003800000 */
[----:B------:R-:W-:Y:S01]  /*13b10*/  BPT.TRAP 0x1 ;  /* 0x000000040000795c */ /* 0x000fe20000300000 */
.L_x_1112:
[----:B------:R-:W-:Y:S01]  /*13b20*/  IMAD R4, R23, 0x8, R16 ;  /* 0x0000000817047824 */ /* 0x000fe200078e0210 */
[----:B0-----:R-:W-:Y:S01]  /*13b30*/  SHF.L.U32 R3, R26, 0x1f, RZ ;  /* 0x0000001f1a037819 */ /* 0x001fe200000006ff */
[----:B------:R-:W-:Y:S01]  /*13b40*/  IMAD.MOV.U32 R5, RZ, RZ, -0x60 ;  /* 0xffffffa0ff057424 */ /* 0x000fe200078e00ff */
[----:B------:R-:W-:Y:S02]  /*13b50*/  BSSY B0, `(.L_x_1113) ;  /* 0x0000004000007945 */ /* 0x000fe40003800000 */
[----:B------:R-:W0:Y:S01]  /*13b60*/  SYNCS.PHASECHK.TRANS64.TRYWAIT P0, [R4+URZ+0x2a860], R3 ;  /* 0x02a86003040075a7 */ /* 0x000e22000800017f */
[----:B------:R-:W-:Y:S01]  /*13b70*/  IMAD R5, R24, R5, UR38 ;  /* 0x0000002618057e24 */ /* 0x000fe2000f8e0205 */
[----:B0-----:R-:W-:Y:S06]  /*13b80*/  @!P0 BRA `(.L_x_1114) ;  /* 0x0000002c00fc8947 */ /* 0x001fec0003800000 */
.L_x_1201:
[----:B------:R-:W-:Y:S05]  /*13b90*/  BSYNC B0 ;  /* 0x0000000000007941 */ /* 0x000fea0003800000 */
.L_x_1113:
[----:B------:R-:W-:Y:S01]  /*13ba0*/  UMOV UR4, 0xffffffff ;  /* 0xffffffff00047882 */ /* 0x000fe20000000000 */
[----:B------:R-:W-:Y:S01]  /*13bb0*/  LOP3.LUT P3, RZ, R19, 0x2, RZ, 0xc0, !PT ;  /* 0x0000000213ff7812 */ /* 0x000fe2000786c0ff */
[----:B------:R-:W-:Y:S01]  /*13bc0*/  IMAD R7, R23, 0x3000, R30 ;  /* 0x0000300017077824 */ /* 0x000fe200078e021e */
[----:B------:R-:W-:Y:S01]  /*13bd0*/  LOP3.LUT P1, RZ, R19, 0x1, RZ, 0xc0, !PT ;  /* 0x0000000113ff7812 */ /* 0x000fe2000782c0ff */
[----:B------:R-:W-:Y:S01]  /*13be0*/  IMAD.IADD R5, R5, 0x1, -R36 ;  /* 0x0000000105057824 */ /* 0x000fe200078e0a24 */
[----:B------:R-:W-:Y:S11]  /*13bf0*/  BRA.DIV UR4, `(.L_x_1115) ;  /* 0x0000002e04f47947 */ /* 0x000ff6000b800000 */
[----:B------:R-:W1:Y:S01]  /*13c00*/  SHFL.IDX PT, R14, R17, RZ, 0x181f ;  /* 0x00181fff110e7589 */ /* 0x000e6200000e0000 */
[----:B------:R-:W-:-:S03]  /*13c10*/  IMAD.SHL.U32 R6, R37, 0x2, RZ ;  /* 0x0000000225067824 */ /* 0x000fc600078e00ff */
[----:B------:R-:W0:Y:S02]  /*13c20*/  SHFL.IDX PT, R0, R18, RZ, 0x181f ;  /* 0x00181fff12007589 */ /* 0x000e2400000e0000 */
[----:B-1----:R-:W-:Y:S02]  /*13c30*/  IADD3 R2, P0, R14, R6, RZ ;  /* 0x000000060e027210 */ /* 0x002fe40007f1e0ff */
[----:B------:R-:W1:Y:S03]  /*13c40*/  SHFL.IDX PT, R14, R17, 0x1, 0x181f ;  /* 0x00381f00110e7f89 */ /* 0x000e6600000e0000 */
[----:B0-----:R-:W-:Y:S01]  /*13c50*/  IMAD.X R3, RZ, RZ, R0, P0 ;  /* 0x000000ffff037224 */ /* 0x001fe200000e0600 */
[----:B------:R-:W-:Y:S01]  /*13c60*/  ISETP.LT.OR P0, PT, R5, 0x1, P3 ;  /* 0x000000010500780c */ /* 0x000fe20001f01670 */
[----:B------:R-:W-:Y:S02]  /*13c70*/  IMAD R0, R7, 0x2, R16 ;  /* 0x0000000207007824 */ /* 0x000fe400078e0210 */
[----:B------:R-:W0:Y:S10]  /*13c80*/  SHFL.IDX PT, R7, R18, 0x1, 0x181f ;  /* 0x00381f0012077f89 */ /* 0x000e3400000e0000 */
        /* <DEDUP_REMOVED lines=35> */
.L_x_1215:
[----:B01----:R-:W-:-:S05]  /*13ec0*/  IADD3 R2, P0, R14, R6, RZ ;  /* 0x000000060e027210 */ /* 0x003fca0007f1e0ff */
[----:B------:R-:W-:Y:S01]  /*13ed0*/  IMAD.X R3, RZ, RZ, R7, P0 ;  /* 0x000000ffff037224 */ /* 0x000fe200000e0607 */
        /* <DEDUP_REMOVED lines=9> */
.L_x_1116:
        /* <DEDUP_REMOVED lines=10> */
.L_x_1117:
[----:B------:R1:W-:Y:S01]  /*14010*/  SYNCS.ARRIVE.TRANS64.A1T0 RZ, [R4+URZ+0x2a850], RZ ;  /* 0x02a850ff04ff79a7 */ /* 0x0003e2000810003f */
[----:B------:R-:W-:-:S05]  /*14020*/  VIADD R23, R23, 0x1 ;  /* 0x0000000117177836 */ /* 0x000fca0000000000 */
[----:B------:R-:W-:-:S04]  /*14030*/  ISETP.NE.AND P0, PT, R23, 0x2, PT ;  /* 0x000000021700780c */ /* 0x000fc80003f05270 */
[----:B0-----:R-:W-:Y:S02]  /*14040*/  SEL R3, RZ, 0x1, P0 ;  /* 0x00000001ff037807 */ /* 0x001fe40000000000 */
[----:B------:R-:W-:Y:S02]  /*14050*/  SEL R23, R23, RZ, P0 ;  /* 0x000000ff17177207 */ /* 0x000fe40000000000 */
[----:B-1----:R-:W-:-:S07]  /*14060*/  LOP3.LUT R26, R26, R3, RZ, 0x3c, !PT ;  /* 0x000000031a1a7212 */ /* 0x002fce00078e3cff */
.L_x_1077:
[----:B------:R-:W-:Y:S05]  /*14070*/  BSYNC B7 ;  /* 0x0000000000077941 */ /* 0x000fea0003800000 */
.L_x_1075:
[----:B------:R-:W-:-:S13]  /*14080*/  LOP3.LUT P0, RZ, R19, 0x800, RZ, 0xc0, !PT ;  /* 0x0000080013ff7812 */ /* 0x000fda000780c0ff */
[----:B------:R-:W-:Y:S05]  /*14090*/  @!P0 BRA `(.L_x_1118) ;  /* 0x0000000000248947 */ /* 0x000fea0003800000 */
[----:B------:R-:W-:Y:S05]  /*140a0*/  WARPSYNC.ALL ;  /* 0x0000000000007948 */ /* 0x000fea0003800000 */
[----:B------:R-:W0:Y:S08]  /*140b0*/  S2UR UR5, SR_CgaCtaId ;  /* 0x00000000000579c3 */ /* 0x000e300000008800 */
[----:B------:R-:W-:Y:S06]  /*140c0*/  BAR.SYNC.DEFER_BLOCKING 0x5, 0x180 ;  /* 0x0146000000007b1d */ /* 0x000fec0000010000 */
[----:B------:R-:W-:-:S02]  /*140d0*/  UMOV UR4, 0x400 ;  /* 0x0000040000047882 */ /* 0x000fc40000000000 */
[----:B0-----:R-:W-:-:S06]  /*140e0*/  ULEA UR4, UR5, UR4, 0x18 ;  /* 0x0000000405047291 */ /* 0x001fcc000f8ec03f */
[----:B------:R-:W-:-:S05]  /*140f0*/  IMAD.U32 R16, RZ, RZ, UR4 ;  /* 0x00000004ff107e24 */ /* 0x000fca000f8e00ff */
[----:B------:R0:W1:Y:S01]  /*14100*/  LDS R34, [R16+0x2a8d0] ;  /* 0x02a8d00010227984 */ /* 0x0000620000000800 */
[----:B------:R-:W-:Y:S06]  /*14110*/  BAR.ARV 0x4, 0x180 ;  /* 0x0106000000007b1d */ /* 0x000fec0000002000 */
[----:B------:R-:W-:Y:S05]  /*14120*/  BRA `(.L_x_1119) ;  /* 0x00000000002c7947 */ /* 0x000fea0003800000 */
.L_x_1118:
[----:B------:R-:W-:-:S03]  /*14130*/  UMOV UR4, 0xffffffff ;  /* 0xffffffff00047882 */ /* 0x000fc60000000000 */
[----:B------:R-:W-:Y:S05]  /*14140*/  BRA.DIV UR4, `(.L_x_1120) ;  /* 0x0000003204a87947 */ /* 0x000fea000b800000 */
[----:B------:R0:W1:Y:S02]  /*14150*/  SHFL.IDX PT, R14, R34, RZ, 0x1f ;  /* 0x00001fff220e7589 */ /* 0x00006400000e0000 */
.L_x_1218:
[----:B------:R-:W2:Y:S01]  /*14160*/  @!P2 S2R R3, SR_CgaCtaId ;  /* 0x000000000003a919 */ /* 0x000ea20000008800 */
[----:B------:R-:W-:Y:S05]  /*14170*/  WARPSYNC.ALL ;  /* 0x0000000000007948 */ /* 0x000fea0003800000 */
[----:B------:R-:W-:Y:S01]  /*14180*/  BAR.SYNC.DEFER_BLOCKING 0x4, 0x180 ;  /* 0x0106000000007b1d */ /* 0x000fe20000010000 */
[----:B------:R-:W-:-:S04]  /*14190*/  @!P2 MOV R0, 0x400 ;  /* 0x000004000000a802 */ /* 0x000fc80000000f00 */
[----:B--2---:R-:W-:-:S05]  /*141a0*/  @!P2 LEA R16, R3, R0, 0x18 ;  /* 0x000000000310a211 */ /* 0x004fca00078ec0ff */
[----:B------:R0:W-:Y:S02]  /*141b0*/  @!P2 STS [R16+0x2a8d0], R34 ;  /* 0x02a8d0221000a388 */ /* 0x0001e40000000800 */
[----:B01----:R-:W-:Y:S01]  /*141c0*/  IMAD.MOV.U32 R34, RZ, RZ, R14 ;  /* 0x000000ffff227224 */ /* 0x003fe200078e000e */
[----:B------:R-:W-:Y:S06]  /*141d0*/  BAR.ARV 0x5, 0x180 ;  /* 0x0146000000007b1d */ /* 0x000fec0000002000 */
.L_x_1119:
[----:B------:R-:W-:Y:S02]  /*141e0*/  ULDC UR4, c[0x0][0xc38] ;  /* 0x00030e0000047ab9 */ /* 0x000fe40000000800 */
[----:B-1----:R-:W-:-:S13]  /*141f0*/  ISETP.GE.AND P0, PT, R34, UR4, PT ;  /* 0x0000000422007c0c */ /* 0x002fda000bf06270 */
[----:B------:R-:W-:Y:S05]  /*14200*/  @!P0 BRA `(.L_x_1121) ;  /* 0xffffffc400188947 */ /* 0x000fea000383ffff */
.L_x_1066:
[----:B------:R-:W2:Y:S01]  /*14210*/  LDL.LU R0, [R1] ;  /* 0x0000000001007983 */ /* 0x000ea20000300800 */
[----:B------:R-:W-:Y:S01]  /*14220*/  BSSY B0, `(.L_x_1122) ;  /* 0x000000b000007945 */ /* 0x000fe20003800000 */
[----:B------:R-:W1:Y:S01]  /*14230*/  S2R R5, SR_CgaCtaId ;  /* 0x0000000000057919 */ /* 0x000e620000008800 */
[----:B--2---:R-:W-:-:S05]  /*14240*/  VIADD R0, R0, 0x1 ;  /* 0x0000000100007836 */ /* 0x004fca0000000000 */
[----:B------:R-:W-:-:S04]  /*14250*/  LEA.HI R2, R0, R0, RZ, 0x1 ;  /* 0x0000000000027211 */ /* 0x000fc800078f08ff */
[----:B------:R-:W-:Y:S02]  /*14260*/  LOP3.LUT R3, R2, 0xfffffffe, RZ, 0xc0, !PT ;  /* 0xfffffffe02037812 */ /* 0x000fe400078ec0ff */
[----:B------:R-:W-:-:S03]  /*14270*/  MOV R2, 0x400 ;  /* 0x0000040000027802 */ /* 0x000fc60000000f00 */
[----:B------:R-:W-:Y:S01]  /*14280*/  IMAD.IADD R0, R0, 0x1, -R3 ;  /* 0x0000000100007824 */ /* 0x000fe200078e0a03 */
[----:B-1----:R-:W-:-:S04]  /*14290*/  LEA R4, R5, R2, 0x18 ;  /* 0x0000000205047211 */ /* 0x002fc800078ec0ff */
[----:B------:R-:W-:-:S04]  /*142a0*/  SHF.L.U32 R0, R0, 0x1f, RZ ;  /* 0x0000001f00007819 */ /* 0x000fc800000006ff */
[----:B------:R-:W1:Y:S02]  /*142b0*/  SYNCS.PHASECHK.TRANS64.TRYWAIT P0, [R4+URZ+0x2a820], R0 ;  /* 0x02a82000040075a7 */ /* 0x000e64000800017f */
[----:B-1----:R-:W-:Y:S05]  /*142c0*/  @!P0 BRA `(.L_x_1123) ;  /* 0x0000003000708947 */ /* 0x002fea0003800000 */
.L_x_1219:
[----:B------:R-:W-:Y:S05]  /*142d0*/  BSYNC B0 ;  /* 0x0000000000007941 */ /* 0x000fea0003800000 */
.L_x_1122:
[----:B------:R-:W-:-:S03]  /*142e0*/  UMOV UR4, 0xffffffff ;  /* 0xffffffff00047882 */ /* 0x000fc60000000000 */
[----:B------:R-:W-:Y:S05]  /*142f0*/  BRA.DIV UR4, `(.L_x_1124) ;  /* 0x0000003204787947 */ /* 0x000fea000b800000 */
[----:B-1----:R-:W1:Y:S02]  /*14300*/  S2R R0, SR_TID.X ;  /* 0x0000000000007919 */ /* 0x002e640000002100 */
[----:B-1----:R-:W-:-:S04]  /*14310*/  SHF.R.U32.HI R0, RZ, 0x5, R0 ;  /* 0x00000005ff007819 */ /* 0x002fc80000011600 */
[----:B------:R-:W-:-:S05]  /*14320*/  LOP3.LUT R0, R0, 0x3, RZ, 0xc0, !PT ;  /* 0x0000000300007812 */ /* 0x000fca00078ec0ff */
[----:B------:R1:W2:Y:S02]  /*14330*/  SHFL.IDX PT, R14, R0, RZ, 0x1f ;  /* 0x00001fff000e7589 */ /* 0x0002a400000e0000 */
.L_x_1222:
[----:B--2---:R-:W-:Y:S01]  /*14340*/  ISETP.NE.AND P0, PT, R14, RZ, PT ;  /* 0x000000ff0e00720c */ /* 0x004fe20003f05270 */
[----:B------:R-:W-:-:S12]  /*14350*/  BSSY B0, `(.L_x_1125) ;  /* 0x0000026000007945 */ /* 0x000fd80003800000 */
[----:B------:R-:W-:Y:S05]  /*14360*/  @P0 BRA `(.L_x_1126) ;  /* 0x0000000000900947 */ /* 0x000fea0003800000 */
[----:B------:R-:W-:-:S03]  /*14370*/  UMOV UR4, 0xffffffff ;  /* 0xffffffff00047882 */ /* 0x000fc60000000000 */
[----:B------:R-:W-:Y:S05]  /*14380*/  BRA.DIV UR4, `(.L_x_1127) ;  /* 0x0000003204887947 */ /* 0x000fea000b800000 */
[----:B------:R-:W-:-:S13]  /*14390*/  ELECT P6, URZ, PT ;  /* 0x00000000003f782f */ /* 0x000fda00038c0000 */
.L_x_1225:
[----:B------:R-:W-:Y:S05]  /*143a0*/  @!P6 BRA `(.L_x_1126) ;  /* 0x000000000080e947 */ /* 0x000fea0003800000 */
[----:B-1----:R-:W2:Y:S02]  /*143b0*/  LDL R0, [R1+0x4] ;  /* 0x0000040001007983 */ /* 0x002ea40000100800 */
[----:B--2---:R-:W-:-:S13]  /*143c0*/  R2UR UR4, R0 ;  /* 0x00000000000472ca */ /* 0x004fda00000e0000 */
[----:B------:R-:W-:-:S06]  /*143d0*/  ULOP3.LUT UR4, UR4, 0x2, URZ, 0xfc, !UPT ;  /* 0x0000000204047892 */ /* 0x000fcc000f8efc3f */
[----:B------:R-:W-:-:S05]  /*143e0*/  IMAD.U32 R0, RZ, RZ, UR4 ;  /* 0x00000004ff007e24 */ /* 0x000fca000f8e00ff */
[----:B------:R-:W-:-:S13]  /*143f0*/  ISETP.NE.AND P0, PT, R0, 0x3, PT ;  /* 0x000000030000780c */ /* 0x000fda0003f05270 */
[----:B------:R-:W-:Y:S05]  /*14400*/  @!P0 BRA `(.L_x_1128) ;  /* 0x0000000000048947 */ /* 0x000fea0003800000 */
[----:B------:R-:W-:Y:S01]  /*14410*/  BPT.TRAP 0x1 ;  /* 0x000000040000795c */ /* 0x000fe20000300000 */
.L_x_1128:
[C---:B------:R-:W-:Y:S01]  /*14420*/  IMAD R5, R23.reuse, 0x8, R4 ;  /* 0x0000000817057824 */ /* 0x040fe200078e0204 */
[----:B------:R-:W-:Y:S01]  /*14430*/  SHF.L.U32 R0, R26, 0x1f, RZ ;  /* 0x0000001f1a007819 */ /* 0x000fe200000006ff */
[----:B------:R-:W-:-:S03]  /*14440*/  VIADD R23, R23, 0x1 ;  /* 0x0000000117177836 */ /* 0x000fc60000000000 */
[----:B------:R-:W1:Y:S02]  /*14450*/  SYNCS.PHASECHK.TRANS64.TRYWAIT P1, [R5+URZ+0x2a840], R0 ;  /* 0x02a84000050075a7 */ /* 0x000e64000802017f */
[----:B------:R-:W-:-:S04]  /*14460*/  ISETP.NE.AND P2, PT, R23, 0x2, PT ;  /* 0x000000021700780c */ /* 0x000fc80003f45270 */
[----:B------:R-:W-:Y:S01]  /*14470*/  SEL R3, RZ, 0x1, P2 ;  /* 0x00000001ff037807 */ /* 0x000fe20001000000 */
[----:B-1----:R-:W-:Y:S08]  /*14480*/  @!P1 BRA `(.L_x_1129) ;  /* 0x0000003000689947 */ /* 0x002ff00003800000 */
.L_x_1226:
[----:B------:R-:W-:Y:S02]  /*14490*/  SEL R23, R23, RZ, P2 ;  /* 0x000000ff17177207 */ /* 0x000fe40001000000 */
[----:B------:R-:W-:Y:S01]  /*144a0*/  LOP3.LUT R2, R26, R3, RZ, 0x3c, !PT ;  /* 0x000000031a027212 */ /* 0x000fe200078e3cff */
[----:B------:R-:W-:Y:S06]  /*144b0*/  @!P0 BRA `(.L_x_1130) ;  /* 0x0000000000048947 */ /* 0x000fec0003800000 */
[----:B------:R-:W-:Y:S01]  /*144c0*/  BPT.TRAP 0x1 ;  /* 0x000000040000795c */ /* 0x000fe20000300000 */
.L_x_1130:
[----:B------:R-:W-:Y:S01]  /*144d0*/  IMAD R23, R23, 0x8, R4 ;  /* 0x0000000817177824 */ /* 0x000fe200078e0204 */
[----:B------:R-:W-:-:S04]  /*144e0*/  SHF.L.U32 R2, R2, 0x1f, RZ ;  /* 0x0000001f02027819 */ /* 0x000fc800000006ff */
[----:B------:R-:W2:Y:S02]  /*144f0*/  SYNCS.PHASECHK.TRANS64.TRYWAIT P1, [R23+URZ+0x2a840], R2 ;  /* 0x02a84002170075a7 */ /* 0x000ea4000802017f */
[----:B--2---:R-:W-:Y:S05]  /*14500*/  @!P1 BRA `(.L_x_1131) ;  /* 0x00000030005c9947 */ /* 0x004fea0003800000 */
.L_x_1227:
[----:B------:R-:W-:Y:S05]  /*14510*/  @!P0 BRA `(.L_x_1132) ;  /* 0x0000000000048947 */ /* 0x000fea0003800000 */
[----:B------:R-:W-:Y:S01]  /*14520*/  BPT.TRAP 0x1 ;  /* 0x000000040000795c */ /* 0x000fe20000300000 */
.L_x_1132:
[----:B------:R-:W3:Y:S02]  /*14530*/  SYNCS.PHASECHK.TRANS64.TRYWAIT P1, [R5+URZ+0x2a860], R0 ;  /* 0x02a86000050075a7 */ /* 0x000ee4000802017f */
[----:B---3--:R-:W-:Y:S05]  /*14540*/  @!P1 BRA `(.L_x_1133) ;  /* 0x0000003000609947 */ /* 0x008fea0003800000 */
.L_x_1228:
[----:B------:R-:W-:Y:S05]  /*14550*/  @!P0 BRA `(.L_x_1134) ;  /* 0x0000000000048947 */ /* 0x000fea0003800000 */
[----:B------:R-:W-:Y:S01]  /*14560*/  BPT.TRAP 0x1 ;  /* 0x000000040000795c */ /* 0x000fe20000300000 */
.L_x_1134:
[----:B----4-:R4:W0:Y:S02]  /*14570*/  SYNCS.PHASECHK.TRANS64.TRYWAIT P0, [R23+URZ+0x2a860], R2 ;  /* 0x02a86002170075a7 */ /* 0x010824000800017f */
[----:B0-----:R-:W-:Y:S05]  /*14580*/  @!P0 NANOSLEEP.SYNCS 0x989680 ;  /* 0x009896800000895d */ /* 0x001fea0003900000 */
[----:B------:R-:W0:Y:S02]  /*14590*/  @!P0 SYNCS.PHASECHK.TRANS64 P0, [R23+URZ+0x2a860], R2 ;  /* 0x02a86002170085a7 */ /* 0x000e24000800007f */
[----:B0-----:R-:W-:Y:S05]  /*145a0*/  @!P0 BRA `(.L_x_1134) ;  /* 0xfffffffc00f08947 */ /* 0x001fea000383ffff */
.L_x_1126:
[----:B------:R-:W-:Y:S05]  /*145b0*/  BSYNC B0 ;  /* 0x0000000000007941 */ /* 0x000fea0003800000 */
.L_x_1125:
[----:B------:R-:W-:Y:S05]  /*145c0*/  EXIT ;  /* 0x000000000000794d */ /* 0x000fea0003800000 */
.L_x_971:
[----:B0-----:R-:W-:-:S04]  /*145d0*/  IMAD.U32 R3, RZ, RZ, UR40 ;  /* 0x00000028ff037e24 */ /* 0x001fc8000f8e00ff */
[----:B------:R0:W1:Y:S03]  /*145e0*/  SYNCS.PHASECHK.TRANS64.TRYWAIT P1, [R3+URZ+0x2a800], R0 ;  /* 0x02a80000030075a7 */ /* 0x000066000802017f */
[----:B-1----:R-:W-:Y:S05]  /*145f0*/  @!P1 NANOSLEEP.SYNCS 0x989680 ;  /* 0x009896800000995d */ /* 0x002fea0003900000 */
[----:B------:R-:W1:Y:S02]  /*14600*/  @!P1 SYNCS.PHASECHK.TRANS64 P1, [R3+URZ+0x2a800], R0 ;  /* 0x02a80000030095a7 */ /* 0x000e64000802007f */
[----:B-1----:R-:W-:Y:S05]  /*14610*/  @!P1 BRA `(.L_x_971) ;  /* 0xfffffffc00ec9947 */ /* 0x002fea000383ffff */
[----:B------:R-:W-:Y:S05]  /*14620*/  BRA `(.L_x_1135) ;  /* 0xfffffed000d87947 */ /* 0x000fea000383ffff */
.L_x_975:
[----:B-1----:R1:W2:Y:S02]  /*14630*/  SYNCS.PHASECHK.TRANS64.TRYWAIT P1, [R15+URZ+0x2a830], R0 ;  /* 0x02a830000f0075a7 */ /* 0x0022a4000802017f */
[----:B--2---:R-:W-:Y:S05]  /*14640*/  @!P1 NANOSLEEP.SYNCS 0x989680 ;  /* 0x009896800000995d */ /* 0x004fea0003900000 */
[----:B------:R-:W2:Y:S02]  /*14650*/  @!P1 SYNCS.PHASECHK.TRANS64 P1, [R15+URZ+0x2a830], R0 ;  /* 0x02a830000f0095a7 */ /* 0x000ea4000802007f */
[----:B--2---:R-:W-:Y:S05]  /*14660*/  @!P1 BRA `(.L_x_975) ;  /* 0xfffffffc00f09947 */ /* 0x004fea000383ffff */
[----:B------:R-:W-:Y:S05]  /*14670*/  BRA `(.L_x_974) ;  /* 0xfffffed000f47947 */ /* 0x000fea000383ffff */
.L_x_992:
[----:B-1----:R-:W-:-:S04]  /*14680*/  IMAD.U32 R14, RZ, RZ, UR7 ;  /* 0x00000007ff0e7e24 */ /* 0x002fc8000f8e00ff */
[----:B------:R1:W2:Y:S03]  /*14690*/  SYNCS.PHASECHK.TRANS64.TRYWAIT P1, [R14+URZ+0x2a830], R13 ;  /* 0x02a8300d0e0075a7 */ /* 0x0002a6000802017f */
[----:B--2---:R-:W-:Y:S05]  /*146a0*/  @!P1 NANOSLEEP.SYNCS 0x989680 ;  /* 0x009896800000995d */ /* 0x004fea0003900000 */
[----:B------:R-:W2:Y:S02]  /*146b0*/  @!P1 SYNCS.PHASECHK.TRANS64 P1, [R14+URZ+0x2a830], R13 ;  /* 0x02a8300d0e0095a7 */ /* 0x000ea4000802007f */
[----:B--2---:R-:W-:Y:S05]  /*146c0*/  @!P1 BRA `(.L_x_992) ;  /* 0xfffffffc00ec9947 */ /* 0x004fea000383ffff */
[----:B------:R-:W-:Y:S05]  /*146d0*/  BRA `(.L_x_991) ;  /* 0xffffff0400787947 */ /* 0x000fea000383ffff */
.L_x_996:
[----:B01----:R-:W-:-:S04]  /*146e0*/  IMAD.U32 R13, RZ, RZ, UR6 ;  /* 0x00000006ff0d7e24 */ /* 0x003fc8000f8e00ff */
[----:B------:R0:W1:Y:S03]  /*146f0*/  SYNCS.PHASECHK.TRANS64.TRYWAIT P1, [R13+URZ+0x2a850], R0 ;  /* 0x02a850000d0075a7 */ /* 0x000066000802017f */
[----:B-1----:R-:W-:Y:S05]  /*14700*/  @!P1 NANOSLEEP.SYNCS 0x989680 ;  /* 0x009896800000995d */ /* 0x002fea0003900000 */
[----:B------:R-:W1:Y:S02]  /*14710*/  @!P1 SYNCS.PHASECHK.TRANS64 P1, [R13+URZ+0x2a850], R0 ;  /* 0x02a850000d0095a7 */ /* 0x000e64000802007f */
[----:B-1----:R-:W-:Y:S05]  /*14720*/  @!P1 BRA `(.L_x_996) ;  /* 0xfffffffc00ec9947 */ /* 0x002fea000383ffff */
[----:B------:R-:W-:Y:S05]  /*14730*/  BRA `(.L_x_995) ;  /* 0xffffff0c00a87947 */ /* 0x000fea000383ffff */
.L_x_1015:
[----:B-1----:R-:W-:-:S04]  /*14740*/  IMAD.U32 R12, RZ, RZ, UR7 ;  /* 0x00000007ff0c7e24 */ /* 0x002fc8000f8e00ff */
[----:B------:R1:W2:Y:S03]  /*14750*/  SYNCS.PHASECHK.TRANS64.TRYWAIT P1, [R12+URZ+0x2a830], R11 ;  /* 0x02a8300b0c0075a7 */ /* 0x0002a6000802017f */
[----:B--2---:R-:W-:Y:S05]  /*14760*/  @!P1 NANOSLEEP.SYNCS 0x989680 ;  /* 0x009896800000995d */ /* 0x004fea0003900000 */
[----:B------:R-:W2:Y:S02]  /*14770*/  @!P1 SYNCS.PHASECHK.TRANS64 P1, [R12+URZ+0x2a830], R11 ;  /* 0x02a8300b0c0095a7 */ /* 0x000ea4000802007f */
[----:B--2---:R-:W-:Y:S05]  /*14780*/  @!P1 BRA `(.L_x_1015) ;  /* 0xfffffffc00ec9947 */ /* 0x004fea000383ffff */
[----:B------:R-:W-:Y:S05]  /*14790*/  BRA `(.L_x_1014) ;  /* 0xffffff3800c87947 */ /* 0x000fea000383ffff */
.L_x_1019:
[----:B01----:R-:W-:-:S04]  /*147a0*/  IMAD.U32 R11, RZ, RZ, UR6 ;  /* 0x00000006ff0b7e24 */ /* 0x003fc8000f8e00ff */
[----:B------:R0:W1:Y:S03]  /*147b0*/  SYNCS.PHASECHK.TRANS64.TRYWAIT P1, [R11+URZ+0x2a850], R0 ;  /* 0x02a850000b0075a7 */ /* 0x000066000802017f */
[----:B-1----:R-:W-:Y:S05]  /*147c0*/  @!P1 NANOSLEEP.SYNCS 0x989680 ;  /* 0x009896800000995d */ /* 0x002fea0003900000 */
[----:B------:R-:W1:Y:S02]  /*147d0*/  @!P1 SYNCS.PHASECHK.TRANS64 P1, [R11+URZ+0x2a850], R0 ;  /* 0x02a850000b0095a7 */ /* 0x000e64000802007f */
[----:B-1----:R-:W-:Y:S05]  /*147e0*/  @!P1 BRA `(.L_x_1019) ;  /* 0xfffffffc00ec9947 */ /* 0x002fea000383ffff */
[----:B------:R-:W-:Y:S05]  /*147f0*/  BRA `(.L_x_1018) ;  /* 0xffffff4000f87947 */ /* 0x000fea000383ffff */
.L_x_1027:
[----:B-1----:R-:W-:-:S04]  /*14800*/  IMAD.U32 R14, RZ, RZ, UR6 ;  /* 0x00000006ff0e7e24 */ /* 0x002fc8000f8e00ff */
[----:B------:R1:W2:Y:S03]  /*14810*/  SYNCS.PHASECHK.TRANS64.TRYWAIT P1, [R14+URZ+0x2a830], R11 ;  /* 0x02a8300b0e0075a7 */ /* 0x0002a6000802017f */
[----:B--2---:R-:W-:Y:S05]  /*14820*/  @!P1 NANOSLEEP.SYNCS 0x989680 ;  /* 0x009896800000995d */ /* 0x004fea0003900000 */
[----:B------:R-:W2:Y:S02]  /*14830*/  @!P1 SYNCS.PHASECHK.TRANS64 P1, [R14+URZ+0x2a830], R11 ;  /* 0x02a8300b0e0095a7 */ /* 0x000ea4000802007f */
[----:B--2---:R-:W-:Y:S05]  /*14840*/  @!P1 BRA `(.L_x_1027) ;  /* 0xfffffffc00ec9947 */ /* 0x004fea000383ffff */
[----:B------:R-:W-:Y:S05]  /*14850*/  BRA `(.L_x_1026) ;  /* 0xffffff5c00487947 */ /* 0x000fea000383ffff */
.L_x_1031:
[----:B01----:R-:W-:-:S04]  /*14860*/  IMAD.U32 R11, RZ, RZ, UR10 ;  /* 0x0000000aff0b7e24 */ /* 0x003fc8000f8e00ff */
[----:B------:R0:W1:Y:S03]  /*14870*/  SYNCS.PHASECHK.TRANS64.TRYWAIT P1, [R11+URZ+0x2a850], R0 ;  /* 0x02a850000b0075a7 */ /* 0x000066000802017f */
[----:B-1----:R-:W-:Y:S05]  /*14880*/  @!P1 NANOSLEEP.SYNCS 0x989680 ;  /* 0x009896800000995d */ /* 0x002fea0003900000 */
[----:B------:R-:W1:Y:S02]  /*14890*/  @!P1 SYNCS.PHASECHK.TRANS64 P1, [R11+URZ+0x2a850], R0 ;  /* 0x02a850000b0095a7 */ /* 0x000e64000802007f */
[----:B-1----:R-:W-:Y:S05]  /*148a0*/  @!P1 BRA `(.L_x_1031) ;  /* 0xfffffffc00ec9947 */ /* 0x002fea000383ffff */
[----:B------:R-:W-:Y:S05]  /*148b0*/  BRA `(.L_x_1030) ;  /* 0xffffff6400787947 */ /* 0x000fea000383ffff */
.L_x_1046:
[----:B-1----:R-:W-:-:S04]  /*148c0*/  IMAD.U32 R5, RZ, RZ, UR5 ;  /* 0x00000005ff057e24 */ /* 0x002fc8000f8e00ff */
[----:B------:R1:W2:Y:S03]  /*148d0*/  SYNCS.PHASECHK.TRANS64.TRYWAIT P1, [R5+URZ+0x2a850], R0 ;  /* 0x02a85000050075a7 */ /* 0x0002a6000802017f */
[----:B--2---:R-:W-:Y:S05]  /*148e0*/  @!P1 NANOSLEEP.SYNCS 0x989680 ;  /* 0x009896800000995d */ /* 0x004fea0003900000 */
[----:B------:R-:W2:Y:S02]  /*148f0*/  @!P1 SYNCS.PHASECHK.TRANS64 P1, [R5+URZ+0x2a850], R0 ;  /* 0x02a85000050095a7 */ /* 0x000ea4000802007f */
[----:B--2---:R-:W-:Y:S05]  /*14900*/  @!P1 BRA `(.L_x_1046) ;  /* 0xfffffffc00ec9947 */ /* 0x004fea000383ffff */
[----:B------:R-:W-:Y:S05]  /*14910*/  BRA `(.L_x_1045) ;  /* 0xffffff9000e07947 */ /* 0x000fea000383ffff */
.L_x_1083:
[----:B------:R-:W2:Y:S01]  /*14920*/  S2R R17, SR_TID.X ;  /* 0x0000000000117919 */ /* 0x000ea20000002100 */
[----:B------:R-:W-:Y:S02]  /*14930*/  IMAD.MOV.U32 R12, RZ, RZ, RZ ;  /* 0x000000ffff0c7224 */ /* 0x000fe400078e00ff */
[----:B------:R-:W-:Y:S02]  /*14940*/  IMAD.MOV.U32 R11, RZ, RZ, 0x1f ;  /* 0x0000001fff0b7424 */ /* 0x000fe400078e00ff */
[----:B------:R-:W-:Y:S01]  /*14950*/  IMAD.MOV.U32 R15, RZ, RZ, -0x1 ;  /* 0xffffffffff0f7424 */ /* 0x000fe200078e00ff */
[----:B--2---:R-:W-:-:S04]  /*14960*/  SHF.R.U32.HI R17, RZ, 0x5, R17 ;  /* 0x00000005ff117819 */ /* 0x004fc80000011611 */
[----:B------:R-:W-:-:S05]  /*14970*/  LOP3.LUT R17, R17, 0x3, RZ, 0xc0, !PT ;  /* 0x0000000311117812 */ /* 0x000fca00078ec0ff */
[----:B------:R-:W-:-:S07]  /*14980*/  IMAD.MOV.U32 R13, RZ, RZ, R17 ;  /* 0x000000ffff0d7224 */ /* 0x000fce00078e0011 */
[----:B01---5:R-:W-:Y:S05]  /*14990*/  WARPSYNC.COLLECTIVE R15, `(.L_x_1136) ;  /* 0x000000000f087348 */ /* 0x023fea0003c00000 */
[----:B------:R2:W3:Y:S02]  /*149a0*/  SHFL.IDX P6, R14, R13, R12, R11 ;  /* 0x0000000c0d0e7389 */ /* 0x0004e400000c000b */
[----:B0123-5:R-:W-:Y:S01]  /*149b0*/  ENDCOLLECTIVE ;  /* 0x000000000000791b */ /* 0x02ffe20003800000 */
.L_x_1136:
[----:B------:R-:W-:Y:S05]  /*149c0*/  BRA `(.L_x_1137) ;  /* 0xffffffc8008c7947 */ /* 0x000fea000383ffff */
.L_x_1086:
[----:B0-----:R0:W1:Y:S02]  /*149d0*/  SYNCS.PHASECHK.TRANS64.TRYWAIT P0, [R0+URZ+0x2a840], R3 ;  /* 0x02a84003000075a7 */ /* 0x001064000800017f */
[----:B-1----:R-:W-:Y:S05]  /*149e0*/  @!P0 NANOSLEEP.SYNCS 0x989680 ;  /* 0x009896800000895d */ /* 0x002fea0003900000 */
[----:B------:R-:W1:Y:S02]  /*149f0*/  @!P0 SYNCS.PHASECHK.TRANS64 P0, [R0+URZ+0x2a840], R3 ;  /* 0x02a84003000085a7 */ /* 0x000e64000800007f */
[----:B-1----:R-:W-:Y:S05]  /*14a00*/  @!P0 BRA `(.L_x_1086) ;  /* 0xfffffffc00f08947 */ /* 0x002fea000383ffff */
[----:B------:R-:W-:Y:S05]  /*14a10*/  BRA `(.L_x_1138) ;  /* 0xffffffcc00907947 */ /* 0x000fea000383ffff */
.L_x_1087:
[----:B------:R-:W-:Y:S01]  /*14a20*/  BSSY B0, `(.L_x_1139) ;  /* 0x0000008000007945 */ /* 0x000fe20003800000 */
[----:B------:R-:W-:Y:S02]  /*14a30*/  IMAD.MOV.U32 R13, RZ, RZ, R6 ;  /* 0x000000ffff0d7224 */ /* 0x000fe400078e0006 */
[----:B------:R-:W-:Y:S02]  /*14a40*/  IMAD.MOV.U32 R12, RZ, RZ, RZ ;  /* 0x000000ffff0c7224 */ /* 0x000fe400078e00ff */
[----:B------:R-:W-:Y:S02]  /*14a50*/  IMAD.MOV.U32 R11, RZ, RZ, 0x181f ;  /* 0x0000181fff0b7424 */ /* 0x000fe400078e00ff */
[----:B------:R-:W-:-:S07]  /*14a60*/  IMAD.MOV.U32 R15, RZ, RZ, -0x1 ;  /* 0xffffffffff0f7424 */ /* 0x000fce00078e00ff */
[----:B------:R-:W-:Y:S05]  /*14a70*/  WARPSYNC.COLLECTIVE R15, `(.L_x_1140) ;  /* 0x000000000f087348 */ /* 0x000fea0003c00000 */
[----:B------:R0:W1:Y:S02]  /*14a80*/  SHFL.IDX P6, R14, R13, R12, R11 ;  /* 0x0000000c0d0e7389 */ /* 0x00006400000c000b */
[----:B01----:R-:W-:Y:S01]  /*14a90*/  ENDCOLLECTIVE ;  /* 0x000000000000791b */ /* 0x003fe20003800000 */
.L_x_1140:
[----:B------:R-:W-:Y:S05]  /*14aa0*/  BSYNC B0 ;  /* 0x0000000000007941 */ /* 0x000fea0003800000 */
.L_x_1139:
[----:B------:R-:W-:Y:S02]  /*14ab0*/  IMAD.MOV.U32 R13, RZ, RZ, R4 ;  /* 0x000000ffff0d7224 */ /* 0x000fe400078e0004 */
[----:B------:R-:W-:Y:S02]  /*14ac0*/  IMAD.MOV.U32 R12, RZ, RZ, RZ ;  /* 0x000000ffff0c7224 */ /* 0x000fe400078e00ff */
[----:B------:R-:W-:Y:S02]  /*14ad0*/  IMAD.MOV.U32 R11, RZ, RZ, 0x181f ;  /* 0x0000181fff0b7424 */ /* 0x000fe400078e00ff */
[----:B------:R-:W-:Y:S02]  /*14ae0*/  IMAD.MOV.U32 R15, RZ, RZ, -0x1 ;  /* 0xffffffffff0f7424 */ /* 0x000fe400078e00ff */
[----:B------:R-:W-:Y:S02]  /*14af0*/  IMAD.MOV.U32 R2, RZ, RZ, R14 ;  /* 0x000000ffff027224 */ /* 0x000fe400078e000e */
[----:B------:R-:W-:-:S07]  /*14b00*/  @P0 IMAD R9, R5, 0x2, R16 ;  /* 0x0000000205090824 */ /* 0x000fce00078e0210 */
[----:B------:R-:W-:Y:S05]  /*14b10*/  WARPSYNC.COLLECTIVE R15, `(.L_x_1141) ;  /* 0x000000000f087348 */ /* 0x000fea0003c00000 */
[----:B------:R0:W1:Y:S02]  /*14b20*/  SHFL.IDX P6, R14, R13, R12, R11 ;  /* 0x0000000c0d0e7389 */ /* 0x00006400000c000b */
[----:B01----:R-:W-:Y:S01]  /*14b30*/  ENDCOLLECTIVE ;  /* 0x000000000000791b */ /* 0x003fe20003800000 */
.L_x_1141:
[----:B------:R-:W-:Y:S02]  /*14b40*/  IMAD.MOV.U32 R13, RZ, RZ, R6 ;  /* 0x000000ffff0d7224 */ /* 0x000fe400078e0006 */
[----:B------:R-:W-:Y:S01]  /*14b50*/  IMAD.MOV.U32 R12, RZ, RZ, 0x1 ;  /* 0x00000001ff0c7424 */ /* 0x000fe200078e00ff */
[----:B------:R-:W-:-:S05]  /*14b60*/  @P0 LEA R14, P1, R37, R14, 0x1 ;  /* 0x0000000e250e0211 */ /* 0x000fca00078208ff */
[----:B------:R-:W-:Y:S02]  /*14b70*/  @P0 IMAD.X R3, RZ, RZ, R2, P1 ;  /* 0x000000ffff030224 */ /* 0x000fe400008e0602 */
[----:B------:R-:W-:-:S07]  /*14b80*/  @P0 IMAD.MOV.U32 R2, RZ, RZ, R14 ;  /* 0x000000ffff020224 */ /* 0x000fce00078e000e */
[----:B------:R-:W-:Y:S05]  /*14b90*/  WARPSYNC.COLLECTIVE R15, `(.L_x_1142) ;  /* 0x000000000f087348 */ /* 0x000fea0003c00000 */
[----:B------:R0:W1:Y:S02]  /*14ba0*/  SHFL.IDX P6, R14, R13, R12, R11 ;  /* 0x0000000c0d0e7389 */ /* 0x00006400000c000b */
[----:B01----:R-:W-:Y:S01]  /*14bb0*/  ENDCOLLECTIVE ;  /* 0x000000000000791b */ /* 0x003fe20003800000 */
.L_x_1142:
[----:B------:R-:W-:Y:S01]  /*14bc0*/  @!PT LDS RZ, [RZ] ;  /* 0x00000000fffff984 */ /* 0x000fe20000000800 */
[----:B------:R-:W-:Y:S01]  /*14bd0*/  @!PT LDS RZ, [RZ] ;  /* 0x00000000fffff984 */ /* 0x000fe20000000800 */
[----:B------:R-:W-:Y:S01]  /*14be0*/  @!PT LDS RZ, [RZ] ;  /* 0x00000000fffff984 */ /* 0x000fe20000000800 */
[----:B------:R0:W-:Y:S04]  /*14bf0*/  @P0 LDGSTS.E.BYPASS.LTC128B.128 [R9+0x18400], desc[UR36][R2.64], !P4 ;  /* 0x1840000002090fae */ /* 0x0001e8000e101d64 */
[----:B------:R0:W-:Y:S04]  /*14c00*/  @P0 LDGSTS.E.BYPASS.LTC128B.128 [R9+0x1b400], desc[UR36][R2.64+0x80], !P3 ;  /* 0x1b40008002090fae */ /* 0x0001e8000d901d64 */
[----:B------:R0:W-:Y:S01]  /*14c10*/  @P0 LDGSTS.E.BYPASS.LTC128B.128 [R9+0x1e400], desc[UR36][R2.64+0x100], !P2 ;  /* 0x1e40010002090fae */ /* 0x0001e2000d101d64 */
[----:B------:R-:W-:Y:S01]  /*14c20*/  ISETP.GE.AND P0, PT, R7, 0x11, PT ;  /* 0x000000110700780c */ /* 0x000fe20003f06270 */
[----:B------:R-:W-:-:S02]  /*14c30*/  IMAD.MOV.U32 R13, RZ, RZ, R4 ;  /* 0x000000ffff0d7224 */ /* 0x000fc400078e0004 */
[----:B------:R-:W-:-:S10]  /*14c40*/  IMAD.MOV.U32 R8, RZ, RZ, R14 ;  /* 0x000000ffff087224 */ /* 0x000fd400078e000e */
[----:B0-----:R-:W-:Y:S05]  /*14c50*/  WARPSYNC.COLLECTIVE R15, `(.L_x_1143) ;  /* 0x000000000f087348 */ /* 0x001fea0003c00000 */
[----:B------:R1:W2:Y:S02]  /*14c60*/  SHFL.IDX P6, R14, R13, R12, R11 ;  /* 0x0000000c0d0e7389 */ /* 0x0002a400000c000b */
[----:B012---:R-:W-:Y:S01]  /*14c70*/  ENDCOLLECTIVE ;  /* 0x000000000000791b */ /* 0x007fe20003800000 */
.L_x_1143:
[----:B------:R-:W-:Y:S02]  /*14c80*/  @P0 IMAD R25, R5, 0x2, R16 ;  /* 0x0000000205190824 */ /* 0x000fe400078e0210 */
[----:B------:R-:W-:Y:S02]  /*14c90*/  IMAD.MOV.U32 R13, RZ, RZ, R6 ;  /* 0x000000ffff0d7224 */ /* 0x000fe400078e0006 */
[----:B------:R-:W-:Y:S01]  /*14ca0*/  IMAD.MOV.U32 R12, RZ, RZ, 0x2 ;  /* 0x00000002ff0c7424 */ /* 0x000fe200078e00ff */
[----:B------:R-:W-:-:S05]  /*14cb0*/  @P0 LEA R14, P1, R37, R14, 0x1 ;  /* 0x0000000e250e0211 */ /* 0x000fca00078208ff */
[----:B------:R-:W-:-:S08]  /*14cc0*/  @P0 IMAD.MOV.U32 R2, RZ, RZ, R14 ;  /* 0x000000ffff020224 */ /* 0x000fd000078e000e */
[----:B------:R-:W-:Y:S05]  /*14cd0*/  WARPSYNC.COLLECTIVE R15, `(.L_x_1144) ;  /* 0x000000000f087348 */ /* 0x000fea0003c00000 */
[----:B------:R0:W1:Y:S02]  /*14ce0*/  SHFL.IDX P6, R14, R13, R12, R11 ;  /* 0x0000000c0d0e7389 */ /* 0x00006400000c000b */
[----:B01----:R-:W-:Y:S01]  /*14cf0*/  ENDCOLLECTIVE ;  /* 0x000000000000791b */ /* 0x003fe20003800000 */
.L_x_1144:
[----:B------:R-:W-:-:S04]  /*14d00*/  @P0 IMAD.X R21, RZ, RZ, R8, P1 ;  /* 0x000000ffff150224 */ /* 0x000fc800008e0608 */
[----:B------:R-:W-:-:S05]  /*14d10*/  @P0 IMAD.MOV.U32 R3, RZ, RZ, R21 ;  /* 0x000000ffff030224 */ /* 0x000fca00078e0015 */
[----:B------:R-:W-:Y:S01]  /*14d20*/  @!PT LDS RZ, [RZ] ;  /* 0x00000000fffff984 */ /* 0x000fe20000000800 */
[----:B------:R-:W-:Y:S01]  /*14d30*/  @!PT LDS RZ, [RZ] ;  /* 0x00000000fffff984 */ /* 0x000fe20000000800 */
[----:B------:R-:W-:Y:S01]  /*14d40*/  @!PT LDS RZ, [RZ] ;  /* 0x00000000fffff984 */ /* 0x000fe20000000800 */
[----:B------:R0:W-:Y:S01]  /*14d50*/  @P0 LDGSTS.E.BYPASS.LTC128B.128 [R25+0x18c00], desc[UR36][R2.64], !P4 ;  /* 0x18c0000002190fae */ /* 0x0001e2000e101d64 */
[----:B------:R-:W-:-:S03]  /*14d60*/  IMAD.MOV.U32 R13, RZ, RZ, R4 ;  /* 0x000000ffff0d7224 */ /* 0x000fc600078e0004 */
[----:B------:R0:W-:Y:S04]  /*14d70*/  @P0 LDGSTS.E.BYPASS.LTC128B.128 [R25+0x1bc00], desc[UR36][R2.64+0x80], !P3 ;  /* 0x1bc0008002190fae */ /* 0x0001e8000d901d64 */
[----:B------:R0:W-:Y:S01]  /*14d80*/  @P0 LDGSTS.E.BYPASS.LTC128B.128 [R25+0x1ec00], desc[UR36][R2.64+0x100], !P2 ;  /* 0x1ec0010002190fae */ /* 0x0001e2000d101d64 */
[----:B------:R-:W-:Y:S01]  /*14d90*/  ISETP.GE.AND P0, PT, R7, 0x21, PT ;  /* 0x000000210700780c */ /* 0x000fe20003f06270 */
[----:B------:R-:W-:-:S12]  /*14da0*/  IMAD.MOV.U32 R8, RZ, RZ, R14 ;  /* 0x000000ffff087224 */ /* 0x000fd800078e000e */
[----:B0-----:R-:W-:Y:S05]  /*14db0*/  WARPSYNC.COLLECTIVE R15, `(.L_x_1145) ;  /* 0x000000000f087348 */ /* 0x001fea0003c00000 */
[----:B------:R1:W2:Y:S02]  /*14dc0*/  SHFL.IDX P6, R14, R13, R12, R11 ;  /* 0x0000000c0d0e7389 */ /* 0x0002a400000c000b */
[----:B012---:R-:W-:Y:S01]  /*14dd0*/  ENDCOLLECTIVE ;  /* 0x000000000000791b */ /* 0x007fe20003800000 */
.L_x_1145:
        /* <DEDUP_REMOVED lines=8> */
.L_x_1146:
        /* <DEDUP_REMOVED lines=14> */
.L_x_1147:
        /* <DEDUP_REMOVED lines=8> */
.L_x_1148:
        /* <DEDUP_REMOVED lines=14> */
.L_x_1149:
        /* <DEDUP_REMOVED lines=8> */
.L_x_1150:
        /* <DEDUP_REMOVED lines=9> */
[----:B------:R-:W-:-:S07]  /*151b0*/  IMAD.MOV.U32 R8, RZ, RZ, R14 ;  /* 0x000000ffff087224 */ /* 0x000fce00078e000e */
[----:B0-----:R-:W-:Y:S05]  /*151c0*/  WARPSYNC.COLLECTIVE R15, `(.L_x_1151) ;  /* 0x000000000f087348 */ /* 0x001fea0003c00000 */
[----:B------:R1:W2:Y:S02]  /*151d0*/  SHFL.IDX P6, R14, R13, R12, R11 ;  /* 0x0000000c0d0e7389 */ /* 0x0002a400000c000b */
[----:B012---:R-:W-:Y:S01]  /*151e0*/  ENDCOLLECTIVE ;  /* 0x000000000000791b */ /* 0x007fe20003800000 */
.L_x_1151:
[----:B------:R-:W-:Y:S05]  /*151f0*/  BRA `(.L_x_1152) ;  /* 0xffffffc800e87947 */ /* 0x000fea000383ffff */
.L_x_1092:
[----:B------:R-:W-:Y:S02]  /*15200*/  IMAD.MOV.U32 R13, RZ, RZ, R5 ;  /* 0x000000ffff0d7224 */ /* 0x000fe400078e0005 */
[----:B------:R-:W-:Y:S02]  /*15210*/  IMAD.MOV.U32 R12, RZ, RZ, RZ ;  /* 0x000000ffff0c7224 */ /* 0x000fe400078e00ff */
[----:B------:R-:W-:Y:S02]  /*15220*/  IMAD.MOV.U32 R11, RZ, RZ, 0x181f ;  /* 0x0000181fff0b7424 */ /* 0x000fe400078e00ff */
[----:B------:R-:W-:Y:S02]  /*15230*/  IMAD.MOV.U32 R15, RZ, RZ, -0x1 ;  /* 0xffffffffff0f7424 */ /* 0x000fe400078e00ff */
[----:B------:R-:W-:-:S07]  /*15240*/  VIADD R4, R36, UR44 ;  /* 0x0000002c24047c36 */ /* 0x000fce0008000000 */
[----:B------:R-:W-:Y:S05]  /*15250*/  WARPSYNC.COLLECTIVE R15, `(.L_x_1153) ;  /* 0x000000000f087348 */ /* 0x000fea0003c00000 */
[----:B------:R0:W1:Y:S02]  /*15260*/  SHFL.IDX P6, R14, R13, R12, R11 ;  /* 0x0000000c0d0e7389 */ /* 0x00006400000c000b */
[----:B01----:R-:W-:Y:S01]  /*15270*/  ENDCOLLECTIVE ;  /* 0x000000000000791b */ /* 0x003fe20003800000 */
.L_x_1153:
[C---:B------:R-:W-:Y:S01]  /*15280*/  VIADD R6, R4.reuse, 0x10 ;  /* 0x0000001004067836 */ /* 0x040fe20000000000 */
[----:B------:R-:W-:Y:S01]  /*15290*/  ISETP.GE.AND P0, PT, R4, UR39, PT ;  /* 0x0000002704007c0c */ /* 0x000fe2000bf06270 */
[----:B------:R-:W-:Y:S02]  /*152a0*/  IMAD.MOV.U32 R13, RZ, RZ, R0 ;  /* 0x000000ffff0d7224 */ /* 0x000fe400078e0000 */
[----:B------:R-:W-:-:S10]  /*152b0*/  IMAD.MOV.U32 R2, RZ, RZ, R14 ;  /* 0x000000ffff027224 */ /* 0x000fd400078e000e */
[----:B------:R-:W-:Y:S05]  /*152c0*/  WARPSYNC.COLLECTIVE R15, `(.L_x_1154) ;  /* 0x000000000f087348 */ /* 0x000fea0003c00000 */
[----:B------:R0:W1:Y:S02]  /*152d0*/  SHFL.IDX P6, R14, R13, R12, R11 ;  /* 0x0000000c0d0e7389 */ /* 0x00006400000c000b */
[----:B01----:R-:W-:Y:S01]  /*152e0*/  ENDCOLLECTIVE ;  /* 0x000000000000791b */ /* 0x003fe20003800000 */
.L_x_1154:
[----:B------:R-:W-:Y:S02]  /*152f0*/  IMAD.MOV.U32 R13, RZ, RZ, R5 ;  /* 0x000000ffff0d7224 */ /* 0x000fe400078e0005 */
[----:B------:R-:W-:Y:S01]  /*15300*/  IMAD.MOV.U32 R12, RZ, RZ, 0x1 ;  /* 0x00000001ff0c7424 */ /* 0x000fe200078e00ff */
[----:B------:R-:W-:-:S05]  /*15310*/  @!P0 LEA R14, P1, R37, R14, 0x1 ;  /* 0x0000000e250e8211 */ /* 0x000fca00078208ff */
[----:B------:R-:W-:Y:S02]  /*15320*/  @!P0 IMAD.X R3, RZ, RZ, R2, P1 ;  /* 0x000000ffff038224 */ /* 0x000fe400008e0602 */
[----:B------:R-:W-:-:S07]  /*15330*/  @!P0 IMAD.MOV.U32 R2, RZ, RZ, R14 ;  /* 0x000000ffff028224 */ /* 0x000fce00078e000e */
[----:B------:R-:W-:Y:S05]  /*15340*/  WARPSYNC.COLLECTIVE R15, `(.L_x_1155) ;  /* 0x000000000f087348 */ /* 0x000fea0003c00000 */
[----:B------:R0:W1:Y:S02]  /*15350*/  SHFL.IDX P6, R14, R13, R12, R11 ;  /* 0x0000000c0d0e7389 */ /* 0x00006400000c000b */
[----:B01----:R-:W-:Y:S01]  /*15360*/  ENDCOLLECTIVE ;  /* 0x000000000000791b */ /* 0x003fe20003800000 */
.L_x_1155:
[----:B------:R-:W-:Y:S01]  /*15370*/  @!PT LDS RZ, [RZ] ;  /* 0x00000000fffff984 */ /* 0x000fe20000000800 */
[----:B------:R-:W-:Y:S01]  /*15380*/  @!PT LDS RZ, [RZ] ;  /* 0x00000000fffff984 */ /* 0x000fe20000000800 */
[----:B------:R-:W-:Y:S01]  /*15390*/  @!PT LDS RZ, [RZ] ;  /* 0x00000000fffff984 */ /* 0x000fe20000000800 */
[----:B------:R0:W-:Y:S04]  /*153a0*/  @!P0 LDGSTS.E.BYPASS.LTC128B.128 [R31+0xc400], desc[UR36][R2.64], !P3 ;  /* 0x0c400000021f8fae */ /* 0x0001e8000d901d64 */
[----:B------:R0:W-:Y:S04]  /*153b0*/  @!P0 LDGSTS.E.BYPASS.LTC128B.128 [R31+0x10400], desc[UR36][R2.64+0x80], !P4 ;  /* 0x10400080021f8fae */ /* 0x0001e8000e101d64 */
[----:B------:R0:W-:Y:S01]  /*153c0*/  @!P0 LDGSTS.E.BYPASS.LTC128B.128 [R31+0x14400], desc[UR36][R2.64+0x100], !P5 ;  /* 0x14400100021f8fae */ /* 0x0001e2000e901d64 */
[----:B------:R-:W-:Y:S01]  /*153d0*/  ISETP.GE.AND P0, PT, R6, UR39, PT ;  /* 0x0000002706007c0c */ /* 0x000fe2000bf06270 */
[----:B------:R-:W-:-:S02]  /*153e0*/  IMAD.MOV.U32 R13, RZ, RZ, R0 ;  /* 0x000000ffff0d7224 */ /* 0x000fc400078e0000 */
[----:B------:R-:W-:-:S10]  /*153f0*/  IMAD.MOV.U32 R6, RZ, RZ, R14 ;  /* 0x000000ffff067224 */ /* 0x000fd400078e000e */
[----:B0-----:R-:W-:Y:S05]  /*15400*/  WARPSYNC.COLLECTIVE R15, `(.L_x_1156) ;  /* 0x000000000f087348 */ /* 0x001fea0003c00000 */
[----:B------:R1:W2:Y:S02]  /*15410*/  SHFL.IDX P6, R14, R13, R12, R11 ;  /* 0x0000000c0d0e7389 */ /* 0x0002a400000c000b */
[----:B012---:R-:W-:Y:S01]  /*15420*/  ENDCOLLECTIVE ;  /* 0x000000000000791b */ /* 0x007fe20003800000 */
.L_x_1156:
[----:B------:R-:W-:Y:S02]  /*15430*/  IMAD.MOV.U32 R13, RZ, RZ, R5 ;  /* 0x000000ffff0d7224 */ /* 0x000fe400078e0005 */
[----:B------:R-:W-:Y:S01]  /*15440*/  IMAD.MOV.U32 R12, RZ, RZ, 0x2 ;  /* 0x00000002ff0c7424 */ /* 0x000fe200078e00ff */
[----:B------:R-:W-:-:S05]  /*15450*/  @!P0 LEA R14, P1, R37, R14, 0x1 ;  /* 0x0000000e250e8211 */ /* 0x000fca00078208ff */
[----:B------:R-:W-:-:S08]  /*15460*/  @!P0 IMAD.MOV.U32 R2, RZ, RZ, R14 ;  /* 0x000000ffff028224 */ /* 0x000fd000078e000e */
[----:B------:R-:W-:Y:S05]  /*15470*/  WARPSYNC.COLLECTIVE R15, `(.L_x_1157) ;  /* 0x000000000f087348 */ /* 0x000fea0003c00000 */
[----:B------:R0:W1:Y:S02]  /*15480*/  SHFL.IDX P6, R14, R13, R12, R11 ;  /* 0x0000000c0d0e7389 */ /* 0x00006400000c000b */
[----:B01----:R-:W-:Y:S01]  /*15490*/  ENDCOLLECTIVE ;  /* 0x000000000000791b */ /* 0x003fe20003800000 */
.L_x_1157:
[----:B------:R-:W-:Y:S02]  /*154a0*/  @!P0 IMAD.X R7, RZ, RZ, R6, P1 ;  /* 0x000000ffff078224 */ /* 0x000fe400008e0606 */
[----:B------:R-:W-:Y:S02]  /*154b0*/  VIADD R6, R4, 0x20 ;  /* 0x0000002004067836 */ /* 0x000fe40000000000 */
[----:B------:R-:W-:-:S05]  /*154c0*/  @!P0 IMAD.MOV.U32 R3, RZ, RZ, R7 ;  /* 0x000000ffff038224 */ /* 0x000fca00078e0007 */
        /* <DEDUP_REMOVED lines=12> */
.L_x_1158:
[----:B------:R-:W-:Y:S02]  /*15590*/  IMAD.MOV.U32 R13, RZ, RZ, R5 ;  /* 0x000000ffff0d7224 */ /* 0x000fe400078e0005 */
[----:B------:R-:W-:Y:S01]  /*155a0*/  IMAD.MOV.U32 R12, RZ, RZ, 0x3 ;  /* 0x00000003ff0c7424 */ /* 0x000fe200078e00ff */
[----:B------:R-:W-:-:S05]  /*155b0*/  @!P0 LEA R14, P1, R37, R14, 0x1 ;  /* 0x0000000e250e8211 */ /* 0x000fca00078208ff */
[----:B------:R-:W-:-:S08]  /*155c0*/  @!P0 IMAD.MOV.U32 R2, RZ, RZ, R14 ;  /* 0x000000ffff028224 */ /* 0x000fd000078e000e */
[----:B------:R-:W-:Y:S05]  /*155d0*/  WARPSYNC.COLLECTIVE R15, `(.L_x_1159) ;  /* 0x000000000f087348 */ /* 0x000fea0003c00000 */
[----:B------:R0:W1:Y:S02]  /*155e0*/  SHFL.IDX P6, R14, R13, R12, R11 ;  /* 0x0000000c0d0e7389 */ /* 0x00006400000c000b */
[----:B01----:R-:W-:Y:S01]  /*155f0*/  ENDCOLLECTIVE ;  /* 0x000000000000791b */ /* 0x003fe20003800000 */
.L_x_1159:
        /* <DEDUP_REMOVED lines=15> */
.L_x_1160:
[----:B------:R-:W-:Y:S02]  /*156f0*/  IMAD.MOV.U32 R13, RZ, RZ, R5 ;  /* 0x000000ffff0d7224 */ /* 0x000fe400078e0005 */
[----:B------:R-:W-:Y:S01]  /*15700*/  IMAD.MOV.U32 R12, RZ, RZ, 0x4 ;  /* 0x00000004ff0c7424 */ /* 0x000fe200078e00ff */
[----:B------:R-:W-:-:S05]  /*15710*/  @!P0 LEA R14, P1, R37, R14, 0x1 ;  /* 0x0000000e250e8211 */ /* 0x000fca00078208ff */
[----:B------:R-:W-:-:S08]  /*15720*/  @!P0 IMAD.MOV.U32 R2, RZ, RZ, R14 ;  /* 0x000000ffff028224 */ /* 0x000fd000078e000e */
[----:B------:R-:W-:Y:S05]  /*15730*/  WARPSYNC.COLLECTIVE R15, `(.L_x_1161) ;  /* 0x000000000f087348 */ /* 0x000fea0003c00000 */
[----:B------:R0:W1:Y:S02]  /*15740*/  SHFL.IDX P6, R14, R13, R12, R11 ;  /* 0x0000000c0d0e7389 */ /* 0x00006400000c000b */
[----:B01----:R-:W-:Y:S01]  /*15750*/  ENDCOLLECTIVE ;  /* 0x000000000000791b */ /* 0x003fe20003800000 */
.L_x_1161:
        /* <DEDUP_REMOVED lines=15> */
.L_x_1162:
[----:B------:R-:W-:Y:S02]  /*15850*/  IMAD.MOV.U32 R13, RZ, RZ, R5 ;  /* 0x000000ffff0d7224 */ /* 0x000fe400078e0005 */
[----:B------:R-:W-:Y:S01]  /*15860*/  IMAD.MOV.U32 R12, RZ, RZ, 0x5 ;  /* 0x00000005ff0c7424 */ /* 0x000fe200078e00ff */
[----:B------:R-:W-:-:S05]  /*15870*/  @!P0 LEA R14, P1, R37, R14, 0x1 ;  /* 0x0000000e250e8211 */ /* 0x000fca00078208ff */
[----:B------:R-:W-:-:S08]  /*15880*/  @!P0 IMAD.MOV.U32 R2, RZ, RZ, R14 ;  /* 0x000000ffff028224 */ /* 0x000fd000078e000e */
[----:B------:R-:W-:Y:S05]  /*15890*/  WARPSYNC.COLLECTIVE R15, `(.L_x_1163) ;  /* 0x000000000f087348 */ /* 0x000fea0003c00000 */
[----:B------:R0:W1:Y:S02]  /*158a0*/  SHFL.IDX P6, R14, R13, R12, R11 ;  /* 0x0000000c0d0e7389 */ /* 0x00006400000c000b */
[----:B01----:R-:W-:Y:S01]  /*158b0*/  ENDCOLLECTIVE ;  /* 0x000000000000791b */ /* 0x003fe20003800000 */
.L_x_1163:
        /* <DEDUP_REMOVED lines=15> */
.L_x_1164:
[----:B------:R-:W-:Y:S02]  /*159b0*/  IMAD.MOV.U32 R13, RZ, RZ, R5 ;  /* 0x000000ffff0d7224 */ /* 0x000fe400078e0005 */
[----:B------:R-:W-:Y:S01]  /*159c0*/  IMAD.MOV.U32 R12, RZ, RZ, 0x6 ;  /* 0x00000006ff0c7424 */ /* 0x000fe200078e00ff */
[----:B------:R-:W-:-:S05]  /*159d0*/  @!P0 LEA R14, P1, R37, R14, 0x1 ;  /* 0x0000000e250e8211 */ /* 0x000fca00078208ff */
[----:B------:R-:W-:-:S08]  /*159e0*/  @!P0 IMAD.MOV.U32 R2, RZ, RZ, R14 ;  /* 0x000000ffff028224 */ /* 0x000fd000078e000e */
[----:B------:R-:W-:Y:S05]  /*159f0*/  WARPSYNC.COLLECTIVE R15, `(.L_x_1165) ;  /* 0x000000000f087348 */ /* 0x000fea0003c00000 */
[----:B------:R0:W1:Y:S02]  /*15a00*/  SHFL.IDX P6, R14, R13, R12, R11 ;  /* 0x0000000c0d0e7389 */ /* 0x00006400000c000b */
[----:B01----:R-:W-:Y:S01]  /*15a10*/  ENDCOLLECTIVE ;  /* 0x000000000000791b */ /* 0x003fe20003800000 */
.L_x_1165:
        /* <DEDUP_REMOVED lines=15> */
.L_x_1166:
[----:B------:R-:W-:Y:S02]  /*15b10*/  IMAD.MOV.U32 R13, RZ, RZ, R5 ;  /* 0x000000ffff0d7224 */ /* 0x000fe400078e0005 */
[----:B------:R-:W-:Y:S01]  /*15b20*/  IMAD.MOV.U32 R12, RZ, RZ, 0x7 ;  /* 0x00000007ff0c7424 */ /* 0x000fe200078e00ff */
[----:B------:R-:W-:-:S05]  /*15b30*/  @!P0 LEA R14, P1, R37, R14, 0x1 ;  /* 0x0000000e250e8211 */ /* 0x000fca00078208ff */
[----:B------:R-:W-:-:S08]  /*15b40*/  @!P0 IMAD.MOV.U32 R2, RZ, RZ, R14 ;  /* 0x000000ffff028224 */ /* 0x000fd000078e000e */
[----:B------:R-:W-:Y:S05]  /*15b50*/  WARPSYNC.COLLECTIVE R15, `(.L_x_1167) ;  /* 0x000000000f087348 */ /* 0x000fea0003c00000 */
[----:B------:R0:W1:Y:S02]  /*15b60*/  SHFL.IDX P6, R14, R13, R12, R11 ;  /* 0x0000000c0d0e7389 */ /* 0x00006400000c000b */
[----:B01----:R-:W-:Y:S01]  /*15b70*/  ENDCOLLECTIVE ;  /* 0x000000000000791b */ /* 0x003fe20003800000 */
.L_x_1167:
[----:B------:R-:W-:-:S04]  /*15b80*/  @!P0 IMAD.X R7, RZ, RZ, R6, P1 ;  /* 0x000000ffff078224 */ /* 0x000fc800008e0606 */
        /* <DEDUP_REMOVED lines=8> */
[----:B------:R-:W-:-:S07]  /*15c10*/  IMAD.MOV.U32 R6, RZ, RZ, R14 ;  /* 0x000000ffff067224 */ /* 0x000fce00078e000e */
[----:B0-----:R-:W-:Y:S05]  /*15c20*/  WARPSYNC.COLLECTIVE R15, `(.L_x_1168) ;  /* 0x000000000f087348 */ /* 0x001fea0003c00000 */
[----:B------:R1:W2:Y:S02]  /*15c30*/  SHFL.IDX P6, R14, R13, R12, R11 ;  /* 0x0000000c0d0e7389 */ /* 0x0002a400000c000b */
[----:B012---:R-:W-:Y:S01]  /*15c40*/  ENDCOLLECTIVE ;  /* 0x000000000000791b */ /* 0x007fe20003800000 */
.L_x_1168:
[----:B------:R-:W-:Y:S05]  /*15c50*/  BRA `(.L_x_1169) ;  /* 0xffffffcc00087947 */ /* 0x000fea000383ffff */
.L_x_1095:
[----:B0-----:R0:W1:Y:S02]  /*15c60*/  SYNCS.PHASECHK.TRANS64.TRYWAIT P0, [R16+URZ+0x2a820], R3 ;  /* 0x02a82003100075a7 */ /* 0x001064000800017f */
[----:B-1----:R-:W-:Y:S05]  /*15c70*/  @!P0 NANOSLEEP.SYNCS 0x989680 ;  /* 0x009896800000895d */ /* 0x002fea0003900000 */
[----:B------:R-:W1:Y:S02]  /*15c80*/  @!P0 SYNCS.PHASECHK.TRANS64 P0, [R16+URZ+0x2a820], R3 ;  /* 0x02a82003100085a7 */ /* 0x000e64000800007f */
[----:B-1----:R-:W-:Y:S05]  /*15c90*/  @!P0 BRA `(.L_x_1095) ;  /* 0xfffffffc00f08947 */ /* 0x002fea000383ffff */
[----:B------:R-:W-:Y:S05]  /*15ca0*/  BRA `(.L_x_1170) ;  /* 0xffffffcc006c7947 */ /* 0x000fea000383ffff */
.L_x_1099:
[----:B0-----:R0:W1:Y:S02]  /*15cb0*/  SYNCS.PHASECHK.TRANS64.TRYWAIT P0, [R6+URZ+0x2a840], R3 ;  /* 0x02a84003060075a7 */ /* 0x001064000800017f */
[----:B-1----:R-:W-:Y:S05]  /*15cc0*/  @!P0 NANOSLEEP.SYNCS 0x989680 ;  /* 0x009896800000895d */ /* 0x002fea0003900000 */
[----:B------:R-:W1:Y:S02]  /*15cd0*/  @!P0 SYNCS.PHASECHK.TRANS64 P0, [R6+URZ+0x2a840], R3 ;  /* 0x02a84003060085a7 */ /* 0x000e64000800007f */
[----:B-1----:R-:W-:Y:S05]  /*15ce0*/  @!P0 BRA `(.L_x_1099) ;  /* 0xfffffffc00f08947 */ /* 0x002fea000383ffff */
[----:B------:R-:W-:Y:S05]  /*15cf0*/  BRA `(.L_x_1171) ;  /* 0xffffffd0002c7947 */ /* 0x000fea000383ffff */
.L_x_1100:
        /* <DEDUP_REMOVED lines=8> */
.L_x_1173:
[----:B------:R-:W-:Y:S05]  /*15d80*/  BSYNC B1 ;  /* 0x0000000000017941 */ /* 0x000fea0003800000 */
.L_x_1172:
[----:B------:R-:W-:Y:S02]  /*15d90*/  IMAD.MOV.U32 R13, RZ, RZ, R7 ;  /* 0x000000ffff0d7224 */ /* 0x000fe400078e0007 */
[----:B------:R-:W-:Y:S02]  /*15da0*/  IMAD.MOV.U32 R12, RZ, RZ, RZ ;  /* 0x000000ffff0c7224 */ /* 0x000fe400078e00ff */
[----:B------:R-:W-:Y:S02]  /*15db0*/  IMAD.MOV.U32 R11, RZ, RZ, 0x181f ;  /* 0x0000181fff0b7424 */ /* 0x000fe400078e00ff */
[----:B------:R-:W-:Y:S02]  /*15dc0*/  IMAD.MOV.U32 R15, RZ, RZ, -0x1 ;  /* 0xffffffffff0f7424 */ /* 0x000fe400078e00ff */
[----:B------:R-:W-:Y:S02]  /*15dd0*/  IMAD.MOV.U32 R3, RZ, RZ, R14 ;  /* 0x000000ffff037224 */ /* 0x000fe400078e000e */
[----:B------:R-:W-:-:S07]  /*15de0*/  IMAD.SHL.U32 R5, R37, 0x2, RZ ;  /* 0x0000000225057824 */ /* 0x000fce00078e00ff */
[----:B------:R-:W-:Y:S05]  /*15df0*/  WARPSYNC.COLLECTIVE R15, `(.L_x_1174) ;  /* 0x000000000f087348 */ /* 0x000fea0003c00000 */
[----:B------:R0:W1:Y:S02]  /*15e00*/  SHFL.IDX P6, R14, R13, R12, R11 ;  /* 0x0000000c0d0e7389 */ /* 0x00006400000c000b */
[----:B01----:R-:W-:Y:S01]  /*15e10*/  ENDCOLLECTIVE ;  /* 0x000000000000791b */ /* 0x003fe20003800000 */
.L_x_1174:
[----:B------:R-:W-:Y:S02]  /*15e20*/  IMAD R8, R8, 0x2, R16 ;  /* 0x0000000208087824 */ /* 0x000fe400078e0210 */
[----:B------:R-:W-:Y:S02]  /*15e30*/  IMAD.MOV.U32 R13, RZ, RZ, R10 ;  /* 0x000000ffff0d7224 */ /* 0x000fe400078e000a */
[----:B------:R-:W-:Y:S01]  /*15e40*/  IMAD.MOV.U32 R12, RZ, RZ, 0x1 ;  /* 0x00000001ff0c7424 */ /* 0x000fe200078e00ff */
[----:B------:R-:W-:-:S13]  /*15e50*/  IADD3 R2, P0, R14, R5, RZ ;  /* 0x000000050e027210 */ /* 0x000fda0007f1e0ff */
[----:B------:R-:W-:Y:S05]  /*15e60*/  WARPSYNC.COLLECTIVE R15, `(.L_x_1175) ;  /* 0x000000000f087348 */ /* 0x000fea0003c00000 */
[----:B------:R0:W1:Y:S02]  /*15e70*/  SHFL.IDX P6, R14, R13, R12, R11 ;  /* 0x0000000c0d0e7389 */ /* 0x00006400000c000b */
[----:B01----:R-:W-:Y:S01]  /*15e80*/  ENDCOLLECTIVE ;  /* 0x000000000000791b */ /* 0x003fe20003800000 */
.L_x_1175:
[----:B------:R-:W-:-:S05]  /*15e90*/  IMAD.X R3, RZ, RZ, R3, P0 ;  /* 0x000000ffff037224 */ /* 0x000fca00000e0603 */
[----:B------:R-:W-:Y:S01]  /*15ea0*/  @!PT LDS RZ, [RZ] ;  /* 0x00000000fffff984 */ /* 0x000fe20000000800 */
[----:B------:R-:W-:Y:S01]  /*15eb0*/  @!PT LDS RZ, [RZ] ;  /* 0x00000000fffff984 */ /* 0x000fe20000000800 */
[----:B------:R-:W-:Y:S01]  /*15ec0*/  @!PT LDS RZ, [RZ] ;  /* 0x00000000fffff984 */ /* 0x000fe20000000800 */
[----:B------:R-:W-:Y:S04]  /*15ed0*/  LDGSTS.E.BYPASS.LTC128B.128 [R8+0x18400], desc[UR36][R2.64], !P3 ;  /* 0x1840000002087fae */ /* 0x000fe8000d901d64 */
[----:B------:R-:W-:Y:S01]  /*15ee0*/  LDGSTS.E.BYPASS.LTC128B.128 [R8+0x1b400], desc[UR36][R2.64+0x80], !P2 ;  /* 0x1b40008002087fae */ /* 0x000fe2000d101d64 */
[----:B------:R-:W-:-:S03]  /*15ef0*/  IMAD.MOV.U32 R13, RZ, RZ, R7 ;  /* 0x000000ffff0d7224 */ /* 0x000fc600078e0007 */
[----:B------:R0:W-:Y:S02]  /*15f00*/  LDGSTS.E.BYPASS.LTC128B.128 [R8+0x1e400], desc[UR36][R2.64+0x100], !P1 ;  /* 0x1e40010002087fae */ /* 0x0001e4000c901d64 */
[----:B0-----:R-:W-:-:S07]  /*15f10*/  IMAD.MOV.U32 R3, RZ, RZ, R14 ;  /* 0x000000ffff037224 */ /* 0x001fce00078e000e */
[----:B------:R-:W-:Y:S05]  /*15f20*/  WARPSYNC.COLLECTIVE R15, `(.L_x_1176) ;  /* 0x000000000f087348 */ /* 0x000fea0003c00000 */
[----:B------:R0:W1:Y:S02]  /*15f30*/  SHFL.IDX P6, R14, R13, R12, R11 ;  /* 0x0000000c0d0e7389 */ /* 0x00006400000c000b */
[----:B01----:R-:W-:Y:S01]  /*15f40*/  ENDCOLLECTIVE ;  /* 0x000000000000791b */ /* 0x003fe20003800000 */
.L_x_1176:
[----:B------:R-:W-:Y:S02]  /*15f50*/  IMAD.MOV.U32 R13, RZ, RZ, R10 ;  /* 0x000000ffff0d7224 */ /* 0x000fe400078e000a */
[----:B------:R-:W-:Y:S01]  /*15f60*/  IMAD.MOV.U32 R12, RZ, RZ, 0x2 ;  /* 0x00000002ff0c7424 */ /* 0x000fe200078e00ff */
[----:B------:R-:W-:-:S13]  /*15f70*/  IADD3 R2, P0, R14, R5, RZ ;  /* 0x000000050e027210 */ /* 0x000fda0007f1e0ff */
[----:B------:R-:W-:Y:S05]  /*15f80*/  WARPSYNC.COLLECTIVE R15, `(.L_x_1177) ;  /* 0x000000000f087348 */ /* 0x000fea0003c00000 */
[----:B------:R0:W1:Y:S02]  /*15f90*/  SHFL.IDX P6, R14, R13, R12, R11 ;  /* 0x0000000c0d0e7389 */ /* 0x00006400000c000b */
[----:B01----:R-:W-:Y:S01]  /*15fa0*/  ENDCOLLECTIVE ;  /* 0x000000000000791b */ /* 0x003fe20003800000 */
.L_x_1177:
        /* <DEDUP_REMOVED lines=12> */
.L_x_1178:
[----:B------:R-:W-:Y:S02]  /*16070*/  IMAD.MOV.U32 R13, RZ, RZ, R10 ;  /* 0x000000ffff0d7224 */ /* 0x000fe400078e000a */
[----:B------:R-:W-:Y:S01]  /*16080*/  IMAD.MOV.U32 R12, RZ, RZ, 0x3 ;  /* 0x00000003ff0c7424 */ /* 0x000fe200078e00ff */
[----:B------:R-:W-:-:S13]  /*16090*/  IADD3 R2, P0, R14, R5, RZ ;  /* 0x000000050e027210 */ /* 0x000fda0007f1e0ff */
[----:B------:R-:W-:Y:S05]  /*160a0*/  WARPSYNC.COLLECTIVE R15, `(.L_x_1179) ;  /* 0x000000000f087348 */ /* 0x000fea0003c00000 */
[----:B------:R0:W1:Y:S02]  /*160b0*/  SHFL.IDX P6, R14, R13, R12, R11 ;  /* 0x0000000c0d0e7389 */ /* 0x00006400000c000b */
[----:B01----:R-:W-:Y:S01]  /*160c0*/  ENDCOLLECTIVE ;  /* 0x000000000000791b */ /* 0x003fe20003800000 */
.L_x_1179:
        /* <DEDUP_REMOVED lines=12> */
.L_x_1180:
[----:B------:R-:W-:Y:S02]  /*16190*/  IMAD.MOV.U32 R13, RZ, RZ, R10 ;  /* 0x000000ffff0d7224 */ /* 0x000fe400078e000a */
[----:B------:R-:W-:Y:S01]  /*161a0*/  IMAD.MOV.U32 R12, RZ, RZ, 0x4 ;  /* 0x00000004ff0c7424 */ /* 0x000fe200078e00ff */
[----:B------:R-:W-:-:S13]  /*161b0*/  IADD3 R2, P0, R14, R5, RZ ;  /* 0x000000050e027210 */ /* 0x000fda0007f1e0ff */
[----:B------:R-:W-:Y:S05]  /*161c0*/  WARPSYNC.COLLECTIVE R15, `(.L_x_1181) ;  /* 0x000000000f087348 */ /* 0x000fea0003c00000 */
[----:B------:R0:W1:Y:S02]  /*161d0*/  SHFL.IDX P6, R14, R13, R12, R11 ;  /* 0x0000000c0d0e7389 */ /* 0x00006400000c000b */
[----:B01----:R-:W-:Y:S01]  /*161e0*/  ENDCOLLECTIVE ;  /* 0x000000000000791b */ /* 0x003fe20003800000 */
.L_x_1181:
        /* <DEDUP_REMOVED lines=12> */
.L_x_1182:
[----:B------:R-:W-:Y:S02]  /*162b0*/  IMAD.MOV.U32 R13, RZ, RZ, R10 ;  /* 0x000000ffff0d7224 */ /* 0x000fe400078e000a */
[----:B------:R-:W-:Y:S01]  /*162c0*/  IMAD.MOV.U32 R12, RZ, RZ, 0x5 ;  /* 0x00000005ff0c7424 */ /* 0x000fe200078e00ff */
[----:B------:R-:W-:-:S13]  /*162d0*/  IADD3 R2, P0, R14, R5, RZ ;  /* 0x000000050e027210 */ /* 0x000fda0007f1e0ff */
[----:B------:R-:W-:Y:S05]  /*162e0*/  WARPSYNC.COLLECTIVE R15, `(.L_x_1183) ;  /* 0x000000000f087348 */ /* 0x000fea0003c00000 */
[----:B------:R0:W1:Y:S02]  /*162f0*/  SHFL.IDX P6, R14, R13, R12, R11 ;  /* 0x0000000c0d0e7389 */ /* 0x00006400000c000b */
[----:B01----:R-:W-:Y:S01]  /*16300*/  ENDCOLLECTIVE ;  /* 0x000000000000791b */ /* 0x003fe20003800000 */
.L_x_1183:
        /* <DEDUP_REMOVED lines=12> */
.L_x_1184:
[----:B------:R-:W-:Y:S05]  /*163d0*/  BRA `(.L_x_1185) ;  /* 0xffffffcc007c7947 */ /* 0x000fea000383ffff */
.L_x_1105:
[----:B0-----:R0:W1:Y:S02]  /*163e0*/  SYNCS.PHASECHK.TRANS64.TRYWAIT P0, [R6+URZ+0x2a860], R3 ;  /* 0x02a86003060075a7 */ /* 0x001064000800017f */
[----:B-1----:R-:W-:Y:S05]  /*163f0*/  @!P0 NANOSLEEP.SYNCS 0x989680 ;  /* 0x009896800000895d */ /* 0x002fea0003900000 */
[----:B------:R-:W1:Y:S02]  /*16400*/  @!P0 SYNCS.PHASECHK.TRANS64 P0, [R6+URZ+0x2a860], R3 ;  /* 0x02a86003060085a7 */ /* 0x000e64000800007f */
[----:B-1----:R-:W-:Y:S05]  /*16410*/  @!P0 BRA `(.L_x_1105) ;  /* 0xfffffffc00f08947 */ /* 0x002fea000383ffff */
[----:B------:R-:W-:Y:S05]  /*16420*/  BRA `(.L_x_1186) ;  /* 0xffffffcc00d87947 */ /* 0x000fea000383ffff */
.L_x_1106:
        /* <DEDUP_REMOVED lines=8> */
.L_x_1188:
[----:B------:R-:W-:Y:S05]  /*164b0*/  BSYNC B1 ;  /* 0x0000000000017941 */ /* 0x000fea0003800000 */
.L_x_1187:
[----:B------:R-:W-:Y:S02]  /*164c0*/  IMAD.MOV.U32 R13, RZ, RZ, R17 ;  /* 0x000000ffff0d7224 */ /* 0x000fe400078e0011 */
[----:B------:R-:W-:Y:S02]  /*164d0*/  IMAD.MOV.U32 R12, RZ, RZ, RZ ;  /* 0x000000ffff0c7224 */ /* 0x000fe400078e00ff */
[----:B------:R-:W-:Y:S02]  /*164e0*/  IMAD.MOV.U32 R11, RZ, RZ, 0x181f ;  /* 0x0000181fff0b7424 */ /* 0x000fe400078e00ff */
[----:B------:R-:W-:Y:S02]  /*164f0*/  IMAD.MOV.U32 R15, RZ, RZ, -0x1 ;  /* 0xffffffffff0f7424 */ /* 0x000fe400078e00ff */
[----:B------:R-:W-:Y:S02]  /*16500*/  IMAD.MOV.U32 R3, RZ, RZ, R14 ;  /* 0x000000ffff037224 */ /* 0x000fe400078e000e */
[----:B------:R-:W-:-:S07]  /*16510*/  IMAD R7, R7, 0x2, R16 ;  /* 0x0000000207077824 */ /* 0x000fce00078e0210 */
[----:B------:R-:W-:Y:S05]  /*16520*/  WARPSYNC.COLLECTIVE R15, `(.L_x_1189) ;  /* 0x000000000f087348 */ /* 0x000fea0003c00000 */
[----:B------:R0:W1:Y:S02]  /*16530*/  SHFL.IDX P6, R14, R13, R12, R11 ;  /* 0x0000000c0d0e7389 */ /* 0x00006400000c000b */
[----:B01----:R-:W-:Y:S01]  /*16540*/  ENDCOLLECTIVE ;  /* 0x000000000000791b */ /* 0x003fe20003800000 */
.L_x_1189:
[----:B------:R-:W-:Y:S02]  /*16550*/  IMAD.MOV.U32 R13, RZ, RZ, R18 ;  /* 0x000000ffff0d7224 */ /* 0x000fe400078e0012 */
[----:B------:R-:W-:Y:S01]  /*16560*/  IMAD.MOV.U32 R12, RZ, RZ, 0x1 ;  /* 0x00000001ff0c7424 */ /* 0x000fe200078e00ff */
[----:B------:R-:W-:-:S13]  /*16570*/  IADD3 R2, P0, R14, R5, RZ ;  /* 0x000000050e027210 */ /* 0x000fda0007f1e0ff */
[----:B------:R-:W-:Y:S05]  /*16580*/  WARPSYNC.COLLECTIVE R15, `(.L_x_1190) ;  /* 0x000000000f087348 */ /* 0x000fea0003c00000 */
[----:B------:R0:W1:Y:S02]  /*16590*/  SHFL.IDX P6, R14, R13, R12, R11 ;  /* 0x0000000c0d0e7389 */ /* 0x00006400000c000b */
[----:B01----:R-:W-:Y:S01]  /*165a0*/  ENDCOLLECTIVE ;  /* 0x000000000000791b */ /* 0x003fe20003800000 */
.L_x_1190:
        /* <DEDUP_REMOVED lines=13> */
.L_x_1191:
[----:B------:R-:W-:Y:S02]  /*16680*/  IMAD.MOV.U32 R13, RZ, RZ, R18 ;  /* 0x000000ffff0d7224 */ /* 0x000fe400078e0012 */
[----:B------:R-:W-:Y:S01]  /*16690*/  IMAD.MOV.U32 R12, RZ, RZ, 0x2 ;  /* 0x00000002ff0c7424 */ /* 0x000fe200078e00ff */
[----:B------:R-:W-:-:S13]  /*166a0*/  IADD3 R2, P0, R14, R5, RZ ;  /* 0x000000050e027210 */ /* 0x000fda0007f1e0ff */
[----:B------:R-:W-:Y:S05]  /*166b0*/  WARPSYNC.COLLECTIVE R15, `(.L_x_1192) ;  /* 0x000000000f087348 */ /* 0x000fea0003c00000 */
[----:B------:R0:W1:Y:S02]  /*166c0*/  SHFL.IDX P6, R14, R13, R12, R11 ;  /* 0x0000000c0d0e7389 */ /* 0x00006400000c000b */
[----:B01----:R-:W-:Y:S01]  /*166d0*/  ENDCOLLECTIVE ;  /* 0x000000000000791b */ /* 0x003fe20003800000 */
.L_x_1192:
        /* <DEDUP_REMOVED lines=13> */
.L_x_1193:
[----:B------:R-:W-:Y:S02]  /*167b0*/  IMAD.MOV.U32 R13, RZ, RZ, R18 ;  /* 0x000000ffff0d7224 */ /* 0x000fe400078e0012 */
[----:B------:R-:W-:Y:S01]  /*167c0*/  IMAD.MOV.U32 R12, RZ, RZ, 0x3 ;  /* 0x00000003ff0c7424 */ /* 0x000fe200078e00ff */
[----:B------:R-:W-:-:S13]  /*167d0*/  IADD3 R2, P0, R14, R5, RZ ;  /* 0x000000050e027210 */ /* 0x000fda0007f1e0ff */
[----:B------:R-:W-:Y:S05]  /*167e0*/  WARPSYNC.COLLECTIVE R15, `(.L_x_1194) ;  /* 0x000000000f087348 */ /* 0x000fea0003c00000 */
[----:B------:R0:W1:Y:S02]  /*167f0*/  SHFL.IDX P6, R14, R13, R12, R11 ;  /* 0x0000000c0d0e7389 */ /* 0x00006400000c000b */
[----:B01----:R-:W-:Y:S01]  /*16800*/  ENDCOLLECTIVE ;  /* 0x000000000000791b */ /* 0x003fe20003800000 */
.L_x_1194:
        /* <DEDUP_REMOVED lines=13> */
.L_x_1195:
[----:B------:R-:W-:Y:S02]  /*168e0*/  IMAD.MOV.U32 R13, RZ, RZ, R18 ;  /* 0x000000ffff0d7224 */ /* 0x000fe400078e0012 */
[----:B------:R-:W-:Y:S01]  /*168f0*/  IMAD.MOV.U32 R12, RZ, RZ, 0x4 ;  /* 0x00000004ff0c7424 */ /* 0x000fe200078e00ff */
[----:B------:R-:W-:-:S13]  /*16900*/  IADD3 R2, P0, R14, R5, RZ ;  /* 0x000000050e027210 */ /* 0x000fda0007f1e0ff */
[----:B------:R-:W-:Y:S05]  /*16910*/  WARPSYNC.COLLECTIVE R15, `(.L_x_1196) ;  /* 0x000000000f087348 */ /* 0x000fea0003c00000 */
[----:B------:R0:W1:Y:S02]  /*16920*/  SHFL.IDX P6, R14, R13, R12, R11 ;  /* 0x0000000c0d0e7389 */ /* 0x00006400000c000b */
[----:B01----:R-:W-:Y:S01]  /*16930*/  ENDCOLLECTIVE ;  /* 0x000000000000791b */ /* 0x003fe20003800000 */
.L_x_1196:
        /* <DEDUP_REMOVED lines=13> */
.L_x_1197:
[----:B------:R-:W-:Y:S02]  /*16a10*/  IMAD.MOV.U32 R13, RZ, RZ, R18 ;  /* 0x000000ffff0d7224 */ /* 0x000fe400078e0012 */
[----:B------:R-:W-:Y:S01]  /*16a20*/  IMAD.MOV.U32 R12, RZ, RZ, 0x5 ;  /* 0x00000005ff0c7424 */ /* 0x000fe200078e00ff */
[----:B------:R-:W-:-:S13]  /*16a30*/  IADD3 R2, P0, R14, R5, RZ ;  /* 0x000000050e027210 */ /* 0x000fda0007f1e0ff */
[----:B------:R-:W-:Y:S05]  /*16a40*/  WARPSYNC.COLLECTIVE R15, `(.L_x_1198) ;  /* 0x000000000f087348 */ /* 0x000fea0003c00000 */
[----:B------:R0:W1:Y:S02]  /*16a50*/  SHFL.IDX P6, R14, R13, R12, R11 ;  /* 0x0000000c0d0e7389 */ /* 0x00006400000c000b */
[----:B01----:R-:W-:Y:S01]  /*16a60*/  ENDCOLLECTIVE ;  /* 0x000000000000791b */ /* 0x003fe20003800000 */
.L_x_1198:
        /* <DEDUP_REMOVED lines=12> */
.L_x_1199:
[----:B------:R-:W-:Y:S01]  /*16b30*/  @!PT LDS RZ, [RZ] ;  /* 0x00000000fffff984 */ /* 0x000fe20000000800 */
[----:B------:R-:W-:Y:S01]  /*16b40*/  @!PT LDS RZ, [RZ] ;  /* 0x00000000fffff984 */ /* 0x000fe20000000800 */
[----:B------:R-:W-:Y:S01]  /*16b50*/  @!PT LDS RZ, [RZ] ;  /* 0x00000000fffff984 */ /* 0x000fe20000000800 */
[----:B------:R0:W-:Y:S01]  /*16b60*/  LDGSTS.E.BYPASS.LTC128B.128 [R7+0x5400], desc[UR36][R2.64+0x80], !P0 ;  /* 0x0540008002077fae */ /* 0x0001e2000c101d64 */
[----:B------:R-:W-:Y:S05]  /*16b70*/  BRA `(.L_x_1200) ;  /* 0xffffffc800d47947 */ /* 0x000fea000383ffff */
.L_x_1114:
[----:B0-----:R0:W1:Y:S02]  /*16b80*/  SYNCS.PHASECHK.TRANS64.TRYWAIT P0, [R4+URZ+0x2a860], R3 ;  /* 0x02a86003040075a7 */ /* 0x001064000800017f */
[----:B-1----:R-:W-:Y:S05]  /*16b90*/  @!P0 NANOSLEEP.SYNCS 0x989680 ;  /* 0x009896800000895d */ /* 0x002fea0003900000 */
[----:B------:R-:W1:Y:S02]  /*16ba0*/  @!P0 SYNCS.PHASECHK.TRANS64 P0, [R4+URZ+0x2a860], R3 ;  /* 0x02a86003040085a7 */ /* 0x000e64000800007f */
[----:B-1----:R-:W-:Y:S05]  /*16bb0*/  @!P0 BRA `(.L_x_1114) ;  /* 0xfffffffc00f08947 */ /* 0x002fea000383ffff */
[----:B------:R-:W-:Y:S05]  /*16bc0*/  BRA `(.L_x_1201) ;  /* 0xffffffcc00f07947 */ /* 0x000fea000383ffff */
.L_x_1115:
[----:B------:R-:W-:Y:S01]  /*16bd0*/  BSSY B0, `(.L_x_1202) ;  /* 0x0000008000007945 */ /* 0x000fe20003800000 */
[----:B------:R-:W-:Y:S02]  /*16be0*/  IMAD.MOV.U32 R13, RZ, RZ, R18 ;  /* 0x000000ffff0d7224 */ /* 0x000fe400078e0012 */
[----:B------:R-:W-:Y:S02]  /*16bf0*/  IMAD.MOV.U32 R12, RZ, RZ, RZ ;  /* 0x000000ffff0c7224 */ /* 0x000fe400078e00ff */
[----:B------:R-:W-:Y:S02]  /*16c00*/  IMAD.MOV.U32 R11, RZ, RZ, 0x181f ;  /* 0x0000181fff0b7424 */ /* 0x000fe400078e00ff */
[----:B------:R-:W-:-:S07]  /*16c10*/  IMAD.MOV.U32 R15, RZ, RZ, -0x1 ;  /* 0xffffffffff0f7424 */ /* 0x000fce00078e00ff */
[----:B0-----:R-:W-:Y:S05]  /*16c20*/  WARPSYNC.COLLECTIVE R15, `(.L_x_1203) ;  /* 0x000000000f087348 */ /* 0x001fea0003c00000 */
[----:B------:R1:W2:Y:S02]  /*16c30*/  SHFL.IDX P6, R14, R13, R12, R11 ;  /* 0x0000000c0d0e7389 */ /* 0x0002a400000c000b */
[----:B012---:R-:W-:Y:S01]  /*16c40*/  ENDCOLLECTIVE ;  /* 0x000000000000791b */ /* 0x007fe20003800000 */
.L_x_1203:
[----:B------:R-:W-:Y:S05]  /*16c50*/  BSYNC B0 ;  /* 0x0000000000007941 */ /* 0x000fea0003800000 */
.L_x_1202:
        /* <DEDUP_REMOVED lines=9> */
.L_x_1204:
[----:B------:R-:W-:Y:S02]  /*16cf0*/  IMAD.MOV.U32 R13, RZ, RZ, R18 ;  /* 0x000000ffff0d7224 */ /* 0x000fe400078e0012 */
[----:B------:R-:W-:Y:S01]  /*16d00*/  IMAD.MOV.U32 R12, RZ, RZ, 0x1 ;  /* 0x00000001ff0c7424 */ /* 0x000fe200078e00ff */
[----:B------:R-:W-:-:S13]  /*16d10*/  IADD3 R2, P0, R14, R6, RZ ;  /* 0x000000060e027210 */ /* 0x000fda0007f1e0ff */
[----:B------:R-:W-:Y:S05]  /*16d20*/  WARPSYNC.COLLECTIVE R15, `(.L_x_1205) ;  /* 0x000000000f087348 */ /* 0x000fea0003c00000 */
[----:B------:R0:W1:Y:S02]  /*16d30*/  SHFL.IDX P6, R14, R13, R12, R11 ;  /* 0x0000000c0d0e7389 */ /* 0x00006400000c000b */
[----:B01----:R-:W-:Y:S01]  /*16d40*/  ENDCOLLECTIVE ;  /* 0x000000000000791b */ /* 0x003fe20003800000 */
.L_x_1205:
[----:B------:R-:W-:Y:S01]  /*16d50*/  IMAD.X R3, RZ, RZ, R0, P0 ;  /* 0x000000ffff037224 */ /* 0x000fe200000e0600 */
[----:B------:R-:W-:Y:S01]  /*16d60*/  ISETP.LT.OR P0, PT, R5, 0x1, P3 ;  /* 0x000000010500780c */ /* 0x000fe20001f01670 */
[----:B------:R-:W-:Y:S02]  /*16d70*/  IMAD R0, R7, 0x2, R16 ;  /* 0x0000000207007824 */ /* 0x000fe400078e0210 */
[----:B------:R-:W-:-:S10]  /*16d80*/  IMAD.MOV.U32 R13, RZ, RZ, R17 ;  /* 0x000000ffff0d7224 */ /* 0x000fd400078e0011 */
        /* <DEDUP_REMOVED lines=9> */
.L_x_1206:
        /* <DEDUP_REMOVED lines=10> */
.L_x_1207:
        /* <DEDUP_REMOVED lines=12> */
.L_x_1208:
        /* <DEDUP_REMOVED lines=10> */
.L_x_1209:
        /* <DEDUP_REMOVED lines=12> */
.L_x_1210:
        /* <DEDUP_REMOVED lines=10> */
.L_x_1211:
        /* <DEDUP_REMOVED lines=12> */
.L_x_1212:
        /* <DEDUP_REMOVED lines=10> */
.L_x_1213:
        /* <DEDUP_REMOVED lines=12> */
.L_x_1214:
[----:B------:R-:W-:Y:S01]  /*173a0*/  @!PT LDS RZ, [RZ] ;  /* 0x00000000fffff984 */ /* 0x000fe20000000800 */
[----:B------:R-:W-:Y:S01]  /*173b0*/  @!PT LDS RZ, [RZ] ;  /* 0x00000000fffff984 */ /* 0x000fe20000000800 */
[----:B------:R-:W-:Y:S01]  /*173c0*/  @!PT LDS RZ, [RZ] ;  /* 0x00000000fffff984 */ /* 0x000fe20000000800 */
[----:B------:R0:W-:Y:S01]  /*173d0*/  LDGSTS.E.BYPASS.LTC128B.128 [R0+0x5400], desc[UR36][R2.64+0x80], !P0 ;  /* 0x0540008002007fae */ /* 0x0001e2000c101d64 */
[----:B------:R-:W-:Y:S05]  /*173e0*/  BRA `(.L_x_1215) ;  /* 0xffffffc800b47947 */ /* 0x000fea000383ffff */
.L_x_1120:
[----:B------:R-:W-:Y:S01]  /*173f0*/  BSSY B0, `(.L_x_1216) ;  /* 0x0000008000007945 */ /* 0x000fe20003800000 */
[----:B------:R-:W-:Y:S02]  /*17400*/  IMAD.MOV.U32 R13, RZ, RZ, R34 ;  /* 0x000000ffff0d7224 */ /* 0x000fe400078e0022 */
[----:B------:R-:W-:Y:S02]  /*17410*/  IMAD.MOV.U32 R12, RZ, RZ, RZ ;  /* 0x000000ffff0c7224 */ /* 0x000fe400078e00ff */
[----:B------:R-:W-:Y:S02]  /*17420*/  IMAD.MOV.U32 R11, RZ, RZ, 0x1f ;  /* 0x0000001fff0b7424 */ /* 0x000fe400078e00ff */
[----:B------:R-:W-:-:S07]  /*17430*/  IMAD.MOV.U32 R15, RZ, RZ, -0x1 ;  /* 0xffffffffff0f7424 */ /* 0x000fce00078e00ff */
[----:B-----5:R-:W-:Y:S05]  /*17440*/  WARPSYNC.COLLECTIVE R15, `(.L_x_1217) ;  /* 0x000000000f087348 */ /* 0x020fea0003c00000 */
[----:B------:R0:W1:Y:S02]  /*17450*/  SHFL.IDX P6, R14, R13, R12, R11 ;  /* 0x0000000c0d0e7389 */ /* 0x00006400000c000b */
[----:B01---5:R-:W-:Y:S01]  /*17460*/  ENDCOLLECTIVE ;  /* 0x000000000000791b */ /* 0x023fe20003800000 */
.L_x_1217:
[----:B------:R-:W-:Y:S05]  /*17470*/  BSYNC B0 ;  /* 0x0000000000007941 */ /* 0x000fea0003800000 */
.L_x_1216:
[----:B------:R-:W-:Y:S05]  /*17480*/  BRA `(.L_x_1218) ;  /* 0xffffffcc00347947 */ /* 0x000fea000383ffff */
.L_x_1123:
[----:B-1----:R1:W2:Y:S02]  /*17490*/  SYNCS.PHASECHK.TRANS64.TRYWAIT P0, [R4+URZ+0x2a820], R0 ;  /* 0x02a82000040075a7 */ /* 0x0022a4000800017f */
[----:B--2---:R-:W-:Y:S05]  /*174a0*/  @!P0 NANOSLEEP.SYNCS 0x989680 ;  /* 0x009896800000895d */ /* 0x004fea0003900000 */
[----:B------:R-:W2:Y:S02]  /*174b0*/  @!P0 SYNCS.PHASECHK.TRANS64 P0, [R4+URZ+0x2a820], R0 ;  /* 0x02a82000040085a7 */ /* 0x000ea4000800007f */
[----:B--2---:R-:W-:Y:S05]  /*174c0*/  @!P0 BRA `(.L_x_1123) ;  /* 0xfffffffc00f08947 */ /* 0x004fea000383ffff */
[----:B------:R-:W-:Y:S05]  /*174d0*/  BRA `(.L_x_1219) ;  /* 0xffffffcc007c7947 */ /* 0x000fea000383ffff */
.L_x_1124:
[----:B------:R-:W2:Y:S01]  /*174e0*/  S2R R2, SR_TID.X ;  /* 0x0000000000027919 */ /* 0x000ea20000002100 */
[----:B------:R-:W-:Y:S01]  /*174f0*/  BSSY B0, `(.L_x_1220) ;  /* 0x000000a000007945 */ /* 0x000fe20003800000 */
        /* <DEDUP_REMOVED lines=9> */
.L_x_1221:
[----:B------:R-:W-:Y:S05]  /*17590*/  BSYNC B0 ;  /* 0x0000000000007941 */ /* 0x000fea0003800000 */
.L_x_1220:
[----:B------:R-:W-:Y:S05]  /*175a0*/  BRA `(.L_x_1222) ;  /* 0xffffffcc00647947 */ /* 0x000fea000383ffff */
.L_x_1127:
[----:B------:R-:W-:Y:S01]  /*175b0*/  BSSY B1, `(.L_x_1223) ;  /* 0x0000006000017945 */ /* 0x000fe20003800000 */
[----:B------:R-:W-:-:S07]  /*175c0*/  IMAD.MOV.U32 R15, RZ, RZ, -0x1 ;  /* 0xffffffffff0f7424 */ /* 0x000fce00078e00ff */
[----:B01---5:R-:W-:Y:S05]  /*175d0*/  WARPSYNC.COLLECTIVE R15, `(.L_x_1224) ;  /* 0x000000000f0c7348 */ /* 0x023fea0003c00000 */
[----:B------:R-:W-:Y:S02]  /*175e0*/  ELECT P6, UR62, PT ;  /* 0x00000000003e782f */ /* 0x000fe400038c0000 */
[----:B------:R-:W-:Y:S01]  /*175f0*/  MOV R14, UR62 ;  /* 0x0000003e000e7c02 */ /* 0x000fe20008000f00 */
[----:B01---5:R-:W-:Y:S10]  /*17600*/  ENDCOLLECTIVE ;  /* 0x000000000000791b */ /* 0x023ff40003800000 */
.L_x_1224:
[----:B------:R-:W-:Y:S05]  /*17610*/  BSYNC B1 ;  /* 0x0000000000017941 */ /* 0x000fea0003800000 */
.L_x_1223:
[----:B------:R-:W-:Y:S05]  /*17620*/  BRA `(.L_x_1225) ;  /* 0xffffffcc005c7947 */ /* 0x000fea000383ffff */
.L_x_1129:
[----:B-1----:R1:W2:Y:S02]  /*17630*/  SYNCS.PHASECHK.TRANS64.TRYWAIT P1, [R5+URZ+0x2a840], R0 ;  /* 0x02a84000050075a7 */ /* 0x0022a4000802017f */
[----:B--2---:R-:W-:Y:S05]  /*17640*/  @!P1 NANOSLEEP.SYNCS 0x989680 ;  /* 0x009896800000995d */ /* 0x004fea0003900000 */
[----:B------:R-:W2:Y:S02]  /*17650*/  @!P1 SYNCS.PHASECHK.TRANS64 P1, [R5+URZ+0x2a840], R0 ;  /* 0x02a84000050095a7 */ /* 0x000ea4000802007f */
[----:B--2---:R-:W-:Y:S05]  /*17660*/  @!P1 BRA `(.L_x_1129) ;  /* 0xfffffffc00f09947 */ /* 0x004fea000383ffff */
[----:B------:R-:W-:Y:S05]  /*17670*/  BRA `(.L_x_1226) ;  /* 0xffffffcc00847947 */ /* 0x000fea000383ffff */
.L_x_1131:
[----:B--2---:R2:W3:Y:S02]  /*17680*/  SYNCS.PHASECHK.TRANS64.TRYWAIT P1, [R23+URZ+0x2a840], R2 ;  /* 0x02a84002170075a7 */ /* 0x0044e4000802017f */
[----:B---3--:R-:W-:Y:S05]  /*17690*/  @!P1 NANOSLEEP.SYNCS 0x989680 ;  /* 0x009896800000995d */ /* 0x008fea0003900000 */
[----:B------:R-:W3:Y:S02]  /*176a0*/  @!P1 SYNCS.PHASECHK.TRANS64 P1, [R23+URZ+0x2a840], R2 ;  /* 0x02a84002170095a7 */ /* 0x000ee4000802007f */
[----:B---3--:R-:W-:Y:S05]  /*176b0*/  @!P1 BRA `(.L_x_1131) ;  /* 0xfffffffc00f09947 */ /* 0x008fea000383ffff */
[----:B------:R-:W-:Y:S05]  /*176c0*/  BRA `(.L_x_1227) ;  /* 0xffffffcc00907947 */ /* 0x000fea000383ffff */
.L_x_1133:
[----:B---3--:R3:W4:Y:S02]  /*176d0*/  SYNCS.PHASECHK.TRANS64.TRYWAIT P1, [R5+URZ+0x2a860], R0 ;  /* 0x02a86000050075a7 */ /* 0x008724000802017f */
[----:B----4-:R-:W-:Y:S05]  /*176e0*/  @!P1 NANOSLEEP.SYNCS 0x989680 ;  /* 0x009896800000995d */ /* 0x010fea0003900000 */
[----:B------:R-:W4:Y:S02]  /*176f0*/  @!P1 SYNCS.PHASECHK.TRANS64 P1, [R5+URZ+0x2a860], R0 ;  /* 0x02a86000050095a7 */ /* 0x000f24000802007f */
[----:B----4-:R-:W-:Y:S05]  /*17700*/  @!P1 BRA `(.L_x_1133) ;  /* 0xfffffffc00f09947 */ /* 0x010fea000383ffff */
[----:B------:R-:W-:Y:S05]  /*17710*/  BRA `(.L_x_1228) ;  /* 0xffffffcc008c7947 */ /* 0x000fea000383ffff */
.L_x_1229:
        /* <DEDUP_REMOVED lines=14> */
.L_x_3229:


//--------------------- .text._ZN7cutlass13device_kernelIN5flash11enable_sm90INS1_16FlashAttnFwdSm90INS1_25CollectiveMainloopFwdSm90ILi2EN4cute5tupleIJNS5_1CILi1EEES8_S8_EEENS6_IJNS7_ILi128EEENS7_ILi96EEENS7_ILi192EEEEEELi128ENS_6half_tEfNS_4arch4Sm90ELb0ELb1ELb1ELb1ELb1ELb0ELb0ELb1ELb1ELb1ELb0ELb0EEENS1_21CollectiveEpilogueFwdINS6_IJSA_SA_SB_EEES9_SE_SG_Li256ELb1ELb1ELb0ELb0EEENS1_36VarlenDynamicPersistentTileSchedulerILi128ELi96ELi256ELi128ELb0ELb1ELb1ELb1ELb0ELb1EEEEEEEEEvNT_6ParamsE --------------------------
	.section	.text._ZN7cutlass13device_kernelIN5flash11enable_sm90INS1_16FlashAttnFwdSm90INS1_25CollectiveMainloopFwdSm90ILi2EN4cute5tupleIJNS5_1CILi1EEES8_S8_EEENS6_IJNS7_ILi128EEENS7_ILi96EEENS7_ILi192EEEEEELi128ENS_6half_tEfNS_4arch4Sm90ELb0ELb1ELb1ELb1ELb1ELb0ELb0ELb1ELb1ELb1ELb0ELb0EEENS1_21CollectiveEpilogueFwdINS6_IJSA_SA_SB_EEES9_SE_SG_Li256ELb1ELb1ELb0ELb0EEENS1_36VarlenDynamicPersistentTileSchedulerILi128ELi96ELi256ELi128ELb0ELb1ELb1ELb1ELb0ELb1EEEEEEEEEvNT_6ParamsE,"ax",@progbits
	.align	128
.text._ZN7cutlass13device_kernelIN5flash11enable_sm90INS1_16FlashAttnFwdSm90INS1_25CollectiveMainloopFwdSm90ILi2EN4cute5tupleIJNS5_1CILi1EEES8_S8_EEENS6_IJNS7_ILi128EEENS7_ILi96EEENS7_ILi192EEEEEELi128ENS_6half_tEfNS_4arch4Sm90ELb0ELb1ELb1ELb1ELb1ELb0ELb0ELb1ELb1ELb1ELb0ELb0EEENS1_21CollectiveEpilogueFwdINS6_IJSA_SA_SB_EEES9_SE_SG_Li256ELb1ELb1ELb0ELb0EEENS1_36VarlenDynamicPersistentTileSchedulerILi128ELi96ELi256ELi128ELb0ELb1ELb1ELb1ELb0ELb1EEEEEEEEEvNT_6ParamsE:
        .type           _ZN7cutlass13device_kernelIN5flash11enable_sm90INS1_16FlashAttnFwdSm90INS1_25CollectiveMainloopFwdSm90ILi2EN4cute5tupleIJNS5_1CILi1EEES8_S8_EEENS6_IJNS7_ILi128EEENS7_ILi96EEENS7_ILi192EEEEEELi128ENS_6half_tEfNS_4arch4Sm90ELb0ELb1ELb1ELb1ELb1ELb0ELb0ELb1ELb1ELb1ELb0ELb0EEENS1_21CollectiveEpilogueFwdINS6_IJSA_SA_SB_EEES9_SE_SG_Li256ELb1ELb1ELb0ELb0EEENS1_36VarlenDynamicPersistentTileSchedulerILi128ELi96ELi256ELi128ELb0ELb1ELb1ELb1ELb0ELb1EEEEEEEEEvNT_6ParamsE,@function
        .size           _ZN7cutlass13device_kernelIN5flash11enable_sm90INS1_16FlashAttnFwdSm90INS1_25CollectiveMainloopFwdSm90ILi2EN4cute5tupleIJNS5_1CILi1EEES8_S8_EEENS6_IJNS7_ILi128EEENS7_ILi96EEENS7_ILi192EEEEEELi128ENS_6half_tEfNS_4arch4Sm90ELb0ELb1ELb1ELb1ELb1ELb0ELb0ELb1ELb1ELb1ELb0ELb0EEENS1_21CollectiveEpilogueFwdINS6_IJSA_SA_SB_EEES9_SE_SG_Li256ELb1ELb1ELb0ELb0EEENS1_36VarlenDynamicPersistentTileSchedulerILi128ELi96ELi256ELi128ELb0ELb1ELb1ELb1ELb0ELb1EEEEEEEEEvNT_6ParamsE,(.L_x_3230 - _ZN7cutlass13device_kernelIN5flash11enable_sm90INS1_16FlashAttnFwdSm90INS1_25CollectiveMainloopFwdSm90ILi2EN4cute5tupleIJNS5_1CILi1EEES8_S8_EEENS6_IJNS7_ILi128EEENS7_ILi96EEENS7_ILi192EEEEEELi128ENS_6half_tEfNS_4arch4Sm90ELb0ELb1ELb1ELb1ELb1ELb0ELb0ELb1ELb1ELb1ELb0ELb0EEENS1_21CollectiveEpilogueFwdINS6_IJSA_SA_SB_EEES9_SE_SG_Li256ELb1ELb1ELb0ELb0EEENS1_36VarlenDynamicPersistentTileSchedulerILi128ELi96ELi256ELi128ELb0ELb1ELb1ELb1ELb0ELb1EEEEEEEEEvNT_6ParamsE)
        .other          _ZN7cutlass13device_kernelIN5flash11enable_sm90INS1_16FlashAttnFwdSm90INS1_25CollectiveMainloopFwdSm90ILi2EN4cute5tupleIJNS5_1CILi1EEES8_S8_EEENS6_IJNS7_ILi128EEENS7_ILi96EEENS7_ILi192EEEEEELi128ENS_6half_tEfNS_4arch4Sm90ELb0ELb1ELb1ELb1ELb1ELb0ELb0ELb1ELb1ELb1ELb0ELb0EEENS1_21CollectiveEpilogueFwdINS6_IJSA_SA_SB_EEES9_SE_SG_Li256ELb1ELb1ELb0ELb0EEENS1_36VarlenDynamicPersistentTileSchedulerILi128ELi96ELi256ELi128ELb0ELb1ELb1ELb1ELb0ELb1EEEEEEEEEvNT_6ParamsE,@"STO_CUDA_ENTRY STV_DEFAULT"
_ZN7cutlass13device_kernelIN5flash11enable_sm90INS1_16FlashAttnFwdSm90INS1_25CollectiveMainloopFwdSm90ILi2EN4cute5tupleIJNS5_1CILi1EEES8_S8_EEENS6_IJNS7_ILi128EEENS7_ILi96EEENS7_ILi192EEEEEELi128ENS_6half_tEfNS_4arch4Sm90ELb0ELb1ELb1ELb1ELb1ELb0ELb0ELb1ELb1ELb1ELb0ELb0EEENS1_21CollectiveEpilogueFwdINS6_IJSA_SA_SB_EEES9_SE_SG_Li256ELb1ELb1ELb0ELb0EEENS1_36VarlenDynamicPersistentTileSchedulerILi128ELi96ELi256ELi128ELb0ELb1ELb1ELb1ELb0ELb1EEEEEEEEEvNT_6ParamsE:
        /* <DEDUP_REMOVED lines=45> */
.L_x_1230:
        /* <DEDUP_REMOVED lines=22> */
.L_x_1231:
        /* <DEDUP_REMOVED lines=18> */
.L_x_1232:
        /* <DEDUP_REMOVED lines=22> */
.L_x_1233:
        /* <DEDUP_REMOVED lines=23> */
.L_x_1234:
        /* <DEDUP_REMOVED lines=10> */
.L_x_1236:
[----:B------:R-:W-:-:S08]  /*08c0*/  NOP ;  /* 0x0000000000007918 */ /* 0x000fd00000000000 */
[----:B------:R-:W1:Y:S02]  /*08d0*/  USETMAXREG.TRY_ALLOC.CTAPOOL UP0, 0xe8 ;  /* 0x000000e8000079c8 */ /* 0x000e640008000600 */
[----:B-1----:R-:W-:-:S13]  /*08e0*/  PLOP3.LUT P0, PT, PT, PT, UP0, 0x80, 0x0 ;  /* 0x000000000000781c */ /* 0x002fda0003f0f008 */
[----:B------:R-:W-:Y:S05]  /*08f0*/  @!P0 BRA `(.L_x_1236) ;  /* 0xfffffffc00f08947 */ /* 0x000fea000383ffff */
[----:B------:R-:W1:Y:S08]  /*0900*/  S2UR UR5, SR_CgaCtaId ;  /* 0x00000000000579c3 */ /* 0x000e700000008800 */
[----:B------:R-:W-:Y:S06]  /*0910*/  BAR.ARV 0x8, 0x180 ;  /* 0x0206000000007b1d */ /* 0x000fec0000002000 */
[----:B------:R-:W-:-:S02]  /*0920*/  UMOV UR4, 0x400 ;  /* 0x0000040000047882 */ /* 0x000fc40000000000 */
[----:B------:R-:W-:Y:S01]  /*0930*/  BAR.SYNC.DEFER_BLOCKING 0x5, 0x180 ;  /* 0x0146000000007b1d */ /* 0x000fe20000010000 */
[----:B-1----:R-:W-:-:S09]  /*0940*/  ULEA UR4, UR5, UR4, 0x18 ;  /* 0x0000000405047291 */ /* 0x002fd2000f8ec03f */
[----:B------:R-:W1:Y:S01]  /*0950*/  LDS.128 R44, [UR4+0x2a8d0] ;  /* 0x02a8d004ff2c7984 */ /* 0x000e620008000c00 */
[----:B------:R-:W-:Y:S01]  /*0960*/  ULDC UR4, c[0x0][0xc3c] ;  /* 0x00030f0000047ab9 */ /* 0x000fe20000000800 */
[----:B------:R-:W-:Y:S06]  /*0970*/  BAR.ARV 0x4, 0x180 ;  /* 0x0106000000007b1d */ /* 0x000fec0000002000 */
[----:B-1----:R-:W-:-:S13]  /*0980*/  ISETP.GE.AND P0, PT, R47, UR4, PT ;  /* 0x000000042f007c0c */ /* 0x002fda000bf06270 */
[----:B------:R-:W-:Y:S05]  /*0990*/  @P0 EXIT ;  /* 0x000000000000094d */ /* 0x000fea0003800000 */
[----:B0-----:R-:W2:Y:S01]  /*09a0*/  LDL R2, [R1+0x18] ;  /* 0x0000180001027983 */ /* 0x001ea20000100800 */
[----:B------:R-:W-:Y:S01]  /*09b0*/  IMAD.MOV.U32 R166, RZ, RZ, RZ ;  /* 0x000000ffffa67224 */ /* 0x000fe200078e00ff */
[----:B------:R-:W-:Y:S01]  /*09c0*/  UMOV UR39, URZ ;  /* 0x0000003f00277c82 */ /* 0x000fe20008000000 */
[----:B------:R-:W-:Y:S01]  /*09d0*/  UMOV UR38, URZ ;  /* 0x0000003f00267c82 */ /* 0x000fe20008000000 */
[----:B------:R-:W0:Y:S02]  /*09e0*/  S2R R0, SR_TID.X ;  /* 0x0000000000007919 */ /* 0x000e240000002100 */
[----:B0-----:R-:W-:-:S05]  /*09f0*/  VIADD R174, R0, 0xffffff80 ;  /* 0xffffff8000ae7836 */ /* 0x001fca0000000000 */
[----:B------:R-:W-:-:S04]  /*0a00*/  SHF.R.S32.HI R3, RZ, 0x1f, R174 ;  /* 0x0000001fff037819 */ /* 0x000fc800000114ae */
[CC--:B------:R-:W-:Y:S02]  /*0a10*/  LEA.HI R0, R3.reuse, R174.reuse, RZ, 0x7 ;  /* 0x000000ae03007211 */ /* 0x0c0fe400078f38ff */
[CC--:B------:R-:W-:Y:S02]  /*0a20*/  LEA.HI R4, R3.reuse, R174.reuse, RZ, 0x5 ;  /* 0x000000ae03047211 */ /* 0x0c0fe400078f28ff */
[----:B------:R-:W-:Y:S02]  /*0a30*/  LOP3.LUT R167, R0, 0xffffff80, RZ, 0xc0, !PT ;  /* 0xffffff8000a77812 */ /* 0x000fe400078ec0ff */
[----:B------:R-:W-:Y:S01]  /*0a40*/  LEA.HI R11, R3, R174, RZ, 0x2 ;  /* 0x000000ae030b7211 */ /* 0x000fe200078f10ff */
[----:B------:R-:W-:Y:S01]  /*0a50*/  IMAD.SHL.U32 R4, R4, 0x20, RZ ;  /* 0x0000002004047824 */ /* 0x000fe200078e00ff */
[----:B------:R-:W-:Y:S01]  /*0a60*/  SHF.R.S32.HI R169, RZ, 0x7, R0 ;  /* 0x00000007ffa97819 */ /* 0x000fe20000011400 */
[----:B------:R-:W-:Y:S01]  /*0a70*/  IMAD.IADD R167, R174, 0x1, -R167 ;  /* 0x00000001aea77824 */ /* 0x000fe200078e0aa7 */
[----:B------:R-:W-:-:S02]  /*0a80*/  LOP3.LUT R11, R11, 0xfffffffc, RZ, 0xc0, !PT ;  /* 0xfffffffc0b0b7812 */ /* 0x000fc400078ec0ff */
[----:B------:R-:W-:Y:S02]  /*0a90*/  LOP3.LUT R4, R4, 0xfffffc00, RZ, 0xc0, !PT ;  /* 0xfffffc0004047812 */ /* 0x000fe400078ec0ff */
[----:B------:R-:W-:Y:S01]  /*0aa0*/  SHF.R.S32.HI R6, RZ, 0x1f, R167 ;  /* 0x0000001fff067819 */ /* 0x000fe200000114a7 */
[----:B------:R-:W-:Y:S01]  /*0ab0*/  IMAD.IADD R11, R174, 0x1, -R11 ;  /* 0x00000001ae0b7824 */ /* 0x000fe200078e0a0b */
[----:B------:R-:W-:Y:S02]  /*0ac0*/  LEA.HI R0, R0, R169, RZ, 0x1 ;  /* 0x000000a900007211 */ /* 0x000fe400078f08ff */
[CC--:B------:R-:W-:Y:S02]  /*0ad0*/  LEA.HI R8, R6.reuse, R167.reuse, RZ, 0x2 ;  /* 0x000000a706087211 */ /* 0x0c0fe400078f10ff */
[----:B------:R-:W-:Y:S02]  /*0ae0*/  LEA.HI R6, R6, R167, RZ, 0x5 ;  /* 0x000000a706067211 */ /* 0x000fe400078f28ff */
[----:B------:R-:W-:-:S02]  /*0af0*/  SHF.R.S32.HI R9, RZ, 0x2, R8 ;  /* 0x00000002ff097819 */ /* 0x000fc40000011408 */
[----:B------:R-:W-:Y:S02]  /*0b00*/  SHF.R.S32.HI R10, RZ, 0x1f, R8 ;  /* 0x0000001fff0a7819 */ /* 0x000fe40000011408 */
[----:B------:R-:W-:Y:S02]  /*0b10*/  SHF.R.S32.HI R6, RZ, 0x5, R6 ;  /* 0x00000005ff067819 */ /* 0x000fe40000011406 */
[----:B------:R-:W-:Y:S02]  /*0b20*/  LEA.HI R10, R10, R9, RZ, 0x3 ;  /* 0x000000090a0a7211 */ /* 0x000fe400078f18ff */
[----:B------:R-:W-:Y:S02]  /*0b30*/  LOP3.LUT R0, R0, 0x3fffffe, RZ, 0xc0, !PT ;  /* 0x03fffffe00007812 */ /* 0x000fe400078ec0ff */
[----:B------:R-:W-:Y:S02]  /*0b40*/  LOP3.LUT R10, R10, 0xfffffff8, RZ, 0xc0, !PT ;  /* 0xfffffff80a0a7812 */ /* 0x000fe400078ec0ff */
[----:B------:R-:W-:Y:S01]  /*0b50*/  LOP3.LUT R8, R8, 0x7ffffffc, RZ, 0xc0, !PT ;  /* 0x7ffffffc08087812 */ /* 0x000fe200078ec0ff */
[----:B------:R-:W-:-:S02]  /*0b60*/  IMAD.IADD R0, R169, 0x1, -R0 ;  /* 0x00000001a9007824 */ /* 0x000fc400078e0a00 */
[----:B------:R-:W-:Y:S02]  /*0b70*/  IMAD.IADD R9, R9, 0x1, -R10 ;  /* 0x0000000109097824 */ /* 0x000fe400078e0a0a */
[----:B------:R-:W-:Y:S02]  /*0b80*/  IMAD.IADD R19, R167, 0x1, -R8 ;  /* 0x00000001a7137824 */ /* 0x000fe400078e0a08 */
[----:B------:R-:W-:-:S04]  /*0b90*/  IMAD R9, R6, 0x10, R9 ;  /* 0x0000001006097824 */ /* 0x000fc800078e0209 */
[----:B------:R-:W-:Y:S01]  /*0ba0*/  IMAD R170, R0, 0x40, R9 ;  /* 0x0000004000aa7824 */ /* 0x000fe200078e0209 */
[----:B--2---:R-:W-:Y:S02]  /*0bb0*/  R2UR UR4, R2 ;  /* 0x00000000020472ca */ /* 0x004fe400000e0000 */
[CC--:B------:R-:W-:Y:S02]  /*0bc0*/  LEA.HI R2, R3.reuse, R174.reuse, RZ, 0x4 ;  /* 0x000000ae03027211 */ /* 0x0c0fe400078f20ff */
[----:B------:R-:W-:Y:S02]  /*0bd0*/  LEA.HI R3, R3, R174, RZ, 0x3 ;  /* 0x000000ae03037211 */ /* 0x000fe400078f18ff */
[----:B------:R-:W-:Y:S02]  /*0be0*/  SHF.R.S32.HI R7, RZ, 0x4, R2 ;  /* 0x00000004ff077819 */ /* 0x000fe40000011402 */
[C---:B------:R-:W-:Y:S02]  /*0bf0*/  LOP3.LUT R5, R2.reuse, 0x3fffff0, RZ, 0xc0, !PT ;  /* 0x03fffff002057812 */ /* 0x040fe400078ec0ff */
[----:B------:R-:W-:-:S02]  /*0c00*/  LEA.HI R2, R2, R7, RZ, 0x1 ;  /* 0x0000000702027211 */ /* 0x000fc400078f08ff */
[----:B------:R-:W-:Y:S01]  /*0c10*/  SHF.R.S32.HI R165, RZ, 0x3, R3 ;  /* 0x00000003ffa57819 */ /* 0x000fe20000011403 */
[----:B------:R-:W-:Y:S01]  /*0c20*/  IMAD.IADD R5, R174, 0x1, -R5 ;  /* 0x00000001ae057824 */ /* 0x000fe200078e0a05 */
[----:B------:R-:W-:Y:S01]  /*0c30*/  LOP3.LUT R2, R2, 0x1ffffffe, RZ, 0xc0, !PT ;  /* 0x1ffffffe02027812 */ /* 0x000fe200078ec0ff */
[----:B------:R-:W-:Y:S02]  /*0c40*/  ULOP3.LUT UR61, UR4, 0x1, URZ, 0xfc, !UPT ;  /* 0x00000001043d7892 */ /* 0x000fe4000f8efc3f */
[----:B------:R-:W-:Y:S01]  /*0c50*/  IMAD R5, R5, 0x40, R4 ;  /* 0x0000004005057824 */ /* 0x000fe200078e0204 */
[----:B------:R-:W-:Y:S01]  /*0c60*/  LEA.HI R4, R11, R11, RZ, 0x1 ;  /* 0x0000000b0b047211 */ /* 0x000fe200078f08ff */
[----:B------:R-:W-:Y:S01]  /*0c70*/  IMAD.IADD R2, R7, 0x1, -R2 ;  /* 0x0000000107027824 */ /* 0x000fe200078e0a02 */
[----:B------:R-:W-:Y:S02]  /*0c80*/  LOP3.LUT R7, R3, 0xfffffff8, RZ, 0xc0, !PT ;  /* 0xfffffff803077812 */ /* 0x000fe400078ec0ff */
[----:B------:R-:W-:Y:S01]  /*0c90*/  LOP3.LUT R4, R4, 0x1ffffffe, RZ, 0xc0, !PT ;  /* 0x1ffffffe04047812 */ /* 0x000fe200078ec0ff */
[----:B------:R-:W-:-:S02]  /*0ca0*/  IMAD R171, R2, 0x8, R5 ;  /* 0x0000000802ab7824 */ /* 0x000fc400078e0205 */
[----:B------:R-:W-:Y:S02]  /*0cb0*/  IMAD.IADD R162, R174, 0x1, -R7 ;  /* 0x00000001aea27824 */ /* 0x000fe400078e0a07 */
[----:B------:R-:W-:Y:S02]  /*0cc0*/  IMAD.IADD R11, R11, 0x1, -R4 ;  /* 0x000000010b0b7824 */ /* 0x000fe400078e0a04 */
[----:B------:R-:W-:Y:S02]  /*0cd0*/  IMAD.SHL.U32 R160, R162, 0x8, RZ ;  /* 0x00000008a2a07824 */ /* 0x000fe400078e00ff */
[----:B------:R-:W-:Y:S02]  /*0ce0*/  IMAD R22, R11, 0x8, R170 ;  /* 0x000000080b167824 */ /* 0x000fe400078e02aa */
[----:B------:R-:W-:Y:S01]  /*0cf0*/  VIADD R161, R160, 0x40 ;  /* 0x00000040a0a17836 */ /* 0x000fe20000000000 */
[----:B------:R-:W-:-:S04]  /*0d00*/  SHF.R.S32.HI R173, RZ, 0x1f, R160 ;  /* 0x0000001fffad7819 */ /* 0x000fc800000114a0 */
[----:B------:R-:W-:-:S07]  /*0d10*/  SHF.R.S32.HI R172, RZ, 0x1f, R161 ;  /* 0x0000001fffac7819 */ /* 0x000fce00000114a1 */
.L_x_1344:
[----:B0--34-:R-:W0:Y:S01]  /*0d20*/  LDC.64 R2, c[0x0][0xa28] ;  /* 0x00028a00ff027b82 */ /* 0x019e220000000a00 */
[----:B------:R-:W-:Y:S01]  /*0d30*/  IMAD.MOV.U32 R7, RZ, RZ, RZ ;  /* 0x000000ffff077224 */ /* 0x000fe200078e00ff */
[----:B------:R-:W-:Y:S01]  /*0d40*/  ULDC.64 UR4, c[0x0][0x418] ;  /* 0x0001060000047ab9 */ /* 0x000fe20000000a00 */
[----:B------:R-:W-:-:S05]  /*0d50*/  ULDC.64 UR6, c[0x0][0xa20] ;  /* 0x0002880000067ab9 */ /* 0x000fca0000000a00 */
[----:B--2---:R-:W1:Y:S01]  /*0d60*/  LDC.64 R4, c[0x0][0xa18] ;  /* 0x00028600ff047b82 */ /* 0x004e620000000a00 */
[----:B0-----:R-:W-:-:S04]  /*0d70*/  ISETP.NE.U32.AND P0, PT, R2, RZ, PT ;  /* 0x000000ff0200720c */ /* 0x001fc80003f05070 */
[----:B------:R-:W-:Y:S02]  /*0d80*/  ISETP.NE.AND.EX P0, PT, R3, RZ, PT, P0 ;  /* 0x000000ff0300720c */ /* 0x000fe40003f05300 */
[----:B-1----:R-:W-:-:S04]  /*0d90*/  ISETP.NE.U32.AND P1, PT, R4, RZ, PT ;  /* 0x000000ff0400720c */ /* 0x002fc80003f25070 */
[----:B------:R-:W-:-:S07]  /*0da0*/  ISETP.NE.AND.EX P1, PT, R5, RZ, PT, P1 ;  /* 0x000000ff0500720c */ /* 0x000fce0003f25310 */
[----:B------:R-:W0:Y:S08]  /*0db0*/  @P0 LDC.64 R2, c[0x0][0xa28] ;  /* 0x00028a00ff020b82 */ /* 0x000e300000000a00 */
[----:B------:R-:W1:Y:S01]  /*0dc0*/  @P1 LDC.64 R4, c[0x0][0xa18] ;  /* 0x00028600ff041b82 */ /* 0x000e620000000a00 */
[----:B0-----:R-:W-:-:S05]  /*0dd0*/  @P0 IMAD.WIDE R2, R47, 0x4, R2 ;  /* 0x000000042f020825 */ /* 0x001fca00078e0202 */
[----:B------:R0:W5:Y:S01]  /*0de0*/  @P0 LDG.E R7, desc[UR36][R2.64] ;  /* 0x0000002402070981 */ /* 0x000162000c1e1900 */
[----:B-1----:R-:W-:-:S05]  /*0df0*/  @P1 IMAD.WIDE R4, R47, 0x4, R4 ;  /* 0x000000042f041825 */ /* 0x002fca00078e0204 */
[----:B------:R0:W5:Y:S01]  /*0e00*/  @P1 LDG.E R17, desc[UR36][R4.64] ;  /* 0x0000002404111981 */ /* 0x000162000c1e1900 */
[----:B------:R-:W-:Y:S01]  /*0e10*/  UISETP.NE.U32.AND UP0, UPT, UR4, URZ, UPT ;  /* 0x0000003f0400728c */ /* 0x000fe2000bf05070 */
[----:B------:R-:W-:Y:S01]  /*0e20*/  ISETP.NE.U32.AND P2, PT, RZ, UR6, PT ;  /* 0x00000006ff007c0c */ /* 0x000fe2000bf45070 */
[----:B------:R-:W-:Y:S01]  /*0e30*/  IMAD.MOV.U32 R163, RZ, RZ, R46 ;  /* 0x000000ffffa37224 */ /* 0x000fe200078e002e */
[----:B------:R-:W-:Y:S01]  /*0e40*/  ULDC UR4, c[0x0][0x424] ;  /* 0x0001090000047ab9 */ /* 0x000fe20000000800 */
[----:B------:R-:W-:Y:S01]  /*0e50*/  UISETP.NE.AND.EX UP0, UPT, UR5, URZ, UPT, UP0 ;  /* 0x0000003f0500728c */ /* 0x000fe2000bf05300 */
[----:B------:R-:W-:Y:S02]  /*0e60*/  ISETP.NE.AND.EX P2, PT, RZ, UR7, PT, P2 ;  /* 0x00000007ff007c0c */ /* 0x000fe4000bf45320 */
[----:B------:R-:W-:Y:S01]  /*0e70*/  ULDC UR5, c[0x0][0x2f0] ;  /* 0x0000bc0000057ab9 */ /* 0x000fe20000000800 */
[----:B------:R-:W-:-:S04]  /*0e80*/  USEL UR4, UR4, 0x1, UP0 ;  /* 0x0000000104047887 */ /* 0x000fc80008000000 */
[----:B------:R-:W-:Y:S01]  /*0e90*/  UIMAD UR4, UR4, UR5, URZ ;  /* 0x00000005040472a4 */ /* 0x000fe2000f8e023f */
[----:B0-----:R-:W-:Y:S11]  /*0ea0*/  @P1 BRA `(.L_x_1237) ;  /* 0x0000000000281947 */ /* 0x001ff60003800000 */
[----:B------:R-:W-:Y:S01]  /*0eb0*/  ULDC.64 UR6, c[0x0][0xa00] ;  /* 0x0002800000067ab9 */ /* 0x000fe20000000a00 */
[----:B-----5:R-:W0:Y:S01]  /*0ec0*/  LDC R17, c[0x0][0x288] ;  /* 0x0000a200ff117b82 */ /* 0x020e220000000800 */
[----:B------:R-:W-:-:S04]  /*0ed0*/  ISETP.NE.U32.AND P0, PT, RZ, UR6, PT ;  /* 0x00000006ff007c0c */ /* 0x000fc8000bf05070 */
[----:B------:R-:W-:-:S13]  /*0ee0*/  ISETP.NE.AND.EX P0, PT, RZ, UR7, PT, P0 ;  /* 0x00000007ff007c0c */ /* 0x000fda000bf05300 */
[----:B------:R-:W-:Y:S05]  /*0ef0*/  @!P0 BRA `(.L_x_1237) ;  /* 0x0000000000148947 */ /* 0x000fea0003800000 */
[----:B------:R-:W1:Y:S02]  /*0f00*/  LDC.64 R2, c[0x0][0xa00] ;  /* 0x00028000ff027b82 */ /* 0x000e640000000a00 */
[----:B-1----:R-:W-:-:S05]  /*0f10*/  IMAD.WIDE R2, R47, 0x4, R2 ;  /* 0x000000042f027825 */ /* 0x002fca00078e0202 */
[----:B0-----:R-:W2:Y:S04]  /*0f20*/  LDG.E R17, desc[UR36][R2.64] ;  /* 0x0000002402117981 */ /* 0x001ea8000c1e1900 */
[----:B------:R-:W2:Y:S02]  /*0f30*/  LDG.E R0, desc[UR36][R2.64+0x4] ;  /* 0x0000042402007981 */ /* 0x000ea4000c1e1900 */
[----:B--2---:R-:W-:-:S07]  /*0f40*/  IMAD.IADD R17, R0, 0x1, -R17 ;  /* 0x0000000100117824 */ /* 0x004fce00078e0a11 */
.L_x_1237:
[----:B------:R-:W-:Y:S02]  /*0f50*/  IMAD.U32 R16, RZ, RZ, UR4 ;  /* 0x00000004ff107e24 */ /* 0x000fe4000f8e00ff */
[----:B------:R-:W-:Y:S01]  /*0f60*/  IMAD.MOV.U32 R164, RZ, RZ, R47 ;  /* 0x000000ffffa47224 */ /* 0x000fe200078e002f */
[----:B------:R-:W-:Y:S06]  /*0f70*/  @!P2 BRA `(.L_x_1238) ;  /* 0x000000000010a947 */ /* 0x000fec0003800000 */
[----:B------:R-:W1:Y:S02]  /*0f80*/  LDC.64 R2, c[0x0][0xa20] ;  /* 0x00028800ff027b82 */ /* 0x000e640000000a00 */
[----:B-1----:R-:W-:-:S05]  /*0f90*/  IMAD.WIDE R2, R47, 0x4, R2 ;  /* 0x000000042f027825 */ /* 0x002fca00078e0202 */
[----:B------:R1:W5:Y:S01]  /*0fa0*/  LDG.E R16, desc[UR36][R2.64] ;  /* 0x0000002402107981 */ /* 0x000362000c1e1900 */
[----:B------:R-:W-:Y:S05]  /*0fb0*/  BRA `(.L_x_1239) ;  /* 0x0000000000247947 */ /* 0x000fea0003800000 */
.L_x_1238:
[----:B------:R-:W-:Y:S02]  /*0fc0*/  ULDC.64 UR4, c[0x0][0xa08] ;  /* 0x0002820000047ab9 */ /* 0x000fe40000000a00 */
[----:B------:R-:W-:-:S04]  /*0fd0*/  ISETP.NE.U32.AND P0, PT, RZ, UR4, PT ;  /* 0x00000004ff007c0c */ /* 0x000fc8000bf05070 */
[----:B------:R-:W-:-:S13]  /*0fe0*/  ISETP.NE.AND.EX P0, PT, RZ, UR5, PT, P0 ;  /* 0x00000005ff007c0c */ /* 0x000fda000bf05300 */
[----:B------:R-:W-:Y:S05]  /*0ff0*/  @!P0 BRA `(.L_x_1239) ;  /* 0x0000000000148947 */ /* 0x000fea0003800000 */
[----:B------:R-:W1:Y:S02]  /*1000*/  LDC.64 R2, c[0x0][0xa08] ;  /* 0x00028200ff027b82 */ /* 0x000e640000000a00 */
[----:B-1----:R-:W-:-:S05]  /*1010*/  IMAD.WIDE R2, R47, 0x4, R2 ;  /* 0x000000042f027825 */ /* 0x002fca00078e0202 */
[----:B------:R-:W2:Y:S04]  /*1020*/  LDG.E R16, desc[UR36][R2.64] ;  /* 0x0000002402107981 */ /* 0x000ea8000c1e1900 */
[----:B------:R-:W2:Y:S02]  /*1030*/  LDG.E R5, desc[UR36][R2.64+0x4] ;  /* 0x0000042402057981 */ /* 0x000ea4000c1e1900 */
[----:B--2---:R-:W-:-:S07]  /*1040*/  IMAD.IADD R16, R5, 0x1, -R16 ;  /* 0x0000000105107824 */ /* 0x004fce00078e0a10 */
.L_x_1239:
[----:B------:R-:W2:Y:S01]  /*1050*/  LDL.LU R4, [R1] ;  /* 0x0000000001047983 */ /* 0x000ea20000300800 */
[----:B------:R-:W3:Y:S01]  /*1060*/  LDC R168, c[0x0][0x448] ;  /* 0x00011200ffa87b82 */ /* 0x000ee20000000800 */
[----:B------:R-:W-:Y:S02]  /*1070*/  IMAD.SHL.U32 R18, R45, 0x80, RZ ;  /* 0x000000802d127824 */ /* 0x000fe400078e00ff */
[----:B-----5:R-:W-:Y:S02]  /*1080*/  IMAD.IADD R16, R16, 0x1, -R7 ;  /* 0x0000000110107824 */ /* 0x020fe400078e0a07 */
[----:B------:R-:W-:-:S03]  /*1090*/  VIADD R0, R18, 0x7f ;  /* 0x0000007f12007836 */ /* 0x000fc60000000000 */
[----:B------:R-:W4:Y:S01]  /*10a0*/  LDC.64 R8, c[0x0][0x9e0] ;  /* 0x00027800ff087b82 */ /* 0x000f220000000a00 */
[----:B---3--:R-:W-:Y:S02]  /*10b0*/  ISETP.NE.AND P2, PT, R168, 0x1, PT ;  /* 0x00000001a800780c */ /* 0x008fe40003f45270 */
[----:B----4-:R-:W-:-:S11]  /*10c0*/  ISETP.GE.AND P1, PT, R9, 0x1, PT ;  /* 0x000000010900780c */ /* 0x010fd60003f26270 */
[----:B-1----:R-:W1:Y:S08]  /*10d0*/  @P2 LDC R3, c[0x0][0x44c] ;  /* 0x00011300ff032b82 */ /* 0x002e700000000800 */
[----:B------:R-:W3:Y:S01]  /*10e0*/  @P2 LDC R5, c[0x0][0x450] ;  /* 0x00011400ff052b82 */ /* 0x000ee20000000800 */
[----:B-1----:R-:W-:Y:S01]  /*10f0*/  @P2 IMAD.HI.U32 R2, R0, R3, RZ ;  /* 0x0000000300022227 */ /* 0x002fe200078e00ff */
[----:B0-----:R-:W-:-:S04]  /*1100*/  IADD3 R3, R16, 0x1, -R17 ;  /* 0x0000000110037810 */ /* 0x001fc80007ffe811 */
[----:B---3--:R-:W-:-:S05]  /*1110*/  @P2 SHF.R.U32.HI R0, RZ, R5, R2 ;  /* 0x00000005ff002219 */ /* 0x008fca0000011602 */
[----:B------:R-:W-:-:S04]  /*1120*/  IMAD.IADD R3, R3, 0x1, R0 ;  /* 0x0000000103037824 */ /* 0x000fc800078e0200 */
[----:B------:R-:W-:Y:S01]  /*1130*/  IMAD.IADD R0, R3, 0x1, R8 ;  /* 0x0000000103007824 */ /* 0x000fe200078e0208 */
[----:B--2---:R-:W-:-:S04]  /*1140*/  LOP3.LUT R4, R4, 0xffefffff, RZ, 0xc0, !PT ;  /* 0xffefffff04047812 */ /* 0x004fc800078ec0ff */
[----:B------:R-:W-:-:S04]  /*1150*/  @P2 LOP3.LUT R4, R4, 0x100000, RZ, 0xfc, !PT ;  /* 0x0010000004042812 */ /* 0x000fc800078efcff */
[----:B------:R-:W-:-:S04]  /*1160*/  LOP3.LUT R4, R4, 0xfff7ffff, RZ, 0xc0, !PT ;  /* 0xfff7ffff04047812 */ /* 0x000fc800078ec0ff */
[----:B------:R-:W-:-:S05]  /*1170*/  @P1 LOP3.LUT R4, R4, 0x80000, RZ, 0xfc, !PT ;  /* 0x0008000004041812 */ /* 0x000fca00078efcff */
[----:B------:R0:W-:Y:S01]  /*1180*/  STL [R1], R4 ;  /* 0x0000000401007387 */ /* 0x0001e20000100800 */
[----:B------:R-:W-:Y:S05]  /*1190*/  @!P1 BRA `(.L_x_1240) ;  /* 0x0000000000409947 */ /* 0x000fea0003800000 */
[C---:B------:R-:W-:Y:S01]  /*11a0*/  ISETP.GT.AND P0, PT, R3.reuse, RZ, PT ;  /* 0x000000ff0300720c */ /* 0x040fe20003f04270 */
[----:B------:R-:W-:-:S12]  /*11b0*/  VIADD R2, R3, 0xffffffff ;  /* 0xffffffff03027836 */ /* 0x000fd80000000000 */
[----:B------:R-:W-:Y:S05]  /*11c0*/  @P0 BRA `(.L_x_1241) ;  /* 0x00000000001c0947 */ /* 0x000fea0003800000 */
[----:B------:R-:W-:Y:S01]  /*11d0*/  ISETP.NE.AND P0, PT, R9, 0x1, PT ;  /* 0x000000010900780c */ /* 0x000fe20003f05270 */
[----:B------:R-:W-:-:S12]  /*11e0*/  IMAD.MOV R3, RZ, RZ, -R3 ;  /* 0x000000ffff037224 */ /* 0x000fd800078e0a03 */
[----:B0-----:R-:W0:Y:S02]  /*11f0*/  @P0 LDC.64 R4, c[0x0][0x9e8] ;  /* 0x00027a00ff040b82 */ /* 0x001e240000000a00 */
[----:B0-----:R-:W-:-:S05]  /*1200*/  @P0 IMAD.HI.U32 R2, R3, R4, RZ ;  /* 0x0000000403020227 */ /* 0x001fca00078e00ff */
[----:B------:R-:W-:-:S04]  /*1210*/  @P0 SHF.R.U32.HI R3, RZ, R5, R2 ;  /* 0x00000005ff030219 */ /* 0x000fc80000011602 */
[----:B------:R-:W-:Y:S01]  /*1220*/  LOP3.LUT R2, RZ, R3, RZ, 0x33, !PT ;  /* 0x00000003ff027212 */ /* 0x000fe200078e33ff */
[----:B------:R-:W-:Y:S06]  /*1230*/  BRA `(.L_x_1242) ;  /* 0x0000000000107947 */ /* 0x000fec0003800000 */
.L_x_1241:
[----:B------:R-:W-:-:S13]  /*1240*/  ISETP.NE.AND P0, PT, R9, 0x1, PT ;  /* 0x000000010900780c */ /* 0x000fda0003f05270 */
[----:B0-----:R-:W0:Y:S02]  /*1250*/  @P0 LDC.64 R4, c[0x0][0x9e8] ;  /* 0x00027a00ff040b82 */ /* 0x001e240000000a00 */
[----:B0-----:R-:W-:-:S05]  /*1260*/  @P0 IMAD.HI.U32 R4, R2, R4, RZ ;  /* 0x0000000402040227 */ /* 0x001fca00078e00ff */
[----:B------:R-:W-:-:S07]  /*1270*/  @P0 SHF.R.U32.HI R2, RZ, R5, R4 ;  /* 0x00000005ff020219 */ /* 0x000fce0000011604 */
.L_x_1242:
[----:B------:R-:W-:-:S05]  /*1280*/  IMAD R3, R2, R9, R9 ;  /* 0x0000000902037224 */ /* 0x000fca00078e0209 */
[----:B------:R-:W-:-:S07]  /*1290*/  VIMNMX R0, R0, R3, PT ;  /* 0x0000000300007248 */ /* 0x000fce0003fe0100 */
.L_x_1240:
[----:B------:R-:W1:Y:S01]  /*12a0*/  @P2 LDC R3, c[0x0][0x44c] ;  /* 0x00011300ff032b82 */ /* 0x000e620000000800 */
[----:B------:R-:W-:Y:S01]  /*12b0*/  VIADD R2, R0, 0x5f ;  /* 0x0000005f00027836 */ /* 0x000fe20000000000 */
[----:B------:R-:W-:Y:S01]  /*12c0*/  ULDC UR4, c[0x0][0x9dc] ;  /* 0x0002770000047ab9 */ /* 0x000fe20000000800 */
[----:B------:R-:W-:Y:S02]  /*12d0*/  VIADD R0, R16, 0x5f ;  /* 0x0000005f10007836 */ /* 0x000fe40000000000 */
[----:B0-----:R-:W-:Y:S02]  /*12e0*/  IMAD.MOV.U32 R4, RZ, RZ, R18 ;  /* 0x000000ffff047224 */ /* 0x001fe400078e0012 */
[----:B------:R-:W-:Y:S01]  /*12f0*/  IMAD.HI R0, R0, 0x2aaaaaab, RZ ;  /* 0x2aaaaaab00007827 */ /* 0x000fe200078e02ff */
[----:B------:R-:W0:Y:S03]  /*1300*/  @P2 LDC R6, c[0x0][0x450] ;  /* 0x00011400ff062b82 */ /* 0x000e260000000800 */
[----:B------:R-:W-:-:S04]  /*1310*/  IMAD.HI R2, R2, 0x2aaaaaab, RZ ;  /* 0x2aaaaaab02027827 */ /* 0x000fc800078e02ff */
[----:B------:R-:W-:Y:S01]  /*1320*/  IMAD.IADD R73, R16, 0x1, -R17 ;  /* 0x0000000110497824 */ /* 0x000fe200078e0a11 */
[----:B------:R-:W-:-:S04]  /*1330*/  SHF.R.U32.HI R5, RZ, 0x1f, R2 ;  /* 0x0000001fff057819 */ /* 0x000fc80000011602 */
[----:B------:R-:W-:Y:S01]  /*1340*/  LEA.HI.SX32 R72, R2, R5, 0x1c ;  /* 0x0000000502487211 */ /* 0x000fe200078fe2ff */
[----:B-1----:R-:W-:-:S05]  /*1350*/  @P2 IMAD.HI.U32 R3, R18, R3, RZ ;  /* 0x0000000312032227 */ /* 0x002fca00078e00ff */
[----:B0-----:R-:W-:Y:S02]  /*1360*/  @P2 SHF.R.U32.HI R4, RZ, R6, R3 ;  /* 0x00000006ff042219 */ /* 0x001fe40000011603 */
[----:B------:R-:W-:-:S04]  /*1370*/  SHF.R.U32.HI R3, RZ, 0x1f, R0 ;  /* 0x0000001fff037819 */ /* 0x000fc80000011600 */
[----:B------:R-:W-:Y:S01]  /*1380*/  LEA.HI.SX32 R3, R0, R3, 0x1c ;  /* 0x0000000300037211 */ /* 0x000fe200078fe2ff */
[----:B------:R-:W-:-:S03]  /*1390*/  IMAD.IADD R0, R73, 0x1, R4 ;  /* 0x0000000149007824 */ /* 0x000fc600078e0204 */
[----:B------:R-:W-:Y:S01]  /*13a0*/  VIMNMX R72, R3, R72, PT ;  /* 0x0000004803487248 */ /* 0x000fe20003fe0100 */
        /* <DEDUP_REMOVED lines=11> */
.L_x_1244:
[----:B------:R-:W-:-:S13]  /*1460*/  ISETP.NE.AND P0, PT, R9, 0x1, PT ;  /* 0x000000010900780c */ /* 0x000fda0003f05270 */
[----:B------:R-:W0:Y:S02]  /*1470*/  @P0 LDC.64 R4, c[0x0][0x9e8] ;  /* 0x00027a00ff040b82 */ /* 0x000e240000000a00 */
[----:B0-----:R-:W-:-:S05]  /*1480*/  @P0 IMAD.HI.U32 R4, R0, R4, RZ ;  /* 0x0000000400040227 */ /* 0x001fca00078e00ff */
[----:B------:R-:W-:-:S07]  /*1490*/  @P0 SHF.R.U32.HI R0, RZ, R5, R4 ;  /* 0x00000005ff000219 */ /* 0x000fce0000011604 */
.L_x_1245:
[----:B------:R-:W-:-:S05]  /*14a0*/  IMAD R3, R0, R9, RZ ;  /* 0x0000000900037224 */ /* 0x000fca00078e02ff */
[----:B------:R-:W-:-:S07]  /*14b0*/  VIMNMX R2, R2, R3, !PT ;  /* 0x0000000302027248 */ /* 0x000fce0007fe0100 */
.L_x_1243:
        /* <DEDUP_REMOVED lines=37> */
[----:B------:R-:W-:Y:S02]  /*1710*/  IMAD.MOV.U32 R8, RZ, RZ, RZ ;  /* 0x000000ffff087224 */ /* 0x000fe400078e00ff */
[----:B------:R-:W-:Y:S02]  /*1720*/  IMAD.MOV.U32 R91, RZ, RZ, RZ ;  /* 0x000000ffff5b7224 */ /* 0x000fe400078e00ff */
[----:B------:R-:W-:-:S02]  /*1730*/  IMAD.MOV.U32 R10, RZ, RZ, RZ ;  /* 0x000000ffff0a7224 */ /* 0x000fc400078e00ff */
        /* <DEDUP_REMOVED lines=35> */
.L_x_1247:
        /* <DEDUP_REMOVED lines=8> */
.L_x_1439:
[----:B------:R-:W-:Y:S05]  /*19f0*/  @!P0 BRA `(.L_x_1249) ;  /* 0x0000000000048947 */ /* 0x000fea0003800000 */
[----:B------:R-:W-:Y:S01]  /*1a00*/  BPT.TRAP 0x1 ;  /* 0x000000040000795c */ /* 0x000fe20000300000 */
.L_x_1249:
[----:B------:R-:W-:Y:S02]  /*1a10*/  IMAD.U32 R15, RZ, RZ, UR38 ;  /* 0x00000026ff0f7e24 */ /* 0x000fe4000f8e00ff */
[----:B0-----:R-:W-:-:S03]  /*1a20*/  IMAD.U32 R0, RZ, RZ, UR39 ;  /* 0x00000027ff007e24 */ /* 0x001fc6000f8e00ff */
[----:B------:R-:W-:Y:S02]  /*1a30*/  LEA R15, R15, UR40, 0x3 ;  /* 0x000000280f0f7c11 */ /* 0x000fe4000f8e18ff */
[----:B------:R-:W-:-:S04]  /*1a40*/  SHF.L.U32 R0, R0, 0x1f, RZ ;  /* 0x0000001f00007819 */ /* 0x000fc800000006ff */
[----:B------:R0:W1:Y:S01]  /*1a50*/  SYNCS.PHASECHK.TRANS64.TRYWAIT P1, [R15+URZ+0x2a830], R0 ;  /* 0x02a830000f0075a7 */ /* 0x000062000802017f */
[----:B------:R-:W-:Y:S05]  /*1a60*/  @!P0 BRA `(.L_x_1250) ;  /* 0x0000000000048947 */ /* 0x000fea0003800000 */
[----:B------:R-:W-:Y:S01]  /*1a70*/  BPT.TRAP 0x1 ;  /* 0x000000040000795c */ /* 0x000fe20000300000 */
.L_x_1250:
[----:B-1----:R-:W-:Y:S05]  /*1a80*/  @P1 BRA `(.L_x_1251) ;  /* 0x0000000000081947 */ /* 0x002fea0003800000 */
[----:B------:R-:W1:Y:S02]  /*1a90*/  SYNCS.PHASECHK.TRANS64.TRYWAIT P1, [R15+URZ+0x2a830], R0 ;  /* 0x02a830000f0075a7 */ /* 0x000e64000802017f */
[----:B-1----:R-:W-:Y:S05]  /*1aa0*/  @!P1 BRA `(.L_x_1252) ;  /* 0x0000014400f09947 */ /* 0x002fea0003800000 */
.L_x_1251:
        /* <DEDUP_REMOVED lines=99> */
.L_x_1253:
[----:B------:R-:W2:Y:S01]  /*20e0*/  LDL R90, [R1] ;  /* 0x00000000015a7983 */ /* 0x000ea20000100800 */
[----:B------:R-:W-:Y:S01]  /*20f0*/  ISETP.NE.AND P2, PT, R168, 0x1, PT ;  /* 0x00000001a800780c */ /* 0x000fe20003f45270 */
[----:B------:R-:W-:Y:S01]  /*2100*/  ULDC UR5, c[0x0][0x9d8] ;  /* 0x0002760000057ab9 */ /* 0x000fe20000000800 */
[----:B------:R-:W-:Y:S01]  /*2110*/  R2UR UR4, R15 ;  /* 0x000000000f0472ca */ /* 0x000fe200000e0000 */
[----:B------:R-:W-:Y:S01]  /*2120*/  FMUL.FTZ R3, R27, UR5 ;  /* 0x000000051b037c20 */ /* 0x000fe20008410000 */
[----:B------:R-:W-:Y:S01]  /*2130*/  FMUL.FTZ R25, R25, UR5 ;  /* 0x0000000519197c20 */ /* 0x000fe20008410000 */
[----:B------:R-:W-:Y:S01]  /*2140*/  FMUL.FTZ R9, R30, UR5 ;  /* 0x000000051e097c20 */ /* 0x000fe20008410000 */
[----:B------:R-:W-:Y:S01]  /*2150*/  FMUL.FTZ R28, R28, UR5 ;  /* 0x000000051c1c7c20 */ /* 0x000fe20008410000 */
[----:B01----:R-:W-:Y:S01]  /*2160*/  IMAD.MOV.U32 R15, RZ, RZ, -0x60 ;  /* 0xffffffa0ff0f7424 */ /* 0x003fe200078e00ff */
[----:B------:R0:W1:Y:S01]  /*2170*/  MUFU.TANH R74, R25 ;  /* 0x00000019004a7308 */ /* 0x0000620000002400 */
[----:B------:R-:W-:Y:S01]  /*2180*/  FMUL.FTZ R13, R24, UR5 ;  /* 0x00000005180d7c20 */ /* 0x000fe20008410000 */
[----:B------:R-:W-:Y:S01]  /*2190*/  FMUL.FTZ R0, R26, UR5 ;  /* 0x000000051a007c20 */ /* 0x000fe20008410000 */
[----:B------:R-:W-:Y:S01]  /*21a0*/  FMUL.FTZ R29, R29, UR5 ;  /* 0x000000051d1d7c20 */ /* 0x000fe20008410000 */
[----:B------:R-:W-:Y:S01]  /*21b0*/  FMUL.FTZ R11, R31, UR5 ;  /* 0x000000051f0b7c20 */ /* 0x000fe20008410000 */
[----:B------:R-:W3:Y:S01]  /*21c0*/  @P2 LDC R10, c[0x0][0x44c] ;  /* 0x00011300ff0a2b82 */ /* 0x000ee20000000800 */
[----:B------:R-:W-:Y:S01]  /*21d0*/  FMUL.FTZ R32, R32, UR5 ;  /* 0x0000000520207c20 */ /* 0x000fe20008410000 */
[----:B------:R-:W-:Y:S01]  /*21e0*/  UIADD3 UR4, UR4, 0x2a840, URZ ;  /* 0x0002a84004047890 */ /* 0x000fe2000fffe03f */
[----:B------:R4:W1:Y:S01]  /*21f0*/  MUFU.TANH R75, R28 ;  /* 0x0000001c004b7308 */ /* 0x0008620000002400 */
[----:B0-----:R-:W-:-:S02]  /*2200*/  IMAD.IADD R25, R22, 0x1, R18 ;  /* 0x0000000116197824 */ /* 0x001fc400078e0212 */
[----:B------:R-:W-:Y:S01]  /*2210*/  FMUL.FTZ R33, R33, UR5 ;  /* 0x0000000521217c20 */ /* 0x000fe20008410000 */
[----:B------:R-:W-:Y:S01]  /*2220*/  UPRMT UR4, UR60, 0x654, UR4 ;  /* 0x000006543c047896 */ /* 0x000fe20008000004 */
[----:B------:R-:W-:Y:S01]  /*2230*/  FMUL.FTZ R14, R34, UR5 ;  /* 0x00000005220e7c20 */ /* 0x000fe20008410000 */
[----:B------:R-:W0:Y:S01]  /*2240*/  @P2 LDC R27, c[0x0][0x450] ;  /* 0x00011400ff1b2b82 */ /* 0x000e220000000800 */
[----:B------:R-:W-:Y:S01]  /*2250*/  FMUL.FTZ R20, R35, UR5 ;  /* 0x0000000523147c20 */ /* 0x000fe20008410000 */
[----:B------:R-:W-:Y:S01]  /*2260*/  FMUL.FTZ R36, R36, UR5 ;  /* 0x0000000524247c20 */ /* 0x000fe20008410000 */
[----:B------:R-:W-:Y:S01]  /*2270*/  FMUL.FTZ R37, R37, UR5 ;  /* 0x0000000525257c20 */ /* 0x000fe20008410000 */
[----:B----4-:R-:W-:Y:S02]  /*2280*/  IMAD R28, R72, R15, 0x61 ;  /* 0x00000061481c7424 */ /* 0x010fe400078e020f */
        /* <DEDUP_REMOVED lines=30> */
[----:B------:R-:W-:Y:S01]  /*2470*/  FMUL.FTZ R63, R63, UR5 ;  /* 0x000000053f3f7c20 */ /* 0x000fe20008410000 */
[----:B------:R-:W-:Y:S01]  /*2480*/  IMAD R15, R72, -0x60, R16 ;  /* 0xffffffa0480f7824 */ /* 0x000fe200078e0210 */
[----:B------:R-:W3:Y:S01]  /*2490*/  MUFU.TANH R13, R13 ;  /* 0x0000000d000d7308 */ /* 0x000ee20000002400 */
[----:B------:R-:W-:Y:S01]  /*24a0*/  IMAD R27, R19, -0x2, R28 ;  /* 0xfffffffe131b7824 */ /* 0x000fe200078e021c */
[----:B------:R-:W-:Y:S01]  /*24b0*/  ULDC UR50, c[0x0][0x9dc] ;  /* 0x0002770000327ab9 */ /* 0x000fe20000000800 */
[----:B------:R-:W-:Y:S01]  /*24c0*/  FMUL.FTZ R43, R43, UR5 ;  /* 0x000000052b2b7c20 */ /* 0x000fe20008410000 */
[----:B------:R-:W-:Y:S01]  /*24d0*/  SYNCS.ARRIVE.TRANS64.RED.A1T0 RZ, [UR4], RZ ;  /* 0x000000ffffff79a7 */ /* 0x000fe20008100404 */
[----:B------:R-:W-:-:S02]  /*24e0*/  VIADD R26, R15, 0x60 ;  /* 0x000000600f1a7836 */ /* 0x000fc40000000000 */
[----:B------:R-:W-:Y:S01]  /*24f0*/  FMUL.FTZ R51, R51, UR5 ;  /* 0x0000000533337c20 */ /* 0x000fe20008410000 */
[----:B------:R-:W-:Y:S01]  /*2500*/  FMUL.FTZ R56, R56, UR5 ;  /* 0x0000000538387c20 */ /* 0x000fe20008410000 */
[----:B------:R-:W4:Y:S01]  /*2510*/  MUFU.TANH R0, R0 ;  /* 0x0000000000007308 */ /* 0x000f220000002400 */
[----:B------:R-:W-:Y:S01]  /*2520*/  ULOP3.LUT UR4, URZ, UR50, URZ, 0x33, !UPT ;  /* 0x000000323f047292 */ /* 0x000fe2000f8e333f */
[----:B------:R-:W-:Y:S01]  /*2530*/  IADD3 R15, -R17, R27, R16 ;  /* 0x0000001b110f7210 */ /* 0x000fe20007ffe110 */
[----:B------:R-:W-:Y:S01]  /*2540*/  FMUL.FTZ R53, R53, UR5 ;  /* 0x0000000535357c20 */ /* 0x000fe20008410000 */
[----:B------:R-:W-:Y:S01]  /*2550*/  FMUL.FTZ R59, R59, UR5 ;  /* 0x000000053b3b7c20 */ /* 0x000fe20008410000 */
[----:B------:R-:W-:Y:S01]  /*2560*/  FMUL.FTZ R60, R60, UR5 ;  /* 0x000000053c3c7c20 */ /* 0x000fe20008410000 */
[----:B------:R-:W-:Y:S02]  /*2570*/  ULDC UR5, c[0x0][0x9e0] ;  /* 0x0002780000057ab9 */ /* 0x000fe40000000800 */
        /* <DEDUP_REMOVED lines=28> */
[----:B------:R-:W0:Y:S01]  /*2740*/  MUFU.TANH R62, R62 ;  /* 0x0000003e003e7308 */ /* 0x000e220000002400 */
[----:B--2---:R-:W-:-:S07]  /*2750*/  LOP3.LUT P1, RZ, R90, 0x80000, RZ, 0xc0, !PT ;  /* 0x000800005aff7812 */ /* 0x004fce000782c0ff */
[----:B------:R-:W2:Y:S08]  /*2760*/  MUFU.TANH R81, R63 ;  /* 0x0000003f00517308 */ /* 0x000eb00000002400 */
        /* <DEDUP_REMOVED lines=10> */
[----:B------:R1:W2:Y:S01]  /*2810*/  MUFU.TANH R39, R56 ;  /* 0x0000003800277308 */ /* 0x0002a20000002400 */
[----:B-----5:R-:W-:-:S07]  /*2820*/  IMAD R51, R19, -0x2, R26 ;  /* 0xfffffffe13337824 */ /* 0x020fce00078e021a */
[----:B------:R5:W2:Y:S01]  /*2830*/  MUFU.TANH R43, R53 ;  /* 0x00000035002b7308 */ /* 0x000aa20000002400 */
[----:B-1----:R-:W-:-:S05]  /*2840*/  VIADD R56, R15, UR5 ;  /* 0x000000050f387c36 */ /* 0x002fca0008000000 */
[----:B0-----:R-:W-:Y:S02]  /*2850*/  VIADDMNMX R26, R30, R56, R51, PT ;  /* 0x000000381e1a7246 */ /* 0x001fe40003800133 */
[----:B------:R0:W1:Y:S01]  /*2860*/  MUFU.TANH R78, R59 ;  /* 0x0000003b004e7308 */ /* 0x0000620000002400 */
[----:B-----5:R-:W-:-:S07]  /*2870*/  VIADD R53, R15, UR4 ;  /* 0x000000040f357c36 */ /* 0x020fce0008000000 */
[----:B------:R5:W1:Y:S01]  /*2880*/  MUFU.TANH R35, R60 ;  /* 0x0000003c00237308 */ /* 0x000a620000002400 */
[----:B0-----:R-:W-:Y:S02]  /*2890*/  VIADD R59, R28, 0xffffffff ;  /* 0xffffffff1c3b7836 */ /* 0x001fe40000000000 */
[----:B------:R-:W-:Y:S02]  /*28a0*/  IMAD.IADD R28, R53, 0x1, R30 ;  /* 0x00000001351c7824 */ /* 0x000fe400078e021e */
[----:B-----5:R-:W-:Y:S01]  /*28b0*/  VIADD R60, R27, 0xffffffff ;  /* 0xffffffff1b3c7836 */ /* 0x020fe20000000000 */
[----:B--234-:R-:W-:Y:S06]  /*28c0*/  @!P1 BRA `(.L_x_1254) ;  /* 0x00000000005c9947 */ /* 0x01cfec0003800000 */
[----:B------:R-:W-:Y:S01]  /*28d0*/  IADD3 R15, -R17, R16, R30 ;  /* 0x00000010110f7210 */ /* 0x000fe20007ffe11e */
        /* <DEDUP_REMOVED lines=12> */
.L_x_1256:
[----:B------:R-:W-:Y:S02]  /*29a0*/  ULDC UR4, c[0x0][0x9e4] ;  /* 0x0002790000047ab9 */ /* 0x000fe40000000800 */
[----:B------:R-:W-:-:S05]  /*29b0*/  IMAD.U32 R27, RZ, RZ, UR4 ;  /* 0x00000004ff1b7e24 */ /* 0x000fca000f8e00ff */
[----:B------:R-:W-:-:S13]  /*29c0*/  ISETP.NE.AND P1, PT, R27, 0x1, PT ;  /* 0x000000011b00780c */ /* 0x000fda0003f25270 */
[----:B------:R-:W0:Y:S02]  /*29d0*/  @P1 LDC.64 R66, c[0x0][0x9e8] ;  /* 0x00027a00ff421b82 */ /* 0x000e240000000a00 */
[----:B0-----:R-:W-:-:S05]  /*29e0*/  @P1 IMAD.HI.U32 R30, R15, R66, RZ ;  /* 0x000000420f1e1227 */ /* 0x001fca00078e00ff */
[----:B------:R-:W-:-:S07]  /*29f0*/  @P1 SHF.R.U32.HI R15, RZ, R67, R30 ;  /* 0x00000043ff0f1219 */ /* 0x000fce000001161e */
.L_x_1257:
[----:B------:R-:W-:Y:S05]  /*2a00*/  BSYNC B0 ;  /* 0x0000000000007941 */ /* 0x000fea0003800000 */
.L_x_1255:
[----:B------:R-:W-:-:S05]  /*2a10*/  IMAD R15, R15, R27, R60 ;  /* 0x0000001b0f0f7224 */ /* 0x000fca00078e023c */
[----:B------:R-:W-:Y:S02]  /*2a20*/  VIADDMNMX R26, R15, R27, R26, PT ;  /* 0x0000001b0f1a7246 */ /* 0x000fe4000380011a */
[----:B------:R-:W-:-:S07]  /*2a30*/  VIMNMX R28, R28, R15, !PT ;  /* 0x0000000f1c1c7248 */ /* 0x000fce0007fe0100 */
.L_x_1254:
[C---:B------:R-:W-:Y:S01]  /*2a40*/  ISETP.GE.AND P6, PT, R59.reuse, 0x9, PT ;  /* 0x000000093b00780c */ /* 0x040fe20003fc6270 */
[----:B------:R-:W0:Y:S01]  /*2a50*/  SHFL.IDX PT, R30, R25, 0x1, 0x1c1f ;  /* 0x003c1f00191e7f89 */ /* 0x000e2200000e0000 */
[C---:B------:R-:W-:Y:S02]  /*2a60*/  ISETP.GE.AND P1, PT, R59.reuse, 0x2, PT ;  /* 0x000000023b00780c */ /* 0x040fe40003f26270 */
        /* <DEDUP_REMOVED lines=34> */
[C---:B------:R-:W-:Y:S02]  /*2c90*/  ISETP.GE.AND P3, PT, R59.reuse, 0x22, PT ;  /* 0x000000223b00780c */ /* 0x040fe40003f66270 */
        /* <DEDUP_REMOVED lines=50> */
[----:B-1----:R-:W-:Y:S02]  /*2fc0*/  FSEL R35, R35, -INF , !P2 ;  /* 0xff80000023237808 */ /* 0x002fe40005000000 */
        /* <DEDUP_REMOVED lines=24> */
[----:B------:R-:W-:Y:S01]  /*3150*/  ISETP.GT.AND P5, PT, R28, 0x59, !P5 ;  /* 0x000000591c00780c */ /* 0x000fe20006fa4270 */
[----:B0-----:R-:W-:-:S03]  /*3160*/  IMAD.IADD R28, R53, 0x1, R30 ;  /* 0x00000001351c7824 */ /* 0x001fc600078e021e */
[----:B------:R-:W-:Y:S02]  /*3170*/  ISETP.LT.OR P5, PT, R26, 0x5a, P5 ;  /* 0x0000005a1a00780c */ /* 0x000fe40002fa1670 */
[----:B------:R-:W-:Y:S02]  /*3180*/  VIADDMNMX R26, R30, R56, R51, PT ;  /* 0x000000381e1a7246 */ /* 0x000fe40003800133 */
[----:B------:R-:W-:Y:S02]  /*3190*/  FSEL R29, R69, -INF , !P5 ;  /* 0xff800000451d7808 */ /* 0x000fe40006800000 */
[----:B------:R-:W-:-:S13]  /*31a0*/  LOP3.LUT P5, RZ, R90, 0x80000, RZ, 0xc0, !PT ;  /* 0x000800005aff7812 */ /* 0x000fda00078ac0ff */
[----:B------:R-:W-:Y:S05]  /*31b0*/  @!P5 BRA `(.L_x_1258) ;  /* 0x00000000005cd947 */ /* 0x000fea0003800000 */
        /* <DEDUP_REMOVED lines=13> */
.L_x_1260:
[----:B------:R-:W-:Y:S02]  /*3290*/  ULDC UR4, c[0x0][0x9e4] ;  /* 0x0002790000047ab9 */ /* 0x000fe40000000800 */
[----:B------:R-:W-:-:S05]  /*32a0*/  IMAD.U32 R25, RZ, RZ, UR4 ;  /* 0x00000004ff197e24 */ /* 0x000fca000f8e00ff */
[----:B------:R-:W-:-:S13]  /*32b0*/  ISETP.NE.AND P5, PT, R25, 0x1, PT ;  /* 0x000000011900780c */ /* 0x000fda0003fa5270 */
[----:B------:R-:W0:Y:S02]  /*32c0*/  @P5 LDC.64 R40, c[0x0][0x9e8] ;  /* 0x00027a00ff285b82 */ /* 0x000e240000000a00 */
[----:B0-----:R-:W-:-:S05]  /*32d0*/  @P5 IMAD.HI.U32 R30, R13, R40, RZ ;  /* 0x000000280d1e5227 */ /* 0x001fca00078e00ff */
[----:B------:R-:W-:-:S07]  /*32e0*/  @P5 SHF.R.U32.HI R13, RZ, R41, R30 ;  /* 0x00000029ff0d5219 */ /* 0x000fce000001161e */
.L_x_1261:
[----:B------:R-:W-:Y:S05]  /*32f0*/  BSYNC B0 ;  /* 0x0000000000007941 */ /* 0x000fea0003800000 */
.L_x_1259:
[----:B------:R-:W-:-:S05]  /*3300*/  IMAD R13, R13, R25, R60 ;  /* 0x000000190d0d7224 */ /* 0x000fca00078e023c */
[----:B------:R-:W-:Y:S02]  /*3310*/  VIADDMNMX R26, R13, R25, R26, PT ;  /* 0x000000190d1a7246 */ /* 0x000fe4000380011a */
[----:B------:R-:W-:-:S07]  /*3320*/  VIMNMX R28, R28, R13, !PT ;  /* 0x0000000d1c1c7248 */ /* 0x000fce0007fe0100 */
.L_x_1258:
        /* <DEDUP_REMOVED lines=56> */
[----:B------:R-:W-:Y:S02]  /*36b0*/  ISETP.NE.AND P6, PT, R75, RZ, PT ;  /* 0x000000ff4b00720c */ /* 0x000fe40003fc5270 */
[----:B------:R-:W-:Y:S01]  /*36c0*/  FSEL R75, R46, -INF , !P1 ;  /* 0xff8000002e4b7808 */ /* 0x000fe20004800000 */
[----:B------:R-:W-:Y:S01]  /*36d0*/  IMAD.MOV.U32 R46, RZ, RZ, R18 ;  /* 0x000000ffff2e7224 */ /* 0x000fe200078e0012 */
        /* <DEDUP_REMOVED lines=17> */
[----:B------:R-:W-:Y:S02]  /*37f0*/  ISETP.NE.AND P1, PT, R48, RZ, PT ;  /* 0x000000ff3000720c */ /* 0x000fe40003f25270 */
        /* <DEDUP_REMOVED lines=90> */
[----:B------:R-:W-:Y:S01]  /*3da0*/  MUFU.EX2 R158, R158 ;  /* 0x0000009e009e7308 */ /* 0x000fe20000000800 */
[-CC-:B------:R-:W-:Y:S01]  /*3db0*/  FFMA.FTZ R43, R43, R14.reuse, -R30.reuse ;  /* 0x0000000e2b2b7223 */ /* 0x180fe2000001081e */
[--C-:B------:R-:W-:Y:S01]  /*3dc0*/  FFMA.FTZ R39, R39, R14, -R30.reuse ;  /* 0x0000000e27277223 */ /* 0x100fe2000001081e */
[----:B------:R-:W-:Y:S01]  /*3dd0*/  FMNMX.FTZ R20, R89, R20, !PT ;  /* 0x0000001459147209 */ /* 0x000fe20007810000 */
[-CC-:B------:R-:W-:Y:S01]  /*3de0*/  FFMA.FTZ R37, R37, R14.reuse, -R30.reuse ;  /* 0x0000000e25257223 */ /* 0x180fe2000001081e */
[-CC-:B------:R-:W-:Y:S01]  /*3df0*/  FFMA.FTZ R35, R35, R14.reuse, -R30.reuse ;  /* 0x0000000e23237223 */ /* 0x180fe2000001081e */
[-CC-:B------:R-:W-:Y:S01]  /*3e00*/  FFMA.FTZ R31, R31, R14.reuse, -R30.reuse ;  /* 0x0000000e1f1f7223 */ /* 0x180fe2000001081e */
[----:B------:R-:W-:Y:S01]  /*3e10*/  FFMA.FTZ R27, R27, R14, -R30 ;  /* 0x0000000e1b1b7223 */ /* 0x000fe2000001081e */
[----:B------:R-:W1:Y:S01]  /*3e20*/  SHFL.BFLY PT, R55, R20, 0x2, 0x1f ;  /* 0x0c401f0014377f89 */ /* 0x000e6200000e0000 */
[----:B------:R2:W-:Y:S01]  /*3e30*/  MUFU.EX2 R99, R10 ;  /* 0x0000000a00637308 */ /* 0x0005e20000000800 */
[----:B------:R-:W-:-:S07]  /*3e40*/  ISETP.NE.AND P5, PT, R168, 0x1, PT ;  /* 0x00000001a800780c */ /* 0x000fce0003fa5270 */
[----:B------:R-:W-:Y:S01]  /*3e50*/  MUFU.EX2 R32, R32 ;  /* 0x0000002000207308 */ /* 0x000fe20000000800 */
[----:B--2---:R-:W-:-:S05]  /*3e60*/  FFMA.FTZ R10, R15, R14, -R30 ;  /* 0x0000000e0f0a7223 */ /* 0x004fca000001081e */
[----:B------:R-:W2:Y:S02]  /*3e70*/  @P5 LDC R48, c[0x0][0x450] ;  /* 0x00011400ff305b82 */ /* 0x000ea40000000800 */
[----:B------:R-:W3:Y:S01]  /*3e80*/  MUFU.EX2 R93, R34 ;  /* 0x00000022005d7308 */ /* 0x000ee20000000800 */
[----:B-1----:R-:W-:-:S07]  /*3e90*/  FMNMX.FTZ R55, R20, R55, !PT ;  /* 0x0000003714377209 */ /* 0x002fce0007810000 */
[----:B------:R0:W-:Y:S01]  /*3ea0*/  MUFU.EX2 R138, R29 ;  /* 0x0000001d008a7308 */ /* 0x0001e20000000800 */
[----:B------:R-:W1:Y:S07]  /*3eb0*/  SHFL.BFLY PT, R2, R55, 0x1, 0x1f ;  /* 0x0c201f0037027f89 */ /* 0x000e6e00000e0000 */
[----:B------:R-:W-:Y:S01]  /*3ec0*/  MUFU.EX2 R36, R36 ;  /* 0x0000002400247308 */ /* 0x000fe20000000800 */
[----:B0-----:R-:W-:Y:S01]  /*3ed0*/  FADD.FTZ R29, R156, R25 ;  /* 0x000000199c1d7221 */ /* 0x001fe20000010000 */
[----:B---3--:R-:W-:-:S02]  /*3ee0*/  F2FP.F16.F32.PACK_AB R152, R93, R32 ;  /* 0x000000205d98723e */ /* 0x008fc400000000ff */
[----:B------:R-:W-:Y:S01]  /*3ef0*/  F2FP.F16.F32.PACK_AB R156, R25, R156 ;  /* 0x0000009c199c723e */ /* 0x000fe200000000ff */
[----:B------:R-:W-:Y:S01]  /*3f00*/  FADD.FTZ R38, R158, R29 ;  /* 0x0000001d9e267221 */ /* 0x000fe20000010000 */
[C---:B------:R-:W-:Y:S02]  /*3f10*/  F2FP.F16.F32.PACK_AB R158, R91.reuse, R158 ;  /* 0x0000009e5b9e723e */ /* 0x040fe400000000ff */
[----:B------:R-:W0:Y:S01]  /*3f20*/  MUFU.EX2 R95, R24 ;  /* 0x00000018005f7308 */ /* 0x000e220000000800 */
[----:B------:R-:W-:-:S04]  /*3f30*/  FADD.FTZ R29, R91, R38 ;  /* 0x000000265b1d7221 */ /* 0x000fc80000010000 */
[----:B------:R-:W-:-:S03]  /*3f40*/  FADD.FTZ R40, R32, R29 ;  /* 0x0000001d20287221 */ /* 0x000fc60000010000 */
[----:B------:R-:W3:Y:S01]  /*3f50*/  MUFU.EX2 R28, R28 ;  /* 0x0000001c001c7308 */ /* 0x000ee20000000800 */
[----:B-1----:R-:W-:-:S04]  /*3f60*/  FMNMX.FTZ R15, R55, R2, !PT ;  /* 0x00000002370f7209 */ /* 0x002fc80007810000 */
[C---:B------:R-:W-:Y:S01]  /*3f70*/  FSETP.NEU.FTZ.AND P1, PT, R15.reuse, -INF , PT ;  /* 0xff8000000f00780b */ /* 0x040fe20003f3d000 */
[----:B------:R-:W-:Y:S02]  /*3f80*/  FMUL.FTZ R2, R15, R14 ;  /* 0x0000000e0f027220 */ /* 0x000fe40000410000 */
[----:B------:R1:W-:Y:S01]  /*3f90*/  MUFU.EX2 R142, R33 ;  /* 0x00000021008e7308 */ /* 0x0003e20000000800 */
[----:B0-----:R-:W-:Y:S02]  /*3fa0*/  F2FP.F16.F32.PACK_AB R154, R95, R36 ;  /* 0x000000245f9a723e */ /* 0x001fe400000000ff */
[----:B------:R-:W-:Y:S02]  /*3fb0*/  FSEL R2, R2, RZ, P1 ;  /* 0x000000ff02027208 */ /* 0x000fe40000800000 */
[----:B---3--:R-:W-:-:S03]  /*3fc0*/  F2FP.F16.F32.PACK_AB R148, R97, R28 ;  /* 0x0000001c6194723e */ /* 0x008fc600000000ff */
        /* <DEDUP_REMOVED lines=9> */
[-C--:B------:R-:W-:Y:S01]  /*4060*/  FFMA.FTZ R67, R67, R14.reuse, -R2 ;  /* 0x0000000e43437223 */ /* 0x080fe20000010802 */
[----:B-1----:R-:W-:Y:S01]  /*4070*/  FADD.FTZ R33, R93, R40 ;  /* 0x000000285d217221 */ /* 0x002fe20000010000 */
[-CC-:B------:R-:W-:Y:S01]  /*4080*/  FFMA.FTZ R69, R69, R14.reuse, -R2.reuse ;  /* 0x0000000e45457223 */ /* 0x180fe20000010802 */
[-CC-:B------:R-:W-:Y:S01]  /*4090*/  FFMA.FTZ R71, R71, R14.reuse, -R2.reuse ;  /* 0x0000000e47477223 */ /* 0x180fe20000010802 */
[-CC-:B------:R-:W-:Y:S01]  /*40a0*/  FFMA.FTZ R75, R75, R14.reuse, -R2.reuse ;  /* 0x0000000e4b4b7223 */ /* 0x180fe20000010802 */
[----:B------:R-:W-:Y:S01]  /*40b0*/  FADD.FTZ R42, R36, R33 ;  /* 0x00000021242a7221 */ /* 0x000fe20000010000 */
[-CC-:B------:R-:W-:Y:S01]  /*40c0*/  FFMA.FTZ R21, R21, R14.reuse, -R2.reuse ;  /* 0x0000000e15157223 */ /* 0x180fe20000010802 */
[----:B------:R-:W0:Y:S01]  /*40d0*/  MUFU.EX2 R57, R57 ;  /* 0x0000003900397308 */ /* 0x000e220000000800 */
[-C--:B------:R-:W-:Y:S01]  /*40e0*/  FFMA.FTZ R77, R77, R14.reuse, -R2 ;  /* 0x0000000e4d4d7223 */ /* 0x080fe20000010802 */
[----:B------:R-:W-:Y:S01]  /*40f0*/  FADD.FTZ R33, R95, R42 ;  /* 0x0000002a5f217221 */ /* 0x000fe20000010000 */
[-CC-:B------:R-:W-:Y:S01]  /*4100*/  FFMA.FTZ R79, R79, R14.reuse, -R2.reuse ;  /* 0x0000000e4f4f7223 */ /* 0x180fe20000010802 */
[-CC-:B------:R-:W-:Y:S01]  /*4110*/  FFMA.FTZ R53, R53, R14.reuse, -R2.reuse ;  /* 0x0000000e35357223 */ /* 0x180fe20000010802 */
[-CC-:B------:R-:W-:Y:S01]  /*4120*/  FFMA.FTZ R41, R41, R14.reuse, -R2.reuse ;  /* 0x0000000e29297223 */ /* 0x180fe20000010802 */
[----:B------:R-:W-:Y:S01]  /*4130*/  FADD.FTZ R42, R28, R33 ;  /* 0x000000211c2a7221 */ /* 0x000fe20000010000 */
        /* <DEDUP_REMOVED lines=8> */
[----:B------:R-:W-:Y:S01]  /*41c0*/  FFMA.FTZ R89, R89, R14, -R2 ;  /* 0x0000000e59597223 */ /* 0x000fe20000010802 */
[----:B------:R-:W3:Y:S01]  /*41d0*/  MUFU.EX2 R12, R61 ;  /* 0x0000003d000c7308 */ /* 0x000ee20000000800 */
[----:B0-----:R-:W-:Y:S01]  /*41e0*/  FADD.FTZ R38, R0, R57 ;  /* 0x0000003900267221 */ /* 0x001fe20000010000 */
[----:B------:R-:W-:-:S02]  /*41f0*/  F2FP.F16.F32.PACK_AB R150, R99, R8 ;  /* 0x000000086396723e */ /* 0x000fc400000000ff */
[----:B------:R-:W-:-:S04]  /*4200*/  F2FP.F16.F32.PACK_AB R157, R57, R0 ;  /* 0x00000000399d723e */ /* 0x000fc800000000ff */
[----:B------:R-:W0:Y:S01]  /*4210*/  MUFU.EX2 R63, R63 ;  /* 0x0000003f003f7308 */ /* 0x000e220000000800 */
[----:B-1----:R-:W-:-:S07]  /*4220*/  FADD.FTZ R29, R59, R38 ;  /* 0x000000263b1d7221 */ /* 0x002fce0000010000 */
[----:B------:R-:W1:Y:S01]  /*4230*/  MUFU.EX2 R20, R65 ;  /* 0x0000004100147308 */ /* 0x000e620000000800 */
[C---:B---3--:R-:W-:Y:S01]  /*4240*/  FADD.FTZ R40, R12.reuse, R29 ;  /* 0x0000001d0c287221 */ /* 0x048fe20000010000 */
[----:B------:R-:W-:Y:S01]  /*4250*/  F2FP.F16.F32.PACK_AB R159, R12, R59 ;  /* 0x0000003b0c9f723e */ /* 0x000fe200000000ff */
[----:B------:R-:W-:-:S05]  /*4260*/  VIADD R12, R72, 0xfffffffe ;  /* 0xfffffffe480c7836 */ /* 0x000fca0000000000 */
[----:B------:R-:W-:Y:S01]  /*4270*/  MUFU.EX2 R51, R51 ;  /* 0x0000003300337308 */ /* 0x000fe20000000800 */
[----:B0-----:R-:W-:-:S07]  /*4280*/  FADD.FTZ R29, R63, R40 ;  /* 0x000000283f1d7221 */ /* 0x001fce0000010000 */
[----:B------:R-:W0:Y:S01]  /*4290*/  MUFU.EX2 R24, R67 ;  /* 0x0000004300187308 */ /* 0x000e220000000800 */
[C---:B-1----:R-:W-:Y:S01]  /*42a0*/  FADD.FTZ R40, R20.reuse, R29 ;  /* 0x0000001d14287221 */ /* 0x042fe20000010000 */
[----:B------:R-:W-:Y:S01]  /*42b0*/  FADD.FTZ R29, R97, R42 ;  /* 0x0000002a611d7221 */ /* 0x000fe20000010000 */
[----:B------:R-:W-:-:S03]  /*42c0*/  F2FP.F16.F32.PACK_AB R153, R20, R63 ;  /* 0x0000003f1499723e */ /* 0x000fc600000000ff */
[----:B------:R-:W-:Y:S02]  /*42d0*/  FADD.FTZ R44, R8, R29 ;  /* 0x0000001d082c7221 */ /* 0x000fe40000010000 */
[----:B------:R-:W-:Y:S02]  /*42e0*/  MUFU.EX2 R69, R69 ;  /* 0x0000004500457308 */ /* 0x000fe40000000800 */
[----:B------:R-:W-:-:S06]  /*42f0*/  FADD.FTZ R44, R99, R44 ;  /* 0x0000002c632c7221 */ /* 0x000fcc0000010000 */
[----:B------:R-:W1:Y:S01]  /*4300*/  MUFU.EX2 R49, R49 ;  /* 0x0000003100317308 */ /* 0x000e620000000800 */
[----:B0-----:R-:W-:-:S07]  /*4310*/  F2FP.F16.F32.PACK_AB R155, R24, R51 ;  /* 0x00000033189b723e */ /* 0x001fce00000000ff */
[----:B------:R-:W0:Y:S08]  /*4320*/  MUFU.EX2 R26, R71 ;  /* 0x00000047001a7308 */ /* 0x000e300000000800 */
[----:B------:R-:W3:Y:S01]  /*4330*/  MUFU.EX2 R144, R47 ;  /* 0x0000002f00907308 */ /* 0x000ee20000000800 */
[----:B-1----:R-:W-:-:S07]  /*4340*/  FADD.FTZ R29, R49, R44 ;  /* 0x0000002c311d7221 */ /* 0x002fce0000010000 */
[----:B------:R-:W-:Y:S01]  /*4350*/  MUFU.EX2 R75, R75 ;  /* 0x0000004b004b7308 */ /* 0x000fe20000000800 */
[----:B0-----:R-:W-:-:S07]  /*4360*/  F2FP.F16.F32.PACK_AB R149, R26, R69 ;  /* 0x000000451a95723e */ /* 0x001fce00000000ff */
[----:B------:R0:W-:Y:S01]  /*4370*/  MUFU.EX2 R38, R21 ;  /* 0x0000001500267308 */ /* 0x0001e20000000800 */
[C---:B---3--:R-:W-:Y:S01]  /*4380*/  FADD.FTZ R44, R144.reuse, R29 ;  /* 0x0000001d902c7221 */ /* 0x048fe20000010000 */
[----:B------:R-:W-:-:S06]  /*4390*/  F2FP.F16.F32.PACK_AB R144, R144, R49 ;  /* 0x000000319090723e */ /* 0x000fcc00000000ff */
[----:B------:R-:W1:Y:S01]  /*43a0*/  MUFU.EX2 R45, R45 ;  /* 0x0000002d002d7308 */ /* 0x000e620000000800 */
[----:B0-----:R-:W-:-:S04]  /*43b0*/  FADD.FTZ R21, R51, R40 ;  /* 0x0000002833157221 */ /* 0x001fc80000010000 */
[----:B------:R-:W-:-:S03]  /*43c0*/  FADD.FTZ R42, R24, R21 ;  /* 0x00000015182a7221 */ /* 0x000fc60000010000 */
[----:B------:R-:W0:Y:S01]  /*43d0*/  MUFU.EX2 R30, R77 ;  /* 0x0000004d001e7308 */ /* 0x000e220000000800 */
[----:B------:R-:W-:-:S04]  /*43e0*/  FADD.FTZ R21, R69, R42 ;  /* 0x0000002a45157221 */ /* 0x000fc80000010000 */
[----:B------:R-:W-:-:S03]  /*43f0*/  FADD.FTZ R42, R26, R21 ;  /* 0x000000151a2a7221 */ /* 0x000fc60000010000 */
[----:B------:R-:W3:Y:S01]  /*4400*/  MUFU.EX2 R146, R43 ;  /* 0x0000002b00927308 */ /* 0x000ee20000000800 */
[----:B-1----:R-:W-:-:S07]  /*4410*/  FADD.FTZ R21, R45, R44 ;  /* 0x0000002c2d157221 */ /* 0x002fce0000010000 */
[----:B------:R-:W-:Y:S01]  /*4420*/  MUFU.EX2 R79, R79 ;  /* 0x0000004f004f7308 */ /* 0x000fe20000000800 */
[----:B0-----:R-:W-:-:S07]  /*4430*/  F2FP.F16.F32.PACK_AB R151, R30, R75 ;  /* 0x0000004b1e97723e */ /* 0x001fce00000000ff */
[----:B------:R-:W0:Y:S01]  /*4440*/  MUFU.EX2 R39, R39 ;  /* 0x0000002700277308 */ /* 0x000e220000000800 */
[C---:B---3--:R-:W-:Y:S01]  /*4450*/  FADD.FTZ R44, R146.reuse, R21 ;  /* 0x00000015922c7221 */ /* 0x048fe20000010000 */
[----:B------:R-:W-:-:S06]  /*4460*/  F2FP.F16.F32.PACK_AB R146, R146, R45 ;  /* 0x0000002d9292723e */ /* 0x000fcc00000000ff */
[----:B------:R-:W1:Y:S08]  /*4470*/  MUFU.EX2 R34, R53 ;  /* 0x0000003500227308 */ /* 0x000e700000000800 */
[----:B------:R3:W4:Y:S01]  /*4480*/  MUFU.EX2 R140, R37 ;  /* 0x00000025008c7308 */ /* 0x0007220000000800 */
[----:B0-----:R-:W-:-:S07]  /*4490*/  FADD.FTZ R21, R39, R44 ;  /* 0x0000002c27157221 */ /* 0x001fce0000010000 */
[----:B------:R-:W0:Y:S01]  /*44a0*/  MUFU.EX2 R41, R41 ;  /* 0x0000002900297308 */ /* 0x000e220000000800 */
[----:B---3--:R-:W3:Y:S01]  /*44b0*/  @P5 LDC R37, c[0x0][0x44c] ;  /* 0x00011300ff255b82 */ /* 0x008ee20000000800 */
[----:B-1----:R-:W-:-:S06]  /*44c0*/  F2FP.F16.F32.PACK_AB R145, R34, R79 ;  /* 0x0000004f2291723e */ /* 0x002fcc00000000ff */
[----:B------:R1:W-:Y:S01]  /*44d0*/  MUFU.EX2 R40, R9 ;  /* 0x0000000900287308 */ /* 0x0003e20000000800 */
[C---:B----4-:R-:W-:Y:S01]  /*44e0*/  FADD.FTZ R44, R140.reuse, R21 ;  /* 0x000000158c2c7221 */ /* 0x050fe20000010000 */
[----:B------:R-:W-:-:S06]  /*44f0*/  F2FP.F16.F32.PACK_AB R140, R140, R39 ;  /* 0x000000278c8c723e */ /* 0x000fcc00000000ff */
[----:B------:R-:W4:Y:S01]  /*4500*/  MUFU.EX2 R35, R35 ;  /* 0x0000002300237308 */ /* 0x000f220000000800 */
[----:B-1----:R-:W-:Y:S01]  /*4510*/  FADD.FTZ R9, R75, R42 ;  /* 0x0000002a4b097221 */ /* 0x002fe20000010000 */
[----:B0-----:R-:W-:-:S03]  /*4520*/  F2FP.F16.F32.PACK_AB R147, R38, R41 ;  /* 0x000000292693723e */ /* 0x001fc600000000ff */
[----:B------:R-:W-:-:S03]  /*4530*/  FADD.FTZ R42, R30, R9 ;  /* 0x000000091e2a7221 */ /* 0x000fc60000010000 */
[----:B------:R-:W0:Y:S01]  /*4540*/  MUFU.EX2 R11, R11 ;  /* 0x0000000b000b7308 */ /* 0x000e220000000800 */
[----:B------:R-:W-:Y:S01]  /*4550*/  FADD.FTZ R9, R79, R42 ;  /* 0x0000002a4f097221 */ /* 0x000fe20000010000 */
[----:B---3--:R-:W-:-:S04]  /*4560*/  @P5 IMAD.HI.U32 R37, R18, R37, RZ ;  /* 0x0000002512255227 */ /* 0x008fc800078e00ff */
[----:B------:R-:W-:Y:S01]  /*4570*/  FADD.FTZ R42, R34, R9 ;  /* 0x00000009222a7221 */ /* 0x000fe20000010000 */
[----:B--2---:R-:W-:Y:S01]  /*4580*/  @P5 SHF.R.U32.HI R46, RZ, R48, R37 ;  /* 0x00000030ff2e5219 */ /* 0x004fe20000011625 */
[----:B------:R-:W1:Y:S02]  /*4590*/  MUFU.EX2 R31, R31 ;  /* 0x0000001f001f7308 */ /* 0x000e640000000800 */
[----:B------:R-:W-:Y:S01]  /*45a0*/  FADD.FTZ R9, R41, R42 ;  /* 0x0000002a29097221 */ /* 0x000fe20000010000 */
[----:B----4-:R-:W-:Y:S01]  /*45b0*/  FADD.FTZ R21, R35, R44 ;  /* 0x0000002c23157221 */ /* 0x010fe20000010000 */
[----:B------:R-:W-:Y:S01]  /*45c0*/  LOP3.LUT P5, RZ, R90, 0x80000, RZ, 0xc0, !PT ;  /* 0x000800005aff7812 */ /* 0x000fe200078ac0ff */
[----:B------:R-:W-:Y:S02]  /*45d0*/  IMAD.IADD R73, R73, 0x1, R46 ;  /* 0x0000000149497824 */ /* 0x000fe400078e022e */
        /* <DEDUP_REMOVED lines=15> */
[----:B-1----:R-:W-:-:S04]  /*46d0*/  FADD.FTZ R21, R27, R32 ;  /* 0x000000201b157221 */ /* 0x002fc80000010000 */
[C---:B------:R-:W-:Y:S01]  /*46e0*/  FADD.FTZ R8, R138.reuse, R21 ;  /* 0x000000158a087221 */ /* 0x040fe20000010000 */
[----:B------:R-:W-:Y:S02]  /*46f0*/  F2FP.F16.F32.PACK_AB R138, R138, R27 ;  /* 0x0000001b8a8a723e */ /* 0x000fe400000000ff */
[----:B------:R-:W1:Y:S01]  /*4700*/  MUFU.EX2 R28, R85 ;  /* 0x00000055001c7308 */ /* 0x000e620000000800 */
[C---:B--2---:R-:W-:Y:S01]  /*4710*/  FADD.FTZ R32, R2.reuse, R9 ;  /* 0x0000000902207221 */ /* 0x044fe20000010000 */
[----:B------:R-:W-:-:S06]  /*4720*/  F2FP.F16.F32.PACK_AB R143, R2, R3 ;  /* 0x00000003028f723e */ /* 0x000fcc00000000ff */
[----:B------:R-:W2:Y:S01]  /*4730*/  MUFU.EX2 R87, R87 ;  /* 0x0000005700577308 */ /* 0x000ea20000000800 */
[----:B0-----:R-:W-:-:S07]  /*4740*/  FADD.FTZ R9, R83, R32 ;  /* 0x0000002053097221 */ /* 0x001fce0000010000 */
[----:B------:R-:W0:Y:S01]  /*4750*/  MUFU.EX2 R10, R89 ;  /* 0x00000059000a7308 */ /* 0x000e220000000800 */
[C---:B-1----:R-:W-:Y:S01]  /*4760*/  FADD.FTZ R0, R28.reuse, R9 ;  /* 0x000000091c007221 */ /* 0x042fe20000010000 */
[----:B------:R-:W-:-:S03]  /*4770*/  F2FP.F16.F32.PACK_AB R137, R28, R83 ;  /* 0x000000531c89723e */ /* 0x000fc600000000ff */
[----:B--2---:R-:W-:Y:S01]  /*4780*/  FADD.FTZ R9, R87, R0 ;  /* 0x0000000057097221 */ /* 0x004fe20000010000 */
[----:B------:R-:W-:-:S03]  /*4790*/  VIADD R0, R73, UR5 ;  /* 0x0000000549007c36 */ /* 0x000fc60008000000 */
[C---:B0-----:R-:W-:Y:S01]  /*47a0*/  FADD.FTZ R3, R10.reuse, R9 ;  /* 0x000000090a037221 */ /* 0x041fe20000010000 */
        /* <DEDUP_REMOVED lines=13> */
.L_x_1263:
[----:B------:R-:W0:Y:S02]  /*4880*/  LDC R10, c[0x0][0x9e4] ;  /* 0x00027900ff0a7b82 */ /* 0x000e240000000800 */
[----:B0-----:R-:W-:-:S13]  /*4890*/  ISETP.NE.AND P1, PT, R10, 0x1, PT ;  /* 0x000000010a00780c */ /* 0x001fda0003f25270 */
[----:B------:R-:W0:Y:S02]  /*48a0*/  @P1 LDC.64 R20, c[0x0][0x9e8] ;  /* 0x00027a00ff141b82 */ /* 0x000e240000000a00 */
[----:B0-----:R-:W-:-:S05]  /*48b0*/  @P1 IMAD.HI.U32 R2, R9, R20, RZ ;  /* 0x0000001409021227 */ /* 0x001fca00078e00ff */
[----:B------:R-:W-:-:S07]  /*48c0*/  @P1 SHF.R.U32.HI R9, RZ, R21, R2 ;  /* 0x00000015ff091219 */ /* 0x000fce0000011602 */
.L_x_1264:
[----:B------:R-:W-:-:S05]  /*48d0*/  IMAD R9, R9, R10, R10 ;  /* 0x0000000a09097224 */ /* 0x000fca00078e020a */
[----:B------:R-:W-:-:S07]  /*48e0*/  VIMNMX R0, R0, R9, PT ;  /* 0x0000000900007248 */ /* 0x000fce0003fe0100 */
.L_x_1262:
        /* <DEDUP_REMOVED lines=50> */
.L_x_1284:
[----:B------:R-:W-:-:S04]  /*4c10*/  UISETP.NE.AND UP0, UPT, UR4, 0x1, UPT ;  /* 0x000000010400788c */ /* 0x000fc8000bf05270 */
[----:B------:R-:W-:-:S04]  /*4c20*/  USEL UR39, URZ, 0x1, UP0 ;  /* 0x000000013f277887 */ /* 0x000fc80008000000 */
[----:B------:R-:W-:Y:S01]  /*4c30*/  ULOP3.LUT UR39, UR41, UR39, URZ, 0x3c, !UPT ;  /* 0x0000002729277292 */ /* 0x000fe2000f8e3c3f */
[----:B------:R-:W-:Y:S11]  /*4c40*/  @!P0 BRA `(.L_x_1266) ;  /* 0x0000000000048947 */ /* 0x000ff60003800000 */
[----:B------:R-:W-:Y:S01]  /*4c50*/  BPT.TRAP 0x1 ;  /* 0x000000040000795c */ /* 0x000fe20000300000 */
.L_x_1266:
        /* <DEDUP_REMOVED lines=9> */
.L_x_1267:
[----:B-1----:R-:W-:Y:S05]  /*4cf0*/  @P1 BRA `(.L_x_1268) ;  /* 0x0000000000081947 */ /* 0x002fea0003800000 */
[----:B------:R-:W1:Y:S02]  /*4d00*/  SYNCS.PHASECHK.TRANS64.TRYWAIT P1, [UR7+0x2a830], R13 ;  /* 0x02a8300dff0075a7 */ /* 0x000e640008020147 */
[----:B-1----:R-:W-:Y:S05]  /*4d10*/  @!P1 BRA `(.L_x_1269) ;  /* 0x0000011400689947 */ /* 0x002fea0003800000 */
.L_x_1268:
        /* <DEDUP_REMOVED lines=137> */
.L_x_1270:
[----:B------:R-:W-:Y:S01]  /*55b0*/  ULEA UR6, UR4, UR40, 0x3 ;  /* 0x0000002804067291 */ /* 0x000fe2000f8e183f */
[----:B------:R-:W-:-:S05]  /*55c0*/  IMAD.U32 R0, RZ, RZ, UR41 ;  /* 0x00000029ff007e24 */ /* 0x000fca000f8e00ff */
[----:B------:R-:W-:-:S04]  /*55d0*/  SHF.L.U32 R0, R0, 0x1f, RZ ;  /* 0x0000001f00007819 */ /* 0x000fc800000006ff */
[----:B------:R2:W3:Y:S01]  /*55e0*/  SYNCS.PHASECHK.TRANS64.TRYWAIT P1, [UR6+0x2a850], R0 ;  /* 0x02a85000ff0075a7 */ /* 0x0004e20008020146 */
[----:B------:R-:W-:Y:S05]  /*55f0*/  @!P0 BRA `(.L_x_1271) ;  /* 0x0000000000048947 */ /* 0x000fea0003800000 */
[----:B------:R-:W-:Y:S01]  /*5600*/  BPT.TRAP 0x1 ;  /* 0x000000040000795c */ /* 0x000fe20000300000 */
.L_x_1271:
[----:B---3--:R-:W-:Y:S05]  /*5610*/  @P1 BRA `(.L_x_1272) ;  /* 0x0000000000081947 */ /* 0x008fea0003800000 */
[----:B------:R-:W3:Y:S02]  /*5620*/  SYNCS.PHASECHK.TRANS64.TRYWAIT P1, [UR6+0x2a850], R0 ;  /* 0x02a85000ff0075a7 */ /* 0x000ee40008020146 */
[----:B---3--:R-:W-:Y:S05]  /*5630*/  @!P1 BRA `(.L_x_1273) ;  /* 0x0000010c00389947 */ /* 0x008fea0003800000 */
.L_x_1272:
        /* <DEDUP_REMOVED lines=37> */
.L_x_1274:
[----:B------:R-:W3:Y:S01]  /*5890*/  LDL R157, [R1] ;  /* 0x00000000019d7983 */ /* 0x000ee20000100800 */
[----:B------:R-:W-:Y:S01]  /*58a0*/  ISETP.NE.AND P2, PT, R168, 0x1, PT ;  /* 0x00000001a800780c */ /* 0x000fe20003f45270 */
[----:B------:R-:W-:Y:S01]  /*58b0*/  FMUL.FTZ R153, R105, UR5 ;  /* 0x0000000569997c20 */ /* 0x000fe20008410000 */
[----:B------:R-:W-:Y:S01]  /*58c0*/  FMUL.FTZ R15, R92, UR5 ;  /* 0x000000055c0f7c20 */ /* 0x000fe20008410000 */
[----:B------:R-:W-:Y:S01]  /*58d0*/  FMUL.FTZ R92, R106, UR5 ;  /* 0x000000056a5c7c20 */ /* 0x000fe20008410000 */
[----:B------:R-:W-:Y:S01]  /*58e0*/  FMUL.FTZ R20, R94, UR5 ;  /* 0x000000055e147c20 */ /* 0x000fe20008410000 */
[----:B------:R-:W-:Y:S01]  /*58f0*/  FMUL.FTZ R94, R110, UR5 ;  /* 0x000000056e5e7c20 */ /* 0x000fe20008410000 */
[----:B------:R-:W-:Y:S01]  /*5900*/  FMUL.FTZ R110, R112, UR5 ;  /* 0x00000005706e7c20 */ /* 0x000fe20008410000 */
[----:B------:R-:W-:Y:S01]  /*5910*/  FMUL.FTZ R112, R116, UR5 ;  /* 0x0000000574707c20 */ /* 0x000fe20008410000 */
[----:B------:R-:W-:Y:S02]  /*5920*/  IMAD.IADD R116, R22, 0x1, R18 ;  /* 0x0000000116747824 */ /* 0x000fe400078e0212 */
[----:B------:R-:W-:Y:S01]  /*5930*/  FMUL.FTZ R21, R95, UR5 ;  /* 0x000000055f157c20 */ /* 0x000fe20008410000 */
[----:B------:R-:W-:Y:S01]  /*5940*/  FMUL.FTZ R95, R111, UR5 ;  /* 0x000000056f5f7c20 */ /* 0x000fe20008410000 */
[----:B------:R-:W-:Y:S01]  /*5950*/  FMUL.FTZ R111, R113, UR5 ;  /* 0x00000005716f7c20 */ /* 0x000fe20008410000 */
[----:B------:R-:W-:Y:S01]  /*5960*/  FMUL.FTZ R113, R117, UR5 ;  /* 0x0000000575717c20 */ /* 0x000fe20008410000 */
[----:B------:R-:W4:Y:S01]  /*5970*/  @P2 LDC R105, c[0x0][0x44c] ;  /* 0x00011300ff692b82 */ /* 0x000f220000000800 */
[----:B------:R-:W-:Y:S01]  /*5980*/  FMUL.FTZ R136, R93, UR5 ;  /* 0x000000055d887c20 */ /* 0x000fe20008410000 */
[----:B01----:R-:W-:Y:S01]  /*5990*/  FMUL.FTZ R13, R88, UR5 ;  /* 0x00000005580d7c20 */ /* 0x003fe20008410000 */
[----:B------:R-:W-:Y:S01]  /*59a0*/  FMUL.FTZ R14, R89, UR5 ;  /* 0x00000005590e7c20 */ /* 0x000fe20008410000 */
[----:B--2---:R-:W-:Y:S01]  /*59b0*/  FMUL.FTZ R0, R90, UR5 ;  /* 0x000000055a007c20 */ /* 0x004fe20008410000 */
[----:B------:R-:W-:Y:S01]  /*59c0*/  FMUL.FTZ R2, R91, UR5 ;  /* 0x000000055b027c20 */ /* 0x000fe20008410000 */
        /* <DEDUP_REMOVED lines=18> */
[----:B----4-:R-:W-:-:S04]  /*5af0*/  @P2 IMAD.HI.U32 R105, R116, R105, RZ ;  /* 0x0000006974692227 */ /* 0x010fc800078e00ff */
        /* <DEDUP_REMOVED lines=9> */
[----:B------:R-:W-:Y:S02]  /*5b90*/  IMAD R134, R12, -0x60, RZ ;  /* 0xffffffa00c867824 */ /* 0x000fe400078e02ff */
[----:B------:R-:W-:Y:S01]  /*5ba0*/  FMUL.FTZ R181, R130, UR5 ;  /* 0x0000000582b57c20 */ /* 0x000fe20008410000 */
[----:B------:R-:W-:Y:S01]  /*5bb0*/  FMUL.FTZ R103, R131, UR5 ;  /* 0x0000000583677c20 */ /* 0x000fe20008410000 */
[----:B------:R-:W0:Y:S01]  /*5bc0*/  SHFL.IDX PT, R117, R116, RZ, 0x1c1f ;  /* 0x001c1fff74757589 */ /* 0x000e2200000e0000 */
[----:B------:R-:W-:Y:S01]  /*5bd0*/  FMUL.FTZ R132, R132, UR5 ;  /* 0x0000000584847c20 */ /* 0x000fe20008410000 */
[----:B------:R-:W-:-:S02]  /*5be0*/  VIADD R108, R134, 0x1 ;  /* 0x00000001866c7836 */ /* 0x000fc40000000000 */
[----:B------:R-:W-:Y:S01]  /*5bf0*/  FMUL.FTZ R106, R135, UR5 ;  /* 0x00000005876a7c20 */ /* 0x000fe20008410000 */
[----:B------:R-:W-:Y:S01]  /*5c00*/  FMUL.FTZ R125, R125, UR5 ;  /* 0x000000057d7d7c20 */ /* 0x000fe20008410000 */
[----:B------:R-:W-:Y:S01]  /*5c10*/  FMUL.FTZ R129, R129, UR5 ;  /* 0x0000000581817c20 */ /* 0x000fe20008410000 */
[----:B------:R-:W-:Y:S01]  /*5c20*/  FMUL.FTZ R133, R133, UR5 ;  /* 0x0000000585857c20 */ /* 0x000fe20008410000 */
[----:B------:R-:W-:Y:S01]  /*5c30*/  UIADD3 UR7, UR7, 0x2a840, URZ ;  /* 0x0002a84007077890 */ /* 0x000fe2000fffe03f */
[----:B------:R-:W-:Y:S01]  /*5c40*/  IMAD R108, R19, -0x2, R108 ;  /* 0xfffffffe136c7824 */ /* 0x000fe200078e026c */
[----:B------:R-:W1:Y:S01]  /*5c50*/  MUFU.TANH R13, R13 ;  /* 0x0000000d000d7308 */ /* 0x000e620000002400 */
[----:B------:R-:W-:Y:S02]  /*5c60*/  ULOP3.LUT UR4, URZ, UR50, URZ, 0x33, !UPT ;  /* 0x000000323f047292 */ /* 0x000fe4000f8e333f */
[----:B------:R-:W-:Y:S01]  /*5c70*/  UPRMT UR7, UR60, 0x654, UR7 ;  /* 0x000006543c077896 */ /* 0x000fe20008000007 */
[----:B------:R-:W-:Y:S01]  /*5c80*/  IADD3 R109, -R17, R108, R16 ;  /* 0x0000006c116d7210 */ /* 0x000fe20007ffe110 */
[----:B------:R-:W-:-:S03]  /*5c90*/  VIADD R144, R108, 0xffffffff ;  /* 0xffffffff6c907836 */ /* 0x000fc60000000000 */
[----:B------:R-:W2:Y:S01]  /*5ca0*/  MUFU.TANH R14, R14 ;  /* 0x0000000e000e7308 */ /* 0x000ea20000002400 */
[C---:B------:R-:W-:Y:S02]  /*5cb0*/  VIADD R141, R109.reuse, UR51 ;  /* 0x000000336d8d7c36 */ /* 0x040fe40008000000 */
[----:B------:R-:W-:Y:S01]  /*5cc0*/  VIADD R142, R109, UR4 ;  /* 0x000000046d8e7c36 */ /* 0x000fe20008000000 */
[----:B------:R-:W-:Y:S01]  /*5cd0*/  SYNCS.ARRIVE.TRANS64.RED.A1T0 RZ, [UR7], RZ ;  /* 0x000000ffffff79a7 */ /* 0x000fe20008100407 */
[----:B0-----:R-:W-:-:S03]  /*5ce0*/  IMAD.IADD R118, R141, 0x1, R117 ;  /* 0x000000018d767824 */ /* 0x001fc600078e0275 */
[----:B------:R-:W0:Y:S01]  /*5cf0*/  MUFU.TANH R0, R0 ;  /* 0x0000000000007308 */ /* 0x000e220000002400 */
[----:B------:R-:W-:-:S07]  /*5d00*/  IMAD.IADD R120, R142, 0x1, R117 ;  /* 0x000000018e787824 */ /* 0x000fce00078e0275 */
        /* <DEDUP_REMOVED lines=27> */
[----:B---3--:R-:W-:-:S07]  /*5ec0*/  LOP3.LUT P1, RZ, R157, 0x80000, RZ, 0xc0, !PT ;  /* 0x000800009dff7812 */ /* 0x008fce000782c0ff */
[----:B------:R-:W3:Y:S08]  /*5ed0*/  MUFU.TANH R98, R98 ;  /* 0x0000006200627308 */ /* 0x000ef00000002400 */
        /* <DEDUP_REMOVED lines=18> */
[----:B------:R-:W-:Y:S01]  /*6000*/  IADD3 R117, -R17, R16, R117 ;  /* 0x0000001011757210 */ /* 0x000fe20007ffe175 */
[----:B------:R-:W-:Y:S03]  /*6010*/  BSSY B0, `(.L_x_1276) ;  /* 0x0000010000007945 */ /* 0x000fe60003800000 */
[----:B------:R-:W-:-:S13]  /*6020*/  ISETP.GT.AND P1, PT, R117, -0x1, PT ;  /* 0xffffffff7500780c */ /* 0x000fda0003f24270 */
[----:B------:R-:W-:Y:S05]  /*6030*/  @P1 BRA `(.L_x_1277) ;  /* 0x0000000000201947 */ /* 0x000fea0003800000 */
[----:B------:R-:W-:Y:S02]  /*6040*/  MOV R119, UR43 ;  /* 0x0000002b00777c02 */ /* 0x000fe40008000f00 */
[----:B------:R-:W-:Y:S02]  /*6050*/  LOP3.LUT R117, RZ, R117, RZ, 0x33, !PT ;  /* 0x00000075ff757212 */ /* 0x000fe400078e33ff */
[----:B------:R-:W-:-:S13]  /*6060*/  ISETP.NE.AND P1, PT, R119, 0x1, PT ;  /* 0x000000017700780c */ /* 0x000fda0003f25270 */
[----:B------:R-:W1:Y:S02]  /*6070*/  @P1 LDC.64 R108, c[0x0][0x9e8] ;  /* 0x00027a00ff6c1b82 */ /* 0x000e640000000a00 */
[----:B-1----:R-:W-:-:S05]  /*6080*/  @P1 IMAD.HI.U32 R108, R117, R108, RZ ;  /* 0x0000006c756c1227 */ /* 0x002fca00078e00ff */
[----:B------:R-:W-:-:S04]  /*6090*/  @P1 SHF.R.U32.HI R117, RZ, R109, R108 ;  /* 0x0000006dff751219 */ /* 0x000fc8000001166c */
[----:B------:R-:W-:Y:S01]  /*60a0*/  LOP3.LUT R117, RZ, R117, RZ, 0x33, !PT ;  /* 0x00000075ff757212 */ /* 0x000fe200078e33ff */
[----:B------:R-:W-:Y:S06]  /*60b0*/  BRA `(.L_x_1278) ;  /* 0x0000000000147947 */ /* 0x000fec0003800000 */
.L_x_1277:
[----:B------:R-:W-:-:S05]  /*60c0*/  IMAD.U32 R119, RZ, RZ, UR43 ;  /* 0x0000002bff777e24 */ /* 0x000fca000f8e00ff */
[----:B------:R-:W-:-:S13]  /*60d0*/  ISETP.NE.AND P1, PT, R119, 0x1, PT ;  /* 0x000000017700780c */ /* 0x000fda0003f25270 */
[----:B------:R-:W1:Y:S02]  /*60e0*/  @P1 LDC.64 R108, c[0x0][0x9e8] ;  /* 0x00027a00ff6c1b82 */ /* 0x000e640000000a00 */
[----:B-1----:R-:W-:-:S05]  /*60f0*/  @P1 IMAD.HI.U32 R108, R117, R108, RZ ;  /* 0x0000006c756c1227 */ /* 0x002fca00078e00ff */
[----:B------:R-:W-:-:S07]  /*6100*/  @P1 SHF.R.U32.HI R117, RZ, R109, R108 ;  /* 0x0000006dff751219 */ /* 0x000fce000001166c */
.L_x_1278:
[----:B------:R-:W-:Y:S05]  /*6110*/  BSYNC B0 ;  /* 0x0000000000007941 */ /* 0x000fea0003800000 */
.L_x_1276:
[----:B------:R-:W-:-:S05]  /*6120*/  IMAD R117, R117, R119, R144 ;  /* 0x0000007775757224 */ /* 0x000fca00078e0290 */
[----:B------:R-:W-:Y:S02]  /*6130*/  VIADDMNMX R118, R117, R119, R118, PT ;  /* 0x0000007775767246 */ /* 0x000fe40003800176 */
[----:B------:R-:W-:-:S07]  /*6140*/  VIMNMX R120, R120, R117, !PT ;  /* 0x0000007578787248 */ /* 0x000fce0007fe0100 */
.L_x_1275:
[C---:B------:R-:W-:Y:S02]  /*6150*/  ISETP.GE.AND P2, PT, R134.reuse, 0x9, PT ;  /* 0x000000098600780c */ /* 0x040fe40003f46270 */
[----:B------:R-:W-:Y:S02]  /*6160*/  ISETP.GE.AND P1, PT, R134, 0x2, PT ;  /* 0x000000028600780c */ /* 0x000fe40003f26270 */
[C---:B------:R-:W-:Y:S02]  /*6170*/  ISETP.GT.AND P3, PT, R120.reuse, 0x8, !P2 ;  /* 0x000000087800780c */ /* 0x040fe40005764270 */
[----:B------:R-:W-:Y:S02]  /*6180*/  ISETP.GT.AND P4, PT, R120, 0x1, !P1 ;  /* 0x000000017800780c */ /* 0x000fe40004f84270 */
[----:B------:R-:W-:Y:S02]  /*6190*/  ISETP.LT.OR P3, PT, R118, 0x9, P3 ;  /* 0x000000097600780c */ /* 0x000fe40001f61670 */
[----:B------:R-:W-:-:S02]  /*61a0*/  ISETP.GE.AND P5, PT, R134, 0xa, PT ;  /* 0x0000000a8600780c */ /* 0x000fc40003fa6270 */
[----:B0-----:R-:W-:Y:S02]  /*61b0*/  FSEL R187, R15, -INF , !P3 ;  /* 0xff8000000fbb7808 */ /* 0x001fe40005800000 */
        /* <DEDUP_REMOVED lines=113> */
[----:B------:R-:W-:Y:S01]  /*68d0*/  IADD3 R13, -R17, R16, R13 ;  /* 0x00000010110d7210 */ /* 0x000fe20007ffe10d */
        /* <DEDUP_REMOVED lines=11> */
.L_x_1281:
[----:B------:R-:W-:-:S05]  /*6990*/  IMAD.U32 R110, RZ, RZ, UR43 ;  /* 0x0000002bff6e7e24 */ /* 0x000fca000f8e00ff */
[----:B------:R-:W-:-:S13]  /*69a0*/  ISETP.NE.AND P6, PT, R110, 0x1, PT ;  /* 0x000000016e00780c */ /* 0x000fda0003fc5270 */
[----:B------:R-:W0:Y:S02]  /*69b0*/  @P6 LDC.64 R14, c[0x0][0x9e8] ;  /* 0x00027a00ff0e6b82 */ /* 0x000e240000000a00 */
[----:B0-----:R-:W-:-:S05]  /*69c0*/  @P6 IMAD.HI.U32 R14, R13, R14, RZ ;  /* 0x0000000e0d0e6227 */ /* 0x001fca00078e00ff */
[----:B------:R-:W-:-:S07]  /*69d0*/  @P6 SHF.R.U32.HI R13, RZ, R15, R14 ;  /* 0x0000000fff0d6219 */ /* 0x000fce000001160e */
.L_x_1282:
[----:B------:R-:W-:Y:S05]  /*69e0*/  BSYNC B0 ;  /* 0x0000000000007941 */ /* 0x000fea0003800000 */
.L_x_1280:
[----:B------:R-:W-:-:S05]  /*69f0*/  IMAD R13, R13, R110, R144 ;  /* 0x0000006e0d0d7224 */ /* 0x000fca00078e0290 */
[----:B------:R-:W-:Y:S02]  /*6a00*/  VIADDMNMX R100, R13, R110, R100, PT ;  /* 0x0000006e0d647246 */ /* 0x000fe40003800164 */
[----:B------:R-:W-:-:S07]  /*6a10*/  VIMNMX R108, R108, R13, !PT ;  /* 0x0000000d6c6c7248 */ /* 0x000fce0007fe0100 */
.L_x_1279:
        /* <DEDUP_REMOVED lines=207> */
[-C--:B------:R-:W-:Y:S01]  /*7710*/  FMUL.FTZ R93, R93, R14.reuse ;  /* 0x0000000e5d5d7220 */ /* 0x080fe20000410000 */
[-CC-:B------:R-:W-:Y:S01]  /*7720*/  FFMA.FTZ R89, R89, R14.reuse, -R94.reuse ;  /* 0x0000000e59597223 */ /* 0x180fe2000001085e */
[-CC-:B------:R-:W-:Y:S01]  /*7730*/  FFMA.FTZ R155, R145, R14.reuse, -R94.reuse ;  /* 0x0000000e919b7223 */ /* 0x180fe2000001085e */
[--C-:B------:R-:W-:Y:S01]  /*7740*/  FFMA.FTZ R145, R21, R14, -R94.reuse ;  /* 0x0000000e15917223 */ /* 0x100fe2000001085e */
[----:B-1----:R-:W-:Y:S01]  /*7750*/  FFMA.FTZ R21, R0, R8, R191 ;  /* 0x0000000800157223 */ /* 0x002fe200000100bf */
[----:B------:R-:W0:Y:S01]  /*7760*/  MUFU.EX2 R2, R93 ;  /* 0x0000005d00027308 */ /* 0x000e220000000800 */
[-CC-:B------:R-:W-:Y:S01]  /*7770*/  FFMA.FTZ R90, R147, R14.reuse, -R94.reuse ;  /* 0x0000000e935a7223 */ /* 0x180fe2000001085e */
[-CC-:B------:R-:W-:Y:S01]  /*7780*/  FFMA.FTZ R149, R149, R14.reuse, -R94.reuse ;  /* 0x0000000e95957223 */ /* 0x180fe2000001085e */
[----:B--2---:R-:W-:Y:S01]  /*7790*/  FADD.FTZ R21, R156, R21 ;  /* 0x000000159c157221 */ /* 0x004fe20000010000 */
[-CC-:B------:R-:W-:Y:S01]  /*77a0*/  FFMA.FTZ R96, R95, R14.reuse, -R94.reuse ;  /* 0x0000000e5f607223 */ /* 0x180fe2000001085e */
[-CC-:B------:R-:W-:Y:S01]  /*77b0*/  FFMA.FTZ R97, R97, R14.reuse, -R94.reuse ;  /* 0x0000000e61617223 */ /* 0x180fe2000001085e */
[-CC-:B------:R-:W-:Y:S01]  /*77c0*/  FFMA.FTZ R151, R151, R14.reuse, -R94.reuse ;  /* 0x0000000e97977223 */ /* 0x180fe2000001085e */
[----:B---3--:R-:W-:Y:S01]  /*77d0*/  FADD.FTZ R8, R158, R21 ;  /* 0x000000159e087221 */ /* 0x008fe20000010000 */
        /* <DEDUP_REMOVED lines=38> */
[----:B------:R-:W-:-:S06]  /*7a40*/  FADD.FTZ R21, R105, R8 ;  /* 0x0000000869157221 */ /* 0x000fcc0000010000 */
[----:B------:R-:W0:Y:S01]  /*7a50*/  MUFU.EX2 R145, R145 ;  /* 0x0000009100917308 */ /* 0x000e220000000800 */
[----:B-1----:R-:W-:Y:S01]  /*7a60*/  FADD.FTZ R3, R11, R98 ;  /* 0x000000620b037221 */ /* 0x002fe20000010000 */
[----:B------:R-:W-:-:S06]  /*7a70*/  FADD.FTZ R98, R144, R21 ;  /* 0x0000001590627221 */ /* 0x000fcc0000010000 */
        /* <DEDUP_REMOVED lines=46> */
.L_x_1283:
        /* <DEDUP_REMOVED lines=34> */
.L_x_1265:
[----:B------:R-:W2:Y:S01]  /*7f80*/  LDL R9, [R1] ;  /* 0x0000000001097983 */ /* 0x000ea20000100800 */
[----:B------:R-:W-:Y:S02]  /*7f90*/  ISETP.NE.AND P2, PT, R168, 0x1, PT ;  /* 0x00000001a800780c */ /* 0x000fe40003f45270 */
[----:B------:R-:W-:-:S11]  /*7fa0*/  IADD3 R20, R16, 0x1, -R17 ;  /* 0x0000000110147810 */ /* 0x000fd60007ffe811 */
[----:B------:R-:W0:Y:S08]  /*7fb0*/  @P2 LDC R10, c[0x0][0x44c] ;  /* 0x00011300ff0a2b82 */ /* 0x000e300000000800 */
[----:B------:R-:W1:Y:S01]  /*7fc0*/  @P2 LDC R11, c[0x0][0x450] ;  /* 0x00011400ff0b2b82 */ /* 0x000e620000000800 */
[----:B--2---:R-:W-:Y:S01]  /*7fd0*/  LOP3.LUT P1, RZ, R9, 0x80000, RZ, 0xc0, !PT ;  /* 0x0008000009ff7812 */ /* 0x004fe2000782c0ff */
[----:B------:R-:W-:-:S04]  /*7fe0*/  VIADD R9, R18, 0x7f ;  /* 0x0000007f12097836 */ /* 0x000fc80000000000 */
[----:B0-----:R-:W-:-:S05]  /*7ff0*/  @P2 IMAD.HI.U32 R10, R9, R10, RZ ;  /* 0x0000000a090a2227 */ /* 0x001fca00078e00ff */
        /* <DEDUP_REMOVED lines=14> */
.L_x_1286:
[----:B------:R-:W0:Y:S02]  /*80e0*/  LDC R88, c[0x0][0x9e4] ;  /* 0x00027900ff587b82 */ /* 0x000e240000000800 */
[----:B0-----:R-:W-:-:S13]  /*80f0*/  ISETP.NE.AND P1, PT, R88, 0x1, PT ;  /* 0x000000015800780c */ /* 0x001fda0003f25270 */
[----:B------:R-:W0:Y:S02]  /*8100*/  @P1 LDC.64 R20, c[0x0][0x9e8] ;  /* 0x00027a00ff141b82 */ /* 0x000e240000000a00 */
[----:B0-----:R-:W-:-:S05]  /*8110*/  @P1 IMAD.HI.U32 R20, R9, R20, RZ ;  /* 0x0000001409141227 */ /* 0x001fca00078e00ff */
[----:B------:R-:W-:-:S07]  /*8120*/  @P1 SHF.R.U32.HI R9, RZ, R21, R20 ;  /* 0x00000015ff091219 */ /* 0x000fce0000011614 */
.L_x_1287:
[----:B------:R-:W-:-:S05]  /*8130*/  IMAD R9, R9, R88, RZ ;  /* 0x0000005809097224 */ /* 0x000fca00078e02ff */
[----:B------:R-:W-:-:S07]  /*8140*/  VIMNMX R10, R10, R9, !PT ;  /* 0x000000090a0a7248 */ /* 0x000fce0007fe0100 */
.L_x_1285:
        /* <DEDUP_REMOVED lines=13> */
.L_x_1299:
[----:B------:R-:W-:-:S04]  /*8220*/  UISETP.NE.AND UP0, UPT, UR4, 0x1, UPT ;  /* 0x000000010400788c */ /* 0x000fc8000bf05270 */
[----:B------:R-:W-:-:S04]  /*8230*/  USEL UR39, URZ, 0x1, UP0 ;  /* 0x000000013f277887 */ /* 0x000fc80008000000 */
[----:B------:R-:W-:Y:S01]  /*8240*/  ULOP3.LUT UR39, UR41, UR39, URZ, 0x3c, !UPT ;  /* 0x0000002729277292 */ /* 0x000fe2000f8e3c3f */
[----:B------:R-:W-:Y:S11]  /*8250*/  @!P0 BRA `(.L_x_1289) ;  /* 0x0000000000048947 */ /* 0x000ff60003800000 */
[----:B------:R-:W-:Y:S01]  /*8260*/  BPT.TRAP 0x1 ;  /* 0x000000040000795c */ /* 0x000fe20000300000 */
.L_x_1289:
        /* <DEDUP_REMOVED lines=9> */
.L_x_1290:
[----:B-1----:R-:W-:Y:S05]  /*8300*/  @P1 BRA `(.L_x_1291) ;  /* 0x0000000000081947 */ /* 0x002fea0003800000 */
[----:B------:R-:W1:Y:S02]  /*8310*/  SYNCS.PHASECHK.TRANS64.TRYWAIT P1, [UR7+0x2a830], R11 ;  /* 0x02a8300bff0075a7 */ /* 0x000e640008020147 */
[----:B-1----:R-:W-:Y:S05]  /*8320*/  @!P1 BRA `(.L_x_1292) ;  /* 0x000000e000149947 */ /* 0x002fea0003800000 */
.L_x_1291:
        /* <DEDUP_REMOVED lines=137> */
.L_x_1293:
[----:B------:R-:W-:Y:S01]  /*8bc0*/  ULEA UR6, UR4, UR40, 0x3 ;  /* 0x0000002804067291 */ /* 0x000fe2000f8e183f */
[----:B------:R-:W-:-:S05]  /*8bd0*/  IMAD.U32 R0, RZ, RZ, UR41 ;  /* 0x00000029ff007e24 */ /* 0x000fca000f8e00ff */
[----:B------:R-:W-:-:S04]  /*8be0*/  SHF.L.U32 R0, R0, 0x1f, RZ ;  /* 0x0000001f00007819 */ /* 0x000fc800000006ff */
[----:B------:R2:W3:Y:S01]  /*8bf0*/  SYNCS.PHASECHK.TRANS64.TRYWAIT P1, [UR6+0x2a850], R0 ;  /* 0x02a85000ff0075a7 */ /* 0x0004e20008020146 */
[----:B------:R-:W-:Y:S05]  /*8c00*/  @!P0 BRA `(.L_x_1294) ;  /* 0x0000000000048947 */ /* 0x000fea0003800000 */
[----:B------:R-:W-:Y:S01]  /*8c10*/  BPT.TRAP 0x1 ;  /* 0x000000040000795c */ /* 0x000fe20000300000 */
.L_x_1294:
[----:B---3--:R-:W-:Y:S05]  /*8c20*/  @P1 BRA `(.L_x_1295) ;  /* 0x0000000000081947 */ /* 0x008fea0003800000 */
[----:B------:R-:W3:Y:S02]  /*8c30*/  SYNCS.PHASECHK.TRANS64.TRYWAIT P1, [UR6+0x2a850], R0 ;  /* 0x02a85000ff0075a7 */ /* 0x000ee40008020146 */
[----:B---3--:R-:W-:Y:S05]  /*8c40*/  @!P1 BRA `(.L_x_1296) ;  /* 0x000000d400e49947 */ /* 0x008fea0003800000 */
.L_x_1295:
        /* <DEDUP_REMOVED lines=38> */
.L_x_1297:
        /* <DEDUP_REMOVED lines=310> */
.L_x_1298:
        /* <DEDUP_REMOVED lines=35> */
.L_x_1288:
        /* <DEDUP_REMOVED lines=9> */
[----:B------:R-:W-:-:S05]  /*a4d0*/  ULDC UR50, c[0x0][0x9e0] ;  /* 0x0002780000327ab9 */ /* 0x000fca0000000800 */
.L_x_1319:
[----:B------:R-:W-:-:S04]  /*a4e0*/  UIADD3 UR38, UR4, 0x1, URZ ;  /* 0x0000000104267890 */ /* 0x000fc8000fffe03f */
[----:B------:R-:W-:-:S04]  /*a4f0*/  UISETP.NE.AND UP0, UPT, UR38, 0x2, UPT ;  /* 0x000000022600788c */ /* 0x000fc8000bf05270 */
[----:B------:R-:W-:Y:S02]  /*a500*/  USEL UR39, URZ, 0x1, UP0 ;  /* 0x000000013f277887 */ /* 0x000fe40008000000 */
[----:B------:R-:W-:Y:S02]  /*a510*/  USEL UR38, UR38, URZ, UP0 ;  /* 0x0000003f26267287 */ /* 0x000fe40008000000 */
[----:B------:R-:W-:Y:S01]  /*a520*/  ULOP3.LUT UR39, UR7, UR39, URZ, 0x3c, !UPT ;  /* 0x0000002707277292 */ /* 0x000fe2000f8e3c3f */
[----:B------:R-:W-:Y:S11]  /*a530*/  @!P0 BRA `(.L_x_1301) ;  /* 0x0000000000048947 */ /* 0x000ff60003800000 */
[----:B------:R-:W-:Y:S01]  /*a540*/  BPT.TRAP 0x1 ;  /* 0x000000040000795c */ /* 0x000fe20000300000 */
.L_x_1301:
[----:B------:R-:W-:Y:S01]  /*a550*/  ULEA UR6, UR38, UR40, 0x3 ;  /* 0x0000002826067291 */ /* 0x000fe2000f8e183f */
[----:B------:R-:W-:-:S05]  /*a560*/  IMAD.U32 R11, RZ, RZ, UR39 ;  /* 0x00000027ff0b7e24 */ /* 0x000fca000f8e00ff */
[----:B------:R-:W-:-:S04]  /*a570*/  SHF.L.U32 R11, R11, 0x1f, RZ ;  /* 0x0000001f0b0b7819 */ /* 0x000fc800000006ff */
[----:B------:R0:W1:Y:S01]  /*a580*/  SYNCS.PHASECHK.TRANS64.TRYWAIT P1, [UR6+0x2a830], R11 ;  /* 0x02a8300bff0075a7 */ /* 0x0000620008020146 */
[----:B------:R-:W-:Y:S05]  /*a590*/  @!P0 BRA `(.L_x_1302) ;  /* 0x0000000000048947 */ /* 0x000fea0003800000 */
[----:B------:R-:W-:Y:S01]  /*a5a0*/  BPT.TRAP 0x1 ;  /* 0x000000040000795c */ /* 0x000fe20000300000 */
.L_x_1302:
[----:B-1----:R-:W-:Y:S05]  /*a5b0*/  @P1 BRA `(.L_x_1303) ;  /* 0x0000000000081947 */ /* 0x002fea0003800000 */
[----:B------:R-:W1:Y:S02]  /*a5c0*/  SYNCS.PHASECHK.TRANS64.TRYWAIT P1, [UR6+0x2a830], R11 ;  /* 0x02a8300bff0075a7 */ /* 0x000e640008020146 */
[----:B-1----:R-:W-:Y:S05]  /*a5d0*/  @!P1 BRA `(.L_x_1304) ;  /* 0x000000bc00989947 */ /* 0x002fea0003800000 */
.L_x_1303:
        /* <DEDUP_REMOVED lines=137> */
.L_x_1305:
[----:B------:R-:W-:Y:S01]  /*ae70*/  ULEA UR10, UR4, UR40, 0x3 ;  /* 0x00000028040a7291 */ /* 0x000fe2000f8e183f */
[----:B------:R-:W-:-:S05]  /*ae80*/  IMAD.U32 R0, RZ, RZ, UR7 ;  /* 0x00000007ff007e24 */ /* 0x000fca000f8e00ff */
[----:B------:R-:W-:-:S04]  /*ae90*/  SHF.L.U32 R0, R0, 0x1f, RZ ;  /* 0x0000001f00007819 */ /* 0x000fc800000006ff */
[----:B------:R2:W3:Y:S01]  /*aea0*/  SYNCS.PHASECHK.TRANS64.TRYWAIT P1, [UR10+0x2a850], R0 ;  /* 0x02a85000ff0075a7 */ /* 0x0004e2000802014a */
[----:B------:R-:W-:Y:S05]  /*aeb0*/  @!P0 BRA `(.L_x_1306) ;  /* 0x0000000000048947 */ /* 0x000fea0003800000 */
[----:B------:R-:W-:Y:S01]  /*aec0*/  BPT.TRAP 0x1 ;  /* 0x000000040000795c */ /* 0x000fe20000300000 */
.L_x_1306:
[----:B---3--:R-:W-:Y:S05]  /*aed0*/  @P1 BRA `(.L_x_1307) ;  /* 0x0000000000081947 */ /* 0x008fea0003800000 */
[----:B------:R-:W3:Y:S02]  /*aee0*/  SYNCS.PHASECHK.TRANS64.TRYWAIT P1, [UR10+0x2a850], R0 ;  /* 0x02a85000ff0075a7 */ /* 0x000ee4000802014a */
[----:B---3--:R-:W-:Y:S05]  /*aef0*/  @!P1 BRA `(.L_x_1308) ;  /* 0x000000b400689947 */ /* 0x008fea0003800000 */
.L_x_1307:
        /* <DEDUP_REMOVED lines=37> */
.L_x_1309:
[----:B------:R-:W3:Y:S01]  /*b150*/  LDL R154, [R1] ;  /* 0x00000000019a7983 */ /* 0x000ee20000100800 */
        /* <DEDUP_REMOVED lines=13> */
[----:B------:R-:W4:Y:S01]  /*b230*/  @P2 LDC R101, c[0x0][0x44c] ;  /* 0x00011300ff652b82 */ /* 0x000f220000000800 */
        /* <DEDUP_REMOVED lines=45> */
[----:B------:R-:W1:Y:S01]  /*b510*/  MUFU.TANH R11, R11 ;  /* 0x0000000b000b7308 */ /* 0x000e620000002400 */
[----:B------:R-:W-:Y:S01]  /*b520*/  IMAD R104, R19, -0x2, R104 ;  /* 0xfffffffe13687824 */ /* 0x000fe200078e0268 */
[----:B------:R-:W-:Y:S01]  /*b530*/  SYNCS.ARRIVE.TRANS64.RED.A1T0 RZ, [UR4], RZ ;  /* 0x000000ffffff79a7 */ /* 0x000fe20008100404 */
[----:B------:R-:W-:Y:S01]  /*b540*/  ULOP3.LUT UR4, URZ, UR43, URZ, 0x33, !UPT ;  /* 0x0000002b3f047292 */ /* 0x000fe2000f8e333f */
[----:B------:R-:W-:Y:S01]  /*b550*/  FMUL.FTZ R120, R120, UR5 ;  /* 0x0000000578787c20 */ /* 0x000fe20008410000 */
[----:B------:R-:W-:Y:S01]  /*b560*/  VIADD R126, R104, 0xffffffff ;  /* 0xffffffff687e7836 */ /* 0x000fe20000000000 */
[----:B------:R-:W-:Y:S02]  /*b570*/  IADD3 R105, -R17, R104, R16 ;  /* 0x0000006811697210 */ /* 0x000fe40007ffe110 */
[----:B------:R-:W2:Y:S03]  /*b580*/  MUFU.TANH R136, R136 ;  /* 0x0000008800887308 */ /* 0x000ea60000002400 */
[----:B------:R-:W-:-:S04]  /*b590*/  VIADD R122, R105, UR4 ;  /* 0x00000004697a7c36 */ /* 0x000fc80008000000 */
[----:B0-----:R-:W-:Y:S01]  /*b5a0*/  IMAD.IADD R114, R122, 0x1, R111 ;  /* 0x000000017a727824 */ /* 0x001fe200078e026f */
[----:B------:R-:W0:Y:S08]  /*b5b0*/  MUFU.TANH R0, R0 ;  /* 0x0000000000007308 */ /* 0x000e300000002400 */
        /* <DEDUP_REMOVED lines=49> */
[----:B------:R-:W-:Y:S01]  /*b8d0*/  IADD3 R111, -R17, R16, R111 ;  /* 0x00000010116f7210 */ /* 0x000fe20007ffe16f */
        /* <DEDUP_REMOVED lines=11> */
.L_x_1312:
[----:B------:R-:W-:-:S05]  /*b990*/  IMAD.U32 R115, RZ, RZ, UR41 ;  /* 0x00000029ff737e24 */ /* 0x000fca000f8e00ff */
[----:B------:R-:W-:-:S13]  /*b9a0*/  ISETP.NE.AND P1, PT, R115, 0x1, PT ;  /* 0x000000017300780c */ /* 0x000fda0003f25270 */
[----:B------:R-:W1:Y:S02]  /*b9b0*/  @P1 LDC.64 R104, c[0x0][0x9e8] ;  /* 0x00027a00ff681b82 */ /* 0x000e640000000a00 */
[----:B-1----:R-:W-:-:S05]  /*b9c0*/  @P1 IMAD.HI.U32 R104, R111, R104, RZ ;  /* 0x000000686f681227 */ /* 0x002fca00078e00ff */
[----:B------:R-:W-:-:S07]  /*b9d0*/  @P1 SHF.R.U32.HI R111, RZ, R105, R104 ;  /* 0x00000069ff6f1219 */ /* 0x000fce0000011668 */
.L_x_1313:
[----:B------:R-:W-:Y:S05]  /*b9e0*/  BSYNC B0 ;  /* 0x0000000000007941 */ /* 0x000fea0003800000 */
.L_x_1311:
[----:B------:R-:W-:-:S05]  /*b9f0*/  IMAD R111, R111, R115, R126 ;  /* 0x000000736f6f7224 */ /* 0x000fca00078e027e */
[----:B------:R-:W-:Y:S02]  /*ba00*/  VIADDMNMX R112, R111, R115, R112, PT ;  /* 0x000000736f707246 */ /* 0x000fe40003800170 */
[----:B------:R-:W-:-:S07]  /*ba10*/  VIMNMX R114, R114, R111, !PT ;  /* 0x0000006f72727248 */ /* 0x000fce0007fe0100 */
.L_x_1310:
        /* <DEDUP_REMOVED lines=132> */
.L_x_1316:
[----:B------:R-:W-:-:S05]  /*c260*/  IMAD.U32 R110, RZ, RZ, UR41 ;  /* 0x00000029ff6e7e24 */ /* 0x000fca000f8e00ff */
[----:B------:R-:W-:-:S13]  /*c270*/  ISETP.NE.AND P6, PT, R110, 0x1, PT ;  /* 0x000000016e00780c */ /* 0x000fda0003fc5270 */
[----:B------:R-:W0:Y:S02]  /*c280*/  @P6 LDC.64 R96, c[0x0][0x9e8] ;  /* 0x00027a00ff606b82 */ /* 0x000e240000000a00 */
[----:B0-----:R-:W-:-:S05]  /*c290*/  @P6 IMAD.HI.U32 R96, R125, R96, RZ ;  /* 0x000000607d606227 */ /* 0x001fca00078e00ff */
[----:B------:R-:W-:-:S07]  /*c2a0*/  @P6 SHF.R.U32.HI R125, RZ, R97, R96 ;  /* 0x00000061ff7d6219 */ /* 0x000fce0000011660 */
.L_x_1317:
[----:B------:R-:W-:Y:S05]  /*c2b0*/  BSYNC B0 ;  /* 0x0000000000007941 */ /* 0x000fea0003800000 */
.L_x_1315:
[----:B------:R-:W-:-:S05]  /*c2c0*/  IMAD R125, R125, R110, R126 ;  /* 0x0000006e7d7d7224 */ /* 0x000fca00078e027e */
[----:B------:R-:W-:Y:S02]  /*c2d0*/  VIADDMNMX R104, R125, R110, R104, PT ;  /* 0x0000006e7d687246 */ /* 0x000fe40003800168 */
[----:B------:R-:W-:-:S07]  /*c2e0*/  VIMNMX R106, R106, R125, !PT ;  /* 0x0000007d6a6a7248 */ /* 0x000fce0007fe0100 */
.L_x_1314:
        /* <DEDUP_REMOVED lines=72> */
[----:B------:R-:W-:-:S02]  /*c770*/  ISETP.NE.AND P1, PT, R144, RZ, PT ;  /* 0x000000ff9000720c */ /* 0x000fc40003f25270 */
[----:B------:R-:W-:Y:S02]  /*c780*/  FMNMX.FTZ R2, R11, R2, !PT ;  /* 0x000000020b027209 */ /* 0x000fe40007810000 */
[C---:B------:R-:W-:Y:S02]  /*c790*/  ISETP.GT.AND P1, PT, R106.reuse, 0x31, !P1 ;  /* 0x000000316a00780c */ /* 0x040fe40004f24270 */
[----:B------:R-:W-:Y:S01]  /*c7a0*/  ISETP.GT.AND P3, PT, R106, 0x50, !P3 ;  /* 0x000000506a00780c */ /* 0x000fe20005f64270 */
[----:B------:R-:W1:Y:S01]  /*c7b0*/  SHFL.BFLY PT, R13, R2, 0x2, 0x1f ;  /* 0x0c401f00020d7f89 */ /* 0x000e6200000e0000 */
[C---:B------:R-:W-:Y:S02]  /*c7c0*/  ISETP.LT.OR P1, PT, R104.reuse, 0x32, P1 ;  /* 0x000000326800780c */ /* 0x040fe40000f21670 */
[----:B------:R-:W-:Y:S02]  /*c7d0*/  ISETP.LT.OR P3, PT, R104, 0x51, P3 ;  /* 0x000000516800780c */ /* 0x000fe40001f61670 */
[----:B------:R-:W-:-:S02]  /*c7e0*/  FSEL R95, R95, -INF , !P1 ;  /* 0xff8000005f5f7808 */ /* 0x000fc40004800000 */
[----:B------:R-:W-:Y:S02]  /*c7f0*/  ISETP.NE.AND P1, PT, R146, RZ, PT ;  /* 0x000000ff9200720c */ /* 0x000fe40003f25270 */
[C---:B------:R-:W-:Y:S02]  /*c800*/  ISETP.GT.AND P4, PT, R106.reuse, 0x51, !P4 ;  /* 0x000000516a00780c */ /* 0x040fe40006784270 */
[----:B------:R-:W-:Y:S02]  /*c810*/  ISETP.GT.AND P1, PT, R106, 0x38, !P1 ;  /* 0x000000386a00780c */ /* 0x000fe40004f24270 */
[----:B------:R-:W-:Y:S02]  /*c820*/  FSEL R159, R159, -INF , !P3 ;  /* 0xff8000009f9f7808 */ /* 0x000fe40005800000 */
[----:B------:R-:W-:Y:S02]  /*c830*/  ISETP.LT.OR P1, PT, R104, 0x39, P1 ;  /* 0x000000396800780c */ /* 0x000fe40000f21670 */
[----:B------:R-:W-:-:S02]  /*c840*/  ISETP.GT.AND P5, PT, R106, 0x58, !P5 ;  /* 0x000000586a00780c */ /* 0x000fc40006fa4270 */
[----:B------:R-:W-:Y:S02]  /*c850*/  FSEL R141, R98, -INF , !P1 ;  /* 0xff800000628d7808 */ /* 0x000fe40004800000 */
[----:B------:R-:W-:Y:S02]  /*c860*/  ISETP.NE.AND P1, PT, R148, RZ, PT ;  /* 0x000000ff9400720c */ /* 0x000fe40003f25270 */
[----:B------:R-:W-:Y:S02]  /*c870*/  ISETP.LT.OR P4, PT, R104, 0x52, P4 ;  /* 0x000000526800780c */ /* 0x000fe40002781670 */
[----:B------:R-:W-:Y:S02]  /*c880*/  ISETP.GT.AND P1, PT, R106, 0x39, !P1 ;  /* 0x000000396a00780c */ /* 0x000fe40004f24270 */
[----:B-1----:R-:W-:Y:S02]  /*c890*/  FMNMX.FTZ R15, R2, R13, !PT ;  /* 0x0000000d020f7209 */ /* 0x002fe40007810000 */
[----:B------:R-:W-:-:S02]  /*c8a0*/  ISETP.LT.OR P1, PT, R104, 0x3a, P1 ;  /* 0x0000003a6800780c */ /* 0x000fc40000f21670 */
[----:B------:R-:W-:Y:S01]  /*c8b0*/  ISETP.LT.OR P5, PT, R104, 0x59, P5 ;  /* 0x000000596800780c */ /* 0x000fe20002fa1670 */
[----:B------:R-:W1:Y:S01]  /*c8c0*/  SHFL.BFLY PT, R20, R15, 0x1, 0x1f ;  /* 0x0c201f000f147f89 */ /* 0x000e6200000e0000 */
[----:B------:R-:W-:Y:S02]  /*c8d0*/  FSEL R99, R99, -INF , !P1 ;  /* 0xff80000063637808 */ /* 0x000fe40004800000 */
[----:B------:R-:W-:-:S04]  /*c8e0*/  ISETP.NE.AND P1, PT, R150, RZ, PT ;  /* 0x000000ff9600720c */ /* 0x000fc80003f25270 */
[----:B------:R-:W-:-:S04]  /*c8f0*/  ISETP.GT.AND P1, PT, R106, 0x40, !P1 ;  /* 0x000000406a00780c */ /* 0x000fc80004f24270 */
[----:B------:R-:W-:-:S04]  /*c900*/  ISETP.LT.OR P1, PT, R104, 0x41, P1 ;  /* 0x000000416800780c */ /* 0x000fc80000f21670 */
[----:B------:R-:W-:Y:S02]  /*c910*/  FSEL R147, R147, -INF , !P1 ;  /* 0xff80000093937808 */ /* 0x000fe40004800000 */
[----:B------:R-:W-:-:S04]  /*c920*/  ISETP.NE.AND P1, PT, R152, RZ, PT ;  /* 0x000000ff9800720c */ /* 0x000fc80003f25270 */
[----:B------:R-:W-:Y:S02]  /*c930*/  ISETP.GT.AND P1, PT, R106, 0x41, !P1 ;  /* 0x000000416a00780c */ /* 0x000fe40004f24270 */
[----:B-1----:R-:W-:Y:S02]  /*c940*/  FMNMX.FTZ R13, R15, R20, !PT ;  /* 0x000000140f0d7209 */ /* 0x002fe40007810000 */
        /* <DEDUP_REMOVED lines=132> */
[----:B------:R-:W0:Y:S08]  /*d190*/  MUFU.EX2 R90, R90 ;  /* 0x0000005a005a7308 */ /* 0x000e300000000800 */
[----:B------:R-:W3:Y:S08]  /*d1a0*/  MUFU.EX2 R97, R97 ;  /* 0x0000006100617308 */ /* 0x000ef00000000800 */
[----:B------:R-:W4:Y:S08]  /*d1b0*/  MUFU.EX2 R92, R92 ;  /* 0x0000005c005c7308 */ /* 0x000f300000000800 */
[----:B------:R2:W-:Y:S08]  /*d1c0*/  MUFU.EX2 R10, R98 ;  /* 0x00000062000a7308 */ /* 0x0005f00000000800 */
[----:B------:R-:W5:Y:S01]  /*d1d0*/  MUFU.EX2 R105, R105 ;  /* 0x0000006900697308 */ /* 0x000f620000000800 */
[----:B--2---:R-:W-:Y:S01]  /*d1e0*/  FADD.FTZ R98, R88, R3 ;  /* 0x0000000358627221 */ /* 0x004fe20000010000 */
[----:B------:R-:W-:-:S03]  /*d1f0*/  FADD.FTZ R3, R181, R8 ;  /* 0x00000008b5037221 */ /* 0x000fc60000010000 */
[----:B-1----:R-:W-:Y:S01]  /*d200*/  FADD.FTZ R89, R93, R98 ;  /* 0x000000625d597221 */ /* 0x002fe20000010000 */
[----:B------:R-:W-:Y:S02]  /*d210*/  FADD.FTZ R8, R152, R3 ;  /* 0x0000000398087221 */ /* 0x000fe40000010000 */
[----:B------:R-:W1:Y:S01]  /*d220*/  MUFU.EX2 R94, R94 ;  /* 0x0000005e005e7308 */ /* 0x000e620000000800 */
[----:B0-----:R-:W-:Y:S01]  /*d230*/  FADD.FTZ R98, R90, R89 ;  /* 0x000000595a627221 */ /* 0x001fe20000010000 */
[----:B------:R-:W-:-:S03]  /*d240*/  FADD.FTZ R3, R177, R8 ;  /* 0x00000008b1037221 */ /* 0x000fc60000010000 */
[----:B---3--:R-:W-:Y:S01]  /*d250*/  FADD.FTZ R89, R97, R98 ;  /* 0x0000006261597221 */ /* 0x008fe20000010000 */
[----:B------:R-:W-:Y:S02]  /*d260*/  FADD.FTZ R8, R154, R3 ;  /* 0x000000039a087221 */ /* 0x000fe40000010000 */
[----:B------:R-:W0:Y:S01]  /*d270*/  MUFU.EX2 R109, R109 ;  /* 0x0000006d006d7308 */ /* 0x000e220000000800 */
[----:B----4-:R-:W-:Y:S01]  /*d280*/  FADD.FTZ R98, R92, R89 ;  /* 0x000000595c627221 */ /* 0x010fe20000010000 */
[----:B------:R-:W-:-:S03]  /*d290*/  FADD.FTZ R3, R151, R8 ;  /* 0x0000000897037221 */ /* 0x000fc60000010000 */
[----:B-----5:R-:W-:Y:S01]  /*d2a0*/  FADD.FTZ R89, R105, R98 ;  /* 0x0000006269597221 */ /* 0x020fe20000010000 */
[----:B------:R-:W-:Y:S02]  /*d2b0*/  FADD.FTZ R8, R148, R3 ;  /* 0x0000000394087221 */ /* 0x000fe40000010000 */
[----:B------:R-:W2:Y:S01]  /*d2c0*/  MUFU.EX2 R91, R91 ;  /* 0x0000005b005b7308 */ /* 0x000ea20000000800 */
[----:B-1----:R-:W-:Y:S01]  /*d2d0*/  FADD.FTZ R98, R94, R89 ;  /* 0x000000595e627221 */ /* 0x002fe20000010000 */
[----:B------:R-:W-:-:S04]  /*d2e0*/  FADD.FTZ R3, R145, R8 ;  /* 0x0000000891037221 */ /* 0x000fc80000010000 */
[----:B------:R-:W-:Y:S02]  /*d2f0*/  FADD.FTZ R8, R150, R3 ;  /* 0x0000000396087221 */ /* 0x000fe40000010000 */
[----:B------:R-:W1:Y:S01]  /*d300*/  MUFU.EX2 R21, R21 ;  /* 0x0000001500157308 */ /* 0x000e620000000800 */
[----:B0-----:R-:W-:Y:S01]  /*d310*/  FADD.FTZ R89, R109, R98 ;  /* 0x000000626d597221 */ /* 0x001fe20000010000 */
[----:B------:R-:W-:-:S03]  /*d320*/  FADD.FTZ R3, R101, R8 ;  /* 0x0000000865037221 */ /* 0x000fc60000010000 */
[----:B------:R-:W-:Y:S01]  /*d330*/  FADD.FTZ R98, R10, R89 ;  /* 0x000000590a627221 */ /* 0x000fe20000010000 */
[----:B------:R-:W-:Y:S02]  /*d340*/  FADD.FTZ R8, R144, R3 ;  /* 0x0000000390087221 */ /* 0x000fe40000010000 */
[----:B------:R-:W0:Y:S01]  /*d350*/  MUFU.EX2 R95, R95 ;  /* 0x0000005f005f7308 */ /* 0x000e220000000800 */
[----:B--2---:R-:W-:Y:S01]  /*d360*/  FADD.FTZ R98, R91, R98 ;  /* 0x000000625b627221 */ /* 0x004fe20000010000 */
[----:B------:R-:W-:-:S04]  /*d370*/  FADD.FTZ R3, R115, R8 ;  /* 0x0000000873037221 */ /* 0x000fc80000010000 */
[----:B------:R-:W-:Y:S02]  /*d380*/  FADD.FTZ R8, R146, R3 ;  /* 0x0000000392087221 */ /* 0x000fe40000010000 */
        /* <DEDUP_REMOVED lines=37> */
[----:B-1----:R-:W-:Y:S01]  /*d5e0*/  FADD.FTZ R98, R139, R98 ;  /* 0x000000628b627221 */ /* 0x002fe20000010000 */
[----:B0-----:R-:W-:-:S03]  /*d5f0*/  FADD.FTZ R8, R9, R8 ;  /* 0x0000000809087221 */ /* 0x001fc60000010000 */
[----:B--2---:R-:W-:Y:S01]  /*d600*/  FADD.FTZ R3, R96, R98 ;  /* 0x0000006260037221 */ /* 0x004fe20000010000 */
[----:B------:R-:W-:Y:S06]  /*d610*/  @!P0 BRA `(.L_x_1318) ;  /* 0x0000000000048947 */ /* 0x000fec0003800000 */
[----:B------:R-:W-:Y:S01]  /*d620*/  BPT.TRAP 0x1 ;  /* 0x000000040000795c */ /* 0x000fe20000300000 */
.L_x_1318:
        /* <DEDUP_REMOVED lines=10> */
[----:B------:R-:W-:-:S02]  /*d6d0*/  F2FP.F16.F32.PACK_AB R147, R99, R141 ;  /* 0x0000008d6393723e */ /* 0x000fc400000000ff */
[----:B------:R-:W-:Y:S01]  /*d6e0*/  SYNCS.ARRIVE.TRANS64.RED.A1T0 RZ, [UR10], RZ ;  /* 0x000000ffffff79a7 */ /* 0x000fe2000810040a */
[----:B------:R-:W-:Y:S01]  /*d6f0*/  F2FP.F16.F32.PACK_AB R138, R9, R138 ;  /* 0x0000008a098a723e */ /* 0x000fe200000000ff */
[----:B------:R-:W-:Y:S01]  /*d700*/  IMAD.MOV.U32 R9, RZ, RZ, R13 ;  /* 0x000000ffff097224 */ /* 0x000fe200078e000d */
        /* <DEDUP_REMOVED lines=20> */
.L_x_1300:
        /* <DEDUP_REMOVED lines=67> */
.L_x_1320:
[----:B------:R-:W-:Y:S01]  /*dc80*/  ULEA UR5, UR38, UR40, 0x3 ;  /* 0x0000002826057291 */ /* 0x000fe2000f8e183f */
[----:B------:R-:W-:-:S05]  /*dc90*/  IMAD.U32 R0, RZ, RZ, UR39 ;  /* 0x00000027ff007e24 */ /* 0x000fca000f8e00ff */
[----:B------:R-:W-:-:S04]  /*dca0*/  SHF.L.U32 R0, R0, 0x1f, RZ ;  /* 0x0000001f00007819 */ /* 0x000fc800000006ff */
[----:B------:R0:W1:Y:S01]  /*dcb0*/  SYNCS.PHASECHK.TRANS64.TRYWAIT P1, [UR5+0x2a850], R0 ;  /* 0x02a85000ff0075a7 */ /* 0x0000620008020145 */
[----:B------:R-:W-:Y:S05]  /*dcc0*/  @!P0 BRA `(.L_x_1321) ;  /* 0x0000000000048947 */ /* 0x000fea0003800000 */
[----:B------:R-:W-:Y:S01]  /*dcd0*/  BPT.TRAP 0x1 ;  /* 0x000000040000795c */ /* 0x000fe20000300000 */
.L_x_1321:
[----:B-1----:R-:W-:Y:S05]  /*dce0*/  @P1 BRA `(.L_x_1322) ;  /* 0x0000000000081947 */ /* 0x002fea0003800000 */
[----:B------:R-:W1:Y:S02]  /*dcf0*/  SYNCS.PHASECHK.TRANS64.TRYWAIT P1, [UR5+0x2a850], R0 ;  /* 0x02a85000ff0075a7 */ /* 0x000e640008020145 */
[----:B-1----:R-:W-:Y:S05]  /*dd00*/  @!P1 BRA `(.L_x_1323) ;  /* 0x0000008400fc9947 */ /* 0x002fea0003800000 */
.L_x_1322:
[----:B------:R-:W-:Y:S01]  /*dd10*/  UIADD3 UR40, UR40, 0x400, URZ ;  /* 0x0000040028287890 */ /* 0x000fe2000fffe03f */
[----:B------:R-:W-:Y:S01]  /*dd20*/  WARPGROUP.ARRIVE ;  /* 0x00000000000079c5 */ /* 0x000fe20000000000 */
[----:B------:R-:W-:Y:S01]  /*dd30*/  UMOV UR7, 0x40000040 ;  /* 0x4000004000077882 */ /* 0x000fe20000000000 */
[----:B-1----:R-:W1:Y:S01]  /*dd40*/  SHFL.BFLY PT, R5, R8, 0x2, 0x1f ;  /* 0x0c401f0008057f89 */ /* 0x002e6200000e0000 */
[----:B------:R-:W-:Y:S01]  /*dd50*/  USHF.R.U32.HI UR40, URZ, 0x4, UR40 ;  /* 0x000000043f287899 */ /* 0x000fe20008011628 */
[----:B------:R-:W-:Y:S02]  /*dd60*/  IMAD.MOV.U32 R9, RZ, RZ, RZ ;  /* 0x000000ffff097224 */ /* 0x000fe400078e00ff */
[----:B0-----:R-:W0:Y:S01]  /*dd70*/  SHFL.BFLY PT, R0, R3, 0x2, 0x1f ;  /* 0x0c401f0003007f89 */ /* 0x001e2200000e0000 */
[----:B------:R-:W-:-:S04]  /*dd80*/  ULOP3.LUT UR40, UR40, 0x3fff, URZ, 0xc0, !UPT ;  /* 0x00003fff28287892 */ /* 0x000fc8000f8ec03f */
[----:B------:R-:W-:-:S04]  /*dd90*/  ULOP3.LUT UR4, UR40, 0x3000000, URZ, 0xfc, !UPT ;  /* 0x0300000028047892 */ /* 0x000fc8000f8efc3f */
[----:B------:R-:W-:-:S07]  /*dda0*/  UIMAD UR4, UR38, 0x600, UR4 ;  /* 0x00000600260478a4 */ /* 0x000fce000f8e0204 */
[----:B------:R-:W-:Y:S02]  /*ddb0*/  UMOV UR6, UR4 ;  /* 0x0000000400067c82 */ /* 0x000fe40008000000 */
[----:B------:R-:W-:Y:S01]  /*ddc0*/  HGMMA.64x128x16.F32 R24, R156, gdesc[UR4].tnspB, R24, gsb0 ;  /* 0x41e000049c187df0 */ /* 0x000fe20008000818 */
[----:B------:R-:W-:Y:S01]  /*ddd0*/  UIADD3 UR6, UR4, 0x80, URZ ;  /* 0x0000008004067890 */ /* 0x000fe2000fffe03f */
[----:B-1----:R-:W-:Y:S01]  /*dde0*/  FADD.FTZ R5, R5, R8 ;  /* 0x0000000805057221 */ /* 0x002fe20000010000 */
[----:B------:R-:W-:Y:S01]  /*ddf0*/  UMOV UR7, 0x40000040 ;  /* 0x4000004000077882 */ /* 0x000fe20000000000 */
[----:B0-----:R-:W-:Y:S01]  /*de00*/  FADD.FTZ R2, R0, R3 ;  /* 0x0000000300027221 */ /* 0x001fe20000010000 */
[----:B------:R-:W-:Y:S02]  /*de10*/  IMAD.MOV.U32 R3, RZ, RZ, RZ ;  /* 0x000000ffff037224 */ /* 0x000fe400078e00ff */
[----:B------:R-:W0:Y:S04]  /*de20*/  SHFL.BFLY PT, R0, R5, 0x1, 0x1f ;  /* 0x0c201f0005007f89 */ /* 0x000e2800000e0000 */
[----:B------:R-:W1:Y:S01]  /*de30*/  SHFL.BFLY PT, R7, R2, 0x1, 0x1f ;  /* 0x0c201f0002077f89 */ /* 0x000e6200000e0000 */
[----:B0-----:R-:W-:Y:S01]  /*de40*/  FADD.FTZ R10, R5, R0 ;  /* 0x00000000050a7221 */ /* 0x001fe20000010000 */
[----:B------:R-:W-:-:S02]  /*de50*/  IMAD.MOV.U32 R0, RZ, RZ, -0x800000 ;  /* 0xff800000ff007424 */ /* 0x000fc400078e00ff */
[----:B-1----:R-:W-:Y:S02]  /*de60*/  FADD.FTZ R11, R2, R7 ;  /* 0x00000007020b7221 */ /* 0x002fe40000010000 */
[----:B------:R-:W-:Y:S01]  /*de70*/  FSETP.NE.FTZ.AND P1, PT, R10, RZ, PT ;  /* 0x000000ff0a00720b */ /* 0x000fe20003f35000 */
[----:B------:R-:W-:Y:S02]  /*de80*/  IMAD.MOV.U32 R2, RZ, RZ, -0x800000 ;  /* 0xff800000ff027424 */ /* 0x000fe400078e00ff */
        /* <DEDUP_REMOVED lines=38> */
.L_x_1324:
        /* <DEDUP_REMOVED lines=9> */
[----:B------:R-:W-:Y:S01]  /*e180*/  FMUL.FTZ R7, R31, R9 ;  /* 0x000000091f077220 */ /* 0x000fe20000410000 */
[-C--:B------:R-:W-:Y:S01]  /*e190*/  FMUL.FTZ R95, R24, R3.reuse ;  /* 0x00000003185f7220 */ /* 0x080fe20000410000 */
[-C--:B------:R-:W-:Y:S01]  /*e1a0*/  FMUL.FTZ R12, R25, R3.reuse ;  /* 0x00000003190c7220 */ /* 0x080fe20000410000 */
        /* <DEDUP_REMOVED lines=62> */
.L_x_1246:
        /* <DEDUP_REMOVED lines=9> */
[----:B------:R-:W-:Y:S02]  /*e620*/  F2FP.F16.F32.PACK_AB R7, R7, R8 ;  /* 0x000000080707723e */ /* 0x000fe400000000ff */
[----:B------:R-:W-:Y:S01]  /*e630*/  F2FP.F16.F32.PACK_AB R6, R6, R91 ;  /* 0x0000005b0606723e */ /* 0x000fe200000000ff */
[----:B------:R-:W-:Y:S01]  /*e640*/  BAR.SYNC.DEFER_BLOCKING 0x1, 0x100 ;  /* 0x0044000000007b1d */ /* 0x000fe20000010000 */
        /* <DEDUP_REMOVED lines=10> */
[----:B------:R-:W-:Y:S02]  /*e6f0*/  MOV R16, R3 ;  /* 0x0000000300107202 */ /* 0x000fe40000000f00 */
[----:B--2---:R-:W-:-:S03]  /*e700*/  MOV R17, R4 ;  /* 0x0000000400117202 */ /* 0x004fc60000000f00 */
[----:B------:R-:W-:-:S03]  /*e710*/  IMAD.WIDE R4, R171, 0x2, R16 ;  /* 0x00000002ab047825 */ /* 0x000fc600078e0210 */
[C---:B------:R-:W-:Y:S02]  /*e720*/  LOP3.LUT R9, R4.reuse, 0x380, RZ, 0xc0, !PT ;  /* 0x0000038004097812 */ /* 0x040fe400078ec0ff */
[C---:B------:R-:W-:Y:S02]  /*e730*/  IADD3 R23, P6, R4.reuse, 0x20, RZ ;  /* 0x0000002004177810 */ /* 0x040fe40007fde0ff */
[----:B------:R-:W-:Y:S02]  /*e740*/  IADD3 R97, P4, R4, 0x60, RZ ;  /* 0x0000006004617810 */ /* 0x000fe40007f9e0ff */
[----:B------:R-:W-:Y:S01]  /*e750*/  SHF.R.U64 R9, R9, 0x3, RZ ;  /* 0x0000000309097819 */ /* 0x000fe200000012ff */
[--C-:B------:R-:W-:Y:S01]  /*e760*/  IMAD.X R27, RZ, RZ, R5.reuse, P6 ;  /* 0x000000ffff1b7224 */ /* 0x100fe200030e0605 */
[----:B------:R-:W-:Y:S01]  /*e770*/  LOP3.LUT R14, R23, 0x380, RZ, 0xc0, !PT ;  /* 0x00000380170e7812 */ /* 0x000fe200078ec0ff */
[----:B------:R-:W-:Y:S01]  /*e780*/  IMAD.X R15, RZ, RZ, R5, P4 ;  /* 0x000000ffff0f7224 */ /* 0x000fe200020e0605 */
[----:B-1----:R-:W-:-:S02]  /*e790*/  LOP3.LUT R44, R97, 0x380, RZ, 0xc0, !PT ;  /* 0x00000380612c7812 */ /* 0x002fc400078ec0ff */
[C---:B------:R-:W-:Y:S02]  /*e7a0*/  IADD3 R73, P5, R4.reuse, 0x40, RZ ;  /* 0x0000004004497810 */ /* 0x040fe40007fbe0ff */
[C---:B------:R-:W-:Y:S02]  /*e7b0*/  IADD3 R99, P3, R4.reuse, 0x4000, RZ ;  /* 0x0000400004637810 */ /* 0x040fe40007f7e0ff */
[C---:B------:R-:W-:Y:S02]  /*e7c0*/  IADD3 R101, P2, R4.reuse, 0x4020, RZ ;  /* 0x0000402004657810 */ /* 0x040fe40007f5e0ff */
[C---:B------:R-:W-:Y:S01]  /*e7d0*/  IADD3 R90, P1, R4.reuse, 0x4040, RZ ;  /* 0x00004040045a7810 */ /* 0x040fe20007f3e0ff */
[--C-:B------:R-:W-:Y:S01]  /*e7e0*/  IMAD.X R21, RZ, RZ, R5.reuse, P3 ;  /* 0x000000ffff157224 */ /* 0x100fe200018e0605 */
[----:B------:R-:W-:Y:S01]  /*e7f0*/  IADD3 R103, P0, R4, 0x4060, RZ ;  /* 0x0000406004677810 */ /* 0x000fe20007f1e0ff */
[--C-:B------:R-:W-:Y:S01]  /*e800*/  IMAD.X R13, RZ, RZ, R5.reuse, P2 ;  /* 0x000000ffff0d7224 */ /* 0x100fe200010e0605 */
        /* <DEDUP_REMOVED lines=10> */
[----:B------:R-:W-:Y:S01]  /*e8b0*/  LOP3.LUT R10, R101, 0x380, RZ, 0xc0, !PT ;  /* 0x00000380650a7812 */ /* 0x000fe200078ec0ff */
[----:B------:R-:W1:Y:S01]  /*e8c0*/  LDC.64 R96, c[0x0][0xc00] ;  /* 0x00030000ff607b82 */ /* 0x000e620000000a00 */
[----:B------:R-:W-:-:S02]  /*e8d0*/  LOP3.LUT R23, R90, 0x380, RZ, 0xc0, !PT ;  /* 0x000003805a177812 */ /* 0x000fc400078ec0ff */
[----:B------:R-:W-:Y:S02]  /*e8e0*/  LOP3.LUT R44, R103, 0x380, RZ, 0xc0, !PT ;  /* 0x00000380672c7812 */ /* 0x000fe400078ec0ff */
[----:B------:R-:W-:Y:S02]  /*e8f0*/  LOP3.LUT R20, R73, 0x380, RZ, 0xc0, !PT ;  /* 0x0000038049147812 */ /* 0x000fe400078ec0ff */
[----:B------:R-:W-:Y:S02]  /*e900*/  LOP3.LUT R72, R99, 0x380, RZ, 0xc0, !PT ;  /* 0x0000038063487812 */ /* 0x000fe400078ec0ff */
[----:B------:R-:W-:Y:S02]  /*e910*/  SHF.R.U64 R10, R10, 0x3, RZ ;  /* 0x000000030a0a7819 */ /* 0x000fe400000012ff */
[----:B------:R-:W-:Y:S02]  /*e920*/  SHF.R.U64 R23, R23, 0x3, RZ ;  /* 0x0000000317177819 */ /* 0x000fe400000012ff */
[----:B------:R-:W-:-:S02]  /*e930*/  SHF.R.U64 R44, R44, 0x3, RZ ;  /* 0x000000032c2c7819 */ /* 0x000fc400000012ff */
[----:B------:R-:W-:Y:S02]  /*e940*/  SHF.R.U64 R20, R20, 0x3, RZ ;  /* 0x0000000314147819 */ /* 0x000fe400000012ff */
[----:B------:R-:W-:Y:S02]  /*e950*/  F2FP.F16.F32.PACK_AB R4, R12, R95 ;  /* 0x0000005f0c04723e */ /* 0x000fe400000000ff */
[----:B------:R-:W-:Y:S02]  /*e960*/  SHF.R.U64 R72, R72, 0x3, RZ ;  /* 0x0000000348487819 */ /* 0x000fe400000012ff */
[----:B------:R-:W-:Y:S01]  /*e970*/  LOP3.LUT R12, R10, R101, RZ, 0x3c, !PT ;  /* 0x000000650a0c7212 */ /* 0x000fe200078e3cff */
[----:B------:R2:W-:Y:S01]  /*e980*/  STSM.16.M88.4 [R94], R4 ;  /* 0x000000045e007844 */ /* 0x0005e20000000200 */
[----:B------:R-:W-:Y:S02]  /*e990*/  LOP3.LUT R10, R23, R90, RZ, 0x3c, !PT ;  /* 0x0000005a170a7212 */ /* 0x000fe400078e3cff */
[----:B------:R-:W-:-:S02]  /*e9a0*/  LOP3.LUT R8, R44, R103, RZ, 0x3c, !PT ;  /* 0x000000672c087212 */ /* 0x000fc400078e3cff */
[----:B------:R-:W-:Y:S02]  /*e9b0*/  LOP3.LUT R24, R20, R73, RZ, 0x3c, !PT ;  /* 0x0000004914187212 */ /* 0x000fe400078e3cff */
[----:B------:R-:W-:Y:S02]  /*e9c0*/  LOP3.LUT R20, R72, R99, RZ, 0x3c, !PT ;  /* 0x0000006348147212 */ /* 0x000fe400078e3cff */
[----:B------:R-:W-:Y:S02]  /*e9d0*/  MOV R72, R10 ;  /* 0x0000000a00487202 */ /* 0x000fe40000000f00 */
[----:B------:R-:W-:Y:S02]  /*e9e0*/  MOV R44, R8 ;  /* 0x00000008002c7202 */ /* 0x000fe40000000f00 */
[----:B------:R-:W-:Y:S02]  /*e9f0*/  MOV R92, R26 ;  /* 0x0000001a005c7202 */ /* 0x000fe40000000f00 */
[----:B------:R-:W-:-:S02]  /*ea00*/  F2FP.F16.F32.PACK_AB R8, R88, R89 ;  /* 0x000000595808723e */ /* 0x000fc400000000ff */
[----:B------:R-:W-:Y:S02]  /*ea10*/  F2FP.F16.F32.PACK_AB R9, R35, R34 ;  /* 0x000000222309723e */ /* 0x000fe400000000ff */
[----:B------:R-:W-:Y:S02]  /*ea20*/  F2FP.F16.F32.PACK_AB R10, R37, R36 ;  /* 0x00000024250a723e */ /* 0x000fe400000000ff */
[----:B------:R-:W-:Y:S02]  /*ea30*/  F2FP.F16.F32.PACK_AB R11, R39, R38 ;  /* 0x00000026270b723e */ /* 0x000fe400000000ff */
[----:B------:R-:W-:Y:S02]  /*ea40*/  MOV R91, R24 ;  /* 0x00000018005b7202 */ /* 0x000fe40000000f00 */
[----:B--2---:R-:W-:Y:S01]  /*ea50*/  F2FP.F16.F32.PACK_AB R4, R41, R40 ;  /* 0x000000282904723e */ /* 0x004fe200000000ff */
[----:B------:R-:W-:Y:S01]  /*ea60*/  STSM.16.M88.4 [R92], R8 ;  /* 0x000000085c007844 */ /* 0x000fe20000000200 */
[----:B------:R-:W-:-:S02]  /*ea70*/  F2FP.F16.F32.PACK_AB R5, R43, R42 ;  /* 0x0000002a2b05723e */ /* 0x000fc400000000ff */
[----:B------:R-:W-:Y:S02]  /*ea80*/  F2FP.F16.F32.PACK_AB R6, R32, R33 ;  /* 0x000000212006723e */ /* 0x000fe400000000ff */
[----:B------:R-:W-:Y:S02]  /*ea90*/  F2FP.F16.F32.PACK_AB R7, R30, R31 ;  /* 0x0000001f1e07723e */ /* 0x000fe400000000ff */
[----:B------:R-:W-:Y:S02]  /*eaa0*/  MOV R90, R14 ;  /* 0x0000000e005a7202 */ /* 0x000fe40000000f00 */
[----:B------:R-:W-:Y:S01]  /*eab0*/  MOV R73, R12 ;  /* 0x0000000c00497202 */ /* 0x000fe20000000f00 */
[----:B------:R2:W-:Y:S01]  /*eac0*/  STSM.16.M88.4 [R91], R4 ;  /* 0x000000045b007844 */ /* 0x0005e20000000200 */
[----:B------:R-:W-:Y:S02]  /*ead0*/  F2FP.F16.F32.PACK_AB R12, R49, R48 ;  /* 0x00000030310c723e */ /* 0x000fe400000000ff */
[----:B------:R-:W-:-:S02]  /*eae0*/  F2FP.F16.F32.PACK_AB R13, R51, R50 ;  /* 0x00000032330d723e */ /* 0x000fc400000000ff */
[----:B------:R-:W-:Y:S02]  /*eaf0*/  F2FP.F16.F32.PACK_AB R14, R53, R52 ;  /* 0x00000034350e723e */ /* 0x000fe400000000ff */
[----:B------:R-:W-:Y:S01]  /*eb00*/  F2FP.F16.F32.PACK_AB R15, R55, R54 ;  /* 0x00000036370f723e */ /* 0x000fe200000000ff */
[----:B------:R-:W-:Y:S01]  /*eb10*/  ULDC UR4, c[0x0][0xa88] ;  /* 0x0002a20000047ab9 */ /* 0x000fe20000000800 */
[----:B------:R-:W-:Y:S01]  /*eb20*/  MOV R23, R20 ;  /* 0x0000001400177202 */ /* 0x000fe20000000f00 */
[----:B------:R-:W3:Y:S01]  /*eb30*/  LDC R52, c[0x0][0xbe8] ;  /* 0x0002fa00ff347b82 */ /* 0x000ee20000000800 */
[----:B------:R-:W-:Y:S01]  /*eb40*/  F2FP.F16.F32.PACK_AB R24, R57, R56 ;  /* 0x000000383918723e */ /* 0x000fe200000000ff */
[----:B------:R-:W-:Y:S01]  /*eb50*/  STSM.16.M88.4 [R90], R12 ;  /* 0x0000000c5a007844 */ /* 0x000fe20000000200 */
[----:B------:R-:W-:Y:S02]  /*eb60*/  F2FP.F16.F32.PACK_AB R25, R59, R58 ;  /* 0x0000003a3b19723e */ /* 0x000fe400000000ff */
[----:B------:R-:W-:-:S02]  /*eb70*/  F2FP.F16.F32.PACK_AB R26, R61, R60 ;  /* 0x0000003c3d1a723e */ /* 0x000fc400000000ff */
[----:B------:R-:W-:Y:S01]  /*eb80*/  F2FP.F16.F32.PACK_AB R27, R63, R62 ;  /* 0x0000003e3f1b723e */ /* 0x000fe200000000ff */
[----:B--2---:R-:W2:Y:S01]  /*eb90*/  LDC.64 R4, c[0x0][0xc08] ;  /* 0x00030200ff047b82 */ /* 0x004ea20000000a00 */
[----:B------:R-:W-:Y:S02]  /*eba0*/  F2FP.F16.F32.PACK_AB R30, R77, R76 ;  /* 0x0000004c4d1e723e */ /* 0x000fe400000000ff */
[----:B------:R-:W-:Y:S01]  /*ebb0*/  F2FP.F16.F32.PACK_AB R31, R79, R78 ;  /* 0x0000004e4f1f723e */ /* 0x000fe200000000ff */
[----:B------:R4:W-:Y:S01]  /*ebc0*/  STSM.16.M88.4 [R23], R24 ;  /* 0x0000001817007844 */ /* 0x0009e20000000200 */
[----:B-1----:R-:W-:-:S03]  /*ebd0*/  ISETP.NE.U32.AND P0, PT, R96, RZ, PT ;  /* 0x000000ff6000720c */ /* 0x002fc60003f05070 */
[----:B------:R-:W1:Y:S01]  /*ebe0*/  LDC.64 R20, c[0x0][0xc00] ;  /* 0x00030000ff147b82 */ /* 0x000e620000000a00 */
[----:B------:R0:W-:Y:S01]  /*ebf0*/  STSM.16.M88.4 [R73], R64 ;  /* 0x0000004049007844 */ /* 0x0001e20000000200 */
[----:B------:R-:W-:-:S03]  /*ec00*/  ISETP.NE.AND.EX P0, PT, R97, RZ, PT, P0 ;  /* 0x000000ff6100720c */ /* 0x000fc60003f05300 */
[----:B------:R0:W-:Y:S04]  /*ec10*/  STSM.16.M88.4 [R72], R28 ;  /* 0x0000001c48007844 */ /* 0x0001e80000000200 */
[----:B------:R0:W-:Y:S01]  /*ec20*/  STSM.16.M88.4 [R44], R80 ;  /* 0x000000502c007844 */ /* 0x0001e20000000200 */
[----:B------:R-:W-:Y:S02]  /*ec30*/  IMAD.U32 R7, RZ, RZ, UR4 ;  /* 0x00000004ff077e24 */ /* 0x000fe4000f8e00ff */
[----:B----4-:R-:W-:Y:S01]  /*ec40*/  IMAD.MOV.U32 R23, RZ, RZ, RZ ;  /* 0x000000ffff177224 */ /* 0x010fe200078e00ff */
[----:B------:R-:W-:Y:S01]  /*ec50*/  BAR.SYNC.DEFER_BLOCKING 0x1, 0x100 ;  /* 0x0044000000007b1d */ /* 0x000fe20000010000 */
[----:B--2---:R-:W-:-:S04]  /*ec60*/  ISETP.NE.U32.AND P2, PT, R4, RZ, PT ;  /* 0x000000ff0400720c */ /* 0x004fc80003f45070 */
[----:B------:R-:W-:Y:S01]  /*ec70*/  ISETP.NE.AND.EX P2, PT, R5, RZ, PT, P2 ;  /* 0x000000ff0500720c */ /* 0x000fe20003f45320 */
[----:B-1----:R-:W-:-:S12]  /*ec80*/  IMAD.WIDE R20, R164, 0x4, R20 ;  /* 0x00000004a4147825 */ /* 0x002fd800078e0214 */
[----:B------:R-:W1:Y:S01]  /*ec90*/  @P2 LDC.64 R4, c[0x0][0xc08] ;  /* 0x00030200ff042b82 */ /* 0x000e620000000a00 */
[----:B------:R0:W5:Y:S01]  /*eca0*/  @P0 LDG.E R23, desc[UR36][R20.64] ;  /* 0x0000002414170981 */ /* 0x000162000c1e1900 */
[----:B---3--:R-:W-:-:S13]  /*ecb0*/  ISETP.NE.AND P1, PT, R52, 0x1, PT ;  /* 0x000000013400780c */ /* 0x008fda0003f25270 */
[----:B------:R-:W2:Y:S01]  /*ecc0*/  @P1 LDC R6, c[0x0][0xbec] ;  /* 0x0002fb00ff061b82 */ /* 0x000ea20000000800 */
[----:B-1----:R-:W-:-:S07]  /*ecd0*/  @P2 IMAD.WIDE R4, R164, 0x4, R4 ;  /* 0x00000004a4042825 */ /* 0x002fce00078e0204 */
[----:B------:R-:W1:Y:S01]  /*ece0*/  @P1 LDC R11, c[0x0][0xbf0] ;  /* 0x0002fc00ff0b1b82 */ /* 0x000e620000000800 */
[----:B------:R0:W5:Y:S01]  /*ecf0*/  @P2 LDG.E R7, desc[UR36][R4.64] ;  /* 0x0000002404072981 */ /* 0x000162000c1e1900 */
[----:B------:R-:W-:Y:S05]  /*ed00*/  @P2 BRA `(.L_x_1327) ;  /* 0x0000000000102947 */ /* 0x000fea0003800000 */
[----:B------:R-:W-:Y:S05]  /*ed10*/  @!P0 BRA `(.L_x_1327) ;  /* 0x00000000000c8947 */ /* 0x000fea0003800000 */
[----:B0-----:R-:W3:Y:S04]  /*ed20*/  LDG.E R4, desc[UR36][R20.64] ;  /* 0x0000002414047981 */ /* 0x001ee8000c1e1900 */
[----:B-----5:R-:W3:Y:S02]  /*ed30*/  LDG.E R7, desc[UR36][R20.64+0x4] ;  /* 0x0000042414077981 */ /* 0x020ee4000c1e1900 */
[----:B---3--:R-:W-:-:S07]  /*ed40*/  IMAD.IADD R7, R7, 0x1, -R4 ;  /* 0x0000000107077824 */ /* 0x008fce00078e0a04 */
.L_x_1327:
[----:B0-----:R-:W-:Y:S01]  /*ed50*/  SHF.R.S32.HI R44, RZ, 0x1f, R163 ;  /* 0x0000001fff2c7819 */ /* 0x001fe200000114a3 */
[----:B------:R-:W-:Y:S01]  /*ed60*/  IMAD.IADD R15, R22, 0x1, R18 ;  /* 0x00000001160f7824 */ /* 0x000fe200078e0212 */
[----:B------:R-:W-:Y:S01]  /*ed70*/  ULDC.64 UR4, c[0x0][0xb90] ;  /* 0x0002e40000047ab9 */ /* 0x000fe20000000a00 */
[--C-:B-----5:R-:W-:Y:S01]  /*ed80*/  SHF.R.S32.HI R21, RZ, 0x1f, R23.reuse ;  /* 0x0000001fff157819 */ /* 0x120fe20000011417 */
[----:B------:R-:W-:Y:S01]  /*ed90*/  IMAD.MOV.U32 R20, RZ, RZ, R23 ;  /* 0x000000ffff147224 */ /* 0x000fe200078e0017 */
[----:B------:R-:W-:Y:S01]  /*eda0*/  SHF.R.S32.HI R8, RZ, 0x1f, R164 ;  /* 0x0000001fff087819 */ /* 0x000fe200000114a4 */
[----:B------:R-:W-:Y:S01]  /*edb0*/  IMAD R4, R44, UR4, RZ ;  /* 0x000000042c047c24 */ /* 0x000fe2000f8e02ff */
[----:B------:R-:W-:Y:S01]  /*edc0*/  SEL R53, R164, RZ, !P0 ;  /* 0x000000ffa4357207 */ /* 0x000fe20004000000 */
[----:B--2---:R-:W-:-:S04]  /*edd0*/  @P1 IMAD.HI.U32 R6, R15, R6, RZ ;  /* 0x000000060f061227 */ /* 0x004fc800078e00ff */
[----:B------:R-:W-:Y:S01]  /*ede0*/  IMAD.MOV.U32 R9, RZ, RZ, R15 ;  /* 0x000000ffff097224 */ /* 0x000fe200078e000f */
[----:B-1----:R-:W-:Y:S01]  /*edf0*/  @P1 SHF.R.U32.HI R9, RZ, R11, R6 ;  /* 0x0000000bff091219 */ /* 0x002fe20000011606 */
[C---:B------:R-:W-:Y:S02]  /*ee00*/  IMAD R13, R163.reuse, UR5, R4 ;  /* 0x00000005a30d7c24 */ /* 0x040fe4000f8e0204 */
[----:B------:R-:W-:Y:S01]  /*ee10*/  IMAD.WIDE.U32 R4, R163, UR4, R20 ;  /* 0x00000004a3047c25 */ /* 0x000fe2000f8e0014 */
[----:B------:R-:W-:Y:S01]  /*ee20*/  SEL R20, R8, RZ, !P0 ;  /* 0x000000ff08147207 */ /* 0x000fe20004000000 */
[----:B------:R-:W-:Y:S02]  /*ee30*/  ULDC.64 UR4, c[0x0][0xb98] ;  /* 0x0002e60000047ab9 */ /* 0x000fe40000000a00 */
[----:B------:R-:W-:Y:S02]  /*ee40*/  IMAD R11, R165, 0x40, R160 ;  /* 0x00000040a50b7824 */ /* 0x000fe400078e02a0 */
[----:B------:R-:W-:-:S02]  /*ee50*/  IMAD.IADD R5, R5, 0x1, R13 ;  /* 0x0000000105057824 */ /* 0x000fc400078e020d */
[----:B------:R-:W-:Y:S02]  /*ee60*/  IMAD.MOV R13, RZ, RZ, -R9 ;  /* 0x000000ffff0d7224 */ /* 0x000fe400078e0a09 */
[----:B------:R-:W-:-:S04]  /*ee70*/  IMAD.WIDE R16, R11, 0x2, R16 ;  /* 0x000000020b107825 */ /* 0x000fc800078e0210 */
[----:B------:R-:W-:Y:S01]  /*ee80*/  IMAD R6, R20, UR4, RZ ;  /* 0x0000000414067c24 */ /* 0x000fe2000f8e02ff */
[C---:B------:R-:W-:Y:S01]  /*ee90*/  IADD3 R41, P6, R16.reuse, 0x4000, RZ ;  /* 0x0000400010297810 */ /* 0x040fe20007fde0ff */
[----:B------:R-:W-:Y:S01]  /*eea0*/  IMAD.WIDE.U32 R4, R53, UR4, R4 ;  /* 0x0000000435047c25 */ /* 0x000fe2000f8e0004 */
[----:B------:R-:W-:Y:S02]  /*eeb0*/  IADD3 R37, P5, R16, 0x5000, RZ ;  /* 0x0000500010257810 */ /* 0x000fe40007fbe0ff */
[----:B------:R-:W-:Y:S01]  /*eec0*/  LOP3.LUT R40, R41, 0x380, RZ, 0xc0, !PT ;  /* 0x0000038029287812 */ /* 0x000fe200078ec0ff */
[----:B------:R-:W-:Y:S01]  /*eed0*/  IMAD R11, R52, R13, R15 ;  /* 0x0000000d340b7224 */ /* 0x000fe200078e020f */
[----:B------:R-:W-:Y:S01]  /*eee0*/  SHF.R.S32.HI R13, RZ, 0x1f, R9 ;  /* 0x0000001fff0d7819 */ /* 0x000fe20000011409 */
[----:B------:R-:W-:Y:S01]  /*eef0*/  IMAD R8, R53, UR5, R6 ;  /* 0x0000000535087c24 */ /* 0x000fe2000f8e0206 */
[----:B------:R-:W-:Y:S01]  /*ef00*/  IADD3 R4, P2, R9, R4, RZ ;  /* 0x0000000409047210 */ /* 0x000fe20007f5e0ff */
[----:B------:R-:W-:Y:S01]  /*ef10*/  ULDC.64 UR4, c[0x0][0xb88] ;  /* 0x0002e20000047ab9 */ /* 0x000fe20000000a00 */
[----:B------:R-:W-:Y:S01]  /*ef20*/  SHF.R.S32.HI R6, RZ, 0x1f, R11 ;  /* 0x0000001fff067819 */ /* 0x000fe2000001140b */
[----:B------:R-:W-:Y:S01]  /*ef30*/  IMAD.IADD R24, R170, 0x1, R18 ;  /* 0x00000001aa187824 */ /* 0x000fe200078e0212 */
[----:B------:R-:W-:Y:S01]  /*ef40*/  IADD3.X R5, R13, R5, R8, P2, !PT ;  /* 0x000000050d057210 */ /* 0x000fe200017fe408 */
[----:B------:R-:W-:Y:S01]  /*ef50*/  IMAD R55, R7, R52, RZ ;  /* 0x0000003407377224 */ /* 0x000fe200078e02ff */
[----:B------:R-:W-:Y:S01]  /*ef60*/  IADD3 R9, P3, R16, 0x2000, RZ ;  /* 0x0000200010097810 */ /* 0x000fe20007f7e0ff */
[----:B------:R-:W-:Y:S01]  /*ef70*/  IMAD R10, R6, UR4, RZ ;  /* 0x00000004060a7c24 */ /* 0x000fe2000f8e02ff */
[----:B------:R-:W-:Y:S01]  /*ef80*/  IADD3 R15, P0, R16, 0x1000, RZ ;  /* 0x00001000100f7810 */ /* 0x000fe20007f1e0ff */
[----:B------:R-:W-:Y:S01]  /*ef90*/  IMAD.WIDE.U32 R4, R11, UR4, R4 ;  /* 0x000000040b047c25 */ /* 0x000fe2000f8e0004 */
[----:B------:R-:W-:-:S02]  /*efa0*/  LOP3.LUT R8, R9, 0x380, RZ, 0xc0, !PT ;  /* 0x0000038009087812 */ /* 0x000fc400078ec0ff */
[----:B------:R-:W-:Y:S01]  /*efb0*/  LOP3.LUT R36, R37, 0x380, RZ, 0xc0, !PT ;  /* 0x0000038025247812 */ /* 0x000fe200078ec0ff */
[----:B------:R-:W-:Y:S01]  /*efc0*/  IMAD R13, R11, UR5, R10 ;  /* 0x000000050b0d7c24 */ /* 0x000fe2000f8e020a */
[----:B------:R-:W-:Y:S01]  /*efd0*/  ULDC.64 UR4, c[0x0][0xb50] ;  /* 0x0002d40000047ab9 */ /* 0x000fe20000000a00 */
[----:B------:R-:W-:Y:S01]  /*efe0*/  SHF.R.U64 R6, R8, 0x3, RZ ;  /* 0x0000000308067819 */ /* 0x000fe200000012ff */
[----:B------:R-:W-:Y:S01]  /*eff0*/  IMAD.X R7, RZ, RZ, R17, P3 ;  /* 0x000000ffff077224 */ /* 0x000fe200018e0611 */
[----:B------:R-:W-:Y:S01]  /*f000*/  LEA R10, P4, R4, UR4, 0x2 ;  /* 0x00000004040a7c11 */ /* 0x000fe2000f8810ff */
[----:B------:R-:W-:Y:S01]  /*f010*/  IMAD.IADD R5, R5, 0x1, R13 ;  /* 0x0000000105057824 */ /* 0x000fe200078e020d */
[----:B------:R-:W-:Y:S01]  /*f020*/  LOP3.LUT R6, R6, R9, RZ, 0x3c, !PT ;  /* 0x0000000906067212 */ /* 0x000fe200078e3cff */
[----:B------:R-:W-:Y:S01]  /*f030*/  IMAD.X R13, RZ, RZ, R17, P0 ;  /* 0x000000ffff0d7224 */ /* 0x000fe200000e0611 */
[----:B------:R-:W-:Y:S01]  /*f040*/  IADD3 R9, P2, R16, 0x3000, RZ ;  /* 0x0000300010097810 */ /* 0x000fe20007f5e0ff */
[----:B------:R-:W-:Y:S01]  /*f050*/  SHFL.IDX PT, R48, R10, RZ, 0x1c1f ;  /* 0x001c1fff0a307589 */ /* 0x000fe200000e0000 */
[----:B------:R-:W-:Y:S01]  /*f060*/  LEA.HI.X R14, R4, UR5, R5, 0x2, P4 ;  /* 0x00000005040e7c11 */ /* 0x000fe2000a0f1405 */
[----:B------:R-:W-:Y:S01]  /*f070*/  VIADD R4, R24, 0x8 ;  /* 0x0000000818047836 */ /* 0x000fe20000000000 */
[----:B------:R-:W-:Y:S01]  /*f080*/  LOP3.LUT R8, R9, 0x380, RZ, 0xc0, !PT ;  /* 0x0000038009087812 */ /* 0x000fe200078ec0ff */
[----:B------:R-:W-:Y:S01]  /*f090*/  SHFL.IDX PT, R50, R10, 0x1, 0x1c1f ;  /* 0x003c1f000a327f89 */ /* 0x000fe200000e0000 */
[----:B------:R-:W-:Y:S01]  /*f0a0*/  LOP3.LUT P0, RZ, R167, 0x3, RZ, 0xc0, !PT ;  /* 0x00000003a7ff7812 */ /* 0x000fe2000780c0ff */
[----:B------:R-:W-:Y:S01]  /*f0b0*/  ULDC.64 UR4, c[0x0][0xaa0] ;  /* 0x0002a80000047ab9 */ /* 0x000fe20000000a00 */
[----:B------:R-:W-:Y:S01]  /*f0c0*/  SHF.R.U64 R8, R8, 0x3, RZ ;  /* 0x0000000308087819 */ /* 0x000fe200000012ff */
[----:B------:R-:W0:Y:S01]  /*f0d0*/  SHFL.IDX PT, R49, R14, RZ, 0x1c1f ;  /* 0x001c1fff0e317589 */ /* 0x000e2200000e0000 */
[----:B------:R-:W-:-:S02]  /*f0e0*/  IADD3 R33, P4, R16, 0x6000, RZ ;  /* 0x0000600010217810 */ /* 0x000fc40007f9e0ff */
[----:B------:R-:W-:Y:S01]  /*f0f0*/  LOP3.LUT R8, R8, R9, RZ, 0x3c, !PT ;  /* 0x0000000908087212 */ /* 0x000fe200078e3cff */
[----:B------:R-:W1:Y:S01]  /*f100*/  SHFL.IDX PT, R51, R14, 0x1, 0x1c1f ;  /* 0x003c1f000e337f89 */ /* 0x000e6200000e0000 */
[----:B------:R-:W-:Y:S01]  /*f110*/  IMAD.X R9, RZ, RZ, R17, P2 ;  /* 0x000000ffff097224 */ /* 0x000fe200010e0611 */
[-C--:B------:R-:W-:Y:S02]  /*f120*/  ISETP.GE.OR P2, PT, R24, R55.reuse, P0 ;  /* 0x000000371800720c */ /* 0x080fe40000746670 */
[----:B------:R-:W-:Y:S02]  /*f130*/  ISETP.GE.OR P0, PT, R4, R55, P0 ;  /* 0x000000370400720c */ /* 0x000fe40000706670 */
[----:B------:R-:W-:Y:S02]  /*f140*/  LOP3.LUT R11, R16, 0x380, RZ, 0xc0, !PT ;  /* 0x00000380100b7812 */ /* 0x000fe400078ec0ff */
[----:B------:R-:W-:Y:S02]  /*f150*/  LOP3.LUT R32, R33, 0x380, RZ, 0xc0, !PT ;  /* 0x0000038021207812 */ /* 0x000fe400078ec0ff */
[----:B------:R-:W-:-:S02]  /*f160*/  SHF.R.U64 R11, R11, 0x3, RZ ;  /* 0x000000030b0b7819 */ /* 0x000fc400000012ff */
[----:B------:R-:W-:Y:S02]  /*f170*/  IADD3 R5, P3, R16, 0x7000, RZ ;  /* 0x0000700010057810 */ /* 0x000fe40007f7e0ff */
[----:B------:R-:W-:Y:S02]  /*f180*/  SHF.R.U64 R40, R40, 0x3, RZ ;  /* 0x0000000328287819 */ /* 0x000fe400000012ff */
[----:B------:R-:W-:Y:S01]  /*f190*/  SHF.R.U64 R36, R36, 0x3, RZ ;  /* 0x0000000324247819 */ /* 0x000fe200000012ff */
[--C-:B------:R-:W-:Y:S01]  /*f1a0*/  IMAD.X R29, RZ, RZ, R17.reuse, P3 ;  /* 0x000000ffff1d7224 */ /* 0x100fe200018e0611 */
[----:B------:R-:W-:Y:S02]  /*f1b0*/  SHF.R.U64 R32, R32, 0x3, RZ ;  /* 0x0000000320207819 */ /* 0x000fe400000012ff */
[----:B------:R-:W-:Y:S01]  /*f1c0*/  LOP3.LUT R16, R11, R16, RZ, 0x3c, !PT ;  /* 0x000000100b107212 */ /* 0x000fe200078e3cff */
[----:B0-----:R0:W-:Y:S01]  /*f1d0*/  @!P2 ST.E desc[UR36][R48.64], R2 ;  /* 0x000000023000a985 */ /* 0x0011e2000c101924 */
[----:B------:R-:W-:Y:S01]  /*f1e0*/  LOP3.LUT R40, R40, R41, RZ, 0x3c, !PT ;  /* 0x0000002928287212 */ /* 0x000fe200078e3cff */
[--C-:B------:R-:W-:Y:S01]  /*f1f0*/  IMAD.X R41, RZ, RZ, R17.reuse, P6 ;  /* 0x000000ffff297224 */ /* 0x100fe200030e0611 */
[----:B------:R-:W-:Y:S01]  /*f200*/  LOP3.LUT R36, R36, R37, RZ, 0x3c, !PT ;  /* 0x0000002524247212 */ /* 0x000fe200078e3cff */
[----:B-1----:R1:W-:Y:S01]  /*f210*/  @!P0 ST.E desc[UR36][R50.64], R0 ;  /* 0x0000000032008985 */ /* 0x0023e2000c101924 */
[----:B------:R-:W-:Y:S01]  /*f220*/  LOP3.LUT R32, R32, R33, RZ, 0x3c, !PT ;  /* 0x0000002120207212 */ /* 0x000fe200078e3cff */
[--C-:B------:R-:W-:Y:S01]  /*f230*/  IMAD.X R37, RZ, RZ, R17.reuse, P5 ;  /* 0x000000ffff257224 */ /* 0x100fe200028e0611 */
[----:B------:R-:W-:Y:S01]  /*f240*/  LOP3.LUT R12, R15, 0x380, RZ, 0xc0, !PT ;  /* 0x000003800f0c7812 */ /* 0x000fe200078ec0ff */
[----:B------:R-:W-:Y:S01]  /*f250*/  IMAD.X R33, RZ, RZ, R17, P4 ;  /* 0x000000ffff217224 */ /* 0x000fe200020e0611 */
[----:B------:R2:W5:Y:S01]  /*f260*/  LD.E.128 R24, desc[UR36][R16.64] ;  /* 0x0000002410187980 */ /* 0x000562000c101d00 */
[----:B------:R-:W-:Y:S01]  /*f270*/  LOP3.LUT R4, R5, 0x380, RZ, 0xc0, !PT ;  /* 0x0000038005047812 */ /* 0x000fe200078ec0ff */
[----:B0-----:R-:W0:Y:S01]  /*f280*/  @P1 LDC R49, c[0x0][0xbec] ;  /* 0x0002fb00ff311b82 */ /* 0x001e220000000800 */
[----:B------:R-:W-:Y:S01]  /*f290*/  SHF.R.U64 R12, R12, 0x3, RZ ;  /* 0x000000030c0c7819 */ /* 0x000fe200000012ff */
[----:B------:R-:W5:Y:S01]  /*f2a0*/  LD.E.128 R8, desc[UR36][R8.64] ;  /* 0x0000002408087980 */ /* 0x000f62000c101d00 */
[----:B------:R-:W-:Y:S01]  /*f2b0*/  SHF.R.U64 R4, R4, 0x3, RZ ;  /* 0x0000000304047819 */ /* 0x000fe200000012ff */
[----:B-1----:R-:W-:Y:S01]  /*f2c0*/  IMAD R0, R21, UR4, RZ ;  /* 0x0000000415007c24 */ /* 0x002fe2000f8e02ff */
[----:B------:R-:W-:Y:S01]  /*f2d0*/  LOP3.LUT R12, R12, R15, RZ, 0x3c, !PT ;  /* 0x0000000f0c0c7212 */ /* 0x000fe200078e3cff */
[----:B------:R-:W5:Y:S01]  /*f2e0*/  LD.E.128 R40, desc[UR36][R40.64] ;  /* 0x0000002428287980 */ /* 0x000f62000c101d00 */
[----:B--2---:R-:W-:Y:S01]  /*f2f0*/  IMAD.WIDE.U32 R16, R23, UR4, RZ ;  /* 0x0000000417107c25 */ /* 0x004fe2000f8e00ff */
[----:B------:R-:W-:-:S02]  /*f300*/  LOP3.LUT R28, R4, R5, RZ, 0x3c, !PT ;  /* 0x00000005041c7212 */ /* 0x000fc400078e3cff */
[----:B------:R-:W5:Y:S01]  /*f310*/  LD.E.128 R4, desc[UR36][R6.64] ;  /* 0x0000002406047980 */ /* 0x000f62000c101d00 */
[----:B------:R-:W-:Y:S01]  /*f320*/  IMAD R21, R23, UR5, R0 ;  /* 0x0000000517157c24 */ /* 0x000fe2000f8e0200 */
[----:B------:R-:W-:Y:S01]  /*f330*/  ULDC.64 UR4, c[0x0][0xae8] ;  /* 0x0002ba0000047ab9 */ /* 0x000fe20000000a00 */
[----:B------:R-:W1:Y:S01]  /*f340*/  @P1 LDC R23, c[0x0][0xbf0] ;  /* 0x0002fc00ff171b82 */ /* 0x000e620000000800 */
[----:B------:R-:W5:Y:S01]  /*f350*/  LD.E.128 R12, desc[UR36][R12.64] ;  /* 0x000000240c0c7980 */ /* 0x000f62000c101d00 */
[----:B------:R-:W-:Y:S02]  /*f360*/  IMAD.IADD R17, R17, 0x1, R21 ;  /* 0x0000000111117824 */ /* 0x000fe400078e0215 */
[----:B------:R-:W-:Y:S01]  /*f370*/  IMAD R21, R162, 0x20, R165 ;  /* 0x00000020a2157824 */ /* 0x000fe200078e02a5 */
[----:B------:R-:W5:Y:S01]  /*f380*/  LD.E.128 R36, desc[UR36][R36.64] ;  /* 0x0000002424247980 */ /* 0x000f62000c101d00 */
[----:B------:R-:W-:Y:S02]  /*f390*/  IMAD R0, R44, UR4, RZ ;  /* 0x000000042c007c24 */ /* 0x000fe4000f8e02ff */
[----:B------:R-:W-:Y:S01]  /*f3a0*/  IMAD.IADD R44, R18, 0x1, R21 ;  /* 0x00000001122c7824 */ /* 0x000fe200078e0215 */
[----:B------:R-:W5:Y:S01]  /*f3b0*/  LD.E.128 R32, desc[UR36][R32.64] ;  /* 0x0000002420207980 */ /* 0x000f62000c101d00 */
[----:B------:R-:W-:-:S02]  /*f3c0*/  IMAD R21, R163, UR5, R0 ;  /* 0x00000005a3157c24 */ /* 0x000fc4000f8e0200 */
[----:B------:R-:W-:Y:S01]  /*f3d0*/  IMAD.WIDE.U32 R16, R163, UR4, R16 ;  /* 0x00000004a3107c25 */ /* 0x000fe2000f8e0010 */
[----:B------:R-:W-:Y:S01]  /*f3e0*/  ULDC.64 UR4, c[0x0][0xaf0] ;  /* 0x0002bc0000047ab9 */ /* 0x000fe20000000a00 */
[----:B------:R-:W5:Y:S02]  /*f3f0*/  LD.E.128 R28, desc[UR36][R28.64] ;  /* 0x000000241c1c7980 */ /* 0x000f64000c101d00 */
[----:B0-----:R-:W-:Y:S01]  /*f400*/  @P1 IMAD.HI.U32 R0, R44, R49, RZ ;  /* 0x000000312c001227 */ /* 0x001fe200078e00ff */
[----:B------:R-:W-:Y:S01]  /*f410*/  @!PT LDS RZ, [RZ] ;  /* 0x00000000fffff984 */ /* 0x000fe20000000800 */
[----:B------:R-:W-:Y:S01]  /*f420*/  @!PT LDS RZ, [RZ] ;  /* 0x00000000fffff984 */ /* 0x000fe20000000800 */
[----:B------:R-:W-:Y:S01]  /*f430*/  @!PT LDS RZ, [RZ] ;  /* 0x00000000fffff984 */ /* 0x000fe20000000800 */
[----:B------:R-:W-:Y:S01]  /*f440*/  @!PT LDS RZ, [RZ] ;  /* 0x00000000fffff984 */ /* 0x000fe20000000800 */
[----:B------:R0:W-:Y:S06]  /*f450*/  MEMBAR.ALL.CTA ;  /* 0x0000000000007992 */ /* 0x0001ec0000008000 */
[----:B0-----:R-:W0:Y:S01]  /*f460*/  FENCE.VIEW.ASYNC.S ;  /* 0x00000000000073c6 */ /* 0x001e220000000000 */
[----:B------:R-:W-:-:S02]  /*f470*/  IMAD.IADD R17, R17, 0x1, R21 ;  /* 0x0000000111117824 */ /* 0x000fc400078e0215 */
[----:B------:R-:W-:Y:S02]  /*f480*/  IMAD.MOV.U32 R21, RZ, RZ, R44 ;  /* 0x000000ffff157224 */ /* 0x000fe400078e002c */
[----:B------:R-:W-:Y:S01]  /*f490*/  IMAD R2, R20, UR4, RZ ;  /* 0x0000000414027c24 */ /* 0x000fe2000f8e02ff */
[----:B-1----:R-:W-:Y:S01]  /*f4a0*/  @P1 SHF.R.U32.HI R21, RZ, R23, R0 ;  /* 0x00000017ff151219 */ /* 0x002fe20000011600 */
[----:B------:R-:W-:-:S03]  /*f4b0*/  IMAD.WIDE.U32 R16, R53, UR4, R16 ;  /* 0x0000000435107c25 */ /* 0x000fc6000f8e0010 */
[--C-:B------:R-:W-:Y:S01]  /*f4c0*/  SHF.R.S32.HI R0, RZ, 0x1f, R21.reuse ;  /* 0x0000001fff007819 */ /* 0x100fe20000011415 */
[----:B------:R-:W-:Y:S01]  /*f4d0*/  IMAD R23, R53, UR5, R2 ;  /* 0x0000000535177c24 */ /* 0x000fe2000f8e0202 */
[----:B------:R-:W-:Y:S01]  /*f4e0*/  ULDC.64 UR4, c[0x0][0xae0] ;  /* 0x0002b80000047ab9 */ /* 0x000fe20000000a00 */
[----:B------:R-:W-:Y:S02]  /*f4f0*/  IMAD.MOV R49, RZ, RZ, -R21 ;  /* 0x000000ffff317224 */ /* 0x000fe400078e0a15 */
[----:B------:R-:W-:Y:S02]  /*f500*/  IMAD.IADD R17, R17, 0x1, R23 ;  /* 0x0000000111117824 */ /* 0x000fe400078e0217 */
[----:B------:R-:W-:Y:S02]  /*f510*/  IMAD R0, R0, UR4, RZ ;  /* 0x0000000400007c24 */ /* 0x000fe4000f8e02ff */
[----:B------:R-:W-:Y:S02]  /*f520*/  IMAD R23, R52, R49, R44 ;  /* 0x0000003134177224 */ /* 0x000fe400078e022c */
[----:B------:R-:W-:-:S02]  /*f530*/  IMAD R49, R21, UR5, R0 ;  /* 0x0000000515317c24 */ /* 0x000fc4000f8e0200 */
[----:B------:R-:W-:Y:S01]  /*f540*/  IMAD.WIDE.U32 R16, R21, UR4, R16 ;  /* 0x0000000415107c25 */ /* 0x000fe2000f8e0010 */
[----:B------:R-:W-:Y:S01]  /*f550*/  SHF.R.S32.HI R0, RZ, 0x1f, R23 ;  /* 0x0000001fff007819 */ /* 0x000fe20000011417 */
[----:B------:R-:W-:Y:S02]  /*f560*/  ULDC.64 UR4, c[0x0][0xad8] ;  /* 0x0002b60000047ab9 */ /* 0x000fe40000000a00 */
[----:B------:R-:W-:Y:S02]  /*f570*/  IMAD.IADD R17, R17, 0x1, R49 ;  /* 0x0000000111117824 */ /* 0x000fe400078e0231 */
[----:B------:R-:W-:Y:S02]  /*f580*/  IMAD R2, R0, UR4, RZ ;  /* 0x0000000400027c24 */ /* 0x000fe4000f8e02ff */
[----:B------:R-:W-:Y:S02]  /*f590*/  IMAD.IADD R44, R165, 0x1, R18 ;  /* 0x00000001a52c7824 */ /* 0x000fe400078e0212 */
[----:B------:R-:W-:-:S02]  /*f5a0*/  IMAD R21, R23, UR5, R2 ;  /* 0x0000000517157c24 */ /* 0x000fc4000f8e0202 */
[----:B------:R-:W-:Y:S01]  /*f5b0*/  IMAD.WIDE.U32 R16, R23, UR4, R16 ;  /* 0x0000000417107c25 */ /* 0x000fe2000f8e0010 */
[CC--:B------:R-:W-:Y:S01]  /*f5c0*/  ISETP.GE.AND P2, PT, R44.reuse, R55.reuse, PT ;  /* 0x000000372c00720c */ /* 0x0c0fe20003f46270 */
[----:B------:R-:W-:Y:S02]  /*f5d0*/  ULDC.64 UR4, c[0x0][0xa80] ;  /* 0x0002a00000047ab9 */ /* 0x000fe40000000a00 */
[----:B------:R-:W-:Y:S01]  /*f5e0*/  VIADD R0, R44, 0x20 ;  /* 0x000000202c007836 */ /* 0x000fe20000000000 */
[----:B------:R-:W-:Y:S01]  /*f5f0*/  LEA R18, P3, R16, UR4, 0x1 ;  /* 0x0000000410127c11 */ /* 0x000fe2000f8608ff */
[----:B------:R-:W-:Y:S02]  /*f600*/  IMAD.IADD R17, R17, 0x1, R21 ;  /* 0x0000000111117824 */ /* 0x000fe400078e0215 */
[----:B------:R-:W-:Y:S01]  /*f610*/  VIADD R3, R3, 0x2a820 ;  /* 0x0002a82003037836 */ /* 0x000fe20000000000 */
[----:B------:R-:W-:Y:S01]  /*f620*/  ISETP.GE.AND P0, PT, R0, R55, PT ;  /* 0x000000370000720c */ /* 0x000fe20003f06270 */
[----:B------:R-:W-:Y:S01]  /*f630*/  VIADD R0, R44, 0x40 ;  /* 0x000000402c007836 */ /* 0x000fe20000000000 */
[----:B------:R-:W-:-:S02]  /*f640*/  LEA.HI.X R20, R16, UR5, R17, 0x1, P3 ;  /* 0x0000000510147c11 */ /* 0x000fc400098f0c11 */
[----:B------:R-:W-:Y:S01]  /*f650*/  PRMT R3, RZ, 0x654, R3 ;  /* 0x00000654ff037816 */ /* 0x000fe20000000003 */
[----:B0-----:R0:W1:Y:S01]  /*f660*/  SHFL.IDX PT, R16, R18, RZ, 0x181f ;  /* 0x00181fff12107589 */ /* 0x00106200000e0000 */
        /* <DEDUP_REMOVED lines=10> */
[-C--:B0-2---:R-:W-:Y:S02]  /*f710*/  @!P2 LEA.HI.X R3, R160, R0.reuse, R173, 0x1, P4 ;  /* 0x00000000a003a211 */ /* 0x085fe400020f0cad */
[----:B------:R-:W-:-:S03]  /*f720*/  @!P3 LEA.HI.X R17, R161, R0, R172, 0x1, P5 ;  /* 0x00000000a111b211 */ /* 0x000fc600028f0cac */
[----:B-----5:R3:W-:Y:S04]  /*f730*/  @!P2 ST.E.128 desc[UR36][R2.64], R24 ;  /* 0x000000180200a985 */ /* 0x0207e8000c101d24 */
[----:B------:R3:W-:Y:S02]  /*f740*/  @!P3 ST.E.128 desc[UR36][R16.64], R40 ;  /* 0x000000281000b985 */ /* 0x0007e4000c101d24 */
.L_x_1329:
[----:B------:R-:W-:Y:S05]  /*f750*/  BSYNC B1 ;  /* 0x0000000000017941 */ /* 0x000fea0003800000 */
.L_x_1328:
        /* <DEDUP_REMOVED lines=9> */
[-C--:B0---4-:R-:W-:Y:S02]  /*f7f0*/  @!P3 LEA.HI.X R3, R160, R0.reuse, R173, 0x1, P0 ;  /* 0x00000000a003b211 */ /* 0x091fe400000f0cad */
[----:B------:R-:W-:-:S03]  /*f800*/  @!P4 LEA.HI.X R17, R161, R0, R172, 0x1, P2 ;  /* 0x00000000a111c211 */ /* 0x000fc600010f0cac */
[----:B-----5:R3:W-:Y:S04]  /*f810*/  @!P3 ST.E.128 desc[UR36][R2.64], R12 ;  /* 0x0000000c0200b985 */ /* 0x0207e8000c101d24 */
[----:B------:R3:W-:Y:S02]  /*f820*/  @!P4 ST.E.128 desc[UR36][R16.64], R36 ;  /* 0x000000241000c985 */ /* 0x0007e4000c101d24 */
.L_x_1331:
[----:B------:R-:W-:Y:S05]  /*f830*/  BSYNC B1 ;  /* 0x0000000000017941 */ /* 0x000fea0003800000 */
.L_x_1330:
        /* <DEDUP_REMOVED lines=13> */
.L_x_1333:
[----:B------:R-:W-:Y:S05]  /*f910*/  BSYNC B1 ;  /* 0x0000000000017941 */ /* 0x000fea0003800000 */
.L_x_1332:
        /* <DEDUP_REMOVED lines=16> */
.L_x_1326:
[----:B------:R-:W2:Y:S08]  /*fa20*/  LDC.64 R4, c[0x0][0xc00] ;  /* 0x00030000ff047b82 */ /* 0x000eb00000000a00 */
[----:B0-----:R-:W0:Y:S01]  /*fa30*/  LDC.64 R2, c[0x0][0xc00] ;  /* 0x00030000ff027b82 */ /* 0x001e220000000a00 */
[----:B------:R-:W-:Y:S01]  /*fa40*/  ULDC UR4, c[0x0][0xa88] ;  /* 0x0002a20000047ab9 */ /* 0x000fe20000000800 */
[----:B------:R-:W-:-:S06]  /*fa50*/  IMAD.MOV.U32 R6, RZ, RZ, RZ ;  /* 0x000000ffff067224 */ /* 0x000fcc00078e00ff */
[----:B------:R-:W3:Y:S01]  /*fa60*/  LDC R17, c[0x0][0xbe8] ;  /* 0x0002fa00ff117b82 */ /* 0x000ee20000000800 */
[----:B--2---:R-:W-:-:S04]  /*fa70*/  ISETP.NE.U32.AND P0, PT, R4, RZ, PT ;  /* 0x000000ff0400720c */ /* 0x004fc80003f05070 */
[----:B------:R-:W-:-:S03]  /*fa80*/  ISETP.NE.AND.EX P0, PT, R5, RZ, PT, P0 ;  /* 0x000000ff0500720c */ /* 0x000fc60003f05300 */
[----:B------:R-:W2:Y:S01]  /*fa90*/  LDC.64 R4, c[0x0][0xc08] ;  /* 0x00030200ff047b82 */ /* 0x000ea20000000a00 */
[----:B0-----:R-:W-:-:S04]  /*faa0*/  IMAD.WIDE R2, R164, 0x4, R2 ;  /* 0x00000004a4027825 */ /* 0x001fc800078e0202 */
[----:B------:R-:W-:-:S05]  /*fab0*/  IMAD.U32 R0, RZ, RZ, UR4 ;  /* 0x00000004ff007e24 */ /* 0x000fca000f8e00ff */
[----:B------:R0:W5:Y:S01]  /*fac0*/  @P0 LDG.E R6, desc[UR36][R2.64] ;  /* 0x0000002402060981 */ /* 0x000162000c1e1900 */
[----:B--2---:R-:W-:-:S04]  /*fad0*/  ISETP.NE.U32.AND P1, PT, R4, RZ, PT ;  /* 0x000000ff0400720c */ /* 0x004fc80003f25070 */
[----:B------:R-:W-:-:S13]  /*fae0*/  ISETP.NE.AND.EX P1, PT, R5, RZ, PT, P1 ;  /* 0x000000ff0500720c */ /* 0x000fda0003f25310 */
[----:B------:R-:W2:Y:S02]  /*faf0*/  @P1 LDC.64 R4, c[0x0][0xc08] ;  /* 0x00030200ff041b82 */ /* 0x000ea40000000a00 */
[----:B--2---:R-:W-:-:S05]  /*fb00*/  @P1 IMAD.WIDE R4, R164, 0x4, R4 ;  /* 0x00000004a4041825 */ /* 0x004fca00078e0204 */
[----:B------:R0:W5:Y:S01]  /*fb10*/  @P1 LDG.E R0, desc[UR36][R4.64] ;  /* 0x0000002404001981 */ /* 0x000162000c1e1900 */
[----:B---3--:R-:W-:Y:S02]  /*fb20*/  ISETP.NE.AND P2, PT, R17, 0x1, PT ;  /* 0x000000011100780c */ /* 0x008fe40003f45270 */
[----:B------:R-:W-:Y:S02]  /*fb30*/  ISETP.GE.AND P3, PT, R174, 0x80, PT ;  /* 0x00000080ae00780c */ /* 0x000fe40003f66270 */
[----:B------:R-:W-:-:S09]  /*fb40*/  SHF.R.S32.HI R7, RZ, 0x1f, R164 ;  /* 0x0000001fff077819 */ /* 0x000fd200000114a4 */
[----:B------:R-:W2:Y:S08]  /*fb50*/  @P2 LDC R16, c[0x0][0xbec] ;  /* 0x0002fb00ff102b82 */ /* 0x000eb00000000800 */
[----:B------:R-:W3:Y:S01]  /*fb60*/  @P2 LDC R21, c[0x0][0xbf0] ;  /* 0x0002fc00ff152b82 */ /* 0x000ee20000000800 */
[----:B0-----:R-:W-:Y:S05]  /*fb70*/  @P1 BRA `(.L_x_1335) ;  /* 0x0000000000101947 */ /* 0x001fea0003800000 */
[----:B------:R-:W-:Y:S05]  /*fb80*/  @!P0 BRA `(.L_x_1335) ;  /* 0x00000000000c8947 */ /* 0x000fea0003800000 */
[----:B------:R-:W4:Y:S04]  /*fb90*/  LDG.E R5, desc[UR36][R2.64] ;  /* 0x0000002402057981 */ /* 0x000f28000c1e1900 */
[----:B-----5:R-:W4:Y:S02]  /*fba0*/  LDG.E R0, desc[UR36][R2.64+0x4] ;  /* 0x0000042402007981 */ /* 0x020f24000c1e1900 */
[----:B----4-:R-:W-:-:S07]  /*fbb0*/  IMAD.IADD R0, R0, 0x1, -R5 ;  /* 0x0000000100007824 */ /* 0x010fce00078e0a05 */
.L_x_1335:
[----:B------:R-:W-:Y:S01]  /*fbc0*/  BSSY B1, `(.L_x_1336) ;  /* 0x000002d000017945 */ /* 0x000fe20003800000 */
[----:B------:R-:W-:Y:S02]  /*fbd0*/  SHF.R.S32.HI R10, RZ, 0x1f, R163 ;  /* 0x0000001fff0a7819 */ /* 0x000fe400000114a3 */
[----:B------:R-:W-:Y:S02]  /*fbe0*/  SEL R13, R164, RZ, !P0 ;  /* 0x000000ffa40d7207 */ /* 0x000fe40004000000 */
[----:B------:R-:W-:Y:S02]  /*fbf0*/  SEL R12, R7, RZ, !P0 ;  /* 0x000000ff070c7207 */ /* 0x000fe40004000000 */
[----:B-----5:R-:W-:Y:S01]  /*fc00*/  SHF.R.S32.HI R11, RZ, 0x1f, R6 ;  /* 0x0000001fff0b7819 */ /* 0x020fe20000011406 */
[----:B------:R-:W-:Y:S06]  /*fc10*/  @P3 BRA `(.L_x_1337) ;  /* 0x00000000009c3947 */ /* 0x000fec0003800000 */
[----:B------:R-:W0:Y:S01]  /*fc20*/  S2R R3, SR_TID.X ;  /* 0x0000000000037919 */ /* 0x000e220000002100 */
[----:B------:R-:W4:Y:S02]  /*fc30*/  LDC R14, c[0x0][0xbe8] ;  /* 0x0002fa00ff0e7b82 */ /* 0x000f240000000800 */
[----:B----4-:R-:W-:Y:S01]  /*fc40*/  IMAD R2, R0, R14, RZ ;  /* 0x0000000e00027224 */ /* 0x010fe200078e02ff */
[----:B0-----:R-:W-:-:S04]  /*fc50*/  IADD3 R9, R18, -0x80, R3 ;  /* 0xffffff8012097810 */ /* 0x001fc80007ffe003 */
[----:B------:R-:W-:-:S13]  /*fc60*/  ISETP.GE.AND P0, PT, R9, R2, PT ;  /* 0x000000020900720c */ /* 0x000fda0003f06270 */
[----:B------:R-:W-:Y:S05]  /*fc70*/  @P0 BRA `(.L_x_1337) ;  /* 0x0000000000840947 */ /* 0x000fea0003800000 */
[----:B------:R-:W-:Y:S01]  /*fc80*/  ISETP.NE.AND P0, PT, R14, 0x1, PT ;  /* 0x000000010e00780c */ /* 0x000fe20003f05270 */
[----:B------:R-:W-:Y:S01]  /*fc90*/  ULDC.64 UR4, c[0x0][0xb90] ;  /* 0x0002e40000047ab9 */ /* 0x000fe20000000a00 */
[----:B------:R-:W-:Y:S02]  /*fca0*/  IMAD.MOV.U32 R2, RZ, RZ, R6 ;  /* 0x000000ffff027224 */ /* 0x000fe400078e0006 */
[----:B------:R-:W-:Y:S02]  /*fcb0*/  IMAD R8, R10, UR4, RZ ;  /* 0x000000040a087c24 */ /* 0x000fe4000f8e02ff */
[----:B------:R-:W-:Y:S02]  /*fcc0*/  IMAD.MOV.U32 R3, RZ, RZ, R11 ;  /* 0x000000ffff037224 */ /* 0x000fe400078e000b */
[----:B------:R-:W-:Y:S02]  /*fcd0*/  IMAD.MOV.U32 R5, RZ, RZ, R9 ;  /* 0x000000ffff057224 */ /* 0x000fe400078e0009 */
[----:B------:R-:W-:-:S03]  /*fce0*/  IMAD.WIDE.U32 R2, R163, UR4, R2 ;  /* 0x00000004a3027c25 */ /* 0x000fc6000f8e0002 */
[----:B------:R-:W0:Y:S01]  /*fcf0*/  @P0 LDC R4, c[0x0][0xbec] ;  /* 0x0002fb00ff040b82 */ /* 0x000e220000000800 */
[----:B------:R-:W-:Y:S01]  /*fd00*/  IMAD R7, R163, UR5, R8 ;  /* 0x00000005a3077c24 */ /* 0x000fe2000f8e0208 */
[----:B------:R-:W-:-:S03]  /*fd10*/  ULDC.64 UR4, c[0x0][0xb98] ;  /* 0x0002e60000047ab9 */ /* 0x000fc60000000a00 */
[----:B------:R-:W-:-:S03]  /*fd20*/  IMAD.IADD R3, R3, 0x1, R7 ;  /* 0x0000000103037824 */ /* 0x000fc600078e0207 */
[----:B------:R-:W4:Y:S01]  /*fd30*/  @P0 LDC R15, c[0x0][0xbf0] ;  /* 0x0002fc00ff0f0b82 */ /* 0x000f220000000800 */
[----:B------:R-:W-:-:S04]  /*fd40*/  IMAD.WIDE.U32 R2, R13, UR4, R2 ;  /* 0x000000040d027c25 */ /* 0x000fc8000f8e0002 */
[----:B0-----:R-:W-:-:S05]  /*fd50*/  @P0 IMAD.HI.U32 R4, R9, R4, RZ ;  /* 0x0000000409040227 */ /* 0x001fca00078e00ff */
[----:B----4-:R-:W-:Y:S01]  /*fd60*/  @P0 SHF.R.U32.HI R5, RZ, R15, R4 ;  /* 0x0000000fff050219 */ /* 0x010fe20000011604 */
[----:B------:R-:W-:-:S03]  /*fd70*/  IMAD R4, R12, UR4, RZ ;  /* 0x000000040c047c24 */ /* 0x000fc6000f8e02ff */
[----:B------:R-:W-:Y:S01]  /*fd80*/  IADD3 R2, P0, R5, R2, RZ ;  /* 0x0000000205027210 */ /* 0x000fe20007f1e0ff */
[----:B------:R-:W-:Y:S02]  /*fd90*/  IMAD.MOV R7, RZ, RZ, -R5 ;  /* 0x000000ffff077224 */ /* 0x000fe400078e0a05 */
[----:B------:R-:W-:Y:S01]  /*fda0*/  IMAD R8, R13, UR5, R4 ;  /* 0x000000050d087c24 */ /* 0x000fe2000f8e0204 */
[----:B------:R-:W-:Y:S01]  /*fdb0*/  ULDC.64 UR4, c[0x0][0xb88] ;  /* 0x0002e20000047ab9 */ /* 0x000fe20000000a00 */
[----:B------:R-:W-:Y:S01]  /*fdc0*/  IMAD R7, R14, R7, R9 ;  /* 0x000000070e077224 */ /* 0x000fe200078e0209 */
[----:B------:R-:W-:-:S04]  /*fdd0*/  SHF.R.S32.HI R9, RZ, 0x1f, R5 ;  /* 0x0000001fff097819 */ /* 0x000fc80000011405 */
        /* <DEDUP_REMOVED lines=11> */
.L_x_1337:
[----:B------:R-:W-:Y:S05]  /*fe90*/  BSYNC B1 ;  /* 0x0000000000017941 */ /* 0x000fea0003800000 */
.L_x_1336:
[----:B------:R-:W-:Y:S01]  /*fea0*/  ULDC.64 UR4, c[0x0][0xaa0] ;  /* 0x0002a80000047ab9 */ /* 0x000fe20000000a00 */
[----:B------:R-:W-:Y:S01]  /*feb0*/  LEA R7, R162, R165, 0x5 ;  /* 0x000000a5a2077211 */ /* 0x000fe200078e28ff */
[----:B0-----:R-:W-:Y:S01]  /*fec0*/  IMAD R3, R11, UR4, RZ ;  /* 0x000000040b037c24 */ /* 0x001fe2000f8e02ff */
[----:B------:R-:W-:Y:S03]  /*fed0*/  BSSY B1, `(.L_x_1338) ;  /* 0x0000036000017945 */ /* 0x000fe60003800000 */
[C---:B------:R-:W-:Y:S02]  /*fee0*/  IMAD R5, R6.reuse, UR5, R3 ;  /* 0x0000000506057c24 */ /* 0x040fe4000f8e0203 */
[----:B------:R-:W-:Y:S01]  /*fef0*/  IMAD.WIDE.U32 R2, R6, UR4, RZ ;  /* 0x0000000406027c25 */ /* 0x000fe2000f8e00ff */
[----:B------:R-:W-:-:S03]  /*ff00*/  ULDC.64 UR4, c[0x0][0xae8] ;  /* 0x0002ba0000047ab9 */ /* 0x000fc60000000a00 */
[----:B------:R-:W-:Y:S02]  /*ff10*/  IMAD.IADD R9, R18, 0x1, R7 ;  /* 0x0000000112097824 */ /* 0x000fe400078e0207 */
[----:B------:R-:W-:Y:S02]  /*ff20*/  IMAD.IADD R3, R3, 0x1, R5 ;  /* 0x0000000103037824 */ /* 0x000fe400078e0205 */
[----:B------:R-:W-:Y:S02]  /*ff30*/  IMAD R6, R10, UR4, RZ ;  /* 0x000000040a067c24 */ /* 0x000fe4000f8e02ff */
[----:B--2---:R-:W-:-:S04]  /*ff40*/  @P2 IMAD.HI.U32 R4, R9, R16, RZ ;  /* 0x0000001009042227 */ /* 0x004fc800078e00ff */
[C---:B------:R-:W-:Y:S02]  /*ff50*/  IMAD R7, R163.reuse, UR5, R6 ;  /* 0x00000005a3077c24 */ /* 0x040fe4000f8e0206 */
[----:B------:R-:W-:Y:S01]  /*ff60*/  IMAD.WIDE.U32 R2, R163, UR4, R2 ;  /* 0x00000004a3027c25 */ /* 0x000fe2000f8e0002 */
[----:B------:R-:W-:-:S03]  /*ff70*/  ULDC.64 UR4, c[0x0][0xaf0] ;  /* 0x0002bc0000047ab9 */ /* 0x000fc60000000a00 */
[----:B------:R-:W-:Y:S01]  /*ff80*/  IMAD.MOV.U32 R5, RZ, RZ, R9 ;  /* 0x000000ffff057224 */ /* 0x000fe200078e0009 */
[----:B---3--:R-:W-:Y:S01]  /*ff90*/  @P2 SHF.R.U32.HI R5, RZ, R21, R4 ;  /* 0x00000015ff052219 */ /* 0x008fe20000011604 */
[----:B------:R-:W-:Y:S02]  /*ffa0*/  IMAD R6, R12, UR4, RZ ;  /* 0x000000040c067c24 */ /* 0x000fe4000f8e02ff */
[----:B------:R-:W-:Y:S01]  /*ffb0*/  IMAD.IADD R3, R3, 0x1, R7 ;  /* 0x0000000103037824 */ /* 0x000fe200078e0207 */
[----:B------:R-:W-:Y:S01]  /*ffc0*/  SHF.R.S32.HI R4, RZ, 0x1f, R5 ;  /* 0x0000001fff047819 */ /* 0x000fe20000011405 */
[C---:B------:R-:W-:Y:S02]  /*ffd0*/  IMAD R7, R13.reuse, UR5, R6 ;  /* 0x000000050d077c24 */ /* 0x040fe4000f8e0206 */
[----:B------:R-:W-:Y:S01]  /*ffe0*/  IMAD.WIDE.U32 R2, R13, UR4, R2 ;  /* 0x000000040d027c25 */ /* 0x000fe2000f8e0002 */
[----:B------:R-:W-:-:S03]  /*fff0*/  ULDC.64 UR4, c[0x0][0xae0] ;  /* 0x0002b80000047ab9 */ /* 0x000fc60000000a00 */
[----:B------:R-:W-:Y:S02]  /*10000*/  IMAD.MOV R6, RZ, RZ, -R5 ;  /* 0x000000ffff067224 */ /* 0x000fe400078e0a05 */
        /* <DEDUP_REMOVED lines=9> */
[----:B------:R-:W-:Y:S02]  /*100a0*/  IMAD.IADD R18, R165, 0x1, R18 ;  /* 0x00000001a5127824 */ /* 0x000fe400078e0212 */
        /* <DEDUP_REMOVED lines=11> */
[----:B------:R0:W2:Y:S02]  /*10160*/  SHFL.IDX PT, R2, R4, RZ, 0x181f ;  /* 0x00181fff04027589 */ /* 0x0000a400000e0000 */
[----:B------:R-:W-:Y:S02]  /*10170*/  ISETP.GE.AND P0, PT, R0, R17, PT ;  /* 0x000000110000720c */ /* 0x000fe40003f06270 */
[----:B------:R0:W3:Y:S01]  /*10180*/  SHFL.IDX PT, R0, R5, RZ, 0x181f ;  /* 0x00181fff05007589 */ /* 0x0000e200000e0000 */
[----:B------:R-:W-:Y:S10]  /*10190*/  @P2 BRA `(.L_x_1339) ;  /* 0x0000000000242947 */ /* 0x000ff40003800000 */
        /* <DEDUP_REMOVED lines=9> */
.L_x_1339:
[----:B------:R-:W-:Y:S05]  /*10230*/  BSYNC B1 ;  /* 0x0000000000017941 */ /* 0x000fea0003800000 */
.L_x_1338:
[----:B---3--:R3:W0:Y:S01]  /*10240*/  SHFL.IDX PT, R0, R5, 0x1, 0x181f ;  /* 0x00381f0005007f89 */ /* 0x00862200000e0000 */
[----:B------:R-:W-:Y:S03]  /*10250*/  BSSY B1, `(.L_x_1340) ;  /* 0x000000c000017945 */ /* 0x000fe60003800000 */
[----:B--2-4-:R3:W2:Y:S01]  /*10260*/  SHFL.IDX PT, R2, R4, 0x1, 0x181f ;  /* 0x00381f0004027f89 */ /* 0x0146a200000e0000 */
        /* <DEDUP_REMOVED lines=10> */
.L_x_1341:
[----:B------:R-:W-:Y:S05]  /*10310*/  BSYNC B1 ;  /* 0x0000000000017941 */ /* 0x000fea0003800000 */
.L_x_1340:
[----:B0-----:R0:W0:Y:S01]  /*10320*/  SHFL.IDX PT, R0, R5, 0x2, 0x181f ;  /* 0x00581f0005007f89 */ /* 0x00102200000e0000 */
[----:B------:R-:W-:Y:S03]  /*10330*/  BSSY B1, `(.L_x_1342) ;  /* 0x000000c000017945 */ /* 0x000fe60003800000 */
[----:B--2-4-:R2:W4:Y:S01]  /*10340*/  SHFL.IDX PT, R2, R4, 0x2, 0x181f ;  /* 0x00581f0004027f89 */ /* 0x01452200000e0000 */
        /* <DEDUP_REMOVED lines=10> */
.L_x_1343:
[----:B------:R-:W-:Y:S05]  /*103f0*/  BSYNC B1 ;  /* 0x0000000000017941 */ /* 0x000fea0003800000 */
.L_x_1342:
[----:B0-----:R-:W-:Y:S01]  /*10400*/  VIADD R0, R18, 0x60 ;  /* 0x0000006012007836 */ /* 0x001fe20000000000 */
[----:B---3--:R-:W0:Y:S04]  /*10410*/  SHFL.IDX PT, R5, R5, 0x3, 0x181f ;  /* 0x00781f0005057f89 */ /* 0x008e2800000e0000 */
[----:B------:R-:W-:Y:S01]  /*10420*/  ISETP.GE.AND P0, PT, R0, R17, PT ;  /* 0x000000110000720c */ /* 0x000fe20003f06270 */
[----:B----4-:R3:W4:-:S12]  /*10430*/  SHFL.IDX PT, R2, R4, 0x3, 0x181f ;  /* 0x00781f0004027f89 */ /* 0x01071800000e0000 */
[----:B---3--:R-:W-:Y:S05]  /*10440*/  @P0 BRA `(.L_x_1334) ;  /* 0x0000000000240947 */ /* 0x008fea0003800000 */
        /* <DEDUP_REMOVED lines=9> */
.L_x_1334:
[----:B------:R-:W-:Y:S05]  /*104e0*/  BSYNC B0 ;  /* 0x0000000000007941 */ /* 0x000fea0003800000 */
.L_x_1325:
[----:B------:R-:W-:Y:S02]  /*104f0*/  ULDC UR4, c[0x0][0xc3c] ;  /* 0x00030f0000047ab9 */ /* 0x000fe40000000800 */
[----:B-1----:R-:W-:-:S13]  /*10500*/  ISETP.GE.AND P0, PT, R47, UR4, PT ;  /* 0x000000042f007c0c */ /* 0x002fda000bf06270 */
[----:B------:R-:W-:Y:S05]  /*10510*/  @!P0 BRA `(.L_x_1344) ;  /* 0xffffff0800008947 */ /* 0x000fea000383ffff */
[----:B------:R-:W-:Y:S05]  /*10520*/  EXIT ;  /* 0x000000000000794d */ /* 0x000fea0003800000 */
.L_x_1235:
[----:B------:R-:W-:-:S08]  /*10530*/  NOP ;  /* 0x0000000000007918 */ /* 0x000fd00000000000 */
[----:B0-----:R-:W0:-:S00]  /*10540*/  USETMAXREG.DEALLOC.CTAPOOL 0x28 ;  /* 0x00000028000079c8 */ /* 0x001e0000080e0500 */
[----:B0-----:R-:W2:Y:S01]  /*10550*/  LDL.LU R2, [R1] ;  /* 0x0000000001027983 */ /* 0x001ea20000300800 */
[----:B------:R-:W-:-:S06]  /*10560*/  LOP3.LUT R0, R0, 0x3, RZ, 0xc0, !PT ;  /* 0x0000000300007812 */ /* 0x000fcc00078ec0ff */
[----:B------:R-:W0:Y:S02]  /*10570*/  SHFL.IDX PT, R0, R0, RZ, 0x1f ;  /* 0x00001fff00007589 */ /* 0x000e2400000e0000 */
[----:B0-----:R-:W-:Y:S01]  /*10580*/  ISETP.NE.AND P0, PT, R0, RZ, PT ;  /* 0x000000ff0000720c */ /* 0x001fe20003f05270 */
[----:B------:R-:W-:Y:S01]  /*10590*/  IMAD.MOV.U32 R0, RZ, RZ, RZ ;  /* 0x000000ffff007224 */ /* 0x000fe200078e00ff */
[----:B--2---:R-:W-:-:S11]  /*105a0*/  LOP3.LUT R2, R2, 0xfffffeff, RZ, 0xc0, !PT ;  /* 0xfffffeff02027812 */ /* 0x004fd600078ec0ff */
[----:B------:R-:W-:-:S05]  /*105b0*/  @P0 LOP3.LUT R2, R2, 0x100, RZ, 0xfc, !PT ;  /* 0x0000010002020812 */ /* 0x000fca00078efcff */
[----:B------:R0:W-:Y:S01]  /*105c0*/  STL [R1], R2 ;  /* 0x0000000201007387 */ /* 0x0001e20000100800 */
[----:B------:R-:W-:Y:S05]  /*105d0*/  @!P0 BRA `(.L_x_1345) ;  /* 0x00000000001c8947 */ /* 0x000fea0003800000 */
[----:B------:R-:W1:Y:S08]  /*105e0*/  S2UR UR5, SR_CgaCtaId ;  /* 0x00000000000579c3 */ /* 0x000e700000008800 */
[----:B------:R-:W-:Y:S06]  /*105f0*/  BAR.SYNC.DEFER_BLOCKING 0x5, 0x180 ;  /* 0x0146000000007b1d */ /* 0x000fec0000010000 */
[----:B------:R-:W-:-:S02]  /*10600*/  UMOV UR4, 0x400 ;  /* 0x0000040000047882 */ /* 0x000fc40000000000 */
[----:B-1----:R-:W-:-:S09]  /*10610*/  ULEA UR4, UR5, UR4, 0x18 ;  /* 0x0000000405047291 */ /* 0x002fd2000f8ec03f */
[----:B------:R-:W1:Y:S01]  /*10620*/  LDS.128 R16, [UR4+0x2a8d0] ;  /* 0x02a8d004ff107984 */ /* 0x000e620008000c00 */
[----:B------:R-:W-:Y:S06]  /*10630*/  BAR.ARV 0x4, 0x180 ;  /* 0x0106000000007b1d */ /* 0x000fec0000002000 */
[----:B------:R-:W-:Y:S05]  /*10640*/  BRA `(.L_x_1346) ;  /* 0x00000008008c7947 */ /* 0x000fea0003800000 */
.L_x_1345:
[----:B0-----:R-:W0:Y:S01]  /*10650*/  S2R R2, SR_TID.X ;  /* 0x0000000000027919 */ /* 0x001e220000002100 */
        /* <DEDUP_REMOVED lines=36> */
[----:B------:R-:W-:Y:S01]  /*108a0*/  IMAD.MOV.U32 R4, RZ, RZ, R3 ;  /* 0x000000ffff047224 */ /* 0x000fe200078e0003 */
[----:B------:R-:W-:Y:S01]  /*108b0*/  UMOV UR4, URZ ;  /* 0x0000003f00047c82 */ /* 0x000fe20008000000 */
[----:B------:R-:W-:-:S05]  /*108c0*/  ULDC UR5, c[0x0][0xc38] ;  /* 0x00030e0000057ab9 */ /* 0x000fca0000000800 */
.L_x_1351:
        /* <DEDUP_REMOVED lines=12> */
.L_x_1350:
[----:B------:R-:W-:Y:S05]  /*10990*/  BSYNC B0 ;  /* 0x0000000000007941 */ /* 0x000fea0003800000 */
.L_x_1349:
[----:B0----5:R-:W0:Y:S02]  /*109a0*/  SHFL.UP PT, R2, R0, 0x1, RZ ;  /* 0x0420000000027989 */ /* 0x021e2400000e00ff */
        /* <DEDUP_REMOVED lines=16> */
[----:B------:R-:W-:-:S05]  /*10ab0*/  IMAD.IADD R4, R3, 0x1, R4 ;  /* 0x0000000103047824 */ /* 0x000fca00078e0204 */
[----:B------:R-:W-:-:S13]  /*10ac0*/  ISETP.GT.AND P6, PT, R4, UR6, PT ;  /* 0x0000000604007c0c */ /* 0x000fda000bfc4270 */
[----:B------:R-:W-:Y:S05]  /*10ad0*/  @!P6 BRA `(.L_x_1351) ;  /* 0xfffffffc007ce947 */ /* 0x000fea000383ffff */
.L_x_1347:
[----:B------:R-:W-:-:S04]  /*10ae0*/  IMAD.IADD R11, R4, 0x1, -R3 ;  /* 0x00000001040b7824 */ /* 0x000fc800078e0a03 */
[----:B------:R-:W-:-:S05]  /*10af0*/  IMAD R2, R6, UR5, R11 ;  /* 0x0000000506027c24 */ /* 0x000fca000f8e020b */
[----:B------:R-:W-:Y:S02]  /*10b00*/  ISETP.GT.AND P0, PT, R2, UR6, PT ;  /* 0x0000000602007c0c */ /* 0x000fe4000bf04270 */
[----:B------:R-:W0:Y:S11]  /*10b10*/  LDC.64 R2, c[0x0][0xc90] ;  /* 0x00032400ff027b82 */ /* 0x000e360000000a00 */
[----:B------:R-:W-:-:S04]  /*10b20*/  VOTE.ANY R8, PT, !P0 ;  /* 0x0000000000087806 */ /* 0x000fc800040e0100 */
[----:B------:R-:W1:Y:S02]  /*10b30*/  POPC R13, R8 ;  /* 0x00000008000d7309 */ /* 0x000e640000000000 */
[----:B-1----:R-:W-:-:S04]  /*10b40*/  VIADD R19, R13, UR4 ;  /* 0x000000040d137c36 */ /* 0x002fc80008000000 */
[----:B0-----:R-:W-:-:S05]  /*10b50*/  IMAD.WIDE R2, R19, 0x4, R2 ;  /* 0x0000000413027825 */ /* 0x001fca00078e0202 */
[----:B------:R-:W2:Y:S01]  /*10b60*/  LDG.E R7, desc[UR36][R2.64] ;  /* 0x0000002402077981 */ /* 0x000ea2000c1e1900 */
[----:B------:R-:W-:-:S03]  /*10b70*/  ISETP.NE.AND P0, PT, R8, RZ, PT ;  /* 0x000000ff0800720c */ /* 0x000fc60003f05270 */
[----:B------:R-:W2:Y:S02]  /*10b80*/  SHFL.IDX PT, R0, R0, R13, 0x1f ;  /* 0x00001f0d00007589 */ /* 0x000ea400000e0000 */
[----:B--2---:R-:W-:-:S05]  /*10b90*/  IMAD R4, R0, R7, RZ ;  /* 0x0000000700047224 */ /* 0x004fca00078e02ff */
[----:B------:R-:W-:-:S04]  /*10ba0*/  IABS R12, R4 ;  /* 0x00000004000c7213 */ /* 0x000fc80000000000 */
[----:B------:R-:W0:Y:S08]  /*10bb0*/  I2F.RP R9, R12 ;  /* 0x0000000c00097306 */ /* 0x000e300000209400 */
[----:B0-----:R-:W0:Y:S02]  /*10bc0*/  MUFU.RCP R9, R9 ;  /* 0x0000000900097308 */ /* 0x001e240000001000 */
[----:B0-----:R-:W-:-:S06]  /*10bd0*/  VIADD R10, R9, 0xffffffe ;  /* 0x0ffffffe090a7836 */ /* 0x001fcc0000000000 */
[----:B------:R0:W1:Y:S01]  /*10be0*/  F2I.FTZ.U32.TRUNC.NTZ R3, R10 ;  /* 0x0000000a00037305 */ /* 0x000062000021f000 */
[----:B------:R-:W-:Y:S05]  /*10bf0*/  @!P0 BRA `(.L_x_1352) ;  /* 0x0000000000088947 */ /* 0x000fea0003800000 */
[----:B------:R-:W-:-:S05]  /*10c00*/  VIADD R9, R13, 0xffffffff ;  /* 0xffffffff0d097836 */ /* 0x000fca0000000000 */
[----:B------:R2:W3:Y:S02]  /*10c10*/  SHFL.IDX PT, R16, R6, R9, 0x1f ;  /* 0x00001f0906107589 */ /* 0x0004e400000e0000 */
.L_x_1352:
[----:B-1----:R-:W-:Y:S02]  /*10c20*/  IMAD.MOV R2, RZ, RZ, -R3 ;  /* 0x000000ffff027224 */ /* 0x002fe400078e0a03 */
[----:B---3--:R-:W-:Y:S02]  /*10c30*/  IMAD R16, R16, UR5, R11 ;  /* 0x0000000510107c24 */ /* 0x008fe4000f8e020b */
[----:B------:R-:W-:Y:S01]  /*10c40*/  IMAD.MOV.U32 R11, RZ, RZ, R2 ;  /* 0x000000ffff0b7224 */ /* 0x000fe200078e0002 */
[----:B------:R-:W-:Y:S02]  /*10c50*/  IABS R2, R4 ;  /* 0x0000000400027213 */ /* 0x000fe40000000000 */
[----:B--2---:R-:W-:Y:S01]  /*10c60*/  IADD3 R9, -R16, UR6, RZ ;  /* 0x0000000610097c10 */ /* 0x004fe2000fffe1ff */
[----:B------:R-:W-:Y:S02]  /*10c70*/  IMAD R11, R11, R12, RZ ;  /* 0x0000000c0b0b7224 */ /* 0x000fe400078e02ff */
[----:B------:R-:W-:Y:S01]  /*10c80*/  IMAD.MOV R8, RZ, RZ, -R2 ;  /* 0x000000ffff087224 */ /* 0x000fe200078e0a02 */
[----:B------:R-:W-:Y:S01]  /*10c90*/  IABS R6, R9 ;  /* 0x0000000900067213 */ /* 0x000fe20000000000 */
[----:B------:R-:W-:-:S04]  /*10ca0*/  IMAD.MOV.U32 R2, RZ, RZ, RZ ;  /* 0x000000ffff027224 */ /* 0x000fc800078e00ff */
[----:B------:R-:W-:-:S04]  /*10cb0*/  IMAD.HI.U32 R2, R3, R11, R2 ;  /* 0x0000000b03027227 */ /* 0x000fc800078e0002 */
[----:B------:R-:W-:Y:S02]  /*10cc0*/  IMAD.MOV.U32 R3, RZ, RZ, R6 ;  /* 0x000000ffff037224 */ /* 0x000fe400078e0006 */
        /* <DEDUP_REMOVED lines=10> */
[----:B------:R-:W-:-:S06]  /*10d70*/  @P0 VIADD R2, R2, 0x1 ;  /* 0x0000000102020836 */ /* 0x000fcc0000000000 */
[----:B------:R-:W-:Y:S01]  /*10d80*/  @!P2 IMAD.MOV R2, RZ, RZ, -R2 ;  /* 0x000000ffff02a224 */ /* 0x000fe200078e0a02 */
[----:B------:R-:W-:-:S05]  /*10d90*/  @!P1 LOP3.LUT R2, RZ, R4, RZ, 0x33, !PT ;  /* 0x00000004ff029212 */ /* 0x000fca00078e33ff */
[----:B------:R-:W-:Y:S02]  /*10da0*/  IMAD R11, R7, R2, RZ ;  /* 0x00000002070b7224 */ /* 0x000fe400078e02ff */
[----:B------:R-:W-:Y:S02]  /*10db0*/  IMAD.MOV R2, RZ, RZ, -R2 ;  /* 0x000000ffff027224 */ /* 0x000fe400078e0a02 */
[----:B------:R-:W-:Y:S02]  /*10dc0*/  IMAD.MOV R6, RZ, RZ, -R11 ;  /* 0x000000ffff067224 */ /* 0x000fe400078e0a0b */
[----:B------:R-:W-:Y:S02]  /*10dd0*/  IMAD R4, R4, R2, R9 ;  /* 0x0000000204047224 */ /* 0x000fe400078e0209 */
[----:B------:R-:W-:Y:S01]  /*10de0*/  IMAD.MOV.U32 R2, RZ, RZ, RZ ;  /* 0x000000ffff027224 */ /* 0x000fe200078e00ff */
[----:B------:R-:W-:Y:S02]  /*10df0*/  VIADDMNMX R13, R6, UR5, R7, PT ;  /* 0x00000005060d7c46 */ /* 0x000fe4000b800107 */
[----:B------:R-:W-:-:S02]  /*10e00*/  IABS R9, R4 ;  /* 0x0000000400097213 */ /* 0x000fc40000000000 */
[-C--:B------:R-:W-:Y:S01]  /*10e10*/  IABS R8, R13.reuse ;  /* 0x0000000d00087213 */ /* 0x080fe20000000000 */
[----:B------:R-:W-:Y:S01]  /*10e20*/  IMAD.MOV R18, RZ, RZ, -R13 ;  /* 0x000000ffff127224 */ /* 0x000fe200078e0a0d */
[----:B0-----:R-:W-:Y:S02]  /*10e30*/  IABS R10, R13 ;  /* 0x0000000d000a7213 */ /* 0x001fe40000000000 */
[----:B------:R-:W0:Y:S08]  /*10e40*/  I2F.RP R6, R8 ;  /* 0x0000000800067306 */ /* 0x000e300000209400 */
[----:B0-----:R-:W0:Y:S02]  /*10e50*/  MUFU.RCP R6, R6 ;  /* 0x0000000600067308 */ /* 0x001e240000001000 */
[----:B0-----:R-:W-:-:S06]  /*10e60*/  VIADD R3, R6, 0xffffffe ;  /* 0x0ffffffe06037836 */ /* 0x001fcc0000000000 */
[----:B------:R-:W0:Y:S02]  /*10e70*/  F2I.FTZ.U32.TRUNC.NTZ R3, R3 ;  /* 0x0000000300037305 */ /* 0x000e24000021f000 */
[----:B0-----:R-:W-:-:S04]  /*10e80*/  IMAD.MOV R7, RZ, RZ, -R3 ;  /* 0x000000ffff077224 */ /* 0x001fc800078e0a03 */
[----:B------:R-:W-:-:S04]  /*10e90*/  IMAD R7, R7, R8, RZ ;  /* 0x0000000807077224 */ /* 0x000fc800078e02ff */
[----:B------:R-:W-:Y:S01]  /*10ea0*/  IMAD.HI.U32 R2, R3, R7, R2 ;  /* 0x0000000703027227 */ /* 0x000fe200078e0002 */
[----:B------:R-:W-:-:S05]  /*10eb0*/  IADD3 R3, RZ, -R10, RZ ;  /* 0x8000000aff037210 */ /* 0x000fca0007ffe0ff */
        /* <DEDUP_REMOVED lines=8> */
[----:B------:R-:W-:Y:S01]  /*10f40*/  ISETP.GE.AND P2, PT, R3, RZ, PT ;  /* 0x000000ff0300720c */ /* 0x000fe20003f46270 */
[----:B------:R-:W-:-:S06]  /*10f50*/  IMAD.IADD R3, R4, 0x1, R11 ;  /* 0x0000000104037824 */ /* 0x000fcc00078e020b */
[----:B------:R-:W-:-:S06]  /*10f60*/  @P0 VIADD R2, R2, 0x1 ;  /* 0x0000000102020836 */ /* 0x000fcc0000000000 */
[----:B------:R-:W-:Y:S01]  /*10f70*/  @!P2 IMAD.MOV R2, RZ, RZ, -R2 ;  /* 0x000000ffff02a224 */ /* 0x000fe200078e0a02 */
[----:B------:R-:W-:-:S04]  /*10f80*/  @!P1 LOP3.LUT R2, RZ, R13, RZ, 0x33, !PT ;  /* 0x0000000dff029212 */ /* 0x000fc800078e33ff */
[----:B------:R-:W-:Y:S01]  /*10f90*/  LOP3.LUT R17, RZ, R2, RZ, 0x33, !PT ;  /* 0x00000002ff117212 */ /* 0x000fe200078e33ff */
[----:B------:R-:W-:-:S04]  /*10fa0*/  IMAD R18, R2, R18, R3 ;  /* 0x0000001202127224 */ /* 0x000fc800078e0203 */
[----:B------:R-:W-:Y:S01]  /*10fb0*/  IMAD.IADD R17, R0, 0x1, R17 ;  /* 0x0000000100117824 */ /* 0x000fe200078e0211 */
[----:B------:R-:W-:Y:S06]  /*10fc0*/  BRA `(.L_x_1353) ;  /* 0x0000000000147947 */ /* 0x000fec0003800000 */
.L_x_1348:
[----:B------:R-:W-:Y:S01]  /*10fd0*/  ULDC UR4, c[0x0][0xc3c] ;  /* 0x00030f0000047ab9 */ /* 0x000fe20000000800 */
[----:B------:R-:W-:Y:S02]  /*10fe0*/  IMAD.MOV.U32 R17, RZ, RZ, RZ ;  /* 0x000000ffff117224 */ /* 0x000fe400078e00ff */
[----:B------:R-:W-:Y:S02]  /*10ff0*/  IMAD.U32 R16, RZ, RZ, UR6 ;  /* 0x00000006ff107e24 */ /* 0x000fe4000f8e00ff */
[----:B------:R-:W-:Y:S02]  /*11000*/  IMAD.MOV.U32 R18, RZ, RZ, RZ ;  /* 0x000000ffff127224 */ /* 0x000fe400078e00ff */
[----:B------:R-:W-:-:S07]  /*11010*/  IMAD.U32 R19, RZ, RZ, UR4 ;  /* 0x00000004ff137e24 */ /* 0x000fce000f8e00ff */
.L_x_1353:
[----:B------:R-:W-:-:S13]  /*11020*/  ISETP.NE.AND P0, PT, R5, RZ, PT ;  /* 0x000000ff0500720c */ /* 0x000fda0003f05270 */
[----:B------:R-:W0:Y:S01]  /*11030*/  @!P0 S2R R3, SR_CgaCtaId ;  /* 0x0000000000038919 */ /* 0x000e220000008800 */
[----:B------:R-:W-:-:S04]  /*11040*/  @!P0 MOV R0, 0x400 ;  /* 0x0000040000008802 */ /* 0x000fc80000000f00 */
[----:B0-----:R-:W-:-:S05]  /*11050*/  @!P0 LEA R0, R3, R0, 0x18 ;  /* 0x0000000003008211 */ /* 0x001fca00078ec0ff */
[----:B------:R2:W-:Y:S01]  /*11060*/  @!P0 STS.128 [R0+0x2a8d0], R16 ;  /* 0x02a8d01000008388 */ /* 0x0005e20000000c00 */
[----:B------:R-:W-:Y:S06]  /*11070*/  BAR.ARV 0x5, 0x180 ;  /* 0x0146000000007b1d */ /* 0x000fec0000002000 */
.L_x_1346:
[----:B------:R3:W-:Y:S01]  /*11080*/  STL [R1+0x14], RZ ;  /* 0x000014ff01007387 */ /* 0x0007e20000100800 */
[----:B------:R-:W-:Y:S01]  /*11090*/  ULDC UR4, c[0x0][0xc3c] ;  /* 0x00030f0000047ab9 */ /* 0x000fe20000000800 */
[----:B------:R-:W-:Y:S01]  /*110a0*/  IMAD.MOV.U32 R27, RZ, RZ, 0x1 ;  /* 0x00000001ff1b7424 */ /* 0x000fe200078e00ff */
[----:B-1----:R-:W-:Y:S01]  /*110b0*/  ISETP.GE.AND P0, PT, R19, UR4, PT ;  /* 0x0000000413007c0c */ /* 0x002fe2000bf06270 */
[----:B------:R-:W-:-:S12]  /*110c0*/  IMAD.MOV.U32 R25, RZ, RZ, RZ ;  /* 0x000000ffff197224 */ /* 0x000fd800078e00ff */
[----:B---3--:R-:W-:Y:S05]  /*110d0*/  @P0 BRA `(.L_x_1354) ;  /* 0x0000004c005c0947 */ /* 0x008fea0003800000 */
[----:B--2---:R-:W2:Y:S01]  /*110e0*/  LDL R0, [R1+0x18] ;  /* 0x0000180001007983 */ /* 0x004ea20000100800 */
[----:B------:R-:W1:Y:S01]  /*110f0*/  S2UR UR5, SR_CgaCtaId ;  /* 0x00000000000579c3 */ /* 0x000e620000008800 */
[----:B------:R-:W-:Y:S01]  /*11100*/  BSSY B8, `(.L_x_1354) ;  /* 0x00004d4000087945 */ /* 0x000fe20003800000 */
[----:B------:R-:W-:Y:S01]  /*11110*/  IMAD.MOV.U32 R27, RZ, RZ, 0x1 ;  /* 0x00000001ff1b7424 */ /* 0x000fe200078e00ff */
[----:B------:R-:W3:Y:S01]  /*11120*/  S2R R5, SR_TID.X ;  /* 0x0000000000057919 */ /* 0x000ee20000002100 */
[----:B------:R-:W-:Y:S01]  /*11130*/  IMAD.MOV.U32 R25, RZ, RZ, RZ ;  /* 0x000000ffff197224 */ /* 0x000fe200078e00ff */
[----:B------:R-:W-:Y:S01]  /*11140*/  ULDC UR39, c[0x0][0xc] ;  /* 0x0000030000277ab9 */ /* 0x000fe20000000800 */
[----:B------:R4:W-:Y:S01]  /*11150*/  STL [R1+0x14], RZ ;  /* 0x000014ff01007387 */ /* 0x0009e20000100800 */
[C---:B---3--:R-:W-:Y:S02]  /*11160*/  LOP3.LUT R4, R5.reuse, 0x7f, RZ, 0xc0, !PT ;  /* 0x0000007f05047812 */ /* 0x048fe400078ec0ff */
[----:B--2---:R-:W-:Y:S01]  /*11170*/  R2UR UR4, R0 ;  /* 0x00000000000472ca */ /* 0x004fe200000e0000 */
[----:B------:R-:W-:-:S05]  /*11180*/  IMAD.SHL.U32 R0, R5, 0x8, RZ ;  /* 0x0000000805007824 */ /* 0x000fca00078e00ff */
[----:B0-----:R-:W-:-:S04]  /*11190*/  LOP3.LUT R2, R0, 0x1f8, RZ, 0xc0, !PT ;  /* 0x000001f800027812 */ /* 0x001fc800078ec0ff */
[----:B------:R-:W-:Y:S01]  /*111a0*/  LOP3.LUT R3, R2, 0x38, R5, 0x78, !PT ;  /* 0x0000003802037812 */ /* 0x000fe200078e7805 */
[----:B------:R-:W-:Y:S01]  /*111b0*/  IMAD.SHL.U32 R2, R5, 0x10, RZ ;  /* 0x0000001005027824 */ /* 0x000fe200078e00ff */
[----:B------:R-:W-:Y:S01]  /*111c0*/  SHF.R.U32.HI R5, RZ, 0x3, R4 ;  /* 0x00000003ff057819 */ /* 0x000fe20000011604 */
[----:B------:R-:W-:Y:S01]  /*111d0*/  ULOP3.LUT UR38, UR4, 0x2, URZ, 0xfc, !UPT ;  /* 0x0000000204267892 */ /* 0x000fe2000f8efc3f */
[----:B------:R-:W-:Y:S02]  /*111e0*/  LOP3.LUT R32, R3, 0x200, R0, 0xf8, !PT ;  /* 0x0000020003207812 */ /* 0x000fe400078ef800 */
[----:B------:R-:W-:Y:S01]  /*111f0*/  UMOV UR4, 0x400 ;  /* 0x0000040000047882 */ /* 0x000fe20000000000 */
[----:B------:R-:W-:Y:S01]  /*11200*/  LOP3.LUT R4, R0, 0x38, RZ, 0xc0, !PT ;  /* 0x0000003800047812 */ /* 0x000fe200078ec0ff */
[----:B-1----:R-:W-:Y:S01]  /*11210*/  ULEA UR4, UR5, UR4, 0x18 ;  /* 0x0000000405047291 */ /* 0x002fe2000f8ec03f */
[----:B------:R-:W-:Y:S02]  /*11220*/  LOP3.LUT R3, R5, 0x70, R2, 0xf8, !PT ;  /* 0x0000007005037812 */ /* 0x000fe400078ef802 */
[----:B------:R-:W-:-:S02]  /*11230*/  LOP3.LUT R2, R4, 0x40, RZ, 0xfc, !PT ;  /* 0x0000004004027812 */ /* 0x000fc400078efcff */
[----:B------:R-:W-:Y:S01]  /*11240*/  LOP3.LUT R0, R4, 0x80, RZ, 0xfc, !PT ;  /* 0x0000008004007812 */ /* 0x000fe200078efcff */
[----:B------:R-:W-:-:S04]  /*11250*/  IMAD.U32 R22, RZ, RZ, UR4 ;  /* 0x00000004ff167e24 */ /* 0x000fc8000f8e00ff */
[----:B----4-:R-:W-:-:S07]  /*11260*/  IMAD R33, R32, 0x2, R22 ;  /* 0x0000000220217824 */ /* 0x010fce00078e0216 */
.L_x_1425:
[----:B------:R-:W-:Y:S05]  /*11270*/  YIELD ;  /* 0x0000000000007946 */ /* 0x000fea0003800000 */
[----:B------:R-:W-:Y:S01]  /*11280*/  ULDC.64 UR4, c[0x0][0xa28] ;  /* 0x00028a0000047ab9 */ /* 0x000fe20000000a00 */
[----:B-12---:R-:W2:Y:S01]  /*11290*/  LDL.LU R6, [R1] ;  /* 0x0000000001067983 */ /* 0x006ea20000300800 */
[----:B------:R-:W-:Y:S01]  /*112a0*/  ISETP.NE.U32.AND P0, PT, RZ, UR4, PT ;  /* 0x00000004ff007c0c */ /* 0x000fe2000bf05070 */
[----:B------:R-:W-:-:S03]  /*112b0*/  IMAD.MOV.U32 R36, RZ, RZ, RZ ;  /* 0x000000ffff247224 */ /* 0x000fc600078e00ff */
[----:B------:R-:W-:Y:S01]  /*112c0*/  ISETP.NE.AND.EX P0, PT, RZ, UR5, PT, P0 ;  /* 0x00000005ff007c0c */ /* 0x000fe2000bf05300 */
[----:B------:R-:W-:-:S12]  /*112d0*/  ULDC.64 UR4, c[0x0][0xa18] ;  /* 0x0002860000047ab9 */ /* 0x000fd80000000a00 */
[----:B0-----:R-:W0:Y:S02]  /*112e0*/  @P0 LDC.64 R2, c[0x0][0xa28] ;  /* 0x00028a00ff020b82 */ /* 0x001e240000000a00 */
[----:B0-----:R-:W-:-:S05]  /*112f0*/  @P0 IMAD.WIDE R2, R19, 0x4, R2 ;  /* 0x0000000413020825 */ /* 0x001fca00078e0202 */
[----:B------:R0:W5:Y:S01]  /*11300*/  @P0 LDG.E R36, desc[UR36][R2.64] ;  /* 0x0000002402240981 */ /* 0x000162000c1e1900 */
[----:B------:R-:W-:Y:S01]  /*11310*/  ISETP.NE.U32.AND P0, PT, RZ, UR4, PT ;  /* 0x00000004ff007c0c */ /* 0x000fe2000bf05070 */
[----:B------:R-:W-:-:S03]  /*11320*/  IMAD.MOV.U32 R34, RZ, RZ, RZ ;  /* 0x000000ffff227224 */ /* 0x000fc600078e00ff */
[----:B------:R-:W-:Y:S01]  /*11330*/  ISETP.NE.AND.EX P1, PT, RZ, UR5, PT, P0 ;  /* 0x00000005ff007c0c */ /* 0x000fe2000bf25300 */
[----:B------:R-:W-:Y:S02]  /*11340*/  ULDC.64 UR4, c[0x0][0xa00] ;  /* 0x0002800000047ab9 */ /* 0x000fe40000000a00 */
[----:B------:R-:W-:Y:S01]  /*11350*/  ISETP.NE.U32.AND P0, PT, RZ, UR4, PT ;  /* 0x00000004ff007c0c */ /* 0x000fe2000bf05070 */
[----:B0-----:R-:W0:Y:S03]  /*11360*/  LDC.64 R2, c[0x0][0xa00] ;  /* 0x00028000ff027b82 */ /* 0x001e260000000a00 */
[----:B------:R-:W-:Y:S01]  /*11370*/  ISETP.NE.AND.EX P2, PT, RZ, UR5, PT, P0 ;  /* 0x00000005ff007c0c */ /* 0x000fe2000bf45300 */
[----:B------:R-:W-:-:S05]  /*11380*/  ULDC.64 UR4, c[0x0][0x418] ;  /* 0x0001060000047ab9 */ /* 0x000fca0000000a00 */
[----:B------:R-:W1:Y:S01]  /*11390*/  @P1 LDC.64 R4, c[0x0][0xa18] ;  /* 0x00028600ff041b82 */ /* 0x000e620000000a00 */
[----:B0-----:R-:W-:-:S06]  /*113a0*/  IMAD.WIDE R2, R19, 0x4, R2 ;  /* 0x0000000413027825 */ /* 0x001fcc00078e0202 */
[----:B------:R0:W5:Y:S01]  /*113b0*/  @P2 LDG.E R34, desc[UR36][R2.64] ;  /* 0x0000002402222981 */ /* 0x000162000c1e1900 */
[----:B-1----:R-:W-:-:S05]  /*113c0*/  @P1 IMAD.WIDE R4, R19, 0x4, R4 ;  /* 0x0000000413041825 */ /* 0x002fca00078e0204 */
[----:B------:R0:W5:Y:S01]  /*113d0*/  @P1 LDG.E R29, desc[UR36][R4.64] ;  /* 0x00000024041d1981 */ /* 0x000162000c1e1900 */
[----:B------:R-:W-:-:S03]  /*113e0*/  UISETP.NE.U32.AND UP0, UPT, UR4, URZ, UPT ;  /* 0x0000003f0400728c */ /* 0x000fc6000bf05070 */
[----:B------:R-:W-:Y:S01]  /*113f0*/  ULDC UR4, c[0x0][0x424] ;  /* 0x0001090000047ab9 */ /* 0x000fe20000000800 */
[----:B------:R-:W-:-:S03]  /*11400*/  UISETP.NE.AND.EX UP0, UPT, UR5, URZ, UPT, UP0 ;  /* 0x0000003f0500728c */ /* 0x000fc6000bf05300 */
[----:B------:R-:W-:Y:S01]  /*11410*/  ULDC UR5, c[0x0][0x2f0] ;  /* 0x0000bc0000057ab9 */ /* 0x000fe20000000800 */
[----:B------:R-:W-:-:S04]  /*11420*/  USEL UR4, UR4, 0x1, UP0 ;  /* 0x0000000104047887 */ /* 0x000fc80008000000 */
[----:B------:R-:W-:-:S06]  /*11430*/  UIMAD UR4, UR4, UR5, URZ ;  /* 0x00000005040472a4 */ /* 0x000fcc000f8e023f */
[----:B------:R-:W-:Y:S01]  /*11440*/  IMAD.U32 R35, RZ, RZ, UR4 ;  /* 0x00000004ff237e24 */ /* 0x000fe2000f8e00ff */
[----:B--2---:R-:W-:-:S04]  /*11450*/  LOP3.LUT R6, R6, 0xffffff7f, RZ, 0xc0, !PT ;  /* 0xffffff7f06067812 */ /* 0x004fc800078ec0ff */
[----:B------:R-:W-:-:S05]  /*11460*/  @P2 LOP3.LUT R6, R6, 0x80, RZ, 0xfc, !PT ;  /* 0x0000008006062812 */ /* 0x000fca00078efcff */
[----:B------:R0:W-:Y:S01]  /*11470*/  STL [R1], R6 ;  /* 0x0000000601007387 */ /* 0x0001e20000100800 */
[----:B---3--:R-:W-:Y:S05]  /*11480*/  @P1 BRA `(.L_x_1355) ;  /* 0x0000000000181947 */ /* 0x008fea0003800000 */
[----:B------:R-:W-:Y:S02]  /*11490*/  ULDC UR4, c[0x0][0x288] ;  /* 0x0000a20000047ab9 */ /* 0x000fe40000000800 */
[----:B-----5:R-:W-:Y:S01]  /*114a0*/  IMAD.U32 R29, RZ, RZ, UR4 ;  /* 0x00000004ff1d7e24 */ /* 0x020fe2000f8e00ff */
[----:B------:R-:W-:Y:S06]  /*114b0*/  @!P2 BRA `(.L_x_1355) ;  /* 0x00000000000ca947 */ /* 0x000fec0003800000 */
[----:B------:R-:W2:Y:S04]  /*114c0*/  LDG.E R0, desc[UR36][R2.64] ;  /* 0x0000002402007981 */ /* 0x000ea8000c1e1900 */
[----:B------:R-:W2:Y:S02]  /*114d0*/  LDG.E R29, desc[UR36][R2.64+0x4] ;  /* 0x00000424021d7981 */ /* 0x000ea4000c1e1900 */
[----:B--2---:R-:W-:-:S07]  /*114e0*/  IMAD.IADD R29, R29, 0x1, -R0 ;  /* 0x000000011d1d7824 */ /* 0x004fce00078e0a00 */
.L_x_1355:
[----:B------:R-:W-:Y:S02]  /*114f0*/  ULDC.64 UR4, c[0x0][0xa20] ;  /* 0x0002880000047ab9 */ /* 0x000fe40000000a00 */
[----:B------:R-:W-:-:S04]  /*11500*/  ISETP.NE.U32.AND P0, PT, RZ, UR4, PT ;  /* 0x00000004ff007c0c */ /* 0x000fc8000bf05070 */
[----:B------:R-:W-:-:S13]  /*11510*/  ISETP.NE.AND.EX P0, PT, RZ, UR5, PT, P0 ;  /* 0x00000005ff007c0c */ /* 0x000fda000bf05300 */
[----:B------:R-:W-:Y:S05]  /*11520*/  @!P0 BRA `(.L_x_1356) ;  /* 0x0000000000108947 */ /* 0x000fea0003800000 */
[----:B0-----:R-:W0:Y:S02]  /*11530*/  LDC.64 R2, c[0x0][0xa20] ;  /* 0x00028800ff027b82 */ /* 0x001e240000000a00 */
[----:B0-----:R-:W-:-:S05]  /*11540*/  IMAD.WIDE R2, R19, 0x4, R2 ;  /* 0x0000000413027825 */ /* 0x001fca00078e0202 */
[----:B------:R1:W5:Y:S01]  /*11550*/  LDG.E R35, desc[UR36][R2.64] ;  /* 0x0000002402237981 */ /* 0x000362000c1e1900 */
[----:B------:R-:W-:Y:S05]  /*11560*/  BRA `(.L_x_1357) ;  /* 0x0000000000247947 */ /* 0x000fea0003800000 */
.L_x_1356:
        /* <DEDUP_REMOVED lines=8> */
[----:B--2---:R-:W-:-:S07]  /*115f0*/  IMAD.IADD R35, R0, 0x1, -R35 ;  /* 0x0000000100237824 */ /* 0x004fce00078e0a23 */
.L_x_1357:
[----:B------:R-:W2:Y:S01]  /*11600*/  LDC R0, c[0x0][0x448] ;  /* 0x00011200ff007b82 */ /* 0x000ea20000000800 */
[----:B------:R-:W-:Y:S02]  /*11610*/  IMAD.MOV.U32 R24, RZ, RZ, R6 ;  /* 0x000000ffff187224 */ /* 0x000fe400078e0006 */
[----:B------:R-:W-:Y:S02]  /*11620*/  IMAD.SHL.U32 R26, R17, 0x80, RZ ;  /* 0x00000080111a7824 */ /* 0x000fe400078e00ff */
[----:B-----5:R-:W-:Y:S01]  /*11630*/  IMAD.IADD R35, R35, 0x1, -R36 ;  /* 0x0000000123237824 */ /* 0x020fe200078e0a24 */
[----:B------:R-:W-:Y:S02]  /*11640*/  LOP3.LUT R24, R24, 0xffffffbf, RZ, 0xc0, !PT ;  /* 0xffffffbf18187812 */ /* 0x000fe400078ec0ff */
[----:B01----:R-:W0:Y:S01]  /*11650*/  LDC.64 R2, c[0x0][0x9e0] ;  /* 0x00027800ff027b82 */ /* 0x003e220000000a00 */
[----:B--2---:R-:W-:Y:S01]  /*11660*/  ISETP.NE.AND P2, PT, R0, 0x1, PT ;  /* 0x000000010000780c */ /* 0x004fe20003f45270 */
[----:B------:R-:W-:Y:S01]  /*11670*/  VIADD R0, R26, 0x7f ;  /* 0x0000007f1a007836 */ /* 0x000fe20000000000 */
[----:B0-----:R-:W-:-:S11]  /*11680*/  ISETP.GE.AND P1, PT, R3, 0x1, PT ;  /* 0x000000010300780c */ /* 0x001fd60003f26270 */
[----:B------:R-:W0:Y:S01]  /*11690*/  @P2 LDC R5, c[0x0][0x44c] ;  /* 0x00011300ff052b82 */ /* 0x000e220000000800 */
[----:B------:R-:W-:-:S05]  /*116a0*/  @P2 LOP3.LUT R24, R24, 0x40, RZ, 0xfc, !PT ;  /* 0x0000004018182812 */ /* 0x000fca00078efcff */
[----:B------:R1:W-:Y:S02]  /*116b0*/  STL [R1], R24 ;  /* 0x0000001801007387 */ /* 0x0003e40000100800 */
[----:B------:R-:W2:Y:S01]  /*116c0*/  @P2 LDC R7, c[0x0][0x450] ;  /* 0x00011400ff072b82 */ /* 0x000ea20000000800 */
[----:B0-----:R-:W-:Y:S01]  /*116d0*/  @P2 IMAD.HI.U32 R4, R0, R5, RZ ;  /* 0x0000000500042227 */ /* 0x001fe200078e00ff */
[----:B------:R-:W-:-:S04]  /*116e0*/  IADD3 R5, R35, 0x1, -R29 ;  /* 0x0000000123057810 */ /* 0x000fc80007ffe81d */
[----:B--2---:R-:W-:-:S05]  /*116f0*/  @P2 SHF.R.U32.HI R0, RZ, R7, R4 ;  /* 0x00000007ff002219 */ /* 0x004fca0000011604 */
[----:B------:R-:W-:-:S04]  /*11700*/  IMAD.IADD R7, R5, 0x1, R0 ;  /* 0x0000000105077824 */ /* 0x000fc800078e0200 */
[----:B------:R-:W-:Y:S01]  /*11710*/  IMAD.IADD R2, R7, 0x1, R2 ;  /* 0x0000000107027824 */ /* 0x000fe200078e0202 */
[----:B-1----:R-:W-:Y:S06]  /*11720*/  @!P1 BRA `(.L_x_1358) ;  /* 0x0000000000489947 */ /* 0x002fec0003800000 */
[C---:B------:R-:W-:Y:S01]  /*11730*/  ISETP.GT.AND P0, PT, R7.reuse, RZ, PT ;  /* 0x000000ff0700720c */ /* 0x040fe20003f04270 */
[----:B------:R-:W-:Y:S01]  /*11740*/  BSSY B0, `(.L_x_1359) ;  /* 0x000000e000007945 */ /* 0x000fe20003800000 */
[----:B------:R-:W-:-:S11]  /*11750*/  VIADD R0, R7, 0xffffffff ;  /* 0xffffffff07007836 */ /* 0x000fd60000000000 */
        /* <DEDUP_REMOVED lines=8> */
.L_x_1360:
[----:B------:R-:W-:-:S13]  /*117e0*/  ISETP.NE.AND P0, PT, R3, 0x1, PT ;  /* 0x000000010300780c */ /* 0x000fda0003f05270 */
[----:B------:R-:W0:Y:S02]  /*117f0*/  @P0 LDC.64 R4, c[0x0][0x9e8] ;  /* 0x00027a00ff040b82 */ /* 0x000e240000000a00 */
[----:B0-----:R-:W-:-:S05]  /*11800*/  @P0 IMAD.HI.U32 R4, R0, R4, RZ ;  /* 0x0000000400040227 */ /* 0x001fca00078e00ff */
[----:B------:R-:W-:-:S07]  /*11810*/  @P0 SHF.R.U32.HI R0, RZ, R5, R4 ;  /* 0x00000005ff000219 */ /* 0x000fce0000011604 */
.L_x_1361:
[----:B------:R-:W-:Y:S05]  /*11820*/  BSYNC B0 ;  /* 0x0000000000007941 */ /* 0x000fea0003800000 */
.L_x_1359:
[----:B------:R-:W-:-:S05]  /*11830*/  IMAD R5, R0, R3, R3 ;  /* 0x0000000300057224 */ /* 0x000fca00078e0203 */
[----:B------:R-:W-:-:S07]  /*11840*/  VIMNMX R2, R2, R5, PT ;  /* 0x0000000502027248 */ /* 0x000fce0003fe0100 */
.L_x_1358:
[----:B------:R-:W0:Y:S01]  /*11850*/  @P2 LDC R5, c[0x0][0x44c] ;  /* 0x00011300ff052b82 */ /* 0x000e220000000800 */
[----:B------:R-:W-:Y:S01]  /*11860*/  VIADD R2, R2, 0x5f ;  /* 0x0000005f02027836 */ /* 0x000fe20000000000 */
[----:B------:R-:W-:Y:S01]  /*11870*/  ULDC UR4, c[0x0][0x9dc] ;  /* 0x0002770000047ab9 */ /* 0x000fe20000000800 */
[----:B------:R-:W-:-:S05]  /*11880*/  IMAD.MOV.U32 R0, RZ, RZ, R26 ;  /* 0x000000ffff007224 */ /* 0x000fca00078e001a */
[----:B------:R-:W1:Y:S01]  /*11890*/  @P2 LDC R7, c[0x0][0x450] ;  /* 0x00011400ff072b82 */ /* 0x000e620000000800 */
[----:B0-----:R-:W-:-:S05]  /*118a0*/  @P2 IMAD.HI.U32 R4, R26, R5, RZ ;  /* 0x000000051a042227 */ /* 0x001fca00078e00ff */
[----:B-1----:R-:W-:Y:S01]  /*118b0*/  @P2 SHF.R.U32.HI R0, RZ, R7, R4 ;  /* 0x00000007ff002219 */ /* 0x002fe20000011604 */
[----:B------:R-:W-:-:S04]  /*118c0*/  IMAD.HI R4, R2, 0x2aaaaaab, RZ ;  /* 0x2aaaaaab02047827 */ /* 0x000fc800078e02ff */
[----:B------:R-:W-:Y:S01]  /*118d0*/  VIADD R2, R35, 0x5f ;  /* 0x0000005f23027836 */ /* 0x000fe20000000000 */
[----:B------:R-:W-:-:S03]  /*118e0*/  SHF.R.U32.HI R5, RZ, 0x1f, R4 ;  /* 0x0000001fff057819 */ /* 0x000fc60000011604 */
[----:B------:R-:W-:Y:S01]  /*118f0*/  IMAD.HI R2, R2, 0x2aaaaaab, RZ ;  /* 0x2aaaaaab02027827 */ /* 0x000fe200078e02ff */
[----:B------:R-:W-:-:S04]  /*11900*/  LEA.HI.SX32 R4, R4, R5, 0x1c ;  /* 0x0000000504047211 */ /* 0x000fc800078fe2ff */
[----:B------:R-:W-:-:S04]  /*11910*/  SHF.R.U32.HI R5, RZ, 0x1f, R2 ;  /* 0x0000001fff057819 */ /* 0x000fc80000011602 */
[----:B------:R-:W-:Y:S02]  /*11920*/  LEA.HI.SX32 R5, R2, R5, 0x1c ;  /* 0x0000000502057211 */ /* 0x000fe400078fe2ff */
[----:B------:R-:W-:Y:S02]  /*11930*/  IADD3 R2, R0, R35, -R29 ;  /* 0x0000002300027210 */ /* 0x000fe40007ffe81d */
[----:B------:R-:W-:-:S03]  /*11940*/  VIMNMX R23, R5, R4, PT ;  /* 0x0000000405177248 */ /* 0x000fc60003fe0100 */
[----:B------:R-:W-:Y:S02]  /*11950*/  VIADD R0, R2, -UR4 ;  /* 0x8000000402007c36 */ /* 0x000fe40008000000 */
[----:B------:R0:W-:Y:S01]  /*11960*/  STL [R1+0x10], R23 ;  /* 0x0000101701007387 */ /* 0x0001e20000100800 */
[----:B------:R-:W-:Y:S05]  /*11970*/  @!P1 BRA `(.L_x_1362) ;  /* 0x0000000000449947 */ /* 0x000fea0003800000 */
[----:B------:R-:W-:Y:S01]  /*11980*/  ISETP.GT.AND P0, PT, R2, -0x1, PT ;  /* 0xffffffff0200780c */ /* 0x000fe20003f04270 */
[----:B------:R-:W-:-:S12]  /*11990*/  BSSY B0, `(.L_x_1363) ;  /* 0x000000d000007945 */ /* 0x000fd80003800000 */
[----:B------:R-:W-:Y:S05]  /*119a0*/  @P0 BRA `(.L_x_1364) ;  /* 0x00000000001c0947 */ /* 0x000fea0003800000 */
[----:B------:R-:W-:Y:S02]  /*119b0*/  ISETP.NE.AND P0, PT, R3, 0x1, PT ;  /* 0x000000010300780c */ /* 0x000fe40003f05270 */
[----:B------:R-:W-:-:S11]  /*119c0*/  LOP3.LUT R7, RZ, R2, RZ, 0x33, !PT ;  /* 0x00000002ff077212 */ /* 0x000fd600078e33ff */
[----:B------:R-:W1:Y:S02]  /*119d0*/  @P0 LDC.64 R4, c[0x0][0x9e8] ;  /* 0x00027a00ff040b82 */ /* 0x000e640000000a00 */
[----:B-1----:R-:W-:-:S05]  /*119e0*/  @P0 IMAD.HI.U32 R4, R7, R4, RZ ;  /* 0x0000000407040227 */ /* 0x002fca00078e00ff */
[----:B------:R-:W-:-:S04]  /*119f0*/  @P0 SHF.R.U32.HI R7, RZ, R5, R4 ;  /* 0x00000005ff070219 */ /* 0x000fc80000011604 */
[----:B------:R-:W-:Y:S01]  /*11a00*/  LOP3.LUT R2, RZ, R7, RZ, 0x33, !PT ;  /* 0x00000007ff027212 */ /* 0x000fe200078e33ff */
[----:B------:R-:W-:Y:S06]  /*11a10*/  BRA `(.L_x_1365) ;  /* 0x0000000000107947 */ /* 0x000fec0003800000 */
.L_x_1364:
[----:B------:R-:W-:-:S13]  /*11a20*/  ISETP.NE.AND P0, PT, R3, 0x1, PT ;  /* 0x000000010300780c */ /* 0x000fda0003f05270 */
[----:B------:R-:W1:Y:S02]  /*11a30*/  @P0 LDC.64 R4, c[0x0][0x9e8] ;  /* 0x00027a00ff040b82 */ /* 0x000e640000000a00 */
[----:B-1----:R-:W-:-:S05]  /*11a40*/  @P0 IMAD.HI.U32 R4, R2, R4, RZ ;  /* 0x0000000402040227 */ /* 0x002fca00078e00ff */
[----:B------:R-:W-:-:S07]  /*11a50*/  @P0 SHF.R.U32.HI R2, RZ, R5, R4 ;  /* 0x00000005ff020219 */ /* 0x000fce0000011604 */
.L_x_1365:
[----:B------:R-:W-:Y:S05]  /*11a60*/  BSYNC B0 ;  /* 0x0000000000007941 */ /* 0x000fea0003800000 */
.L_x_1363:
[----:B------:R-:W-:-:S05]  /*11a70*/  IMAD R3, R2, R3, RZ ;  /* 0x0000000302037224 */ /* 0x000fca00078e02ff */
[----:B------:R-:W-:-:S07]  /*11a80*/  VIMNMX R0, R0, R3, !PT ;  /* 0x0000000300007248 */ /* 0x000fce0007fe0100 */
.L_x_1362:
[----:B------:R-:W-:Y:S01]  /*11a90*/  IMAD.HI R0, R0, 0x2aaaaaab, RZ ;  /* 0x2aaaaaab00007827 */ /* 0x000fe200078e02ff */
[----:B------:R-:W-:Y:S04]  /*11aa0*/  BSSY B7, `(.L_x_1366) ;  /* 0x0000377000077945 */ /* 0x000fe80003800000 */
[----:B------:R-:W-:-:S04]  /*11ab0*/  SHF.R.U32.HI R3, RZ, 0x1f, R0 ;  /* 0x0000001fff037819 */ /* 0x000fc80000011600 */
[----:B------:R-:W-:-:S04]  /*11ac0*/  LEA.HI.SX32 R3, R0, R3, 0x1c ;  /* 0x0000000300037211 */ /* 0x000fc800078fe2ff */
[----:B------:R-:W-:-:S04]  /*11ad0*/  VIMNMX R37, RZ, R3, !PT ;  /* 0x00000003ff257248 */ /* 0x000fc80007fe0100 */
[----:B------:R-:W-:-:S13]  /*11ae0*/  ISETP.GT.AND P0, PT, R23, R37, PT ;  /* 0x000000251700720c */ /* 0x000fda0003f04270 */
        /* <DEDUP_REMOVED lines=8> */
[----:B------:R-:W1:Y:S08]  /*11b70*/  FLO.U32 R0, UR4 ;  /* 0x0000000400007d00 */ /* 0x000e7000080e0000 */
[----:B------:R-:W2:Y:S01]  /*11b80*/  POPC R5, UR4 ;  /* 0x0000000400057d09 */ /* 0x000ea20008000000 */
[----:B-1----:R-:W-:-:S13]  /*11b90*/  ISETP.EQ.U32.AND P0, PT, R0, R7, PT ;  /* 0x000000070000720c */ /* 0x002fda0003f02070 */
[----:B--2---:R-:W2:Y:S01]  /*11ba0*/  @P0 ATOMG.E.ADD.STRONG.GPU PT, R3, desc[UR36][R2.64], R5 ;  /* 0x00000005020309a8 */ /* 0x004ea200081ee1e4 */
[----:B------:R-:W1:Y:S02]  /*11bb0*/  S2R R4, SR_LTMASK ;  /* 0x0000000000047919 */ /* 0x000e640000003900 */
[----:B-1----:R-:W-:-:S04]  /*11bc0*/  LOP3.LUT R4, R4, UR4, RZ, 0xc0, !PT ;  /* 0x0000000404047c12 */ /* 0x002fc8000f8ec0ff */
[----:B------:R-:W1:Y:S01]  /*11bd0*/  POPC R7, R4 ;  /* 0x0000000400077309 */ /* 0x000e620000000000 */
[----:B--2---:R-:W1:Y:S02]  /*11be0*/  SHFL.IDX PT, R0, R3, R0, 0x1f ;  /* 0x00001f0003007589 */ /* 0x004e6400000e0000 */
[----:B-1----:R-:W-:Y:S01]  /*11bf0*/  IADD3 R16, R0, UR39, R7 ;  /* 0x0000002700107c10 */ /* 0x002fe2000fffe007 */
[----:B------:R-:W-:Y:S06]  /*11c00*/  BRA `(.L_x_1368) ;  /* 0x0000003400807947 */ /* 0x000fec0003800000 */
.L_x_1367:
        /* <DEDUP_REMOVED lines=8> */
[----:B------:R-:W-:Y:S02]  /*11c90*/  IMAD.U32 R4, RZ, RZ, UR6 ;  /* 0x00000006ff047e24 */ /* 0x000fe4000f8e00ff */
[----:B------:R-:W1:Y:S01]  /*11ca0*/  LDC.64 R2, c[0x4][R2] ;  /* 0x0100000002027b82 */ /* 0x000e620000000a00 */
        /* <DEDUP_REMOVED lines=9> */
[----:B01----:R-:W-:Y:S05]  /*11d40*/  CALL.ABS.NOINC R2 ;  /* 0x0000000002007343 */ /* 0x003fea0003c00000 */
.L_x_1370:
[----:B------:R-:W-:Y:S05]  /*11d50*/  BSYNC B6 ;  /* 0x0000000000067941 */ /* 0x000fea0003800000 */
.L_x_1369:
        /* <DEDUP_REMOVED lines=9> */
[----:B------:R-:W-:Y:S01]  /*11df0*/  MOV R4, UR6 ;  /* 0x0000000600047c02 */ /* 0x000fe20008000f00 */
[----:B------:R-:W-:Y:S02]  /*11e00*/  IMAD.U32 R5, RZ, RZ, UR7 ;  /* 0x00000007ff057e24 */ /* 0x000fe4000f8e00ff */
[----:B------:R-:W-:Y:S02]  /*11e10*/  IMAD.U32 R6, RZ, RZ, UR8 ;  /* 0x00000008ff067e24 */ /* 0x000fe4000f8e00ff */
[----:B------:R-:W-:-:S02]  /*11e20*/  IMAD.U32 R7, RZ, RZ, UR9 ;  /* 0x00000009ff077e24 */ /* 0x000fc4000f8e00ff */
[----:B------:R-:W-:Y:S02]  /*11e30*/  IMAD.U32 R10, RZ, RZ, UR4 ;  /* 0x00000004ff0a7e24 */ /* 0x000fe4000f8e00ff */
[----:B------:R-:W-:Y:S02]  /*11e40*/  IMAD.U32 R11, RZ, RZ, UR5 ;  /* 0x00000005ff0b7e24 */ /* 0x000fe4000f8e00ff */
[----:B------:R-:W-:Y:S02]  /*11e50*/  IMAD.MOV.U32 R8, RZ, RZ, 0x70 ;  /* 0x00000070ff087424 */ /* 0x000fe400078e00ff */
[----:B------:R-:W-:Y:S02]  /*11e60*/  IMAD.MOV.U32 R12, RZ, RZ, 0x1 ;  /* 0x00000001ff0c7424 */ /* 0x000fe400078e00ff */
[----:B-1----:R-:W-:-:S07]  /*11e70*/  IMAD.MOV.U32 R13, RZ, RZ, RZ ;  /* 0x000000ffff0d7224 */ /* 0x002fce00078e00ff */
[----:B------:R-:W-:-:S07]  /*11e80*/  LEPC R20, `(.L_x_1373) ;  /* 0x000000001014794e */ /* 0x000fce0000000000 */
[----:B0-2---:R-:W-:Y:S05]  /*11e90*/  CALL.ABS.NOINC R2 ;  /* 0x0000000002007343 */ /* 0x005fea0003c00000 */
.L_x_1373:
[----:B------:R0:W1:Y:S01]  /*11ea0*/  LDC.64 R2, c[0x4][R17] ;  /* 0x0100000011027b82 */ /* 0x0000620000000a00 */
[----:B------:R-:W-:Y:S01]  /*11eb0*/  ULDC.64 UR6, c[0x4][0x90] ;  /* 0x0100240000067ab9 */ /* 0x000fe20000000a00 */
[----:B------:R-:W-:Y:S01]  /*11ec0*/  ULDC.64 UR8, c[0x4][0x98] ;  /* 0x0100260000087ab9 */ /* 0x000fe20000000a00 */
[----:B------:R-:W-:Y:S01]  /*11ed0*/  ULDC.64 UR4, c[0x4][0x18] ;  /* 0x0100060000047ab9 */ /* 0x000fe20000000a00 */
[----:B------:R-:W-:Y:S02]  /*11ee0*/  IMAD.U32 R4, RZ, RZ, UR6 ;  /* 0x00000006ff047e24 */ /* 0x000fe4000f8e00ff */
[----:B------:R-:W-:Y:S02]  /*11ef0*/  IMAD.U32 R5, RZ, RZ, UR7 ;  /* 0x00000007ff057e24 */ /* 0x000fe4000f8e00ff */
[----:B------:R-:W-:Y:S02]  /*11f00*/  IMAD.U32 R6, RZ, RZ, UR8 ;  /* 0x00000008ff067e24 */ /* 0x000fe4000f8e00ff */
[----:B------:R-:W-:-:S02]  /*11f10*/  IMAD.U32 R7, RZ, RZ, UR9 ;  /* 0x00000009ff077e24 */ /* 0x000fc4000f8e00ff */
[----:B------:R-:W-:Y:S02]  /*11f20*/  IMAD.U32 R10, RZ, RZ, UR4 ;  /* 0x00000004ff0a7e24 */ /* 0x000fe4000f8e00ff */
[----:B------:R-:W-:Y:S02]  /*11f30*/  IMAD.U32 R11, RZ, RZ, UR5 ;  /* 0x00000005ff0b7e24 */ /* 0x000fe4000f8e00ff */
[----:B------:R-:W-:Y:S02]  /*11f40*/  IMAD.MOV.U32 R8, RZ, RZ, 0x70 ;  /* 0x00000070ff087424 */ /* 0x000fe400078e00ff */
[----:B------:R-:W-:Y:S02]  /*11f50*/  IMAD.MOV.U32 R12, RZ, RZ, 0x1 ;  /* 0x00000001ff0c7424 */ /* 0x000fe400078e00ff */
[----:B0-----:R-:W-:-:S07]  /*11f60*/  IMAD.MOV.U32 R13, RZ, RZ, RZ ;  /* 0x000000ffff0d7224 */ /* 0x001fce00078e00ff */
[----:B------:R-:W-:-:S07]  /*11f70*/  LEPC R20, `(.L_x_1372) ;  /* 0x000000001014794e */ /* 0x000fce0000000000 */
[----:B-1----:R-:W-:Y:S05]  /*11f80*/  CALL.ABS.NOINC R2 ;  /* 0x0000000002007343 */ /* 0x002fea0003c00000 */
.L_x_1372:
[----:B------:R-:W-:Y:S05]  /*11f90*/  BSYNC B6 ;  /* 0x0000000000067941 */ /* 0x000fea0003800000 */
.L_x_1371:
[----:B------:R-:W1:Y:S01]  /*11fa0*/  S2R R2, SR_TID.X ;  /* 0x0000000000027919 */ /* 0x000e620000002100 */
[----:B------:R-:W-:Y:S01]  /*11fb0*/  ULDC.64 UR4, c[0x0][0x9f8] ;  /* 0x00027e0000047ab9 */ /* 0x000fe20000000a00 */
[----:B------:R-:W-:Y:S01]  /*11fc0*/  IMAD.MOV.U32 R31, RZ, RZ, R19 ;  /* 0x000000ffff1f7224 */ /* 0x000fe200078e0013 */
[----:B------:R-:W-:Y:S01]  /*11fd0*/  ISETP.NE.U32.AND P0, PT, RZ, UR4, PT ;  /* 0x00000004ff007c0c */ /* 0x000fe2000bf05070 */
[----:B------:R-:W2:Y:S01]  /*11fe0*/  S2R R21, SR_TID.X ;  /* 0x0000000000157919 */ /* 0x000ea20000002100 */
[----:B------:R-:W3:Y:S01]  /*11ff0*/  LDC R8, c[0x0][0x430] ;  /* 0x00010c00ff087b82 */ /* 0x000ee20000000800 */
[----:B------:R-:W-:Y:S01]  /*12000*/  IMAD.MOV.U32 R20, RZ, RZ, R24 ;  /* 0x000000ffff147224 */ /* 0x000fe200078e0018 */
[----:B------:R-:W-:Y:S01]  /*12010*/  ISETP.NE.AND.EX P0, PT, RZ, UR5, PT, P0 ;  /* 0x00000005ff007c0c */ /* 0x000fe2000bf05300 */
[----:B------:R-:W-:Y:S01]  /*12020*/  ULDC UR4, c[0x0][0x320] ;  /* 0x0000c80000047ab9 */ /* 0x000fe20000000800 */
[----:B-1----:R-:W-:-:S11]  /*12030*/  LOP3.LUT R17, R2, 0x7f, RZ, 0xc0, !PT ;  /* 0x0000007f02117812 */ /* 0x002fd600078ec0ff */
[----:B------:R-:W1:Y:S01]  /*12040*/  @P0 LDC.64 R2, c[0x0][0x9f8] ;  /* 0x00027e00ff020b82 */ /* 0x000e620000000a00 */
[----:B---3--:R-:W-:Y:S02]  /*12050*/  ISETP.NE.AND P1, PT, R8, 0x1, PT ;  /* 0x000000010800780c */ /* 0x008fe40003f25270 */
[----:B------:R-:W-:Y:S01]  /*12060*/  SHF.R.U32.HI R24, RZ, 0x3, R17 ;  /* 0x00000003ff187819 */ /* 0x000fe20000011611 */
[----:B-1----:R-:W-:-:S10]  /*12070*/  @P0 IMAD.WIDE R2, R19, 0x4, R2 ;  /* 0x0000000413020825 */ /* 0x002fd400078e0202 */
[----:B------:R-:W1:Y:S01]  /*12080*/  @P1 LDC R7, c[0x0][0x434] ;  /* 0x00010d00ff071b82 */ /* 0x000e620000000800 */
[----:B------:R3:W4:Y:S01]  /*12090*/  @P0 LDG.E R31, desc[UR36][R2.64] ;  /* 0x00000024021f0981 */ /* 0x000722000c1e1900 */
[----:B--2---:R-:W-:Y:S01]  /*120a0*/  IMAD.SHL.U32 R17, R21, 0x10, RZ ;  /* 0x0000001015117824 */ /* 0x004fe200078e00ff */
[----:B------:R-:W-:-:S05]  /*120b0*/  LOP3.LUT R20, R20, 0xffffffdf, RZ, 0xc0, !PT ;  /* 0xffffffdf14147812 */ /* 0x000fca00078ec0ff */
[----:B------:R-:W2:Y:S01]  /*120c0*/  @P1 LDC R5, c[0x0][0x438] ;  /* 0x00010e00ff051b82 */ /* 0x000ea20000000800 */
[----:B------:R-:W-:Y:S01]  /*120d0*/  LOP3.LUT R17, R24, 0x70, R17, 0xf8, !PT ;  /* 0x0000007018117812 */ /* 0x000fe200078ef811 */
[----:B------:R-:W-:Y:S01]  /*120e0*/  VIADD R24, R23, 0xffffffff ;  /* 0xffffffff17187836 */ /* 0x000fe20000000000 */
[----:B------:R-:W-:Y:S01]  /*120f0*/  @P1 LOP3.LUT R20, R20, 0x20, RZ, 0xfc, !PT ;  /* 0x0000002014141812 */ /* 0x000fe200078efcff */
[----:B0-----:R-:W0:Y:S02]  /*12100*/  S2R R23, SR_TID.X ;  /* 0x0000000000177919 */ /* 0x001e240000002100 */
[----:B------:R-:W-:-:S05]  /*12110*/  IMAD R0, R24, 0x60, R17 ;  /* 0x0000006018007824 */ /* 0x000fca00078e0211 */
[C---:B------:R-:W-:Y:S01]  /*12120*/  ISETP.GE.AND P0, PT, R0.reuse, R35, PT ;  /* 0x000000230000720c */ /* 0x040fe20003f06270 */
[----:B------:R-:W-:-:S03]  /*12130*/  IMAD.IADD R0, R0, 0x1, R36 ;  /* 0x0000000100007824 */ /* 0x000fc600078e0224 */
[----:B------:R-:W-:Y:S01]  /*12140*/  ISETP.GT.U32.OR P0, PT, R17, 0x5f, P0 ;  /* 0x0000005f1100780c */ /* 0x000fe20000704470 */
[----:B-1----:R-:W-:-:S04]  /*12150*/  @P1 IMAD.HI.U32 R6, R0, R7, RZ ;  /* 0x0000000700061227 */ /* 0x002fc800078e00ff */
[----:B------:R-:W-:Y:S01]  /*12160*/  IMAD.MOV.U32 R4, RZ, RZ, R0 ;  /* 0x000000ffff047224 */ /* 0x000fe200078e0000 */
[----:B--2---:R-:W-:-:S07]  /*12170*/  @P1 SHF.R.U32.HI R4, RZ, R5, R6 ;  /* 0x00000005ff041219 */ /* 0x004fce0000011606 */
[----:B---3--:R-:W1:Y:S01]  /*12180*/  @!P0 LDC.64 R2, c[0x0][0x428] ;  /* 0x00010a00ff028b82 */ /* 0x008e620000000a00 */
[----:B------:R-:W-:-:S04]  /*12190*/  IMAD.MOV R5, RZ, RZ, -R4 ;  /* 0x000000ffff057224 */ /* 0x000fc800078e0a04 */
[----:B------:R-:W-:Y:S01]  /*121a0*/  IMAD R0, R8, R5, R0 ;  /* 0x0000000508007224 */ /* 0x000fe200078e0200 */
[----:B------:R-:W-:Y:S01]  /*121b0*/  @!P0 SHF.R.S32.HI R5, RZ, 0x1f, R4 ;  /* 0x0000001fff058819 */ /* 0x000fe20000011404 */
[----:B0-----:R-:W-:-:S05]  /*121c0*/  IMAD.SHL.U32 R23, R23, 0x8, RZ ;  /* 0x0000000817177824 */ /* 0x001fca00078e00ff */
[----:B------:R-:W-:-:S04]  /*121d0*/  LOP3.LUT R23, R23, 0x38, RZ, 0xc0, !PT ;  /* 0x0000003817177812 */ /* 0x000fc800078ec0ff */
[C---:B------:R-:W-:Y:S02]  /*121e0*/  LOP3.LUT R9, R23.reuse, 0x40, RZ, 0xfc, !PT ;  /* 0x0000004017097812 */ /* 0x040fe400078efcff */
[----:B------:R-:W-:Y:S02]  /*121f0*/  ISETP.GE.AND P1, PT, R23, UR4, PT ;  /* 0x0000000417007c0c */ /* 0x000fe4000bf26270 */
[----:B------:R-:W-:Y:S01]  /*12200*/  ISETP.GE.AND P2, PT, R9, UR4, PT ;  /* 0x0000000409007c0c */ /* 0x000fe2000bf46270 */
[----:B------:R-:W-:Y:S01]  /*12210*/  ULDC UR4, c[0x0][0x2f4] ;  /* 0x0000bd0000047ab9 */ /* 0x000fe20000000800 */
[----:B------:R-:W-:Y:S02]  /*12220*/  SEL R28, RZ, 0x1, P1 ;  /* 0x00000001ff1c7807 */ /* 0x000fe40000800000 */
[----:B------:R-:W-:Y:S02]  /*12230*/  LOP3.LUT R20, R20, 0xfffffffb, RZ, 0xc0, !PT ;  /* 0xfffffffb14147812 */ /* 0x000fe400078ec0ff */
[----:B------:R-:W-:Y:S01]  /*12240*/  LOP3.LUT R8, R23, 0x80, RZ, 0xfc, !PT ;  /* 0x0000008017087812 */ /* 0x000fe200078efcff */
[----:B------:R-:W-:Y:S01]  /*12250*/  UMOV UR5, 0xffffffff ;  /* 0xffffffff00057882 */ /* 0x000fe20000000000 */
[----:B----4-:R-:W-:Y:S01]  /*12260*/  SHF.R.S32.HI R6, RZ, 0x1f, R31 ;  /* 0x0000001fff067819 */ /* 0x010fe2000001141f */
[----:B-1----:R-:W-:-:S04]  /*12270*/  @!P0 IMAD.WIDE.U32 R4, R31, R2, R4 ;  /* 0x000000021f048225 */ /* 0x002fc800078e0004 */
[----:B------:R0:W-:Y:S02]  /*12280*/  STL [R1+0x4], R6 ;  /* 0x0000040601007387 */ /* 0x0001e40000100800 */
[----:B0-----:R-:W-:Y:S01]  /*12290*/  @!P0 IMAD R6, R6, R2, RZ ;  /* 0x0000000206068224 */ /* 0x001fe200078e02ff */
[----:B------:R-:W-:-:S03]  /*122a0*/  SEL R2, RZ, 0xffffffff, P2 ;  /* 0xffffffffff027807 */ /* 0x000fc60001000000 */
[----:B------:R-:W-:Y:S02]  /*122b0*/  @!P0 IMAD R6, R31, R3, R6 ;  /* 0x000000031f068224 */ /* 0x000fe400078e0206 */
[----:B------:R-:W-:Y:S01]  /*122c0*/  IMAD.SHL.U32 R3, R2, 0x2, RZ ;  /* 0x0000000202037824 */ /* 0x000fe200078e00ff */
[----:B------:R-:W-:Y:S01]  /*122d0*/  ISETP.GE.AND P2, PT, R23, UR4, PT ;  /* 0x0000000417007c0c */ /* 0x000fe2000bf46270 */
[----:B------:R-:W-:-:S03]  /*122e0*/  @!P0 IMAD.IADD R6, R5, 0x1, R6 ;  /* 0x0000000105068824 */ /* 0x000fc600078e0206 */
[----:B------:R-:W-:Y:S02]  /*122f0*/  LOP3.LUT R28, R3, 0x2, R28, 0xe2, !PT ;  /* 0x00000002031c7812 */ /* 0x000fe400078ee21c */
[----:B------:R-:W0:Y:S07]  /*12300*/  @!P0 LDC.64 R2, c[0x0][0x418] ;  /* 0x00010600ff028b82 */ /* 0x000e2e0000000a00 */
[----:B------:R-:W-:Y:S02]  /*12310*/  @P2 LOP3.LUT R20, R20, 0x4, RZ, 0xfc, !PT ;  /* 0x0000000414142812 */ /* 0x000fe400078efcff */
[----:B0-----:R-:W-:-:S04]  /*12320*/  @!P0 LEA R2, P1, R4, R2, 0x2 ;  /* 0x0000000204028211 */ /* 0x001fc800078210ff */
[----:B------:R-:W-:Y:S01]  /*12330*/  @!P0 LEA.HI.X R3, R4, R3, R6, 0x2, P1 ;  /* 0x0000000304038211 */ /* 0x000fe200008f1406 */
[----:B------:R-:W-:Y:S01]  /*12340*/  IMAD.MOV.U32 R4, RZ, RZ, RZ ;  /* 0x000000ffff047224 */ /* 0x000fe200078e00ff */
[----:B------:R-:W-:Y:S02]  /*12350*/  ISETP.GE.AND P1, PT, R9, UR4, PT ;  /* 0x0000000409007c0c */ /* 0x000fe4000bf26270 */
[----:B------:R-:W-:-:S03]  /*12360*/  LOP3.LUT R20, R20, 0xfffffffd, RZ, 0xc0, !PT ;  /* 0xfffffffd14147812 */ /* 0x000fc600078ec0ff */
[----:B------:R0:W5:Y:S01]  /*12370*/  @!P0 LDG.E R4, desc[UR36][R2.64] ;  /* 0x0000002402048981 */ /* 0x000162000c1e1900 */
[----:B------:R-:W-:-:S07]  /*12380*/  ISETP.GE.AND P0, PT, R8, UR4, PT ;  /* 0x0000000408007c0c */ /* 0x000fce000bf06270 */
[----:B------:R-:W-:Y:S01]  /*12390*/  @P1 LOP3.LUT R20, R20, 0x2, RZ, 0xfc, !PT ;  /* 0x0000000214141812 */ /* 0x000fe200078efcff */
[----:B0-----:R-:W-:-:S03]  /*123a0*/  IMAD.U32 R2, RZ, RZ, UR38 ;  /* 0x00000026ff027e24 */ /* 0x001fc6000f8e00ff */
[----:B------:R-:W-:-:S04]  /*123b0*/  LOP3.LUT R20, R20, 0xfffffffe, RZ, 0xc0, !PT ;  /* 0xfffffffe14147812 */ /* 0x000fc800078ec0ff */
[----:B------:R-:W-:-:S05]  /*123c0*/  @P0 LOP3.LUT R20, R20, 0x1, RZ, 0xfc, !PT ;  /* 0x0000000114140812 */ /* 0x000fca00078efcff */
[----:B------:R0:W-:Y:S01]  /*123d0*/  STL [R1], R20 ;  /* 0x0000001401007387 */ /* 0x0001e20000100800 */
[----:B------:R-:W-:Y:S05]  /*123e0*/  BRA.DIV UR5, `(.L_x_1374) ;  /* 0x00000042055c7947 */ /* 0x000fea000b800000 */
.L_x_1442:
[----:B------:R-:W-:Y:S01]  /*123f0*/  ISETP.NE.AND P0, PT, R2, 0x3, PT ;  /* 0x000000030200780c */ /* 0x000fe20003f05270 */
[----:B------:R-:W-:Y:S01]  /*12400*/  IMAD.MOV.U32 R3, RZ, RZ, R20 ;  /* 0x000000ffff037224 */ /* 0x000fe200078e0014 */
[----:B------:R-:W-:Y:S02]  /*12410*/  ISETP.GT.U32.AND P1, PT, R17, 0x5f, PT ;  /* 0x0000005f1100780c */ /* 0x000fe40003f24070 */
[----:B------:R-:W-:Y:S02]  /*12420*/  SHF.R.S32.HI R30, RZ, 0x1f, R18 ;  /* 0x0000001fff1e7819 */ /* 0x000fe40000011412 */
[----:B------:R-:W-:-:S07]  /*12430*/  LOP3.LUT R3, R3, 0xffffffef, RZ, 0xc0, !PT ;  /* 0xffffffef03037812 */ /* 0x000fce00078ec0ff */
[----:B------:R-:W-:-:S04]  /*12440*/  @P0 LOP3.LUT R3, R3, 0x10, RZ, 0xfc, !PT ;  /* 0x0000001003030812 */ /* 0x000fc800078efcff */
[----:B------:R-:W-:-:S04]  /*12450*/  LOP3.LUT R3, R3, 0xfffffff7, RZ, 0xc0, !PT ;  /* 0xfffffff703037812 */ /* 0x000fc800078ec0ff */
[----:B------:R-:W-:-:S05]  /*12460*/  @P1 LOP3.LUT R3, R3, 0x8, RZ, 0xfc, !PT ;  /* 0x0000000803031812 */ /* 0x000fca00078efcff */
[----:B------:R1:W-:Y:S01]  /*12470*/  STL [R1], R3 ;  /* 0x0000000301007387 */ /* 0x0003e20000100800 */
[----:B------:R-:W-:Y:S05]  /*12480*/  @!P0 BRA `(.L_x_1375) ;  /* 0x0000000000048947 */ /* 0x000fea0003800000 */
[----:B------:R-:W-:Y:S01]  /*12490*/  BPT.TRAP 0x1 ;  /* 0x000000040000795c */ /* 0x000fe20000300000 */
.L_x_1375:
[----:B------:R-:W-:Y:S01]  /*124a0*/  SHF.R.S32.HI R5, RZ, 0x1f, R0 ;  /* 0x0000001fff057819 */ /* 0x000fe20000011400 */
[----:B------:R-:W-:Y:S01]  /*124b0*/  ULDC.64 UR4, c[0x0][0x328] ;  /* 0x0000ca0000047ab9 */ /* 0x000fe20000000a00 */
[----:B------:R-:W-:Y:S03]  /*124c0*/  BSSY B0, `(.L_x_1376) ;  /* 0x0000017000007945 */ /* 0x000fe60003800000 */
[----:B-1----:R-:W-:-:S04]  /*124d0*/  IMAD R3, R5, UR4, RZ ;  /* 0x0000000405037c24 */ /* 0x002fc8000f8e02ff */
[C---:B------:R-:W-:Y:S02]  /*124e0*/  IMAD R6, R0.reuse, UR5, R3 ;  /* 0x0000000500067c24 */ /* 0x040fe4000f8e0203 */
[----:B------:R-:W-:Y:S01]  /*124f0*/  IMAD.WIDE.U32 R2, R0, UR4, RZ ;  /* 0x0000000400027c25 */ /* 0x000fe2000f8e00ff */
        /* <DEDUP_REMOVED lines=14> */
[----:B------:R-:W-:Y:S01]  /*125e0*/  LEA.HI.X R23, R2, UR5, R7, 0x1, P0 ;  /* 0x0000000502177c11 */ /* 0x000fe200080f0c07 */
[----:B------:R-:W-:Y:S01]  /*125f0*/  IMAD R7, R25, 0x8, R22 ;  /* 0x0000000819077824 */ /* 0x000fe200078e0216 */
[----:B------:R-:W-:-:S04]  /*12600*/  SHF.L.U32 R2, R27, 0x1f, RZ ;  /* 0x0000001f1b027819 */ /* 0x000fc800000006ff */
[----:B------:R-:W1:Y:S02]  /*12610*/  SYNCS.PHASECHK.TRANS64.TRYWAIT P0, [R7+URZ+0x2a840], R2 ;  /* 0x02a84002070075a7 */ /* 0x000e64000800017f */
[----:B-1----:R-:W-:Y:S05]  /*12620*/  @!P0 BRA `(.L_x_1377) ;  /* 0x0000003c00fc8947 */ /* 0x002fea0003800000 */
.L_x_1443:
[----:B------:R-:W-:Y:S05]  /*12630*/  BSYNC B0 ;  /* 0x0000000000007941 */ /* 0x000fea0003800000 */
.L_x_1376:
[----:B------:R-:W2:Y:S01]  /*12640*/  LDL R3, [R1] ;  /* 0x0000000001037983 */ /* 0x000ea20000100800 */
[----:B------:R-:W-:Y:S02]  /*12650*/  ULDC.64 UR4, c[0x0][0x300] ;  /* 0x0000c00000047ab9 */ /* 0x000fe40000000a00 */
[----:B------:R-:W-:Y:S01]  /*12660*/  IMAD R5, R5, UR4, RZ ;  /* 0x0000000405057c24 */ /* 0x000fe2000f8e02ff */
[----:B------:R-:W3:Y:S03]  /*12670*/  S2R R8, SR_TID.X ;  /* 0x0000000000087919 */ /* 0x000ee60000002100 */
[----:B------:R-:W-:Y:S01]  /*12680*/  IMAD R5, R0, UR5, R5 ;  /* 0x0000000500057c24 */ /* 0x000fe2000f8e0205 */
[----:B---3--:R-:W-:-:S04]  /*12690*/  LOP3.LUT R8, R8, 0x7f, RZ, 0xc0, !PT ;  /* 0x0000007f08087812 */ /* 0x008fc800078ec0ff */
[----:B------:R-:W-:Y:S02]  /*126a0*/  SHF.R.U32.HI R9, RZ, 0x3, R8 ;  /* 0x00000003ff097819 */ /* 0x000fe40000011608 */
[----:B------:R-:W3:Y:S01]  /*126b0*/  S2R R8, SR_TID.X ;  /* 0x0000000000087919 */ /* 0x000ee20000002100 */
[C---:B--2---:R-:W-:Y:S02]  /*126c0*/  LOP3.LUT P4, RZ, R3.reuse, 0x4, RZ, 0xc0, !PT ;  /* 0x0000000403ff7812 */ /* 0x044fe4000788c0ff */
[C---:B------:R-:W-:Y:S02]  /*126d0*/  LOP3.LUT P3, RZ, R3.reuse, 0x2, RZ, 0xc0, !PT ;  /* 0x0000000203ff7812 */ /* 0x040fe4000786c0ff */
[----:B------:R-:W-:Y:S01]  /*126e0*/  LOP3.LUT P2, RZ, R3, 0x1, RZ, 0xc0, !PT ;  /* 0x0000000103ff7812 */ /* 0x000fe2000784c0ff */
[----:B-1----:R-:W-:Y:S01]  /*126f0*/  IMAD.WIDE.U32 R2, R0, UR4, RZ ;  /* 0x0000000400027c25 */ /* 0x002fe2000f8e00ff */
[----:B------:R-:W-:-:S03]  /*12700*/  ULDC.64 UR4, c[0x0][0x310] ;  /* 0x0000c40000047ab9 */ /* 0x000fc60000000a00 */
[----:B------:R-:W-:Y:S02]  /*12710*/  IMAD.IADD R3, R3, 0x1, R5 ;  /* 0x0000000103037824 */ /* 0x000fe400078e0205 */
[----:B------:R-:W-:Y:S02]  /*12720*/  IMAD R6, R6, UR4, RZ ;  /* 0x0000000406067c24 */ /* 0x000fe4000f8e02ff */
[----:B------:R-:W-:-:S04]  /*12730*/  IMAD.WIDE.U32 R2, R4, UR4, R2 ;  /* 0x0000000404027c25 */ /* 0x000fc8000f8e0002 */
[----:B------:R-:W-:Y:S01]  /*12740*/  IMAD R6, R4, UR5, R6 ;  /* 0x0000000504067c24 */ /* 0x000fe2000f8e0206 */
[----:B------:R-:W-:Y:S01]  /*12750*/  ULDC.64 UR4, c[0x0][0x308] ;  /* 0x0000c20000047ab9 */ /* 0x000fe20000000a00 */
[----:B------:R-:W-:Y:S02]  /*12760*/  IMAD R5, R25, 0x4800, R32 ;  /* 0x0000480019057824 */ /* 0x000fe400078e0220 */
[----:B------:R-:W-:Y:S02]  /*12770*/  IMAD.IADD R3, R3, 0x1, R6 ;  /* 0x0000000103037824 */ /* 0x000fe400078e0206 */
[----:B------:R-:W-:Y:S02]  /*12780*/  IMAD R0, R30, UR4, RZ ;  /* 0x000000041e007c24 */ /* 0x000fe4000f8e02ff */
[----:B------:R-:W-:-:S04]  /*12790*/  IMAD.WIDE.U32 R2, R18, UR4, R2 ;  /* 0x0000000412027c25 */ /* 0x000fc8000f8e0002 */
[----:B------:R-:W-:Y:S01]  /*127a0*/  IMAD R0, R18, UR5, R0 ;  /* 0x0000000512007c24 */ /* 0x000fe2000f8e0200 */
[----:B------:R-:W-:Y:S01]  /*127b0*/  ULDC.64 UR4, c[0x0][0x2e8] ;  /* 0x0000ba0000047ab9 */ /* 0x000fe20000000a00 */
[----:B------:R-:W-:Y:S01]  /*127c0*/  IMAD R6, R24, -0x60, R35 ;  /* 0xffffffa018067824 */ /* 0x000fe200078e0223 */
[----:B------:R-:W-:Y:S01]  /*127d0*/  LEA R4, P0, R2, UR4, 0x1 ;  /* 0x0000000402047c11 */ /* 0x000fe2000f8008ff */
[----:B------:R-:W-:Y:S01]  /*127e0*/  IMAD.IADD R0, R3, 0x1, R0 ;  /* 0x0000000103007824 */ /* 0x000fe200078e0200 */
[----:B------:R-:W-:Y:S01]  /*127f0*/  UMOV UR4, 0xffffffff ;  /* 0xffffffff00047882 */ /* 0x000fe20000000000 */
[----:B------:R-:W-:Y:S02]  /*12800*/  IMAD.IADD R6, R6, 0x1, -R9 ;  /* 0x0000000106067824 */ /* 0x000fe400078e0a09 */
[----:B---3--:R-:W-:Y:S01]  /*12810*/  IMAD.SHL.U32 R9, R8, 0x8, RZ ;  /* 0x0000000808097824 */ /* 0x008fe200078e00ff */
[----:B------:R-:W-:Y:S02]  /*12820*/  LEA.HI.X R0, R2, UR5, R0, 0x1, P0 ;  /* 0x0000000502007c11 */ /* 0x000fe400080f0c00 */
[----:B------:R-:W-:-:S02]  /*12830*/  ISETP.GE.AND P0, PT, R6, 0x1, PT ;  /* 0x000000010600780c */ /* 0x000fc40003f06270 */
[----:B------:R-:W-:Y:S01]  /*12840*/  LOP3.LUT R9, R9, 0x38, RZ, 0xc0, !PT ;  /* 0x0000003809097812 */ /* 0x000fe200078ec0ff */
[----:B------:R-:W-:Y:S10]  /*12850*/  BRA.DIV UR4, `(.L_x_1378) ;  /* 0x0000003e04847947 */ /* 0x000ff4000b800000 */
[----:B------:R-:W1:Y:S01]  /*12860*/  SHFL.IDX PT, R3, R4, RZ, 0x181f ;  /* 0x00181fff04037589 */ /* 0x000e6200000e0000 */
[----:B------:R-:W-:-:S03]  /*12870*/  @P0 IMAD R8, R5, 0x2, R22 ;  /* 0x0000000205080824 */ /* 0x000fc600078e0216 */
[----:B------:R-:W2:Y:S01]  /*12880*/  SHFL.IDX PT, R2, R0, RZ, 0x181f ;  /* 0x00181fff00027589 */ /* 0x000ea200000e0000 */
[----:B-1----:R-:W-:-:S05]  /*12890*/  @P0 LEA R3, P1, R9, R3, 0x1 ;  /* 0x0000000309030211 */ /* 0x002fca00078208ff */
[----:B--2---:R-:W-:Y:S01]  /*128a0*/  @P0 IMAD.X R2, RZ, RZ, R2, P1 ;  /* 0x000000ffff020224 */ /* 0x004fe200008e0602 */
        /* <DEDUP_REMOVED lines=8> */
[----:B-1----:R-:W1:Y:S01]  /*12930*/  SHFL.IDX PT, R3, R4, 0x1, 0x181f ;  /* 0x00381f0004037f89 */ /* 0x002e6200000e0000 */
[----:B------:R-:W-:-:S03]  /*12940*/  @P1 IMAD R8, R5, 0x2, R22 ;  /* 0x0000000205081824 */ /* 0x000fc600078e0216 */
[----:B------:R-:W2:Y:S01]  /*12950*/  SHFL.IDX PT, R2, R0, 0x1, 0x181f ;  /* 0x00381f0000027f89 */ /* 0x000ea200000e0000 */
[----:B-1----:R-:W-:-:S05]  /*12960*/  @P1 LEA R3, P0, R9, R3, 0x1 ;  /* 0x0000000309031211 */ /* 0x002fca00078008ff */
[----:B--2---:R-:W-:-:S05]  /*12970*/  @P1 IMAD.X R2, RZ, RZ, R2, P0 ;  /* 0x000000ffff021224 */ /* 0x004fca00000e0602 */
[----:B------:R-:W-:-:S04]  /*12980*/  @P1 LOP3.LUT R3, R3, R2, RZ, 0x3c, !PT ;  /* 0x0000000203031212 */ /* 0x000fc800078e3cff */
[----:B------:R-:W-:-:S04]  /*12990*/  @P1 LOP3.LUT R2, R3, R2, RZ, 0x3c, !PT ;  /* 0x0000000203021212 */ /* 0x000fc800078e3cff */
[----:B------:R-:W-:-:S05]  /*129a0*/  @P1 LOP3.LUT R3, R3, R2, RZ, 0x3c, !PT ;  /* 0x0000000203031212 */ /* 0x000fca00078e3cff */
[----:B------:R-:W-:Y:S04]  /*129b0*/  @P1 LDGSTS.E.BYPASS.LTC128B.128 [R8+0x18c00], desc[UR36][R2.64], !P4 ;  /* 0x18c0000002081fae */ /* 0x000fe8000e101d64 */
[----:B------:R-:W-:Y:S04]  /*129c0*/  @P1 LDGSTS.E.BYPASS.LTC128B.128 [R8+0x1bc00], desc[UR36][R2.64+0x80], !P3 ;  /* 0x1bc0008002081fae */ /* 0x000fe8000d901d64 */
[----:B------:R1:W-:Y:S01]  /*129d0*/  @P1 LDGSTS.E.BYPASS.LTC128B.128 [R8+0x1ec00], desc[UR36][R2.64+0x100], !P2 ;  /* 0x1ec0010002081fae */ /* 0x0003e2000d101d64 */
[----:B------:R-:W-:-:S03]  /*129e0*/  ISETP.GE.AND P1, PT, R6, 0x21, PT ;  /* 0x000000210600780c */ /* 0x000fc60003f26270 */
[----:B-1----:R-:W1:Y:S10]  /*129f0*/  SHFL.IDX PT, R3, R4, 0x2, 0x181f ;  /* 0x00581f0004037f89 */ /* 0x002e7400000e0000 */
[----:B------:R-:W-:Y:S01]  /*12a00*/  @P1 IMAD R8, R5, 0x2, R22 ;  /* 0x0000000205081824 */ /* 0x000fe200078e0216 */
        /* <DEDUP_REMOVED lines=23> */
[----:B------:R-:W-:Y:S01]  /*12b80*/  @P1 LEA R8, R5, R22, 0x1 ;  /* 0x0000001605081211 */ /* 0x000fe200078e08ff */
[----:B------:R-:W2:Y:S04]  /*12b90*/  SHFL.IDX PT, R2, R0, 0x4, 0x181f ;  /* 0x00981f0000027f89 */ /* 0x000ea800000e0000 */
[----:B------:R-:W3:Y:S01]  /*12ba0*/  SHFL.IDX PT, R0, R0, 0x5, 0x181f ;  /* 0x00b81f0000007f89 */ /* 0x000ee200000e0000 */
[----:B-1----:R-:W-:-:S05]  /*12bb0*/  @P1 LEA R3, P0, R9, R3, 0x1 ;  /* 0x0000000309031211 */ /* 0x002fca00078008ff */
[----:B--2---:R-:W-:-:S05]  /*12bc0*/  @P1 IMAD.X R2, RZ, RZ, R2, P0 ;  /* 0x000000ffff021224 */ /* 0x004fca00000e0602 */
[----:B------:R-:W-:-:S04]  /*12bd0*/  @P1 LOP3.LUT R3, R3, R2, RZ, 0x3c, !PT ;  /* 0x0000000203031212 */ /* 0x000fc800078e3cff */
[----:B------:R-:W-:-:S04]  /*12be0*/  @P1 LOP3.LUT R2, R3, R2, RZ, 0x3c, !PT ;  /* 0x0000000203021212 */ /* 0x000fc800078e3cff */
[----:B------:R-:W-:-:S05]  /*12bf0*/  @P1 LOP3.LUT R3, R3, R2, RZ, 0x3c, !PT ;  /* 0x0000000203031212 */ /* 0x000fca00078e3cff */
[----:B------:R-:W-:Y:S04]  /*12c00*/  @P1 LDGSTS.E.BYPASS.LTC128B.128 [R8+0x1a400], desc[UR36][R2.64], !P4 ;  /* 0x1a40000002081fae */ /* 0x000fe8000e101d64 */
[----:B------:R-:W-:Y:S04]  /*12c10*/  @P1 LDGSTS.E.BYPASS.LTC128B.128 [R8+0x1d400], desc[UR36][R2.64+0x80], !P3 ;  /* 0x1d40008002081fae */ /* 0x000fe8000d901d64 */
[----:B------:R1:W-:Y:S04]  /*12c20*/  @P1 LDGSTS.E.BYPASS.LTC128B.128 [R8+0x20400], desc[UR36][R2.64+0x100], !P2 ;  /* 0x2040010002081fae */ /* 0x0003e8000d101d64 */
[----:B-1-3--:R1:W2:Y:S02]  /*12c30*/  SHFL.IDX PT, R2, R4, 0x5, 0x181f ;  /* 0x00b81f0004027f89 */ /* 0x00a2a400000e0000 */
.L_x_1457:
[----:B------:R-:W-:-:S13]  /*12c40*/  ISETP.GE.AND P0, PT, R6, 0x51, PT ;  /* 0x000000510600780c */ /* 0x000fda0003f06270 */
[----:B--2---:R-:W-:Y:S01]  /*12c50*/  @P0 LEA R2, P1, R9, R2, 0x1 ;  /* 0x0000000209020211 */ /* 0x004fe200078208ff */
[----:B------:R-:W-:-:S04]  /*12c60*/  @P0 IMAD R5, R5, 0x2, R22 ;  /* 0x0000000205050824 */ /* 0x000fc800078e0216 */
        /* <DEDUP_REMOVED lines=9> */
.L_x_1379:
[----:B------:R-:W-:Y:S02]  /*12d00*/  PLOP3.LUT P1, PT, P1, P0, PT, 0xa2, 0x0 ;  /* 0x000000000000781c */ /* 0x000fe40000f21472 */
[----:B------:R-:W-:-:S08]  /*12d10*/  @P0 R2UR P1, UR4, R7 ;  /* 0x00000000070402ca */ /* 0x000fd00000020000 */
[----:B------:R-:W-:-:S05]  /*12d20*/  @P0 PLOP3.LUT P0, PT, P1, PT, PT, 0x80, 0x0 ;  /* 0x000000000000081c */ /* 0x000fca0000f0f070 */
[----:B------:R-:W-:Y:S01]  /*12d30*/  @!P1 SYNCS.ARRIVE.TRANS64.RED.A0T1 RZ, [UR4+0x2a830], RZ ;  /* 0x02a830ffffff99a7 */ /* 0x000fe20008200404 */
[----:B------:R-:W-:Y:S07]  /*12d40*/  @!P1 ARRIVES.LDGSTSBAR.64.TRANSCNT [UR4+0x2a830] ;  /* 0x02a83000ff0099b0 */ /* 0x000fee0008000a84 */
[----:B------:R-:W-:Y:S05]  /*12d50*/  @P0 BRA.U.ANY `(.L_x_1379) ;  /* 0xfffffffd00e80947 */ /* 0x000fea000393ffff */
[----:B------:R-:W-:Y:S01]  /*12d60*/  NOP ;  /* 0x0000000000007918 */ /* 0x000fe20000000000 */
[----:B------:R-:W3:Y:S02]  /*12d70*/  LDL R0, [R1] ;  /* 0x0000000001007983 */ /* 0x000ee40000100800 */
[----:B---3--:R-:W-:-:S13]  /*12d80*/  LOP3.LUT P2, RZ, R0, 0x10, RZ, 0xc0, !PT ;  /* 0x0000001000ff7812 */ /* 0x008fda000784c0ff */
[----:B------:R-:W-:Y:S05]  /*12d90*/  @!P2 BRA `(.L_x_1380) ;  /* 0x000000000004a947 */ /* 0x000fea0003800000 */
[----:B------:R-:W-:Y:S01]  /*12da0*/  BPT.TRAP 0x1 ;  /* 0x000000040000795c */ /* 0x000fe20000300000 */
.L_x_1380:
[----:B------:R3:W-:Y:S02]  /*12db0*/  SYNCS.ARRIVE.TRANS64.A1T0 RZ, [R7+URZ+0x2a830], RZ ;  /* 0x02a830ff07ff79a7 */ /* 0x0007e4000810003f */
[----:B------:R-:W-:Y:S05]  /*12dc0*/  WARPSYNC.ALL ;  /* 0x0000000000007948 */ /* 0x000fea0003800000 */
[----:B------:R-:W-:Y:S01]  /*12dd0*/  ULDC.64 UR4, c[0x0][0x298] ;  /* 0x0000a60000047ab9 */ /* 0x000fe20000000a00 */
[----:B--2---:R-:W-:Y:S01]  /*12de0*/  VIADD R2, R22, 0xc400 ;  /* 0x0000c40016027836 */ /* 0x004fe20000000000 */
[----:B------:R-:W-:Y:S01]  /*12df0*/  SHF.R.S32.HI R0, RZ, 0x1f, R34 ;  /* 0x0000001fff007819 */ /* 0x000fe20000011422 */
[----:B-1----:R-:W-:Y:S01]  /*12e00*/  IMAD.WIDE.U32 R4, R34, UR4, RZ ;  /* 0x0000000422047c25 */ /* 0x002fe2000f8e00ff */
[----:B------:R-:W-:Y:S01]  /*12e10*/  BSSY B6, `(.L_x_1381) ;  /* 0x0000018000067945 */ /* 0x000fe20003800000 */
[----:B------:R-:W-:Y:S01]  /*12e20*/  BAR.SYNC.DEFER_BLOCKING 0x8, 0x180 ;  /* 0x0206000000007b1d */ /* 0x000fe20000010000 */
[----:B------:R-:W-:Y:S01]  /*12e30*/  LOP3.LUT P0, RZ, R2, 0x3ff, RZ, 0xc0, !PT ;  /* 0x000003ff02ff7812 */ /* 0x000fe2000780c0ff */
[----:B------:R-:W-:-:S04]  /*12e40*/  IMAD R3, R0, UR4, RZ ;  /* 0x0000000400037c24 */ /* 0x000fc8000f8e02ff */
[----:B------:R-:W-:Y:S01]  /*12e50*/  IMAD R0, R34, UR5, R3 ;  /* 0x0000000522007c24 */ /* 0x000fe2000f8e0203 */
[----:B------:R1:W-:Y:S03]  /*12e60*/  STL.64 [R1+0x8], R4 ;  /* 0x0000080401007387 */ /* 0x0003e60000100a00 */
[----:B------:R-:W-:-:S04]  /*12e70*/  IMAD.IADD R34, R5, 0x1, R0 ;  /* 0x0000000105227824 */ /* 0x000fc800078e0200 */
[----:B------:R-:W-:Y:S05]  /*12e80*/  @!P0 BRA `(.L_x_1382) ;  /* 0x0000000000408947 */ /* 0x000fea0003800000 */
[----:B------:R-:W-:Y:S01]  /*12e90*/  MOV R2, 0x0 ;  /* 0x0000000000027802 */ /* 0x000fe20000000f00 */
[----:B------:R-:W-:Y:S01]  /*12ea0*/  ULDC.64 UR6, c[0x4][0x90] ;  /* 0x0100240000067ab9 */ /* 0x000fe20000000a00 */
[----:B------:R-:W-:Y:S01]  /*12eb0*/  ULDC.64 UR8, c[0x4][0x98] ;  /* 0x0100260000087ab9 */ /* 0x000fe20000000a00 */
[----:B------:R-:W-:Y:S01]  /*12ec0*/  ULDC.64 UR4, c[0x4][0x20] ;  /* 0x0100080000047ab9 */ /* 0x000fe20000000a00 */
[----:B-1----:R-:W-:Y:S02]  /*12ed0*/  IMAD.U32 R4, RZ, RZ, UR6 ;  /* 0x00000006ff047e24 */ /* 0x002fe4000f8e00ff */
[----:B------:R-:W1:Y:S01]  /*12ee0*/  LDC.64 R2, c[0x4][R2] ;  /* 0x0100000002027b82 */ /* 0x000e620000000a00 */
[----:B------:R-:W-:Y:S02]  /*12ef0*/  IMAD.U32 R5, RZ, RZ, UR7 ;  /* 0x00000007ff057e24 */ /* 0x000fe4000f8e00ff */
[----:B------:R-:W-:Y:S02]  /*12f00*/  IMAD.U32 R6, RZ, RZ, UR8 ;  /* 0x00000008ff067e24 */ /* 0x000fe4000f8e00ff */
[----:B---3--:R-:W-:-:S02]  /*12f10*/  IMAD.U32 R7, RZ, RZ, UR9 ;  /* 0x00000009ff077e24 */ /* 0x008fc4000f8e00ff */
[----:B------:R-:W-:Y:S02]  /*12f20*/  IMAD.U32 R10, RZ, RZ, UR4 ;  /* 0x00000004ff0a7e24 */ /* 0x000fe4000f8e00ff */
[----:B------:R-:W-:Y:S02]  /*12f30*/  IMAD.U32 R11, RZ, RZ, UR5 ;  /* 0x00000005ff0b7e24 */ /* 0x000fe4000f8e00ff */
[----:B------:R-:W-:Y:S02]  /*12f40*/  IMAD.MOV.U32 R8, RZ, RZ, 0x70 ;  /* 0x00000070ff087424 */ /* 0x000fe400078e00ff */
[----:B------:R-:W-:Y:S02]  /*12f50*/  IMAD.MOV.U32 R12, RZ, RZ, 0x1 ;  /* 0x00000001ff0c7424 */ /* 0x000fe400078e00ff */
[----:B------:R-:W-:-:S07]  /*12f60*/  IMAD.MOV.U32 R13, RZ, RZ, RZ ;  /* 0x000000ffff0d7224 */ /* 0x000fce00078e00ff */
[----:B0-----:R-:W-:-:S07]  /*12f70*/  LEPC R20, `(.L_x_1382) ;  /* 0x000000001014794e */ /* 0x001fce0000000000 */
[----:B-1----:R-:W-:Y:S05]  /*12f80*/  CALL.ABS.NOINC R2 ;  /* 0x0000000002007343 */ /* 0x002fea0003c00000 */
.L_x_1382:
[----:B------:R-:W-:Y:S05]  /*12f90*/  BSYNC B6 ;  /* 0x0000000000067941 */ /* 0x000fea0003800000 */
.L_x_1381:
[----:B0-----:R-:W2:Y:S01]  /*12fa0*/  LDL.LU.64 R20, [R1+0x8] ;  /* 0x0000080001147983 */ /* 0x001ea20000300a00 */
[----:B------:R-:W-:-:S03]  /*12fb0*/  ULDC.64 UR4, c[0x0][0x2d8] ;  /* 0x0000b60000047ab9 */ /* 0x000fc60000000a00 */
[----:B------:R-:W4:Y:S01]  /*12fc0*/  LDL R2, [R1] ;  /* 0x0000000001027983 */ /* 0x000f220000100800 */
[----:B------:R-:W-:Y:S02]  /*12fd0*/  IMAD R0, R30, UR4, RZ ;  /* 0x000000041e007c24 */ /* 0x000fe4000f8e02ff */
[----:B------:R-:W-:Y:S01]  /*12fe0*/  IMAD.MOV.U32 R3, RZ, RZ, R34 ;  /* 0x000000ffff037224 */ /* 0x000fe200078e0022 */
[----:B------:R-:W3:Y:S01]  /*12ff0*/  S2R R9, SR_TID.X ;  /* 0x0000000000097919 */ /* 0x000ee20000002100 */
[----:B-1----:R-:W-:Y:S01]  /*13000*/  IMAD R5, R18, UR5, R0 ;  /* 0x0000000512057c24 */ /* 0x002fe2000f8e0200 */
[----:B------:R-:W-:Y:S01]  /*13010*/  SHF.R.S32.HI R0, RZ, 0x1f, R19 ;  /* 0x0000001fff007819 */ /* 0x000fe20000011413 */
[----:B---3--:R-:W-:-:S05]  /*13020*/  IMAD.SHL.U32 R7, R9, 0x8, RZ ;  /* 0x0000000809077824 */ /* 0x008fca00078e00ff */
[----:B------:R-:W-:Y:S01]  /*13030*/  LOP3.LUT R7, R7, 0x38, RZ, 0xc0, !PT ;  /* 0x0000003807077812 */ /* 0x000fe200078ec0ff */
[----:B--2---:R-:W0:Y:S01]  /*13040*/  S2R R21, SR_TID.X ;  /* 0x0000000000157919 */ /* 0x004e220000002100 */
[----:B----4-:R-:W-:Y:S01]  /*13050*/  LOP3.LUT P6, RZ, R2, 0x80, RZ, 0xc0, !PT ;  /* 0x0000008002ff7812 */ /* 0x010fe200078cc0ff */
[----:B------:R-:W-:Y:S02]  /*13060*/  IMAD.MOV.U32 R2, RZ, RZ, R20 ;  /* 0x000000ffff027224 */ /* 0x000fe400078e0014 */
[----:B------:R-:W1:Y:S01]  /*13070*/  LDC R20, c[0x0][0x448] ;  /* 0x00011200ff147b82 */ /* 0x000e620000000800 */
[----:B------:R-:W-:Y:S01]  /*13080*/  SEL R0, R0, RZ, !P6 ;  /* 0x000000ff00007207 */ /* 0x000fe20007000000 */
[----:B------:R-:W-:Y:S01]  /*13090*/  IMAD.WIDE.U32 R2, R18, UR4, R2 ;  /* 0x0000000412027c25 */ /* 0x000fe2000f8e0002 */
[----:B------:R-:W-:Y:S01]  /*130a0*/  SEL R4, R19, RZ, !P6 ;  /* 0x000000ff13047207 */ /* 0x000fe20007000000 */
[----:B------:R-:W-:Y:S02]  /*130b0*/  ULDC.64 UR4, c[0x0][0x2e0] ;  /* 0x0000b80000047ab9 */ /* 0x000fe40000000a00 */
[----:B------:R-:W-:-:S02]  /*130c0*/  IMAD.IADD R3, R3, 0x1, R5 ;  /* 0x0000000103037824 */ /* 0x000fc400078e0205 */
[----:B------:R-:W-:Y:S02]  /*130d0*/  IMAD R0, R0, UR4, RZ ;  /* 0x0000000400007c24 */ /* 0x000fe4000f8e02ff */
[----:B------:R-:W-:-:S04]  /*130e0*/  IMAD.WIDE.U32 R2, R4, UR4, R2 ;  /* 0x0000000404027c25 */ /* 0x000fc8000f8e0002 */
[----:B------:R-:W-:Y:S01]  /*130f0*/  IMAD R0, R4, UR5, R0 ;  /* 0x0000000504007c24 */ /* 0x000fe2000f8e0200 */
[----:B------:R-:W-:-:S03]  /*13100*/  ULDC.64 UR4, c[0x0][0x2d0] ;  /* 0x0000b40000047ab9 */ /* 0x000fc60000000a00 */
[----:B------:R-:W-:Y:S01]  /*13110*/  IMAD.IADD R3, R3, 0x1, R0 ;  /* 0x0000000103037824 */ /* 0x000fe200078e0200 */
[----:B-1----:R-:W-:Y:S02]  /*13120*/  ISETP.NE.AND P6, PT, R20, 0x1, PT ;  /* 0x000000011400780c */ /* 0x002fe40003fc5270 */
[----:B------:R-:W1:Y:S01]  /*13130*/  S2R R20, SR_TID.X ;  /* 0x0000000000147919 */ /* 0x000e620000002100 */
[----:B0-----:R-:W-:-:S04]  /*13140*/  LOP3.LUT R21, R21, 0x7f, RZ, 0xc0, !PT ;  /* 0x0000007f15157812 */ /* 0x001fc800078ec0ff */
[----:B------:R-:W-:-:S06]  /*13150*/  SHF.R.U32.HI R21, RZ, 0x3, R21 ;  /* 0x00000003ff157819 */ /* 0x000fcc0000011615 */
[----:B------:R-:W0:Y:S08]  /*13160*/  @P6 LDC R6, c[0x0][0x44c] ;  /* 0x00011300ff066b82 */ /* 0x000e300000000800 */
[----:B------:R-:W2:Y:S01]  /*13170*/  @P6 LDC R5, c[0x0][0x450] ;  /* 0x00011400ff056b82 */ /* 0x000ea20000000800 */
[----:B-1----:R-:W-:-:S05]  /*13180*/  IMAD.SHL.U32 R20, R20, 0x10, RZ ;  /* 0x0000001014147824 */ /* 0x002fca00078e00ff */
[----:B------:R-:W-:Y:S01]  /*13190*/  LOP3.LUT R20, R21, 0x70, R20, 0xf8, !PT ;  /* 0x0000007015147812 */ /* 0x000fe200078ef814 */
[----:B------:R-:W-:-:S04]  /*131a0*/  IMAD.SHL.U32 R21, R9, 0x8, RZ ;  /* 0x0000000809157824 */ /* 0x000fc800078e00ff */
[----:B------:R-:W-:Y:S01]  /*131b0*/  IMAD.IADD R0, R20, 0x1, R26 ;  /* 0x0000000114007824 */ /* 0x000fe200078e021a */
[----:B------:R-:W-:Y:S02]  /*131c0*/  LOP3.LUT R21, R21, 0x38, RZ, 0xc0, !PT ;  /* 0x0000003815157812 */ /* 0x000fe400078ec0ff */
[----:B------:R-:W-:Y:S01]  /*131d0*/  LOP3.LUT R20, R9, 0x7f, RZ, 0xc0, !PT ;  /* 0x0000007f09147812 */ /* 0x000fe200078ec0ff */
[----:B0-----:R-:W-:Y:S01]  /*131e0*/  @P6 IMAD.HI.U32 R6, R0, R6, RZ ;  /* 0x0000000600066227 */ /* 0x001fe200078e00ff */
[C---:B------:R-:W-:Y:S02]  /*131f0*/  LOP3.LUT R8, R21.reuse, 0x40, RZ, 0xfc, !PT ;  /* 0x0000004015087812 */ /* 0x040fe400078efcff */
[----:B------:R-:W-:Y:S01]  /*13200*/  LOP3.LUT R9, R21, 0x80, RZ, 0xfc, !PT ;  /* 0x0000008015097812 */ /* 0x000fe200078efcff */
[----:B------:R-:W-:Y:S01]  /*13210*/  IMAD.MOV.U32 R4, RZ, RZ, R0 ;  /* 0x000000ffff047224 */ /* 0x000fe200078e0000 */
[----:B--2---:R-:W-:Y:S02]  /*13220*/  @P6 SHF.R.U32.HI R4, RZ, R5, R6 ;  /* 0x00000005ff046219 */ /* 0x004fe40000011606 */
[----:B------:R-:W0:Y:S03]  /*13230*/  LDC R6, c[0x0][0x448] ;  /* 0x00011200ff067b82 */ /* 0x000e260000000800 */
[----:B------:R-:W-:-:S02]  /*13240*/  IMAD.MOV R5, RZ, RZ, -R4 ;  /* 0x000000ffff057224 */ /* 0x000fc400078e0a04 */
[----:B------:R-:W-:-:S04]  /*13250*/  IMAD.WIDE.U32 R2, R4, UR4, R2 ;  /* 0x0000000404027c25 */ /* 0x000fc8000f8e0002 */
[----:B0-----:R-:W-:Y:S01]  /*13260*/  IMAD R0, R6, R5, R0 ;  /* 0x0000000506007224 */ /* 0x001fe200078e0200 */
[----:B------:R-:W-:-:S05]  /*13270*/  SHF.R.S32.HI R5, RZ, 0x1f, R4 ;  /* 0x0000001fff057819 */ /* 0x000fca0000011404 */
[----:B------:R-:W-:-:S04]  /*13280*/  IMAD R5, R5, UR4, RZ ;  /* 0x0000000405057c24 */ /* 0x000fc8000f8e02ff */
[----:B------:R-:W-:Y:S01]  /*13290*/  IMAD R5, R4, UR5, R5 ;  /* 0x0000000504057c24 */ /* 0x000fe2000f8e0205 */
[----:B------:R-:W-:Y:S01]  /*132a0*/  SHF.R.S32.HI R4, RZ, 0x1f, R0 ;  /* 0x0000001fff047819 */ /* 0x000fe20000011400 */
[----:B------:R-:W-:Y:S02]  /*132b0*/  ULDC.64 UR4, c[0x0][0x2c8] ;  /* 0x0000b20000047ab9 */ /* 0x000fe40000000a00 */
[----:B------:R-:W-:Y:S02]  /*132c0*/  IMAD.IADD R3, R3, 0x1, R5 ;  /* 0x0000000103037824 */ /* 0x000fe400078e0205 */
[----:B------:R-:W-:Y:S02]  /*132d0*/  IMAD R4, R4, UR4, RZ ;  /* 0x0000000404047c24 */ /* 0x000fe4000f8e02ff */
[----:B------:R-:W-:-:S04]  /*132e0*/  IMAD.WIDE.U32 R2, R0, UR4, R2 ;  /* 0x0000000400027c25 */ /* 0x000fc8000f8e0002 */
[----:B------:R-:W-:Y:S01]  /*132f0*/  IMAD R5, R0, UR5, R4 ;  /* 0x0000000500057c24 */ /* 0x000fe2000f8e0204 */
[----:B------:R-:W-:Y:S02]  /*13300*/  ULDC.64 UR4, c[0x0][0x280] ;  /* 0x0000a00000047ab9 */ /* 0x000fe40000000a00 */
[C---:B------:R-:W-:Y:S01]  /*13310*/  LEA R0, P0, R2.reuse, UR4, 0x1 ;  /* 0x0000000402007c11 */ /* 0x040fe2000f8008ff */
[----:B------:R-:W-:Y:S01]  /*13320*/  IMAD.IADD R4, R3, 0x1, R5 ;  /* 0x0000000103047824 */ /* 0x000fe200078e0205 */
[----:B------:R-:W-:Y:S02]  /*13330*/  ULDC UR4, c[0x0][0x2b8] ;  /* 0x0000ae0000047ab9 */ /* 0x000fe40000000800 */
[----:B------:R-:W-:Y:S02]  /*13340*/  ISETP.GE.AND P3, PT, R7, UR4, PT ;  /* 0x0000000407007c0c */ /* 0x000fe4000bf66270 */
[----:B------:R-:W-:Y:S01]  /*13350*/  LEA.HI.X R4, R2, UR5, R4, 0x1, P0 ;  /* 0x0000000502047c11 */ /* 0x000fe200080f0c04 */
[----:B------:R-:W-:Y:S01]  /*13360*/  UMOV UR5, 0xffffffff ;  /* 0xffffffff00057882 */ /* 0x000fe20000000000 */
[----:B------:R-:W-:-:S02]  /*13370*/  ISETP.GE.AND P2, PT, R8, UR4, PT ;  /* 0x0000000408007c0c */ /* 0x000fc4000bf46270 */
[----:B------:R-:W-:Y:S02]  /*13380*/  ISETP.GE.AND P0, PT, R9, UR4, PT ;  /* 0x0000000409007c0c */ /* 0x000fe4000bf06270 */
[----:B------:R-:W-:Y:S01]  /*13390*/  SHF.R.U32.HI R8, RZ, 0x3, R20 ;  /* 0x00000003ff087819 */ /* 0x000fe20000011614 */
[----:B------:R-:W-:Y:S10]  /*133a0*/  BRA.DIV UR5, `(.L_x_1383) ;  /* 0x0000003a05d87947 */ /* 0x000ff4000b800000 */
[----:B------:R-:W0:Y:S01]  /*133b0*/  SHFL.IDX PT, R3, R0, RZ, 0x181f ;  /* 0x00181fff00037589 */ /* 0x000e2200000e0000 */
[----:B------:R-:W-:Y:S02]  /*133c0*/  IMAD R29, R29, R6, RZ ;  /* 0x000000061d1d7224 */ /* 0x000fe400078e02ff */
[----:B------:R-:W-:Y:S01]  /*133d0*/  IMAD.IADD R26, R8, 0x1, R26 ;  /* 0x00000001081a7824 */ /* 0x000fe200078e021a */
[----:B------:R-:W1:Y:S04]  /*133e0*/  SHFL.IDX PT, R2, R4, RZ, 0x181f ;  /* 0x00181fff04027589 */ /* 0x000e6800000e0000 */
[----:B------:R-:W-:Y:S01]  /*133f0*/  ISETP.GE.AND P1, PT, R26, R29, PT ;  /* 0x0000001d1a00720c */ /* 0x000fe20003f26270 */
[----:B------:R-:W-:-:S12]  /*13400*/  SHFL.IDX PT, R14, R0, 0x7, 0x181f ;  /* 0x00f81f00000e7f89 */ /* 0x000fd800000e0000 */
[----:B0-----:R-:W-:-:S05]  /*13410*/  @!P1 LEA R5, P4, R7, R3, 0x1 ;  /* 0x0000000307059211 */ /* 0x001fca00078808ff */
[----:B-1----:R-:W-:Y:S02]  /*13420*/  @!P1 IMAD.X R3, RZ, RZ, R2, P4 ;  /* 0x000000ffff039224 */ /* 0x002fe400020e0602 */
[----:B------:R-:W-:Y:S02]  /*13430*/  @!P1 IMAD.MOV.U32 R2, RZ, RZ, R5 ;  /* 0x000000ffff029224 */ /* 0x000fe400078e0005 */
[----:B------:R-:W-:-:S03]  /*13440*/  VIADD R5, R26, 0x10 ;  /* 0x000000101a057836 */ /* 0x000fc60000000000 */
        /* <DEDUP_REMOVED lines=8> */
[----:B------:R-:W-:Y:S02]  /*134d0*/  @!P1 IMAD.MOV.U32 R2, RZ, RZ, R5 ;  /* 0x000000ffff029224 */ /* 0x000fe400078e0005 */
        /* <DEDUP_REMOVED lines=60> */
.L_x_1474:
[----:B------:R-:W-:Y:S01]  /*138a0*/  VIADD R26, R26, 0x70 ;  /* 0x000000701a1a7836 */ /* 0x000fe20000000000 */
[----:B------:R-:W-:Y:S04]  /*138b0*/  BSSY B0, `(.L_x_1384) ;  /* 0x000000b000007945 */ /* 0x000fe80003800000 */
[----:B------:R-:W-:-:S13]  /*138c0*/  ISETP.GE.AND P1, PT, R26, R29, PT ;  /* 0x0000001d1a00720c */ /* 0x000fda0003f26270 */
[----:B------:R-:W-:Y:S05]  /*138d0*/  @P1 BRA `(.L_x_1385) ;  /* 0x0000000000201947 */ /* 0x000fea0003800000 */
[----:B0-----:R-:W-:-:S05]  /*138e0*/  LEA R2, P1, R7, R14, 0x1 ;  /* 0x0000000e07027211 */ /* 0x001fca00078208ff */
[----:B------:R-:W-:-:S05]  /*138f0*/  IMAD.X R3, RZ, RZ, R4, P1 ;  /* 0x000000ffff037224 */ /* 0x000fca00008e0604 */
[----:B------:R-:W-:Y:S01]  /*13900*/  @!PT LDS RZ, [RZ] ;  /* 0x00000000fffff984 */ /* 0x000fe20000000800 */
[----:B------:R-:W-:Y:S01]  /*13910*/  @!PT LDS RZ, [RZ] ;  /* 0x00000000fffff984 */ /* 0x000fe20000000800 */
[----:B------:R-:W-:Y:S01]  /*13920*/  @!PT LDS RZ, [RZ] ;  /* 0x00000000fffff984 */ /* 0x000fe20000000800 */
[----:B------:R1:W-:Y:S04]  /*13930*/  LDGSTS.E.BYPASS.LTC128B.128 [R33+0xfc00], desc[UR36][R2.64], !P3 ;  /* 0x0fc0000002217fae */ /* 0x0003e8000d901d64 */
[----:B------:R1:W-:Y:S04]  /*13940*/  LDGSTS.E.BYPASS.LTC128B.128 [R33+0x13c00], desc[UR36][R2.64+0x80], !P2 ;  /* 0x13c0008002217fae */ /* 0x0003e8000d101d64 */
[----:B------:R1:W-:Y:S02]  /*13950*/  LDGSTS.E.BYPASS.LTC128B.128 [R33+0x17c00], desc[UR36][R2.64+0x100], !P0 ;  /* 0x17c0010002217fae */ /* 0x0003e4000c101d64 */
.L_x_1385:
[----:B------:R-:W-:Y:S05]  /*13960*/  BSYNC B0 ;  /* 0x0000000000007941 */ /* 0x000fea0003800000 */
.L_x_1384:
[----:B------:R-:W-:Y:S01]  /*13970*/  NOP ;  /* 0x0000000000007918 */ /* 0x000fe20000000000 */
[----:B------:R-:W-:-:S13]  /*13980*/  PLOP3.LUT P0, PT, PT, PT, PT, 0x80, 0x0 ;  /* 0x000000000000781c */ /* 0x000fda0003f0f070 */
.L_x_1386:
[----:B------:R-:W-:Y:S02]  /*13990*/  PLOP3.LUT P1, PT, P1, P0, PT, 0xa2, 0x0 ;  /* 0x000000000000781c */ /* 0x000fe40000f21472 */
[----:B------:R-:W-:-:S08]  /*139a0*/  @P0 R2UR P1, UR4, R22 ;  /* 0x00000000160402ca */ /* 0x000fd00000020000 */
[----:B------:R-:W-:-:S05]  /*139b0*/  @P0 PLOP3.LUT P0, PT, P1, PT, PT, 0x80, 0x0 ;  /* 0x000000000000081c */ /* 0x000fca0000f0f070 */
[----:B------:R-:W-:Y:S01]  /*139c0*/  @!P1 SYNCS.ARRIVE.TRANS64.RED.A0T1 RZ, [UR4+0x2a800], RZ ;  /* 0x02a800ffffff99a7 */ /* 0x000fe20008200404 */
[----:B------:R-:W-:Y:S07]  /*139d0*/  @!P1 ARRIVES.LDGSTSBAR.64.TRANSCNT [UR4+0x2a800] ;  /* 0x02a80000ff0099b0 */ /* 0x000fee0008000a84 */
[----:B------:R-:W-:Y:S05]  /*139e0*/  @P0 BRA.U.ANY `(.L_x_1386) ;  /* 0xfffffffd00e80947 */ /* 0x000fea000393ffff */
[----:B01----:R-:W2:Y:S04]  /*139f0*/  LDL.LU R3, [R1+0x14] ;  /* 0x0000140001037983 */ /* 0x003ea80000300800 */
[----:B------:R-:W3:Y:S01]  /*13a00*/  LDL.LU R2, [R1+0x10] ;  /* 0x0000100001027983 */ /* 0x000ee20000300800 */
[----:B--2---:R-:W-:-:S05]  /*13a10*/  VIADD R3, R3, 0x1 ;  /* 0x0000000103037836 */ /* 0x004fca0000000000 */
[----:B------:R-:W-:Y:S01]  /*13a20*/  LEA.HI R0, R3, R3, RZ, 0x1 ;  /* 0x0000000303007211 */ /* 0x000fe200078f08ff */
[----:B------:R0:W-:Y:S03]  /*13a30*/  STL [R1+0x14], R3 ;  /* 0x0000140301007387 */ /* 0x0001e60000100800 */
[----:B------:R-:W-:-:S05]  /*13a40*/  LOP3.LUT R0, R0, 0xfffffffe, RZ, 0xc0, !PT ;  /* 0xfffffffe00007812 */ /* 0x000fca00078ec0ff */
[----:B0-----:R-:W-:Y:S02]  /*13a50*/  IMAD.IADD R3, R3, 0x1, -R0 ;  /* 0x0000000103037824 */ /* 0x001fe400078e0a00 */
[----:B---3--:R-:W-:-:S03]  /*13a60*/  VIADD R0, R2, 0xfffffffe ;  /* 0xfffffffe02007836 */ /* 0x008fc60000000000 */
[----:B------:R-:W-:Y:S01]  /*13a70*/  SHF.L.U32 R3, R3, 0x1f, RZ ;  /* 0x0000001f03037819 */ /* 0x000fe200000006ff */
[----:B------:R-:W-:Y:S01]  /*13a80*/  NOP ;  /* 0x0000000000007918 */ /* 0x000fe20000000000 */
[----:B------:R0:W-:Y:S01]  /*13a90*/  SYNCS.ARRIVE.TRANS64.A1T0 RZ, [R22+URZ+0x2a800], RZ ;  /* 0x02a800ff16ff79a7 */ /* 0x0001e2000810003f */
[----:B------:R-:W-:Y:S01]  /*13aa0*/  BSSY B0, `(.L_x_1387) ;  /* 0x0000003000007945 */ /* 0x000fe20003800000 */
[----:B------:R-:W1:Y:S03]  /*13ab0*/  SYNCS.PHASECHK.TRANS64.TRYWAIT P0, [R22+URZ+0x2a820], R3 ;  /* 0x02a82003160075a7 */ /* 0x000e66000800017f */
[----:B01----:R-:W-:Y:S05]  /*13ac0*/  @!P0 BRA `(.L_x_1388) ;  /* 0x0000003c00c88947 */ /* 0x003fea0003800000 */
.L_x_1475:
[----:B------:R-:W-:Y:S05]  /*13ad0*/  BSYNC B0 ;  /* 0x0000000000007941 */ /* 0x000fea0003800000 */
.L_x_1387:
[----:B------:R-:W-:Y:S01]  /*13ae0*/  ISETP.GE.AND P0, PT, R0, R37, PT ;  /* 0x000000250000720c */ /* 0x000fe20003f06270 */
[----:B------:R-:W-:-:S12]  /*13af0*/  BSSY B0, `(.L_x_1389) ;  /* 0x00000ff000007945 */ /* 0x000fd80003800000 */
[----:B------:R-:W-:Y:S05]  /*13b00*/  @!P0 BRA `(.L_x_1390) ;  /* 0x0000000c00f48947 */ /* 0x000fea0003800000 */
[----:B------:R-:W-:Y:S02]  /*13b10*/  IMAD.MOV.U32 R10, RZ, RZ, R25 ;  /* 0x000000ffff0a7224 */ /* 0x000fe400078e0019 */
[----:B------:R-:W-:Y:S02]  /*13b20*/  IMAD.MOV.U32 R20, RZ, RZ, R27 ;  /* 0x000000ffff147224 */ /* 0x000fe400078e001b */
[----:B------:R-:W-:-:S07]  /*13b30*/  IMAD.MOV.U32 R29, RZ, RZ, R24 ;  /* 0x000000ffff1d7224 */ /* 0x000fce00078e0018 */
.L_x_1403:
[----:B------:R-:W1:Y:S01]  /*13b40*/  S2R R2, SR_TID.X ;  /* 0x0000000000027919 */ /* 0x000e620000002100 */
[----:B0-----:R-:W0:Y:S01]  /*13b50*/  LDC R3, c[0x0][0x430] ;  /* 0x00010c00ff037b82 */ /* 0x001e220000000800 */
[----:B------:R-:W2:Y:S01]  /*13b60*/  LDL R7, [R1+0x4] ;  /* 0x0000040001077983 */ /* 0x000ea20000100800 */
[----:B------:R-:W3:Y:S01]  /*13b70*/  S2R R5, SR_TID.X ;  /* 0x0000000000057919 */ /* 0x000ee20000002100 */
[----:B-1----:R-:W-:-:S04]  /*13b80*/  LOP3.LUT R2, R2, 0x7f, RZ, 0xc0, !PT ;  /* 0x0000007f02027812 */ /* 0x002fc800078ec0ff */
[----:B------:R-:W-:Y:S02]  /*13b90*/  SHF.R.U32.HI R4, RZ, 0x3, R2 ;  /* 0x00000003ff047819 */ /* 0x000fe40000011602 */
[----:B------:R-:W4:Y:S01]  /*13ba0*/  LDL R2, [R1] ;  /* 0x0000000001027983 */ /* 0x000f220000100800 */
[----:B0-----:R-:W-:Y:S01]  /*13bb0*/  ISETP.NE.AND P0, PT, R3, 0x1, PT ;  /* 0x000000010300780c */ /* 0x001fe20003f05270 */
[----:B---3--:R-:W-:-:S05]  /*13bc0*/  IMAD.SHL.U32 R6, R5, 0x10, RZ ;  /* 0x0000001005067824 */ /* 0x008fca00078e00ff */
[----:B------:R-:W-:-:S04]  /*13bd0*/  LOP3.LUT R6, R4, 0x70, R6, 0xf8, !PT ;  /* 0x0000007004067812 */ /* 0x000fc800078ef806 */
[----:B------:R-:W-:-:S03]  /*13be0*/  ISETP.GT.U32.AND P2, PT, R6, 0x5f, PT ;  /* 0x0000005f0600780c */ /* 0x000fc60003f44070 */
[----:B------:R-:W0:Y:S01]  /*13bf0*/  @P0 LDC R3, c[0x0][0x434] ;  /* 0x00010d00ff030b82 */ /* 0x000e220000000800 */
[----:B------:R-:W-:-:S09]  /*13c00*/  IMAD R8, R0, 0x60, R36 ;  /* 0x0000006000087824 */ /* 0x000fd200078e0224 */
[----:B------:R-:W1:Y:S01]  /*13c10*/  @!P2 LDC.64 R4, c[0x0][0x428] ;  /* 0x00010a00ff04ab82 */ /* 0x000e620000000a00 */
[----:B------:R-:W-:-:S04]  /*13c20*/  IMAD.IADD R8, R6, 0x1, R8 ;  /* 0x0000000106087824 */ /* 0x000fc800078e0208 */
[----:B------:R-:W-:Y:S02]  /*13c30*/  IMAD.MOV.U32 R6, RZ, RZ, R8 ;  /* 0x000000ffff067224 */ /* 0x000fe400078e0008 */
[----:B0-----:R-:W-:Y:S01]  /*13c40*/  @P0 IMAD.HI.U32 R3, R8, R3, RZ ;  /* 0x0000000308030227 */ /* 0x001fe200078e00ff */
[----:B----4-:R-:W-:Y:S02]  /*13c50*/  LOP3.LUT P1, RZ, R2, 0x10, RZ, 0xc0, !PT ;  /* 0x0000001002ff7812 */ /* 0x010fe4000782c0ff */
[----:B------:R-:W0:Y:S02]  /*13c60*/  @P0 LDC R2, c[0x0][0x438] ;  /* 0x00010e00ff020b82 */ /* 0x000e240000000800 */
[----:B0-----:R-:W-:-:S04]  /*13c70*/  @P0 SHF.R.U32.HI R6, RZ, R2, R3 ;  /* 0x00000002ff060219 */ /* 0x001fc80000011603 */
[--C-:B------:R-:W-:Y:S01]  /*13c80*/  @!P2 SHF.R.S32.HI R3, RZ, 0x1f, R6.reuse ;  /* 0x0000001fff03a819 */ /* 0x100fe20000011406 */
[----:B------:R-:W-:-:S04]  /*13c90*/  @!P2 IMAD.MOV.U32 R2, RZ, RZ, R6 ;  /* 0x000000ffff02a224 */ /* 0x000fc800078e0006 */
[----:B-1----:R-:W-:-:S04]  /*13ca0*/  @!P2 IMAD.WIDE.U32 R2, R31, R4, R2 ;  /* 0x000000041f02a225 */ /* 0x002fc800078e0002 */
[----:B--2---:R-:W-:-:S04]  /*13cb0*/  @!P2 IMAD R4, R7, R4, RZ ;  /* 0x000000040704a224 */ /* 0x004fc800078e02ff */
[----:B------:R-:W-:Y:S02]  /*13cc0*/  @!P2 IMAD R7, R31, R5, R4 ;  /* 0x000000051f07a224 */ /* 0x000fe400078e0204 */
[----:B------:R-:W0:Y:S02]  /*13cd0*/  @!P2 LDC.64 R4, c[0x0][0x418] ;  /* 0x00010600ff04ab82 */ /* 0x000e240000000a00 */
[----:B------:R-:W-:Y:S02]  /*13ce0*/  @!P2 IMAD.IADD R3, R7, 0x1, R3 ;  /* 0x000000010703a824 */ /* 0x000fe400078e0203 */
[----:B------:R-:W-:Y:S01]  /*13cf0*/  IMAD.MOV.U32 R7, RZ, RZ, RZ ;  /* 0x000000ffff077224 */ /* 0x000fe200078e00ff */
[----:B0-----:R-:W-:-:S04]  /*13d00*/  @!P2 LEA R4, P0, R2, R4, 0x2 ;  /* 0x000000040204a211 */ /* 0x001fc800078010ff */
[----:B------:R-:W-:-:S05]  /*13d10*/  @!P2 LEA.HI.X R5, R2, R5, R3, 0x2, P0 ;  /* 0x000000050205a211 */ /* 0x000fca00000f1403 */
[----:B------:R0:W5:Y:S01]  /*13d20*/  @!P2 LDG.E R7, desc[UR36][R4.64] ;  /* 0x000000240407a981 */ /* 0x000162000c1e1900 */
[----:B------:R-:W-:Y:S01]  /*13d30*/  VIADD R25, R10, 0x1 ;  /* 0x000000010a197836 */ /* 0x000fe20000000000 */
[----:B------:R-:W-:Y:S05]  /*13d40*/  YIELD ;  /* 0x0000000000007946 */ /* 0x000fea0003800000 */
[----:B------:R-:W-:Y:S01]  /*13d50*/  ISETP.NE.AND P0, PT, R25, 0x2, PT ;  /* 0x000000021900780c */ /* 0x000fe20003f05270 */
[----:B------:R-:W-:Y:S01]  /*13d60*/  IMAD.MOV R3, RZ, RZ, -R6 ;  /* 0x000000ffff037224 */ /* 0x000fe200078e0a06 */
[----:B------:R-:W-:Y:S02]  /*13d70*/  ULDC UR4, c[0x0][0x430] ;  /* 0x00010c0000047ab9 */ /* 0x000fe40000000800 */
[----:B------:R-:W-:Y:S01]  /*13d80*/  SEL R27, RZ, 0x1, P0 ;  /* 0x00000001ff1b7807 */ /* 0x000fe20000000000 */
[----:B------:R-:W-:Y:S01]  /*13d90*/  IMAD R8, R3, UR4, R8 ;  /* 0x0000000403087c24 */ /* 0x000fe2000f8e0208 */
[----:B------:R-:W-:Y:S01]  /*13da0*/  SEL R25, R25, RZ, P0 ;  /* 0x000000ff19197207 */ /* 0x000fe20000000000 */
[----:B------:R-:W-:Y:S01]  /*13db0*/  IMAD.MOV.U32 R24, RZ, RZ, R0 ;  /* 0x000000ffff187224 */ /* 0x000fe200078e0000 */
[----:B------:R-:W-:Y:S01]  /*13dc0*/  LOP3.LUT R27, R20, R27, RZ, 0x3c, !PT ;  /* 0x0000001b141b7212 */ /* 0x000fe200078e3cff */
[----:B0-----:R-:W-:Y:S06]  /*13dd0*/  @!P1 BRA `(.L_x_1391) ;  /* 0x0000000000049947 */ /* 0x001fec0003800000 */
[----:B------:R-:W-:Y:S01]  /*13de0*/  BPT.TRAP 0x1 ;  /* 0x000000040000795c */ /* 0x000fe20000300000 */
.L_x_1391:
[----:B------:R-:W-:Y:S01]  /*13df0*/  IMAD R6, R25, 0x8, R22 ;  /* 0x0000000819067824 */ /* 0x000fe200078e0216 */
[----:B------:R-:W-:Y:S01]  /*13e00*/  SHF.L.U32 R3, R27, 0x1f, RZ ;  /* 0x0000001f1b037819 */ /* 0x000fe200000006ff */
[----:B------:R-:W-:Y:S03]  /*13e10*/  BSSY B1, `(.L_x_1392) ;  /* 0x0000003000017945 */ /* 0x000fe60003800000 */
[----:B------:R-:W0:Y:S02]  /*13e20*/  SYNCS.PHASECHK.TRANS64.TRYWAIT P0, [R6+URZ+0x2a840], R3 ;  /* 0x02a84003060075a7 */ /* 0x000e24000800017f */
[----:B0-----:R-:W-:Y:S05]  /*13e30*/  @!P0 BRA `(.L_x_1393) ;  /* 0x0000003c00008947 */ /* 0x001fea0003800000 */
.L_x_1476:
[----:B------:R-:W-:Y:S05]  /*13e40*/  BSYNC B1 ;  /* 0x0000000000017941 */ /* 0x000fea0003800000 */
.L_x_1392:
[----:B------:R-:W2:Y:S01]  /*13e50*/  LDL R0, [R1] ;  /* 0x0000000001007983 */ /* 0x000ea20000100800 */
[----:B------:R-:W-:Y:S01]  /*13e60*/  SHF.R.S32.HI R21, RZ, 0x1f, R8 ;  /* 0x0000001fff157819 */ /* 0x000fe20000011408 */
[----:B------:R-:W-:Y:S01]  /*13e70*/  ULDC.64 UR4, c[0x0][0x300] ;  /* 0x0000c00000047ab9 */ /* 0x000fe20000000a00 */
[----:B-----5:R-:W-:Y:S01]  /*13e80*/  SHF.R.S32.HI R26, RZ, 0x1f, R7 ;  /* 0x0000001fff1a7819 */ /* 0x020fe20000011407 */
[----:B0-----:R-:W-:-:S04]  /*13e90*/  IMAD.WIDE.U32 R2, R8, UR4, RZ ;  /* 0x0000000408027c25 */ /* 0x001fc8000f8e00ff */
[----:B------:R-:W-:Y:S01]  /*13ea0*/  IMAD R4, R25, 0x4800, R32 ;  /* 0x0000480019047824 */ /* 0x000fe200078e0220 */
[C---:B--2---:R-:W-:Y:S02]  /*13eb0*/  LOP3.LUT P3, RZ, R0.reuse, 0x4, RZ, 0xc0, !PT ;  /* 0x0000000400ff7812 */ /* 0x044fe4000786c0ff */
[C---:B------:R-:W-:Y:S02]  /*13ec0*/  LOP3.LUT P2, RZ, R0.reuse, 0x2, RZ, 0xc0, !PT ;  /* 0x0000000200ff7812 */ /* 0x040fe4000784c0ff */
[----:B------:R-:W-:Y:S01]  /*13ed0*/  LOP3.LUT P1, RZ, R0, 0x1, RZ, 0xc0, !PT ;  /* 0x0000000100ff7812 */ /* 0x000fe2000782c0ff */
[----:B------:R-:W-:-:S04]  /*13ee0*/  IMAD R0, R21, UR4, RZ ;  /* 0x0000000415007c24 */ /* 0x000fc8000f8e02ff */
        /* <DEDUP_REMOVED lines=17> */
[----:B------:R-:W0:Y:S01]  /*14000*/  S2R R3, SR_TID.X ;  /* 0x0000000000037919 */ /* 0x000e220000002100 */
[----:B------:R-:W-:Y:S01]  /*14010*/  IMAD R4, R4, 0x2, R22 ;  /* 0x0000000204047824 */ /* 0x000fe200078e0216 */
        /* <DEDUP_REMOVED lines=40> */
.L_x_1490:
        /* <DEDUP_REMOVED lines=10> */
.L_x_1395:
[----:B------:R-:W-:Y:S02]  /*14340*/  PLOP3.LUT P1, PT, P1, P0, PT, 0xa2, 0x0 ;  /* 0x000000000000781c */ /* 0x000fe40000f21472 */
[----:B------:R-:W-:-:S08]  /*14350*/  @P0 R2UR P1, UR4, R6 ;  /* 0x00000000060402ca */ /* 0x000fd00000020000 */
[----:B------:R-:W-:-:S05]  /*14360*/  @P0 PLOP3.LUT P0, PT, P1, PT, PT, 0x80, 0x0 ;  /* 0x000000000000081c */ /* 0x000fca0000f0f070 */
[----:B------:R-:W-:Y:S01]  /*14370*/  @!P1 SYNCS.ARRIVE.TRANS64.RED.A0T1 RZ, [UR4+0x2a830], RZ ;  /* 0x02a830ffffff99a7 */ /* 0x000fe20008200404 */
[----:B------:R-:W-:Y:S07]  /*14380*/  @!P1 ARRIVES.LDGSTSBAR.64.TRANSCNT [UR4+0x2a830] ;  /* 0x02a83000ff0099b0 */ /* 0x000fee0008000a84 */
[----:B------:R-:W-:Y:S05]  /*14390*/  @P0 BRA.U.ANY `(.L_x_1395) ;  /* 0xfffffffd00e80947 */ /* 0x000fea000393ffff */
[----:B------:R-:W-:Y:S01]  /*143a0*/  NOP ;  /* 0x0000000000007918 */ /* 0x000fe20000000000 */
[----:B-1----:R-:W2:Y:S02]  /*143b0*/  LDL R2, [R1] ;  /* 0x0000000001027983 */ /* 0x002ea40000100800 */
[----:B--2---:R-:W-:-:S13]  /*143c0*/  LOP3.LUT P2, RZ, R2, 0x10, RZ, 0xc0, !PT ;  /* 0x0000001002ff7812 */ /* 0x004fda000784c0ff */
[----:B------:R-:W-:Y:S05]  /*143d0*/  @!P2 BRA `(.L_x_1396) ;  /* 0x000000000004a947 */ /* 0x000fea0003800000 */
[----:B------:R-:W-:Y:S01]  /*143e0*/  BPT.TRAP 0x1 ;  /* 0x000000040000795c */ /* 0x000fe20000300000 */
.L_x_1396:
[----:B------:R1:W-:Y:S01]  /*143f0*/  SYNCS.ARRIVE.TRANS64.A1T0 RZ, [R6+URZ+0x2a830], RZ ;  /* 0x02a830ff06ff79a7 */ /* 0x0003e2000810003f */
[----:B------:R-:W-:Y:S05]  /*14400*/  @!P2 BRA `(.L_x_1397) ;  /* 0x000000000004a947 */ /* 0x000fea0003800000 */
[----:B------:R-:W-:Y:S01]  /*14410*/  BPT.TRAP 0x1 ;  /* 0x000000040000795c */ /* 0x000fe20000300000 */
.L_x_1397:
[----:B------:R-:W-:Y:S01]  /*14420*/  SHF.L.U32 R2, R20, 0x1f, RZ ;  /* 0x0000001f14027819 */ /* 0x000fe200000006ff */
[----:B0-----:R-:W-:Y:S01]  /*14430*/  IMAD R5, R10, 0x8, R22 ;  /* 0x000000080a057824 */ /* 0x001fe200078e0216 */
[----:B------:R-:W-:Y:S03]  /*14440*/  BSSY B1, `(.L_x_1398) ;  /* 0x0000003000017945 */ /* 0x000fe60003800000 */
[----:B------:R-:W0:Y:S02]  /*14450*/  SYNCS.PHASECHK.TRANS64.TRYWAIT P0, [R5+URZ+0x2a860], R2 ;  /* 0x02a86002050075a7 */ /* 0x000e24000800017f */
[----:B0-----:R-:W-:Y:S05]  /*14460*/  @!P0 BRA `(.L_x_1399) ;  /* 0x0000003c00648947 */ /* 0x001fea0003800000 */
.L_x_1491:
[----:B------:R-:W-:Y:S05]  /*14470*/  BSYNC B1 ;  /* 0x0000000000017941 */ /* 0x000fea0003800000 */
.L_x_1398:
[----:B------:R-:W2:Y:S01]  /*14480*/  S2R R3, SR_TID.X ;  /* 0x0000000000037919 */ /* 0x000ea20000002100 */
[----:B------:R-:W-:Y:S01]  /*14490*/  UMOV UR4, 0xffffffff ;  /* 0xffffffff00047882 */ /* 0x000fe20000000000 */
[----:B-1----:R-:W-:Y:S01]  /*144a0*/  IMAD R6, R29, -0x60, R35 ;  /* 0xffffffa01d067824 */ /* 0x002fe200078e0223 */
[----:B------:R-:W-:Y:S01]  /*144b0*/  LOP3.LUT P0, RZ, R28, 0x2, RZ, 0xc0, !PT ;  /* 0x000000021cff7812 */ /* 0x000fe2000780c0ff */
[----:B------:R-:W-:Y:S01]  /*144c0*/  IMAD R4, R10, 0x3000, R32 ;  /* 0x000030000a047824 */ /* 0x000fe200078e0220 */
[----:B--2---:R-:W-:-:S04]  /*144d0*/  LOP3.LUT R3, R3, 0x7f, RZ, 0xc0, !PT ;  /* 0x0000007f03037812 */ /* 0x004fc800078ec0ff */
[----:B------:R-:W-:-:S05]  /*144e0*/  SHF.R.U32.HI R3, RZ, 0x3, R3 ;  /* 0x00000003ff037819 */ /* 0x000fca0000011603 */
[----:B------:R-:W-:Y:S01]  /*144f0*/  IMAD.IADD R6, R6, 0x1, -R3 ;  /* 0x0000000106067824 */ /* 0x000fe200078e0a03 */
[----:B------:R-:W-:Y:S06]  /*14500*/  BRA.DIV UR4, `(.L_x_1400) ;  /* 0x0000003e04507947 */ /* 0x000fec000b800000 */
[----:B0-----:R-:W0:Y:S01]  /*14510*/  SHFL.IDX PT, R2, R17, RZ, 0x181f ;  /* 0x00181fff11027589 */ /* 0x001e2200000e0000 */
[----:B------:R-:W-:-:S03]  /*14520*/  IMAD R4, R4, 0x2, R22 ;  /* 0x0000000204047824 */ /* 0x000fc600078e0216 */
        /* <DEDUP_REMOVED lines=43> */
.L_x_1505:
        /* <DEDUP_REMOVED lines=19> */
[----:B------:R-:W-:-:S04]  /*14910*/  IMAD R9, R7, UR5, R26 ;  /* 0x0000000507097c24 */ /* 0x000fc8000f8e021a */
[----:B------:R-:W-:-:S07]  /*14920*/  IMAD.IADD R9, R3, 0x1, R9 ;  /* 0x0000000103097824 */ /* 0x000fce00078e0209 */
.L_x_1401:
[----:B------:R-:W-:Y:S02]  /*14930*/  PLOP3.LUT P1, PT, P1, P0, PT, 0xa2, 0x0 ;  /* 0x000000000000781c */ /* 0x000fe40000f21472 */
[----:B------:R-:W-:-:S08]  /*14940*/  @P0 R2UR P1, UR4, R5 ;  /* 0x00000000050402ca */ /* 0x000fd00000020000 */
[----:B------:R-:W-:-:S05]  /*14950*/  @P0 PLOP3.LUT P0, PT, P1, PT, PT, 0x80, 0x0 ;  /* 0x000000000000081c */ /* 0x000fca0000f0f070 */
[----:B------:R-:W-:Y:S01]  /*14960*/  @!P1 SYNCS.ARRIVE.TRANS64.RED.A0T1 RZ, [UR4+0x2a850], RZ ;  /* 0x02a850ffffff99a7 */ /* 0x000fe20008200404 */
[----:B------:R-:W-:Y:S07]  /*14970*/  @!P1 ARRIVES.LDGSTSBAR.64.TRANSCNT [UR4+0x2a850] ;  /* 0x02a85000ff0099b0 */ /* 0x000fee0008000a84 */
[----:B------:R-:W-:Y:S05]  /*14980*/  @P0 BRA.U.ANY `(.L_x_1401) ;  /* 0xfffffffd00e80947 */ /* 0x000fea000393ffff */
[----:B------:R-:W-:Y:S01]  /*14990*/  NOP ;  /* 0x0000000000007918 */ /* 0x000fe20000000000 */
[----:B------:R-:W2:Y:S02]  /*149a0*/  LDL R0, [R1] ;  /* 0x0000000001007983 */ /* 0x000ea40000100800 */
[----:B--2---:R-:W-:-:S13]  /*149b0*/  LOP3.LUT P2, RZ, R0, 0x10, RZ, 0xc0, !PT ;  /* 0x0000001000ff7812 */ /* 0x004fda000784c0ff */
[----:B------:R-:W-:Y:S05]  /*149c0*/  @!P2 BRA `(.L_x_1402) ;  /* 0x000000000004a947 */ /* 0x000fea0003800000 */
[----:B------:R-:W-:Y:S01]  /*149d0*/  BPT.TRAP 0x1 ;  /* 0x000000040000795c */ /* 0x000fe20000300000 */
.L_x_1402:
        /* <DEDUP_REMOVED lines=14> */
[----:B------:R-:W-:-:S13]  /*14ac0*/  ISETP.GT.AND P0, PT, R24, R37, PT ;  /* 0x000000251800720c */ /* 0x000fda0003f04270 */
[----:B-1----:R-:W-:Y:S05]  /*14ad0*/  @P0 BRA `(.L_x_1403) ;  /* 0xfffffff000180947 */ /* 0x002fea000383ffff */
.L_x_1390:
[----:B------:R-:W-:Y:S05]  /*14ae0*/  BSYNC B0 ;  /* 0x0000000000007941 */ /* 0x000fea0003800000 */
.L_x_1389:
        /* <DEDUP_REMOVED lines=17> */
.L_x_1405:
[----:B------:R-:W-:Y:S05]  /*14c00*/  BSYNC B0 ;  /* 0x0000000000007941 */ /* 0x000fea0003800000 */
.L_x_1404:
[----:B------:R-:W2:Y:S02]  /*14c10*/  LDL R0, [R1] ;  /* 0x0000000001007983 */ /* 0x000ea40000100800 */
[----:B--2---:R-:W-:-:S13]  /*14c20*/  LOP3.LUT P0, RZ, R0, 0x10, RZ, 0xc0, !PT ;  /* 0x0000001000ff7812 */ /* 0x004fda000780c0ff */
[----:B------:R-:W-:Y:S05]  /*14c30*/  @!P0 BRA `(.L_x_1406) ;  /* 0x0000000000048947 */ /* 0x000fea0003800000 */
[----:B------:R-:W-:Y:S01]  /*14c40*/  BPT.TRAP 0x1 ;  /* 0x000000040000795c */ /* 0x000fe20000300000 */
.L_x_1406:
[----:B------:R-:W-:Y:S01]  /*14c50*/  IMAD R0, R25, 0x8, R22 ;  /* 0x0000000819007824 */ /* 0x000fe200078e0216 */
[----:B0-----:R-:W-:Y:S01]  /*14c60*/  SHF.L.U32 R3, R27, 0x1f, RZ ;  /* 0x0000001f1b037819 */ /* 0x001fe200000006ff */
[----:B------:R-:W-:Y:S01]  /*14c70*/  BSSY B0, `(.L_x_1407) ;  /* 0x0000004000007945 */ /* 0x000fe20003800000 */
[----:B------:R-:W-:Y:S02]  /*14c80*/  IMAD R6, R24, -0x60, R35 ;  /* 0xffffffa018067824 */ /* 0x000fe400078e0223 */
[----:B------:R-:W0:Y:S02]  /*14c90*/  SYNCS.PHASECHK.TRANS64.TRYWAIT P0, [R0+URZ+0x2a860], R3 ;  /* 0x02a86003000075a7 */ /* 0x000e24000800017f */
[----:B0-----:R-:W-:Y:S05]  /*14ca0*/  @!P0 BRA `(.L_x_1408) ;  /* 0x0000003c00588947 */ /* 0x001fea0003800000 */
.L_x_1506:
[----:B------:R-:W-:Y:S05]  /*14cb0*/  BSYNC B0 ;  /* 0x0000000000007941 */ /* 0x000fea0003800000 */
.L_x_1407:
        /* <DEDUP_REMOVED lines=8> */
[----:B------:R-:W-:Y:S01]  /*14d40*/  LOP3.LUT P0, RZ, R28, 0x2, RZ, 0xc0, !PT ;  /* 0x000000021cff7812 */ /* 0x000fe2000780c0ff */
[----:B------:R-:W-:Y:S01]  /*14d50*/  IMAD R4, R7, 0x2, R22 ;  /* 0x0000000207047824 */ /* 0x000fe200078e0216 */
[----:B------:R-:W2:Y:S02]  /*14d60*/  SHFL.IDX PT, R14, R17, RZ, 0x181f ;  /* 0x00181fff110e7589 */ /* 0x000ea400000e0000 */
[----:B------:R-:W-:Y:S02]  /*14d70*/  ISETP.LT.OR P3, PT, R6, 0x1, !P0 ;  /* 0x000000010600780c */ /* 0x000fe40004761670 */
        /* <DEDUP_REMOVED lines=16> */
[----:B------:R-:W-:Y:S02]  /*14e80*/  ISETP.LT.OR P3, PT, R6, 0x11, !P0 ;  /* 0x000000110600780c */ /* 0x000fe40004761670 */
        /* <DEDUP_REMOVED lines=28> */
.L_x_1520:
        /* <DEDUP_REMOVED lines=11> */
.L_x_1410:
[----:B------:R-:W-:Y:S02]  /*15100*/  PLOP3.LUT P1, PT, P1, P0, PT, 0xa2, 0x0 ;  /* 0x000000000000781c */ /* 0x000fe40000f21472 */
[----:B------:R-:W-:-:S08]  /*15110*/  @P0 R2UR P1, UR4, R0 ;  /* 0x00000000000402ca */ /* 0x000fd00000020000 */
[----:B------:R-:W-:-:S05]  /*15120*/  @P0 PLOP3.LUT P0, PT, P1, PT, PT, 0x80, 0x0 ;  /* 0x000000000000081c */ /* 0x000fca0000f0f070 */
[----:B------:R-:W-:Y:S01]  /*15130*/  @!P1 SYNCS.ARRIVE.TRANS64.RED.A0T1 RZ, [UR4+0x2a850], RZ ;  /* 0x02a850ffffff99a7 */ /* 0x000fe20008200404 */
[----:B------:R-:W-:Y:S07]  /*15140*/  @!P1 ARRIVES.LDGSTSBAR.64.TRANSCNT [UR4+0x2a850] ;  /* 0x02a85000ff0099b0 */ /* 0x000fee0008000a84 */
[----:B------:R-:W-:Y:S05]  /*15150*/  @P0 BRA.U.ANY `(.L_x_1410) ;  /* 0xfffffffd00e80947 */ /* 0x000fea000393ffff */
[----:B------:R-:W-:Y:S01]  /*15160*/  NOP ;  /* 0x0000000000007918 */ /* 0x000fe20000000000 */
[----:B0-----:R-:W2:Y:S02]  /*15170*/  LDL R2, [R1] ;  /* 0x0000000001027983 */ /* 0x001ea40000100800 */
[----:B--2---:R-:W-:-:S13]  /*15180*/  LOP3.LUT P2, RZ, R2, 0x10, RZ, 0xc0, !PT ;  /* 0x0000001002ff7812 */ /* 0x004fda000784c0ff */
[----:B------:R-:W-:Y:S05]  /*15190*/  @!P2 BRA `(.L_x_1411) ;  /* 0x000000000004a947 */ /* 0x000fea0003800000 */
[----:B------:R-:W-:Y:S01]  /*151a0*/  BPT.TRAP 0x1 ;  /* 0x000000040000795c */ /* 0x000fe20000300000 */
.L_x_1411:
[----:B------:R-:W-:Y:S01]  /*151b0*/  VIADD R25, R25, 0x1 ;  /* 0x0000000119197836 */ /* 0x000fe20000000000 */
[----:B------:R0:W-:Y:S04]  /*151c0*/  SYNCS.ARRIVE.TRANS64.A1T0 RZ, [R0+URZ+0x2a850], RZ ;  /* 0x02a850ff00ff79a7 */ /* 0x0001e8000810003f */
[----:B------:R-:W-:-:S04]  /*151d0*/  ISETP.NE.AND P0, PT, R25, 0x2, PT ;  /* 0x000000021900780c */ /* 0x000fc80003f05270 */
[----:B0-----:R-:W-:Y:S02]  /*151e0*/  SEL R0, RZ, 0x1, P0 ;  /* 0x00000001ff007807 */ /* 0x001fe40000000000 */
[----:B------:R-:W-:Y:S02]  /*151f0*/  SEL R25, R25, RZ, P0 ;  /* 0x000000ff19197207 */ /* 0x000fe40000000000 */
[----:B------:R-:W-:-:S07]  /*15200*/  LOP3.LUT R27, R27, R0, RZ, 0x3c, !PT ;  /* 0x000000001b1b7212 */ /* 0x000fce00078e3cff */
.L_x_1368:
[----:B------:R-:W-:Y:S05]  /*15210*/  BSYNC B7 ;  /* 0x0000000000077941 */ /* 0x000fea0003800000 */
.L_x_1366:
[----:B------:R-:W2:Y:S02]  /*15220*/  LDL R0, [R1] ;  /* 0x0000000001007983 */ /* 0x000ea40000100800 */
[----:B--2---:R-:W-:-:S13]  /*15230*/  LOP3.LUT P0, RZ, R0, 0x100, RZ, 0xc0, !PT ;  /* 0x0000010000ff7812 */ /* 0x004fda000780c0ff */
[----:B------:R-:W-:Y:S05]  /*15240*/  @!P0 BRA `(.L_x_1412) ;  /* 0x0000000000248947 */ /* 0x000fea0003800000 */
[----:B------:R-:W-:Y:S05]  /*15250*/  WARPSYNC.ALL ;  /* 0x0000000000007948 */ /* 0x000fea0003800000 */
[----:B------:R-:W1:Y:S08]  /*15260*/  S2UR UR5, SR_CgaCtaId ;  /* 0x00000000000579c3 */ /* 0x000e700000008800 */
[----:B------:R-:W-:Y:S06]  /*15270*/  BAR.SYNC.DEFER_BLOCKING 0x5, 0x180 ;  /* 0x0146000000007b1d */ /* 0x000fec0000010000 */
[----:B------:R-:W-:-:S02]  /*15280*/  UMOV UR4, 0x400 ;  /* 0x0000040000047882 */ /* 0x000fc40000000000 */
[----:B-1----:R-:W-:-:S06]  /*15290*/  ULEA UR4, UR5, UR4, 0x18 ;  /* 0x0000000405047291 */ /* 0x002fcc000f8ec03f */
[----:B------:R-:W-:-:S05]  /*152a0*/  IMAD.U32 R22, RZ, RZ, UR4 ;  /* 0x00000004ff167e24 */ /* 0x000fca000f8e00ff */
[----:B------:R3:W4:Y:S01]  /*152b0*/  LDS.128 R16, [R22+0x2a8d0] ;  /* 0x02a8d00016107984 */ /* 0x0007220000000c00 */
[----:B------:R-:W-:Y:S06]  /*152c0*/  BAR.ARV 0x4, 0x180 ;  /* 0x0106000000007b1d */ /* 0x000fec0000002000 */
[----:B------:R-:W-:Y:S05]  /*152d0*/  BRA `(.L_x_1413) ;  /* 0x0000000800cc7947 */ /* 0x000fea0003800000 */
.L_x_1412:
        /* <DEDUP_REMOVED lines=8> */
[----:B------:R-:W1:Y:S02]  /*15360*/  @!P1 LDC.64 R2, c[0x0][0xc80] ;  /* 0x00032000ff029b82 */ /* 0x000e640000000a00 */
[----:B-1----:R-:W-:-:S06]  /*15370*/  @!P1 IMAD.WIDE R2, R5, 0x4, R2 ;  /* 0x0000000405029825 */ /* 0x002fcc00078e0202 */
[----:B------:R-:W2:Y:S01]  /*15380*/  @!P1 LDG.E R2, desc[UR36][R2.64] ;  /* 0x0000002402029981 */ /* 0x000ea2000c1e1900 */
[----:B------:R-:W-:Y:S01]  /*15390*/  IMAD.MOV.U32 R5, RZ, RZ, RZ ;  /* 0x000000ffff057224 */ /* 0x000fe200078e00ff */
[C---:B------:R-:W-:Y:S02]  /*153a0*/  ISETP.GE.U32.AND P2, PT, R8.reuse, 0x2, PT ;  /* 0x000000020800780c */ /* 0x040fe40003f46070 */
[C---:B------:R-:W-:Y:S01]  /*153b0*/  ISETP.GE.U32.AND P3, PT, R8.reuse, 0x4, PT ;  /* 0x000000040800780c */ /* 0x040fe20003f66070 */
[----:B------:R-:W-:Y:S01]  /*153c0*/  SHFL.IDX PT, R0, R16, RZ, 0x1f ;  /* 0x00001fff10007589 */ /* 0x000fe200000e0000 */
[C---:B------:R-:W-:Y:S02]  /*153d0*/  ISETP.GE.U32.AND P4, PT, R8.reuse, 0x8, PT ;  /* 0x000000080800780c */ /* 0x040fe40003f86070 */
[C---:B------:R-:W-:Y:S01]  /*153e0*/  ISETP.GE.U32.AND P5, PT, R8.reuse, 0x10, PT ;  /* 0x000000100800780c */ /* 0x040fe20003fa6070 */
[----:B------:R-:W-:Y:S01]  /*153f0*/  SHFL.IDX PT, R4, R16, 0x1, 0x1f ;  /* 0x00201f0010047f89 */ /* 0x000fe200000e0000 */
[----:B--2---:R-:W-:Y:S01]  /*15400*/  @!P1 IMAD.MOV.U32 R5, RZ, RZ, R2 ;  /* 0x000000ffff059224 */ /* 0x004fe200078e0002 */
[----:B------:R-:W-:-:S04]  /*15410*/  ISETP.NE.AND P1, PT, R8, RZ, PT ;  /* 0x000000ff0800720c */ /* 0x000fc80003f25270 */
        /* <DEDUP_REMOVED lines=16> */
.L_x_1530:
[----:B------:R-:W-:Y:S02]  /*15520*/  ULDC UR4, c[0x0][0xc38] ;  /* 0x00030e0000047ab9 */ /* 0x000fe40000000800 */
[----:B------:R-:W-:-:S04]  /*15530*/  IMAD.U32 R7, RZ, RZ, UR4 ;  /* 0x00000004ff077e24 */ /* 0x000fc8000f8e00ff */
[----:B--2---:R-:W-:-:S04]  /*15540*/  IMAD R14, R14, R7, RZ ;  /* 0x000000070e0e7224 */ /* 0x004fc800078e02ff */
[----:B------:R-:W-:-:S05]  /*15550*/  IMAD.IADD R9, R4, 0x1, R14 ;  /* 0x0000000104097824 */ /* 0x000fca00078e020e */
[----:B------:R-:W-:-:S13]  /*15560*/  ISETP.GT.AND P6, PT, R9, R0, PT ;  /* 0x000000000900720c */ /* 0x000fda0003fc4270 */
[----:B------:R-:W-:Y:S05]  /*15570*/  @P6 BRA `(.L_x_1415) ;  /* 0x00000000009c6947 */ /* 0x000fea0003800000 */
.L_x_1420:
[----:B------:R-:W2:Y:S01]  /*15580*/  LDC R2, c[0x0][0xc3c] ;  /* 0x00030f00ff027b82 */ /* 0x000ea20000000800 */
[----:B------:R-:W-:-:S05]  /*15590*/  VIADD R19, R19, 0x1f ;  /* 0x0000001f13137836 */ /* 0x000fca0000000000 */
[----:B--2---:R-:W-:-:S13]  /*155a0*/  ISETP.GE.AND P6, PT, R19, R2, PT ;  /* 0x000000021300720c */ /* 0x004fda0003fc6270 */
[----:B------:R-:W-:Y:S05]  /*155b0*/  @P6 BRA `(.L_x_1416) ;  /* 0x0000000400d06947 */ /* 0x000fea0003800000 */
[----:B------:R-:W2:Y:S01]  /*155c0*/  S2R R3, SR_TID.X ;  /* 0x0000000000037919 */ /* 0x000ea20000002100 */
[----:B------:R-:W-:Y:S01]  /*155d0*/  BSSY B0, `(.L_x_1417) ;  /* 0x0000009000007945 */ /* 0x000fe20003800000 */
[----:B------:R-:W-:Y:S01]  /*155e0*/  IMAD.MOV.U32 R5, RZ, RZ, RZ ;  /* 0x000000ffff057224 */ /* 0x000fe200078e00ff */
[----:B--2---:R-:W-:-:S05]  /*155f0*/  LOP3.LUT R3, R3, 0x1f, RZ, 0xc0, !PT ;  /* 0x0000001f03037812 */ /* 0x004fca00078ec0ff */
[----:B------:R-:W-:-:S05]  /*15600*/  IMAD.IADD R7, R19, 0x1, R3 ;  /* 0x0000000113077824 */ /* 0x000fca00078e0203 */
[----:B------:R-:W-:-:S13]  /*15610*/  ISETP.GE.OR P6, PT, R7, R2, !P0 ;  /* 0x000000020700720c */ /* 0x000fda00047c6670 */
[----:B------:R-:W-:Y:S05]  /*15620*/  @P6 BRA `(.L_x_1418) ;  /* 0x00000000000c6947 */ /* 0x000fea0003800000 */
[----:B------:R-:W2:Y:S02]  /*15630*/  LDC.64 R2, c[0x0][0xc80] ;  /* 0x00032000ff027b82 */ /* 0x000ea40000000a00 */
[----:B--2---:R-:W-:-:S05]  /*15640*/  IMAD.WIDE R2, R7, 0x4, R2 ;  /* 0x0000000407027825 */ /* 0x004fca00078e0202 */
[----:B------:R2:W5:Y:S02]  /*15650*/  LDG.E R5, desc[UR36][R2.64] ;  /* 0x0000002402057981 */ /* 0x000564000c1e1900 */
.L_x_1418:
[----:B------:R-:W-:Y:S05]  /*15660*/  BSYNC B0 ;  /* 0x0000000000007941 */ /* 0x000fea0003800000 */
.L_x_1417:
[----:B------:R-:W-:-:S03]  /*15670*/  UMOV UR4, 0xffffffff ;  /* 0xffffffff00047882 */ /* 0x000fc60000000000 */
[----:B------:R-:W-:Y:S05]  /*15680*/  BRA.DIV UR4, `(.L_x_1419) ;  /* 0x0000004204047947 */ /* 0x000fea000b800000 */
[----:B-----5:R-:W3:Y:S02]  /*15690*/  SHFL.UP PT, R14, R5, 0x1, RZ ;  /* 0x04200000050e7989 */ /* 0x020ee400000e00ff */
[----:B---3--:R-:W-:-:S05]  /*156a0*/  SEL R14, R14, RZ, P1 ;  /* 0x000000ff0e0e7207 */ /* 0x008fca0000800000 */
[----:B------:R-:W-:-:S05]  /*156b0*/  IMAD.IADD R13, R5, 0x1, R14 ;  /* 0x00000001050d7824 */ /* 0x000fca00078e020e */
[----:B------:R-:W2:Y:S02]  /*156c0*/  SHFL.UP PT, R14, R13, 0x2, RZ ;  /* 0x044000000d0e7989 */ /* 0x000ea400000e00ff */
[----:B--2---:R-:W-:-:S05]  /*156d0*/  SEL R2, R14, RZ, P2 ;  /* 0x000000ff0e027207 */ /* 0x004fca0001000000 */
        /* <DEDUP_REMOVED lines=9> */
[----:B-1----:R-:W-:-:S05]  /*15770*/  IMAD.IADD R6, R4, 0x1, R7 ;  /* 0x0000000104067824 */ /* 0x002fca00078e0207 */
[----:B------:R1:W2:Y:S02]  /*15780*/  SHFL.IDX PT, R14, R6, 0x1f, 0x1f ;  /* 0x03e01f00060e7f89 */ /* 0x0002a400000e0000 */
.L_x_1538:
[----:B------:R-:W-:Y:S02]  /*15790*/  ULDC UR4, c[0x0][0xc38] ;  /* 0x00030e0000047ab9 */ /* 0x000fe40000000800 */
[----:B------:R-:W-:-:S04]  /*157a0*/  IMAD.U32 R7, RZ, RZ, UR4 ;  /* 0x00000004ff077e24 */ /* 0x000fc8000f8e00ff */
[----:B--2---:R-:W-:-:S04]  /*157b0*/  IMAD R14, R14, R7, RZ ;  /* 0x000000070e0e7224 */ /* 0x004fc800078e02ff */
[----:B------:R-:W-:-:S05]  /*157c0*/  IMAD.IADD R9, R14, 0x1, R9 ;  /* 0x000000010e097824 */ /* 0x000fca00078e0209 */
[----:B------:R-:W-:-:S13]  /*157d0*/  ISETP.GT.AND P6, PT, R9, R0, PT ;  /* 0x000000000900720c */ /* 0x000fda0003fc4270 */
[----:B------:R-:W-:Y:S05]  /*157e0*/  @!P6 BRA `(.L_x_1420) ;  /* 0xfffffffc0064e947 */ /* 0x000fea000383ffff */
.L_x_1415:
[----:B------:R-:W-:Y:S01]  /*157f0*/  IMAD.IADD R16, R9, 0x1, -R14 ;  /* 0x0000000109107824 */ /* 0x000fe200078e0a0e */
[----:B------:R-:W-:-:S03]  /*15800*/  UMOV UR4, 0xffffffff ;  /* 0xffffffff00047882 */ /* 0x000fc60000000000 */
[----:B------:R-:W-:-:S05]  /*15810*/  IMAD R3, R6, R7, R16 ;  /* 0x0000000706037224 */ /* 0x000fca00078e0210 */
[----:B------:R-:W-:Y:S01]  /*15820*/  ISETP.GT.AND P6, PT, R3, R0, PT ;  /* 0x000000000300720c */ /* 0x000fe20003fc4270 */
[----:B------:R-:W-:-:S12]  /*15830*/  BRA.DIV UR4, `(.L_x_1421) ;  /* 0x0000004204547947 */ /* 0x000fd8000b800000 */
[----:B------:R-:W-:-:S04]  /*15840*/  VOTE.ANY R2, PT, !P6 ;  /* 0x0000000000027806 */ /* 0x000fc800070e0100 */
[----:B------:R-:W2:Y:S02]  /*15850*/  POPC R4, R2 ;  /* 0x0000000200047309 */ /* 0x000ea40000000000 */
[----:B--2---:R2:W3:Y:S02]  /*15860*/  SHFL.IDX PT, R5, R5, R4, 0x1f ;  /* 0x00001f0405057589 */ /* 0x0044e400000e0000 */
.L_x_1542:
[----:B------:R-:W-:Y:S01]  /*15870*/  ISETP.NE.AND P0, PT, R2, RZ, PT ;  /* 0x000000ff0200720c */ /* 0x000fe20003f05270 */
[----:B------:R-:W-:-:S12]  /*15880*/  IMAD.MOV.U32 R14, RZ, RZ, RZ ;  /* 0x000000ffff0e7224 */ /* 0x000fd800078e00ff */
[----:B------:R-:W-:Y:S05]  /*15890*/  @!P0 BRA `(.L_x_1422) ;  /* 0x0000000000108947 */ /* 0x000fea0003800000 */
[----:B------:R-:W-:Y:S01]  /*158a0*/  UMOV UR4, 0xffffffff ;  /* 0xffffffff00047882 */ /* 0x000fe20000000000 */
[----:B------:R-:W-:Y:S02]  /*158b0*/  VIADD R12, R4, 0xffffffff ;  /* 0xffffffff040c7836 */ /* 0x000fe40000000000 */
[----:B------:R-:W-:Y:S05]  /*158c0*/  BRA.DIV UR4, `(.L_x_1423) ;  /* 0x0000004204787947 */ /* 0x000fea000b800000 */
[----:B------:R4:W0:Y:S02]  /*158d0*/  SHFL.IDX PT, R14, R6, R12, 0x1f ;  /* 0x00001f0c060e7589 */ /* 0x00082400000e0000 */
.L_x_1422:
[----:B------:R-:W5:Y:S01]  /*158e0*/  LDC.64 R2, c[0x0][0xc90] ;  /* 0x00032400ff027b82 */ /* 0x000f620000000a00 */
[----:B------:R-:W-:-:S04]  /*158f0*/  IMAD.IADD R19, R4, 0x1, R19 ;  /* 0x0000000104137824 */ /* 0x000fc800078e0213 */
[----:B-----5:R-:W-:-:S05]  /*15900*/  IMAD.WIDE R2, R19, 0x4, R2 ;  /* 0x0000000413027825 */ /* 0x020fca00078e0202 */
[----:B-1--4-:R1:W2:Y:S01]  /*15910*/  LDG.E R6, desc[UR36][R2.64] ;  /* 0x0000002402067981 */ /* 0x0122a2000c1e1900 */
[----:B0-----:R-:W-:Y:S02]  /*15920*/  IMAD R16, R14, R7, R16 ;  /* 0x000000070e107224 */ /* 0x001fe400078e0210 */
[----:B-1----:R-:W-:Y:S02]  /*15930*/  IMAD.MOV.U32 R2, RZ, RZ, RZ ;  /* 0x000000ffff027224 */ /* 0x002fe400078e00ff */
[----:B--23--:R-:W-:-:S05]  /*15940*/  IMAD R4, R5, R6, RZ ;  /* 0x0000000605047224 */ /* 0x00cfca00078e02ff */
[----:B------:R-:W-:-:S04]  /*15950*/  IABS R8, R4 ;  /* 0x0000000400087213 */ /* 0x000fc80000000000 */
[----:B------:R-:W0:Y:S08]  /*15960*/  I2F.RP R10, R8 ;  /* 0x00000008000a7306 */ /* 0x000e300000209400 */
[----:B0-----:R-:W0:Y:S02]  /*15970*/  MUFU.RCP R10, R10 ;  /* 0x0000000a000a7308 */ /* 0x001e240000001000 */
[----:B0-----:R-:W-:-:S06]  /*15980*/  VIADD R11, R10, 0xffffffe ;  /* 0x0ffffffe0a0b7836 */ /* 0x001fcc0000000000 */
[----:B------:R-:W0:Y:S02]  /*15990*/  F2I.FTZ.U32.TRUNC.NTZ R3, R11 ;  /* 0x0000000b00037305 */ /* 0x000e24000021f000 */
[----:B0-----:R-:W-:-:S04]  /*159a0*/  IMAD.MOV R9, RZ, RZ, -R3 ;  /* 0x000000ffff097224 */ /* 0x001fc800078e0a03 */
        /* <DEDUP_REMOVED lines=11> */
[----:B------:R-:W-:Y:S02]  /*15a60*/  @!P1 IMAD.IADD R3, R3, 0x1, -R8 ;  /* 0x0000000103039824 */ /* 0x000fe400078e0a08 */
[----:B------:R-:W-:Y:S01]  /*15a70*/  @!P1 VIADD R2, R2, 0x1 ;  /* 0x0000000102029836 */ /* 0x000fe20000000000 */
[----:B------:R-:W-:Y:S02]  /*15a80*/  ISETP.NE.AND P1, PT, R4, RZ, PT ;  /* 0x000000ff0400720c */ /* 0x000fe40003f25270 */
[----:B------:R-:W-:-:S13]  /*15a90*/  ISETP.GE.U32.AND P0, PT, R3, R8, PT ;  /* 0x000000080300720c */ /* 0x000fda0003f06070 */
[----:B------:R-:W-:-:S04]  /*15aa0*/  @P0 VIADD R2, R2, 0x1 ;  /* 0x0000000102020836 */ /* 0x000fc80000000000 */
[----:B------:R-:W-:Y:S01]  /*15ab0*/  @!P2 IMAD.MOV R2, RZ, RZ, -R2 ;  /* 0x000000ffff02a224 */ /* 0x000fe200078e0a02 */
[----:B------:R-:W-:-:S05]  /*15ac0*/  @!P1 LOP3.LUT R2, RZ, R4, RZ, 0x33, !PT ;  /* 0x00000004ff029212 */ /* 0x000fca00078e33ff */
[----:B------:R-:W-:Y:S02]  /*15ad0*/  IMAD R0, R6, R2, RZ ;  /* 0x0000000206007224 */ /* 0x000fe400078e02ff */
[----:B------:R-:W-:Y:S02]  /*15ae0*/  IMAD.MOV R2, RZ, RZ, -R2 ;  /* 0x000000ffff027224 */ /* 0x000fe400078e0a02 */
[----:B------:R-:W-:Y:S02]  /*15af0*/  IMAD.MOV R3, RZ, RZ, -R0 ;  /* 0x000000ffff037224 */ /* 0x000fe400078e0a00 */
[----:B------:R-:W-:-:S03]  /*15b00*/  IMAD R9, R4, R2, R9 ;  /* 0x0000000204097224 */ /* 0x000fc600078e0209 */
[----:B------:R-:W-:-:S04]  /*15b10*/  VIADDMNMX R6, R3, R7, R6, PT ;  /* 0x0000000703067246 */ /* 0x000fc80003800106 */
[-C--:B------:R-:W-:Y:S02]  /*15b20*/  IABS R7, R6.reuse ;  /* 0x0000000600077213 */ /* 0x080fe40000000000 */
[----:B------:R-:W-:Y:S02]  /*15b30*/  IABS R4, R6 ;  /* 0x0000000600047213 */ /* 0x000fe40000000000 */
[----:B------:R-:W0:Y:S03]  /*15b40*/  I2F.RP R8, R7 ;  /* 0x0000000700087306 */ /* 0x000e260000209400 */
[----:B------:R-:W-:-:S05]  /*15b50*/  IMAD.MOV R4, RZ, RZ, -R4 ;  /* 0x000000ffff047224 */ /* 0x000fca00078e0a04 */
[----:B0-----:R-:W0:Y:S02]  /*15b60*/  MUFU.RCP R8, R8 ;  /* 0x0000000800087308 */ /* 0x001e240000001000 */
[----:B0-----:R-:W-:-:S06]  /*15b70*/  IADD3 R3, R8, 0xffffffe, RZ ;  /* 0x0ffffffe08037810 */ /* 0x001fcc0007ffe0ff */
[----:B------:R-:W0:Y:S02]  /*15b80*/  F2I.FTZ.U32.TRUNC.NTZ R3, R3 ;  /* 0x0000000300037305 */ /* 0x000e24000021f000 */
[----:B0-----:R-:W-:-:S04]  /*15b90*/  IMAD.MOV R2, RZ, RZ, -R3 ;  /* 0x000000ffff027224 */ /* 0x001fc800078e0a03 */
[----:B------:R-:W-:Y:S02]  /*15ba0*/  IMAD R11, R2, R7, RZ ;  /* 0x00000007020b7224 */ /* 0x000fe400078e02ff */
[----:B------:R-:W-:-:S04]  /*15bb0*/  IMAD.MOV.U32 R2, RZ, RZ, RZ ;  /* 0x000000ffff027224 */ /* 0x000fc800078e00ff */
[----:B------:R-:W-:Y:S01]  /*15bc0*/  IMAD.HI.U32 R2, R3, R11, R2 ;  /* 0x0000000b03027227 */ /* 0x000fe200078e0002 */
[----:B------:R-:W-:Y:S02]  /*15bd0*/  IABS R11, R9 ;  /* 0x00000009000b7213 */ /* 0x000fe40000000000 */
[C---:B------:R-:W-:Y:S01]  /*15be0*/  LOP3.LUT R3, R9.reuse, R6, RZ, 0x3c, !PT ;  /* 0x0000000609037212 */ /* 0x040fe200078e3cff */
[----:B------:R-:W-:Y:S02]  /*15bf0*/  IMAD.IADD R9, R9, 0x1, R0 ;  /* 0x0000000109097824 */ /* 0x000fe400078e0200 */
[----:B------:R-:W-:Y:S01]  /*15c00*/  IMAD.HI.U32 R2, R2, R11, RZ ;  /* 0x0000000b02027227 */ /* 0x000fe200078e00ff */
[----:B------:R-:W-:-:S03]  /*15c10*/  ISETP.GE.AND P2, PT, R3, RZ, PT ;  /* 0x000000ff0300720c */ /* 0x000fc60003f46270 */
[----:B------:R-:W-:-:S05]  /*15c20*/  IMAD R4, R2, R4, R11 ;  /* 0x0000000402047224 */ /* 0x000fca00078e020b */
[----:B------:R-:W-:-:S13]  /*15c30*/  ISETP.GT.U32.AND P1, PT, R7, R4, PT ;  /* 0x000000040700720c */ /* 0x000fda0003f24070 */
[----:B------:R-:W-:Y:S02]  /*15c40*/  @!P1 IMAD.IADD R4, R4, 0x1, -R7 ;  /* 0x0000000104049824 */ /* 0x000fe400078e0a07 */
[----:B------:R-:W-:Y:S01]  /*15c50*/  @!P1 VIADD R2, R2, 0x1 ;  /* 0x0000000102029836 */ /* 0x000fe20000000000 */
[----:B------:R-:W-:Y:S02]  /*15c60*/  ISETP.NE.AND P1, PT, R6, RZ, PT ;  /* 0x000000ff0600720c */ /* 0x000fe40003f25270 */
[----:B------:R-:W-:-:S13]  /*15c70*/  ISETP.GE.U32.AND P0, PT, R4, R7, PT ;  /* 0x000000070400720c */ /* 0x000fda0003f06070 */
[----:B------:R-:W-:-:S04]  /*15c80*/  @P0 VIADD R2, R2, 0x1 ;  /* 0x0000000102020836 */ /* 0x000fc80000000000 */
[----:B------:R-:W-:Y:S01]  /*15c90*/  @!P2 IMAD.MOV R2, RZ, RZ, -R2 ;  /* 0x000000ffff02a224 */ /* 0x000fe200078e0a02 */
[----:B------:R-:W-:Y:S01]  /*15ca0*/  @!P1 LOP3.LUT R2, RZ, R6, RZ, 0x33, !PT ;  /* 0x00000006ff029212 */ /* 0x000fe200078e33ff */
[----:B------:R-:W-:-:S04]  /*15cb0*/  IMAD.MOV R6, RZ, RZ, -R6 ;  /* 0x000000ffff067224 */ /* 0x000fc800078e0a06 */
[----:B------:R-:W-:Y:S01]  /*15cc0*/  IMAD R18, R2, R6, R9 ;  /* 0x0000000602127224 */ /* 0x000fe200078e0209 */
[----:B------:R-:W-:-:S05]  /*15cd0*/  LOP3.LUT R2, RZ, R2, RZ, 0x33, !PT ;  /* 0x00000002ff027212 */ /* 0x000fca00078e33ff */
[----:B------:R-:W-:Y:S01]  /*15ce0*/  IMAD.IADD R17, R5, 0x1, R2 ;  /* 0x0000000105117824 */ /* 0x000fe200078e0202 */
[----:B------:R-:W-:Y:S06]  /*15cf0*/  BRA `(.L_x_1424) ;  /* 0x00000000001c7947 */ /* 0x000fec0003800000 */
.L_x_1416:
[----:B------:R-:W-:Y:S01]  /*15d00*/  UMOV UR4, URZ ;  /* 0x0000003f00047c82 */ /* 0x000fe20008000000 */
[----:B------:R-:W-:Y:S01]  /*15d10*/  UMOV UR5, URZ ;  /* 0x0000003f00057c82 */ /* 0x000fe20008000000 */
[----:B------:R-:W-:Y:S01]  /*15d20*/  ULDC UR6, c[0x0][0xc3c] ;  /* 0x00030f0000067ab9 */ /* 0x000fe20000000800 */
[----:B------:R-:W-:Y:S02]  /*15d30*/  IMAD.MOV.U32 R16, RZ, RZ, R0 ;  /* 0x000000ffff107224 */ /* 0x000fe400078e0000 */
[----:B------:R-:W-:Y:S02]  /*15d40*/  IMAD.U32 R17, RZ, RZ, UR4 ;  /* 0x00000004ff117e24 */ /* 0x000fe4000f8e00ff */
[----:B------:R-:W-:Y:S02]  /*15d50*/  IMAD.U32 R18, RZ, RZ, UR5 ;  /* 0x00000005ff127e24 */ /* 0x000fe4000f8e00ff */
[----:B------:R-:W-:-:S07]  /*15d60*/  IMAD.U32 R19, RZ, RZ, UR6 ;  /* 0x00000006ff137e24 */ /* 0x000fce000f8e00ff */
.L_x_1424:
[----:B------:R-:W2:Y:S01]  /*15d70*/  S2R R0, SR_TID.X ;  /* 0x0000000000007919 */ /* 0x000ea20000002100 */
        /* <DEDUP_REMOVED lines=9> */
.L_x_1413:
[----:B------:R-:W-:Y:S02]  /*15e10*/  ULDC UR4, c[0x0][0xc3c] ;  /* 0x00030f0000047ab9 */ /* 0x000fe40000000800 */
[----:B----4-:R-:W-:-:S13]  /*15e20*/  ISETP.GE.AND P0, PT, R19, UR4, PT ;  /* 0x0000000413007c0c */ /* 0x010fda000bf06270 */
[----:B------:R-:W-:Y:S05]  /*15e30*/  @!P0 BRA `(.L_x_1425) ;  /* 0xffffffb4000c8947 */ /* 0x000fea000383ffff */
[----:B------:R-:W-:Y:S05]  /*15e40*/  BSYNC B8 ;  /* 0x0000000000087941 */ /* 0x000fea0003800000 */
.L_x_1354:
[----:B--2---:R-:W2:Y:S01]  /*15e50*/  LDL.LU R0, [R1+0x14] ;  /* 0x0000140001007983 */ /* 0x004ea20000300800 */
[----:B------:R-:W-:Y:S01]  /*15e60*/  BSSY B0, `(.L_x_1426) ;  /* 0x000000b000007945 */ /* 0x000fe20003800000 */
[----:B------:R-:W4:Y:S01]  /*15e70*/  S2R R5, SR_CgaCtaId ;  /* 0x0000000000057919 */ /* 0x000f220000008800 */
[----:B--2---:R-:W-:-:S05]  /*15e80*/  VIADD R0, R0, 0x1 ;  /* 0x0000000100007836 */ /* 0x004fca0000000000 */
[----:B0-----:R-:W-:-:S04]  /*15e90*/  LEA.HI R2, R0, R0, RZ, 0x1 ;  /* 0x0000000000027211 */ /* 0x001fc800078f08ff */
[----:B------:R-:W-:Y:S02]  /*15ea0*/  LOP3.LUT R3, R2, 0xfffffffe, RZ, 0xc0, !PT ;  /* 0xfffffffe02037812 */ /* 0x000fe400078ec0ff */
[----:B------:R-:W-:-:S03]  /*15eb0*/  MOV R2, 0x400 ;  /* 0x0000040000027802 */ /* 0x000fc60000000f00 */
[----:B------:R-:W-:Y:S01]  /*15ec0*/  IMAD.IADD R0, R0, 0x1, -R3 ;  /* 0x0000000100007824 */ /* 0x000fe200078e0a03 */
[----:B----4-:R-:W-:-:S04]  /*15ed0*/  LEA R5, R5, R2, 0x18 ;  /* 0x0000000205057211 */ /* 0x010fc800078ec0ff */
[----:B------:R-:W-:-:S04]  /*15ee0*/  SHF.L.U32 R0, R0, 0x1f, RZ ;  /* 0x0000001f00007819 */ /* 0x000fc800000006ff */
[----:B------:R-:W0:Y:S02]  /*15ef0*/  SYNCS.PHASECHK.TRANS64.TRYWAIT P0, [R5+URZ+0x2a820], R0 ;  /* 0x02a82000050075a7 */ /* 0x000e24000800017f */
[----:B0-----:R-:W-:Y:S05]  /*15f00*/  @!P0 BRA `(.L_x_1427) ;  /* 0x0000003c000c8947 */ /* 0x001fea0003800000 */
.L_x_1545:
[----:B------:R-:W-:Y:S05]  /*15f10*/  BSYNC B0 ;  /* 0x0000000000007941 */ /* 0x000fea0003800000 */
.L_x_1426:
[----:B------:R-:W-:-:S03]  /*15f20*/  UMOV UR4, 0xffffffff ;  /* 0xffffffff00047882 */ /* 0x000fc60000000000 */
[----:B------:R-:W-:Y:S05]  /*15f30*/  BRA.DIV UR4, `(.L_x_1428) ;  /* 0x0000003e04147947 */ /* 0x000fea000b800000 */
[----:B0-----:R-:W0:Y:S02]  /*15f40*/  S2R R0, SR_TID.X ;  /* 0x0000000000007919 */ /* 0x001e240000002100 */
[----:B0-----:R-:W-:-:S04]  /*15f50*/  SHF.R.U32.HI R0, RZ, 0x5, R0 ;  /* 0x00000005ff007819 */ /* 0x001fc80000011600 */
[----:B------:R-:W-:-:S05]  /*15f60*/  LOP3.LUT R0, R0, 0x3, RZ, 0xc0, !PT ;  /* 0x0000000300007812 */ /* 0x000fca00078ec0ff */
[----:B------:R0:W2:Y:S02]  /*15f70*/  SHFL.IDX PT, R14, R0, RZ, 0x1f ;  /* 0x00001fff000e7589 */ /* 0x0000a400000e0000 */
.L_x_1548:
[----:B--2---:R-:W-:Y:S01]  /*15f80*/  ISETP.NE.AND P0, PT, R14, RZ, PT ;  /* 0x000000ff0e00720c */ /* 0x004fe20003f05270 */
[----:B------:R-:W-:-:S12]  /*15f90*/  BSSY B0, `(.L_x_1429) ;  /* 0x0000026000007945 */ /* 0x000fd80003800000 */
[----:B------:R-:W-:Y:S05]  /*15fa0*/  @P0 BRA `(.L_x_1430) ;  /* 0x0000000000900947 */ /* 0x000fea0003800000 */
[----:B------:R-:W-:-:S03]  /*15fb0*/  UMOV UR4, 0xffffffff ;  /* 0xffffffff00047882 */ /* 0x000fc60000000000 */
[----:B------:R-:W-:Y:S05]  /*15fc0*/  BRA.DIV UR4, `(.L_x_1431) ;  /* 0x0000003e04247947 */ /* 0x000fea000b800000 */
[----:B------:R-:W-:-:S13]  /*15fd0*/  ELECT P6, URZ, PT ;  /* 0x00000000003f782f */ /* 0x000fda00038c0000 */
.L_x_1551:
        /* <DEDUP_REMOVED lines=8> */
.L_x_1432:
[----:B------:R-:W-:Y:S01]  /*16060*/  IMAD R3, R25, 0x8, R5 ;  /* 0x0000000819037824 */ /* 0x000fe200078e0205 */
[----:B------:R-:W-:Y:S01]  /*16070*/  SHF.L.U32 R2, R27, 0x1f, RZ ;  /* 0x0000001f1b027819 */ /* 0x000fe200000006ff */
[----:B------:R-:W-:-:S03]  /*16080*/  VIADD R25, R25, 0x1 ;  /* 0x0000000119197836 */ /* 0x000fc60000000000 */
[----:B------:R-:W0:Y:S02]  /*16090*/  SYNCS.PHASECHK.TRANS64.TRYWAIT P1, [R3+URZ+0x2a840], R2 ;  /* 0x02a84002030075a7 */ /* 0x000e24000802017f */
[----:B------:R-:W-:-:S04]  /*160a0*/  ISETP.NE.AND P2, PT, R25, 0x2, PT ;  /* 0x000000021900780c */ /* 0x000fc80003f45270 */
[----:B------:R-:W-:Y:S01]  /*160b0*/  SEL R0, RZ, 0x1, P2 ;  /* 0x00000001ff007807 */ /* 0x000fe20001000000 */
[----:B0-----:R-:W-:Y:S08]  /*160c0*/  @!P1 BRA `(.L_x_1433) ;  /* 0x0000003c00049947 */ /* 0x001ff00003800000 */
.L_x_1552:
[----:B------:R-:W-:Y:S02]  /*160d0*/  SEL R25, R25, RZ, P2 ;  /* 0x000000ff19197207 */ /* 0x000fe40001000000 */
[----:B------:R-:W-:Y:S01]  /*160e0*/  LOP3.LUT R0, R27, R0, RZ, 0x3c, !PT ;  /* 0x000000001b007212 */ /* 0x000fe200078e3cff */
[----:B------:R-:W-:Y:S06]  /*160f0*/  @!P0 BRA `(.L_x_1434) ;  /* 0x0000000000048947 */ /* 0x000fec0003800000 */
[----:B------:R-:W-:Y:S01]  /*16100*/  BPT.TRAP 0x1 ;  /* 0x000000040000795c */ /* 0x000fe20000300000 */
.L_x_1434:
[----:B------:R-:W-:Y:S01]  /*16110*/  IMAD R25, R25, 0x8, R5 ;  /* 0x0000000819197824 */ /* 0x000fe200078e0205 */
[----:B------:R-:W-:-:S04]  /*16120*/  SHF.L.U32 R0, R0, 0x1f, RZ ;  /* 0x0000001f00007819 */ /* 0x000fc800000006ff */
[----:B------:R-:W2:Y:S02]  /*16130*/  SYNCS.PHASECHK.TRANS64.TRYWAIT P1, [R25+URZ+0x2a840], R0 ;  /* 0x02a84000190075a7 */ /* 0x000ea4000802017f */
[----:B--2---:R-:W-:Y:S05]  /*16140*/  @!P1 BRA `(.L_x_1435) ;  /* 0x0000003800f89947 */ /* 0x004fea0003800000 */
.L_x_1553:
[----:B------:R-:W-:Y:S05]  /*16150*/  @!P0 BRA `(.L_x_1436) ;  /* 0x0000000000048947 */ /* 0x000fea0003800000 */
[----:B------:R-:W-:Y:S01]  /*16160*/  BPT.TRAP 0x1 ;  /* 0x000000040000795c */ /* 0x000fe20000300000 */
.L_x_1436:
[----:B------:R-:W4:Y:S02]  /*16170*/  SYNCS.PHASECHK.TRANS64.TRYWAIT P1, [R3+URZ+0x2a860], R2 ;  /* 0x02a86002030075a7 */ /* 0x000f24000802017f */
[----:B----4-:R-:W-:Y:S05]  /*16180*/  @!P1 BRA `(.L_x_1437) ;  /* 0x0000003800fc9947 */ /* 0x010fea0003800000 */
.L_x_1554:
[----:B------:R-:W-:Y:S05]  /*16190*/  @!P0 BRA `(.L_x_1438) ;  /* 0x0000000000048947 */ /* 0x000fea0003800000 */
[----:B------:R-:W-:Y:S01]  /*161a0*/  BPT.TRAP 0x1 ;  /* 0x000000040000795c */ /* 0x000fe20000300000 */
.L_x_1438:
[----:B------:R0:W0:Y:S02]  /*161b0*/  SYNCS.PHASECHK.TRANS64.TRYWAIT P0, [R25+URZ+0x2a860], R0 ;  /* 0x02a86000190075a7 */ /* 0x000024000800017f */
[----:B0-----:R-:W-:Y:S05]  /*161c0*/  @!P0 NANOSLEEP.SYNCS 0x989680 ;  /* 0x009896800000895d */ /* 0x001fea0003900000 */
[----:B------:R-:W0:Y:S02]  /*161d0*/  @!P0 SYNCS.PHASECHK.TRANS64 P0, [R25+URZ+0x2a860], R0 ;  /* 0x02a86000190085a7 */ /* 0x000e24000800007f */
[----:B0-----:R-:W-:Y:S05]  /*161e0*/  @!P0 BRA `(.L_x_1438) ;  /* 0xfffffffc00f08947 */ /* 0x001fea000383ffff */
.L_x_1430:
[----:B------:R-:W-:Y:S05]  /*161f0*/  BSYNC B0 ;  /* 0x0000000000007941 */ /* 0x000fea0003800000 */
.L_x_1429:
[----:B------:R-:W-:Y:S05]  /*16200*/  EXIT ;  /* 0x000000000000794d */ /* 0x000fea0003800000 */
.L_x_1248:
[----:B0-----:R-:W-:-:S04]  /*16210*/  IMAD.U32 R3, RZ, RZ, UR40 ;  /* 0x00000028ff037e24 */ /* 0x001fc8000f8e00ff */
[----:B------:R0:W1:Y:S03]  /*16220*/  SYNCS.PHASECHK.TRANS64.TRYWAIT P1, [R3+URZ+0x2a800], R0 ;  /* 0x02a80000030075a7 */ /* 0x000066000802017f */
[----:B-1----:R-:W-:Y:S05]  /*16230*/  @!P1 NANOSLEEP.SYNCS 0x989680 ;  /* 0x009896800000995d */ /* 0x002fea0003900000 */
[----:B------:R-:W1:Y:S02]  /*16240*/  @!P1 SYNCS.PHASECHK.TRANS64 P1, [R3+URZ+0x2a800], R0 ;  /* 0x02a80000030095a7 */ /* 0x000e64000802007f */
[----:B-1----:R-:W-:Y:S05]  /*16250*/  @!P1 BRA `(.L_x_1248) ;  /* 0xfffffffc00ec9947 */ /* 0x002fea000383ffff */
[----:B------:R-:W-:Y:S05]  /*16260*/  BRA `(.L_x_1439) ;  /* 0xfffffeb400e07947 */ /* 0x000fea000383ffff */
.L_x_1252:
[----:B-1----:R1:W2:Y:S02]  /*16270*/  SYNCS.PHASECHK.TRANS64.TRYWAIT P1, [R15+URZ+0x2a830], R0 ;  /* 0x02a830000f0075a7 */ /* 0x0022a4000802017f */
[----:B--2---:R-:W-:Y:S05]  /*16280*/  @!P1 NANOSLEEP.SYNCS 0x989680 ;  /* 0x009896800000995d */ /* 0x004fea0003900000 */
[----:B------:R-:W2:Y:S02]  /*16290*/  @!P1 SYNCS.PHASECHK.TRANS64 P1, [R15+URZ+0x2a830], R0 ;  /* 0x02a830000f0095a7 */ /* 0x000ea4000802007f */
[----:B--2---:R-:W-:Y:S05]  /*162a0*/  @!P1 BRA `(.L_x_1252) ;  /* 0xfffffffc00f09947 */ /* 0x004fea000383ffff */
[----:B------:R-:W-:Y:S05]  /*162b0*/  BRA `(.L_x_1251) ;  /* 0xfffffeb400fc7947 */ /* 0x000fea000383ffff */
.L_x_1269:
[----:B-1----:R-:W-:-:S04]  /*162c0*/  IMAD.U32 R14, RZ, RZ, UR7 ;  /* 0x00000007ff0e7e24 */ /* 0x002fc8000f8e00ff */
[----:B------:R1:W2:Y:S03]  /*162d0*/  SYNCS.PHASECHK.TRANS64.TRYWAIT P1, [R14+URZ+0x2a830], R13 ;  /* 0x02a8300d0e0075a7 */ /* 0x0002a6000802017f */
[----:B--2---:R-:W-:Y:S05]  /*162e0*/  @!P1 NANOSLEEP.SYNCS 0x989680 ;  /* 0x009896800000995d */ /* 0x004fea0003900000 */
[----:B------:R-:W2:Y:S02]  /*162f0*/  @!P1 SYNCS.PHASECHK.TRANS64 P1, [R14+URZ+0x2a830], R13 ;  /* 0x02a8300d0e0095a7 */ /* 0x000ea4000802007f */
[----:B--2---:R-:W-:Y:S05]  /*16300*/  @!P1 BRA `(.L_x_1269) ;  /* 0xfffffffc00ec9947 */ /* 0x004fea000383ffff */
[----:B------:R-:W-:Y:S05]  /*16310*/  BRA `(.L_x_1268) ;  /* 0xfffffee800807947 */ /* 0x000fea000383ffff */
.L_x_1273:
[----:B01----:R-:W-:-:S04]  /*16320*/  IMAD.U32 R13, RZ, RZ, UR6 ;  /* 0x00000006ff0d7e24 */ /* 0x003fc8000f8e00ff */
[----:B------:R0:W1:Y:S03]  /*16330*/  SYNCS.PHASECHK.TRANS64.TRYWAIT P1, [R13+URZ+0x2a850], R0 ;  /* 0x02a850000d0075a7 */ /* 0x000066000802017f */
[----:B-1----:R-:W-:Y:S05]  /*16340*/  @!P1 NANOSLEEP.SYNCS 0x989680 ;  /* 0x009896800000995d */ /* 0x002fea0003900000 */
[----:B------:R-:W1:Y:S02]  /*16350*/  @!P1 SYNCS.PHASECHK.TRANS64 P1, [R13+URZ+0x2a850], R0 ;  /* 0x02a850000d0095a7 */ /* 0x000e64000802007f */
[----:B-1----:R-:W-:Y:S05]  /*16360*/  @!P1 BRA `(.L_x_1273) ;  /* 0xfffffffc00ec9947 */ /* 0x002fea000383ffff */
[----:B------:R-:W-:Y:S05]  /*16370*/  BRA `(.L_x_1272) ;  /* 0xfffffef000b07947 */ /* 0x000fea000383ffff */
.L_x_1292:
[----:B-1----:R-:W-:-:S04]  /*16380*/  IMAD.U32 R12, RZ, RZ, UR7 ;  /* 0x00000007ff0c7e24 */ /* 0x002fc8000f8e00ff */
[----:B------:R1:W2:Y:S03]  /*16390*/  SYNCS.PHASECHK.TRANS64.TRYWAIT P1, [R12+URZ+0x2a830], R11 ;  /* 0x02a8300b0c0075a7 */ /* 0x0002a6000802017f */
[----:B--2---:R-:W-:Y:S05]  /*163a0*/  @!P1 NANOSLEEP.SYNCS 0x989680 ;  /* 0x009896800000995d */ /* 0x004fea0003900000 */
[----:B------:R-:W2:Y:S02]  /*163b0*/  @!P1 SYNCS.PHASECHK.TRANS64 P1, [R12+URZ+0x2a830], R11 ;  /* 0x02a8300b0c0095a7 */ /* 0x000ea4000802007f */
[----:B--2---:R-:W-:Y:S05]  /*163c0*/  @!P1 BRA `(.L_x_1292) ;  /* 0xfffffffc00ec9947 */ /* 0x004fea000383ffff */
[----:B------:R-:W-:Y:S05]  /*163d0*/  BRA `(.L_x_1291) ;  /* 0xffffff1c00d47947 */ /* 0x000fea000383ffff */
.L_x_1296:
[----:B01----:R-:W-:-:S04]  /*163e0*/  IMAD.U32 R11, RZ, RZ, UR6 ;  /* 0x00000006ff0b7e24 */ /* 0x003fc8000f8e00ff */
[----:B------:R0:W1:Y:S03]  /*163f0*/  SYNCS.PHASECHK.TRANS64.TRYWAIT P1, [R11+URZ+0x2a850], R0 ;  /* 0x02a850000b0075a7 */ /* 0x000066000802017f */
[----:B-1----:R-:W-:Y:S05]  /*16400*/  @!P1 NANOSLEEP.SYNCS 0x989680 ;  /* 0x009896800000995d */ /* 0x002fea0003900000 */
[----:B------:R-:W1:Y:S02]  /*16410*/  @!P1 SYNCS.PHASECHK.TRANS64 P1, [R11+URZ+0x2a850], R0 ;  /* 0x02a850000b0095a7 */ /* 0x000e64000802007f */
[----:B-1----:R-:W-:Y:S05]  /*16420*/  @!P1 BRA `(.L_x_1296) ;  /* 0xfffffffc00ec9947 */ /* 0x002fea000383ffff */
[----:B------:R-:W-:Y:S05]  /*16430*/  BRA `(.L_x_1295) ;  /* 0xffffff2800047947 */ /* 0x000fea000383ffff */
.L_x_1304:
[----:B-1----:R-:W-:-:S04]  /*16440*/  IMAD.U32 R14, RZ, RZ, UR6 ;  /* 0x00000006ff0e7e24 */ /* 0x002fc8000f8e00ff */
[----:B------:R1:W2:Y:S03]  /*16450*/  SYNCS.PHASECHK.TRANS64.TRYWAIT P1, [R14+URZ+0x2a830], R11 ;  /* 0x02a8300b0e0075a7 */ /* 0x0002a6000802017f */
[----:B--2---:R-:W-:Y:S05]  /*16460*/  @!P1 NANOSLEEP.SYNCS 0x989680 ;  /* 0x009896800000995d */ /* 0x004fea0003900000 */
[----:B------:R-:W2:Y:S02]  /*16470*/  @!P1 SYNCS.PHASECHK.TRANS64 P1, [R14+URZ+0x2a830], R11 ;  /* 0x02a8300b0e0095a7 */ /* 0x000ea4000802007f */
[----:B--2---:R-:W-:Y:S05]  /*16480*/  @!P1 BRA `(.L_x_1304) ;  /* 0xfffffffc00ec9947 */ /* 0x004fea000383ffff */
[----:B------:R-:W-:Y:S05]  /*16490*/  BRA `(.L_x_1303) ;  /* 0xffffff4000507947 */ /* 0x000fea000383ffff */
.L_x_1308:
[----:B01----:R-:W-:-:S04]  /*164a0*/  IMAD.U32 R11, RZ, RZ, UR10 ;  /* 0x0000000aff0b7e24 */ /* 0x003fc8000f8e00ff */
[----:B------:R0:W1:Y:S03]  /*164b0*/  SYNCS.PHASECHK.TRANS64.TRYWAIT P1, [R11+URZ+0x2a850], R0 ;  /* 0x02a850000b0075a7 */ /* 0x000066000802017f */
[----:B-1----:R-:W-:Y:S05]  /*164c0*/  @!P1 NANOSLEEP.SYNCS 0x989680 ;  /* 0x009896800000995d */ /* 0x002fea0003900000 */
[----:B------:R-:W1:Y:S02]  /*164d0*/  @!P1 SYNCS.PHASECHK.TRANS64 P1, [R11+URZ+0x2a850], R0 ;  /* 0x02a850000b0095a7 */ /* 0x000e64000802007f */
[----:B-1----:R-:W-:Y:S05]  /*164e0*/  @!P1 BRA `(.L_x_1308) ;  /* 0xfffffffc00ec9947 */ /* 0x002fea000383ffff */
[----:B------:R-:W-:Y:S05]  /*164f0*/  BRA `(.L_x_1307) ;  /* 0xffffff4800807947 */ /* 0x000fea000383ffff */
.L_x_1323:
[----:B-1----:R-:W-:-:S04]  /*16500*/  IMAD.U32 R5, RZ, RZ, UR5 ;  /* 0x00000005ff057e24 */ /* 0x002fc8000f8e00ff */
[----:B------:R1:W2:Y:S03]  /*16510*/  SYNCS.PHASECHK.TRANS64.TRYWAIT P1, [R5+URZ+0x2a850], R0 ;  /* 0x02a85000050075a7 */ /* 0x0002a6000802017f */
[----:B--2---:R-:W-:Y:S05]  /*16520*/  @!P1 NANOSLEEP.SYNCS 0x989680 ;  /* 0x009896800000995d */ /* 0x004fea0003900000 */
[----:B------:R-:W2:Y:S02]  /*16530*/  @!P1 SYNCS.PHASECHK.TRANS64 P1, [R5+URZ+0x2a850], R0 ;  /* 0x02a85000050095a7 */ /* 0x000ea4000802007f */
[----:B--2---:R-:W-:Y:S05]  /*16540*/  @!P1 BRA `(.L_x_1323) ;  /* 0xfffffffc00ec9947 */ /* 0x004fea000383ffff */
[----:B------:R-:W-:Y:S05]  /*16550*/  BRA `(.L_x_1322) ;  /* 0xffffff7400ec7947 */ /* 0x000fea000383ffff */
.L_x_1374:
[----:B------:R-:W-:Y:S01]  /*16560*/  SHF.R.U32.HI R7, RZ, 0x5, R21 ;  /* 0x00000005ff077819 */ /* 0x000fe20000011615 */
[----:B------:R-:W-:Y:S01]  /*16570*/  BSSY B0, `(.L_x_1440) ;  /* 0x0000009000007945 */ /* 0x000fe20003800000 */
[----:B------:R-:W-:Y:S02]  /*16580*/  IMAD.MOV.U32 R12, RZ, RZ, RZ ;  /* 0x000000ffff0c7224 */ /* 0x000fe400078e00ff */
[----:B------:R-:W-:Y:S01]  /*16590*/  LOP3.LUT R7, R7, 0x3, RZ, 0xc0, !PT ;  /* 0x0000000307077812 */ /* 0x000fe200078ec0ff */
[----:B------:R-:W-:Y:S02]  /*165a0*/  IMAD.MOV.U32 R11, RZ, RZ, 0x1f ;  /* 0x0000001fff0b7424 */ /* 0x000fe400078e00ff */
[----:B------:R-:W-:Y:S02]  /*165b0*/  IMAD.MOV.U32 R15, RZ, RZ, -0x1 ;  /* 0xffffffffff0f7424 */ /* 0x000fe400078e00ff */
[----:B------:R-:W-:-:S07]  /*165c0*/  IMAD.MOV.U32 R13, RZ, RZ, R7 ;  /* 0x000000ffff0d7224 */ /* 0x000fce00078e0007 */
[----:B0----5:R-:W-:Y:S05]  /*165d0*/  WARPSYNC.COLLECTIVE R15, `(.L_x_1441) ;  /* 0x000000000f087348 */ /* 0x021fea0003c00000 */
[----:B------:R1:W2:Y:S02]  /*165e0*/  SHFL.IDX P6, R14, R13, R12, R11 ;  /* 0x0000000c0d0e7389 */ /* 0x0002a400000c000b */
[----:B012--5:R-:W-:Y:S01]  /*165f0*/  ENDCOLLECTIVE ;  /* 0x000000000000791b */ /* 0x027fe20003800000 */
.L_x_1441:
[----:B------:R-:W-:Y:S05]  /*16600*/  BSYNC B0 ;  /* 0x0000000000007941 */ /* 0x000fea0003800000 */
.L_x_1440:
[----:B------:R-:W-:Y:S05]  /*16610*/  BRA `(.L_x_1442) ;  /* 0xffffffbc00747947 */ /* 0x000fea000383ffff */
.L_x_1377:
[----:B-1----:R1:W2:Y:S02]  /*16620*/  SYNCS.PHASECHK.TRANS64.TRYWAIT P0, [R7+URZ+0x2a840], R2 ;  /* 0x02a84002070075a7 */ /* 0x0022a4000800017f */
[----:B--2---:R-:W-:Y:S05]  /*16630*/  @!P0 NANOSLEEP.SYNCS 0x989680 ;  /* 0x009896800000895d */ /* 0x004fea0003900000 */
[----:B------:R-:W2:Y:S02]  /*16640*/  @!P0 SYNCS.PHASECHK.TRANS64 P0, [R7+URZ+0x2a840], R2 ;  /* 0x02a84002070085a7 */ /* 0x000ea4000800007f */
[----:B--2---:R-:W-:Y:S05]  /*16650*/  @!P0 BRA `(.L_x_1377) ;  /* 0xfffffffc00f08947 */ /* 0x004fea000383ffff */
[----:B------:R-:W-:Y:S05]  /*16660*/  BRA `(.L_x_1443) ;  /* 0xffffffbc00f07947 */ /* 0x000fea000383ffff */
.L_x_1378:
        /* <DEDUP_REMOVED lines=8> */
.L_x_1445:
[----:B------:R-:W-:Y:S05]  /*166f0*/  BSYNC B0 ;  /* 0x0000000000007941 */ /* 0x000fea0003800000 */
.L_x_1444:
        /* <DEDUP_REMOVED lines=9> */
.L_x_1446:
[----:B------:R-:W-:Y:S02]  /*16790*/  IMAD.MOV.U32 R13, RZ, RZ, R0 ;  /* 0x000000ffff0d7224 */ /* 0x000fe400078e0000 */
[----:B------:R-:W-:Y:S02]  /*167a0*/  IMAD.MOV.U32 R12, RZ, RZ, 0x1 ;  /* 0x00000001ff0c7424 */ /* 0x000fe400078e00ff */
[----:B------:R-:W-:-:S07]  /*167b0*/  IMAD.MOV.U32 R3, RZ, RZ, R14 ;  /* 0x000000ffff037224 */ /* 0x000fce00078e000e */
[----:B------:R-:W-:Y:S05]  /*167c0*/  WARPSYNC.COLLECTIVE R15, `(.L_x_1447) ;  /* 0x000000000f087348 */ /* 0x000fea0003c00000 */
[----:B------:R0:W1:Y:S02]  /*167d0*/  SHFL.IDX P6, R14, R13, R12, R11 ;  /* 0x0000000c0d0e7389 */ /* 0x00006400000c000b */
[----:B01----:R-:W-:Y:S01]  /*167e0*/  ENDCOLLECTIVE ;  /* 0x000000000000791b */ /* 0x003fe20003800000 */
.L_x_1447:
[----:B------:R-:W-:-:S05]  /*167f0*/  @P0 LEA R3, P1, R9, R3, 0x1 ;  /* 0x0000000309030211 */ /* 0x000fca00078208ff */
[----:B------:R-:W-:Y:S01]  /*16800*/  @P0 IMAD.X R2, RZ, RZ, R2, P1 ;  /* 0x000000ffff020224 */ /* 0x000fe200008e0602 */
[----:B------:R-:W-:-:S04]  /*16810*/  ISETP.GE.AND P1, PT, R6, 0x11, PT ;  /* 0x000000110600780c */ /* 0x000fc80003f26270 */
        /* <DEDUP_REMOVED lines=14> */
.L_x_1448:
[----:B------:R-:W-:Y:S02]  /*16900*/  @P1 IMAD R8, R5, 0x2, R22 ;  /* 0x0000000205081824 */ /* 0x000fe400078e0216 */
[----:B------:R-:W-:Y:S02]  /*16910*/  IMAD.MOV.U32 R13, RZ, RZ, R0 ;  /* 0x000000ffff0d7224 */ /* 0x000fe400078e0000 */
[----:B------:R-:W-:Y:S02]  /*16920*/  IMAD.MOV.U32 R12, RZ, RZ, 0x2 ;  /* 0x00000002ff0c7424 */ /* 0x000fe400078e00ff */
[----:B------:R-:W-:-:S07]  /*16930*/  IMAD.MOV.U32 R3, RZ, RZ, R14 ;  /* 0x000000ffff037224 */ /* 0x000fce00078e000e */
[----:B------:R-:W-:Y:S05]  /*16940*/  WARPSYNC.COLLECTIVE R15, `(.L_x_1449) ;  /* 0x000000000f087348 */ /* 0x000fea0003c00000 */
[----:B------:R0:W1:Y:S02]  /*16950*/  SHFL.IDX P6, R14, R13, R12, R11 ;  /* 0x0000000c0d0e7389 */ /* 0x00006400000c000b */
[----:B01----:R-:W-:Y:S01]  /*16960*/  ENDCOLLECTIVE ;  /* 0x000000000000791b */ /* 0x003fe20003800000 */
.L_x_1449:
        /* <DEDUP_REMOVED lines=17> */
.L_x_1450:
[----:B------:R-:W-:Y:S02]  /*16a80*/  @P1 IMAD R8, R5, 0x2, R22 ;  /* 0x0000000205081824 */ /* 0x000fe400078e0216 */
[----:B------:R-:W-:Y:S02]  /*16a90*/  IMAD.MOV.U32 R13, RZ, RZ, R0 ;  /* 0x000000ffff0d7224 */ /* 0x000fe400078e0000 */
[----:B------:R-:W-:Y:S02]  /*16aa0*/  IMAD.MOV.U32 R12, RZ, RZ, 0x3 ;  /* 0x00000003ff0c7424 */ /* 0x000fe400078e00ff */
[----:B------:R-:W-:-:S07]  /*16ab0*/  IMAD.MOV.U32 R3, RZ, RZ, R14 ;  /* 0x000000ffff037224 */ /* 0x000fce00078e000e */
[----:B------:R-:W-:Y:S05]  /*16ac0*/  WARPSYNC.COLLECTIVE R15, `(.L_x_1451) ;  /* 0x000000000f087348 */ /* 0x000fea0003c00000 */
[----:B------:R0:W1:Y:S02]  /*16ad0*/  SHFL.IDX P6, R14, R13, R12, R11 ;  /* 0x0000000c0d0e7389 */ /* 0x00006400000c000b */
[----:B01----:R-:W-:Y:S01]  /*16ae0*/  ENDCOLLECTIVE ;  /* 0x000000000000791b */ /* 0x003fe20003800000 */
.L_x_1451:
        /* <DEDUP_REMOVED lines=17> */
.L_x_1452:
[----:B------:R-:W-:Y:S02]  /*16c00*/  @P1 IMAD R8, R5, 0x2, R22 ;  /* 0x0000000205081824 */ /* 0x000fe400078e0216 */
[----:B------:R-:W-:Y:S02]  /*16c10*/  IMAD.MOV.U32 R13, RZ, RZ, R0 ;  /* 0x000000ffff0d7224 */ /* 0x000fe400078e0000 */
[----:B------:R-:W-:Y:S02]  /*16c20*/  IMAD.MOV.U32 R12, RZ, RZ, 0x4 ;  /* 0x00000004ff0c7424 */ /* 0x000fe400078e00ff */
[----:B------:R-:W-:-:S07]  /*16c30*/  IMAD.MOV.U32 R3, RZ, RZ, R14 ;  /* 0x000000ffff037224 */ /* 0x000fce00078e000e */
[----:B------:R-:W-:Y:S05]  /*16c40*/  WARPSYNC.COLLECTIVE R15, `(.L_x_1453) ;  /* 0x000000000f087348 */ /* 0x000fea0003c00000 */
[----:B------:R0:W1:Y:S02]  /*16c50*/  SHFL.IDX P6, R14, R13, R12, R11 ;  /* 0x0000000c0d0e7389 */ /* 0x00006400000c000b */
[----:B01----:R-:W-:Y:S01]  /*16c60*/  ENDCOLLECTIVE ;  /* 0x000000000000791b */ /* 0x003fe20003800000 */
.L_x_1453:
        /* <DEDUP_REMOVED lines=17> */
.L_x_1454:
[----:B------:R-:W-:Y:S02]  /*16d80*/  @P1 IMAD R8, R5, 0x2, R22 ;  /* 0x0000000205081824 */ /* 0x000fe400078e0216 */
[----:B------:R-:W-:Y:S02]  /*16d90*/  IMAD.MOV.U32 R13, RZ, RZ, R0 ;  /* 0x000000ffff0d7224 */ /* 0x000fe400078e0000 */
[----:B------:R-:W-:Y:S02]  /*16da0*/  IMAD.MOV.U32 R12, RZ, RZ, 0x5 ;  /* 0x00000005ff0c7424 */ /* 0x000fe400078e00ff */
[----:B------:R-:W-:-:S07]  /*16db0*/  IMAD.MOV.U32 R3, RZ, RZ, R14 ;  /* 0x000000ffff037224 */ /* 0x000fce00078e000e */
[----:B------:R-:W-:Y:S05]  /*16dc0*/  WARPSYNC.COLLECTIVE R15, `(.L_x_1455) ;  /* 0x000000000f087348 */ /* 0x000fea0003c00000 */
[----:B------:R0:W1:Y:S02]  /*16dd0*/  SHFL.IDX P6, R14, R13, R12, R11 ;  /* 0x0000000c0d0e7389 */ /* 0x00006400000c000b */
[----:B01----:R-:W-:Y:S01]  /*16de0*/  ENDCOLLECTIVE ;  /* 0x000000000000791b */ /* 0x003fe20003800000 */
.L_x_1455:
        /* <DEDUP_REMOVED lines=10> */
.L_x_1456:
[----:B------:R-:W-:Y:S01]  /*16e90*/  @!PT LDS RZ, [RZ] ;  /* 0x00000000fffff984 */ /* 0x000fe20000000800 */
[----:B------:R-:W-:Y:S01]  /*16ea0*/  @!PT LDS RZ, [RZ] ;  /* 0x00000000fffff984 */ /* 0x000fe20000000800 */
[----:B------:R-:W-:Y:S01]  /*16eb0*/  @!PT LDS RZ, [RZ] ;  /* 0x00000000fffff984 */ /* 0x000fe20000000800 */
[----:B------:R-:W-:Y:S04]  /*16ec0*/  @P1 LDGSTS.E.BYPASS.LTC128B.128 [R8+0x1a400], desc[UR36][R2.64], !P4 ;  /* 0x1a40000002081fae */ /* 0x000fe8000e101d64 */
[----:B------:R-:W-:Y:S04]  /*16ed0*/  @P1 LDGSTS.E.BYPASS.LTC128B.128 [R8+0x1d400], desc[UR36][R2.64+0x80], !P3 ;  /* 0x1d40008002081fae */ /* 0x000fe8000d901d64 */
[----:B------:R0:W-:Y:S02]  /*16ee0*/  @P1 LDGSTS.E.BYPASS.LTC128B.128 [R8+0x20400], desc[UR36][R2.64+0x100], !P2 ;  /* 0x2040010002081fae */ /* 0x0001e4000d101d64 */
[----:B0-----:R-:W-:Y:S01]  /*16ef0*/  IMAD.MOV.U32 R2, RZ, RZ, R14 ;  /* 0x000000ffff027224 */ /* 0x001fe200078e000e */
[----:B------:R-:W-:Y:S06]  /*16f00*/  BRA `(.L_x_1457) ;  /* 0xffffffbc004c7947 */ /* 0x000fec000383ffff */
.L_x_1383:
[----:B------:R-:W-:Y:S02]  /*16f10*/  IMAD.MOV.U32 R13, RZ, RZ, R4 ;  /* 0x000000ffff0d7224 */ /* 0x000fe400078e0004 */
[----:B------:R-:W-:Y:S02]  /*16f20*/  IMAD.MOV.U32 R12, RZ, RZ, RZ ;  /* 0x000000ffff0c7224 */ /* 0x000fe400078e00ff */
[----:B------:R-:W-:Y:S02]  /*16f30*/  IMAD.MOV.U32 R11, RZ, RZ, 0x181f ;  /* 0x0000181fff0b7424 */ /* 0x000fe400078e00ff */
[----:B------:R-:W-:Y:S02]  /*16f40*/  IMAD.MOV.U32 R15, RZ, RZ, -0x1 ;  /* 0xffffffffff0f7424 */ /* 0x000fe400078e00ff */
[----:B------:R-:W-:Y:S02]  /*16f50*/  IMAD R29, R29, R6, RZ ;  /* 0x000000061d1d7224 */ /* 0x000fe400078e02ff */
[----:B------:R-:W-:-:S07]  /*16f60*/  IMAD.IADD R26, R8, 0x1, R26 ;  /* 0x00000001081a7824 */ /* 0x000fce00078e021a */
[----:B------:R-:W-:Y:S05]  /*16f70*/  WARPSYNC.COLLECTIVE R15, `(.L_x_1458) ;  /* 0x000000000f087348 */ /* 0x000fea0003c00000 */
[----:B------:R0:W1:Y:S02]  /*16f80*/  SHFL.IDX P6, R14, R13, R12, R11 ;  /* 0x0000000c0d0e7389 */ /* 0x00006400000c000b */
[----:B01----:R-:W-:Y:S01]  /*16f90*/  ENDCOLLECTIVE ;  /* 0x000000000000791b */ /* 0x003fe20003800000 */
.L_x_1458:
[C---:B------:R-:W-:Y:S01]  /*16fa0*/  VIADD R6, R26.reuse, 0x10 ;  /* 0x000000101a067836 */ /* 0x040fe20000000000 */
[----:B------:R-:W-:Y:S01]  /*16fb0*/  ISETP.GE.AND P1, PT, R26, R29, PT ;  /* 0x0000001d1a00720c */ /* 0x000fe20003f26270 */
[----:B------:R-:W-:Y:S02]  /*16fc0*/  IMAD.MOV.U32 R13, RZ, RZ, R0 ;  /* 0x000000ffff0d7224 */ /* 0x000fe400078e0000 */
[----:B------:R-:W-:-:S10]  /*16fd0*/  IMAD.MOV.U32 R2, RZ, RZ, R14 ;  /* 0x000000ffff027224 */ /* 0x000fd400078e000e */
[----:B------:R-:W-:Y:S05]  /*16fe0*/  WARPSYNC.COLLECTIVE R15, `(.L_x_1459) ;  /* 0x000000000f087348 */ /* 0x000fea0003c00000 */
[----:B------:R0:W1:Y:S02]  /*16ff0*/  SHFL.IDX P6, R14, R13, R12, R11 ;  /* 0x0000000c0d0e7389 */ /* 0x00006400000c000b */
[----:B01----:R-:W-:Y:S01]  /*17000*/  ENDCOLLECTIVE ;  /* 0x000000000000791b */ /* 0x003fe20003800000 */
.L_x_1459:
[----:B------:R-:W-:Y:S02]  /*17010*/  IMAD.MOV.U32 R13, RZ, RZ, R4 ;  /* 0x000000ffff0d7224 */ /* 0x000fe400078e0004 */
[----:B------:R-:W-:Y:S02]  /*17020*/  IMAD.MOV.U32 R12, RZ, RZ, 0x1 ;  /* 0x00000001ff0c7424 */ /* 0x000fe400078e00ff */
[----:B------:R-:W-:-:S07]  /*17030*/  IMAD.MOV.U32 R3, RZ, RZ, R14 ;  /* 0x000000ffff037224 */ /* 0x000fce00078e000e */
[----:B------:R-:W-:Y:S05]  /*17040*/  WARPSYNC.COLLECTIVE R15, `(.L_x_1460) ;  /* 0x000000000f087348 */ /* 0x000fea0003c00000 */
[----:B------:R0:W1:Y:S02]  /*17050*/  SHFL.IDX P6, R14, R13, R12, R11 ;  /* 0x0000000c0d0e7389 */ /* 0x00006400000c000b */
[----:B01----:R-:W-:Y:S01]  /*17060*/  ENDCOLLECTIVE ;  /* 0x000000000000791b */ /* 0x003fe20003800000 */
.L_x_1460:
[----:B------:R-:W-:-:S05]  /*17070*/  @!P1 LEA R5, P4, R7, R3, 0x1 ;  /* 0x0000000307059211 */ /* 0x000fca00078808ff */
[----:B------:R-:W-:Y:S02]  /*17080*/  @!P1 IMAD.X R3, RZ, RZ, R2, P4 ;  /* 0x000000ffff039224 */ /* 0x000fe400020e0602 */
        /* <DEDUP_REMOVED lines=13> */
.L_x_1461:
[----:B------:R-:W-:Y:S02]  /*17160*/  IMAD.MOV.U32 R13, RZ, RZ, R4 ;  /* 0x000000ffff0d7224 */ /* 0x000fe400078e0004 */
[----:B------:R-:W-:Y:S02]  /*17170*/  IMAD.MOV.U32 R12, RZ, RZ, 0x2 ;  /* 0x00000002ff0c7424 */ /* 0x000fe400078e00ff */
[----:B------:R-:W-:-:S07]  /*17180*/  IMAD.MOV.U32 R3, RZ, RZ, R14 ;  /* 0x000000ffff037224 */ /* 0x000fce00078e000e */
[----:B------:R-:W-:Y:S05]  /*17190*/  WARPSYNC.COLLECTIVE R15, `(.L_x_1462) ;  /* 0x000000000f087348 */ /* 0x000fea0003c00000 */
[----:B------:R0:W1:Y:S02]  /*171a0*/  SHFL.IDX P6, R14, R13, R12, R11 ;  /* 0x0000000c0d0e7389 */ /* 0x00006400000c000b */
[----:B01----:R-:W-:Y:S01]  /*171b0*/  ENDCOLLECTIVE ;  /* 0x000000000000791b */ /* 0x003fe20003800000 */
.L_x_1462:
[----:B------:R-:W-:-:S05]  /*171c0*/  @!P1 LEA R5, P4, R7, R3, 0x1 ;  /* 0x0000000307059211 */ /* 0x000fca00078808ff */
[----:B------:R-:W-:Y:S02]  /*171d0*/  @!P1 IMAD.X R6, RZ, RZ, R2, P4 ;  /* 0x000000ffff069224 */ /* 0x000fe400020e0602 */
[----:B------:R-:W-:Y:S02]  /*171e0*/  @!P1 IMAD.MOV.U32 R2, RZ, RZ, R5 ;  /* 0x000000ffff029224 */ /* 0x000fe400078e0005 */
[----:B------:R-:W-:Y:S01]  /*171f0*/  @!P1 IMAD.MOV.U32 R3, RZ, RZ, R6 ;  /* 0x000000ffff039224 */ /* 0x000fe200078e0006 */
[----:B------:R-:W-:Y:S01]  /*17200*/  IADD3 R6, R26, 0x20, RZ ;  /* 0x000000201a067810 */ /* 0x000fe20007ffe0ff */
        /* <DEDUP_REMOVED lines=12> */
.L_x_1463:
[----:B------:R-:W-:Y:S02]  /*172d0*/  IMAD.MOV.U32 R13, RZ, RZ, R4 ;  /* 0x000000ffff0d7224 */ /* 0x000fe400078e0004 */
[----:B------:R-:W-:Y:S02]  /*172e0*/  IMAD.MOV.U32 R12, RZ, RZ, 0x3 ;  /* 0x00000003ff0c7424 */ /* 0x000fe400078e00ff */
[----:B------:R-:W-:-:S07]  /*172f0*/  IMAD.MOV.U32 R3, RZ, RZ, R14 ;  /* 0x000000ffff037224 */ /* 0x000fce00078e000e */
[----:B------:R-:W-:Y:S05]  /*17300*/  WARPSYNC.COLLECTIVE R15, `(.L_x_1464) ;  /* 0x000000000f087348 */ /* 0x000fea0003c00000 */
[----:B------:R0:W1:Y:S02]  /*17310*/  SHFL.IDX P6, R14, R13, R12, R11 ;  /* 0x0000000c0d0e7389 */ /* 0x00006400000c000b */
[----:B01----:R-:W-:Y:S01]  /*17320*/  ENDCOLLECTIVE ;  /* 0x000000000000791b */ /* 0x003fe20003800000 */
.L_x_1464:
[----:B------:R-:W-:-:S05]  /*17330*/  @!P1 LEA R5, P4, R7, R3, 0x1 ;  /* 0x0000000307059211 */ /* 0x000fca00078808ff */
[----:B------:R-:W-:Y:S02]  /*17340*/  @!P1 IMAD.X R6, RZ, RZ, R2, P4 ;  /* 0x000000ffff069224 */ /* 0x000fe400020e0602 */
[----:B------:R-:W-:Y:S02]  /*17350*/  @!P1 IMAD.MOV.U32 R2, RZ, RZ, R5 ;  /* 0x000000ffff029224 */ /* 0x000fe400078e0005 */
[----:B------:R-:W-:Y:S02]  /*17360*/  @!P1 IMAD.MOV.U32 R3, RZ, RZ, R6 ;  /* 0x000000ffff039224 */ /* 0x000fe400078e0006 */
[----:B------:R-:W-:Y:S02]  /*17370*/  IMAD.MOV.U32 R13, RZ, RZ, R0 ;  /* 0x000000ffff0d7224 */ /* 0x000fe400078e0000 */
[----:B------:R-:W-:Y:S01]  /*17380*/  VIADD R6, R26, 0x30 ;  /* 0x000000301a067836 */ /* 0x000fe20000000000 */
        /* <DEDUP_REMOVED lines=11> */
.L_x_1465:
[----:B------:R-:W-:Y:S02]  /*17440*/  IMAD.MOV.U32 R13, RZ, RZ, R4 ;  /* 0x000000ffff0d7224 */ /* 0x000fe400078e0004 */
[----:B------:R-:W-:Y:S02]  /*17450*/  IMAD.MOV.U32 R12, RZ, RZ, 0x4 ;  /* 0x00000004ff0c7424 */ /* 0x000fe400078e00ff */
[----:B------:R-:W-:-:S07]  /*17460*/  IMAD.MOV.U32 R3, RZ, RZ, R14 ;  /* 0x000000ffff037224 */ /* 0x000fce00078e000e */
[----:B------:R-:W-:Y:S05]  /*17470*/  WARPSYNC.COLLECTIVE R15, `(.L_x_1466) ;  /* 0x000000000f087348 */ /* 0x000fea0003c00000 */
[----:B------:R0:W1:Y:S02]  /*17480*/  SHFL.IDX P6, R14, R13, R12, R11 ;  /* 0x0000000c0d0e7389 */ /* 0x00006400000c000b */
[----:B01----:R-:W-:Y:S01]  /*17490*/  ENDCOLLECTIVE ;  /* 0x000000000000791b */ /* 0x003fe20003800000 */
.L_x_1466:
        /* <DEDUP_REMOVED lines=17> */
.L_x_1467:
[----:B------:R-:W-:Y:S02]  /*175b0*/  IMAD.MOV.U32 R13, RZ, RZ, R4 ;  /* 0x000000ffff0d7224 */ /* 0x000fe400078e0004 */
[----:B------:R-:W-:Y:S02]  /*175c0*/  IMAD.MOV.U32 R12, RZ, RZ, 0x5 ;  /* 0x00000005ff0c7424 */ /* 0x000fe400078e00ff */
[----:B------:R-:W-:-:S07]  /*175d0*/  IMAD.MOV.U32 R3, RZ, RZ, R14 ;  /* 0x000000ffff037224 */ /* 0x000fce00078e000e */
[----:B------:R-:W-:Y:S05]  /*175e0*/  WARPSYNC.COLLECTIVE R15, `(.L_x_1468) ;  /* 0x000000000f087348 */ /* 0x000fea0003c00000 */
[----:B------:R0:W1:Y:S02]  /*175f0*/  SHFL.IDX P6, R14, R13, R12, R11 ;  /* 0x0000000c0d0e7389 */ /* 0x00006400000c000b */
[----:B01----:R-:W-:Y:S01]  /*17600*/  ENDCOLLECTIVE ;  /* 0x000000000000791b */ /* 0x003fe20003800000 */
.L_x_1468:
        /* <DEDUP_REMOVED lines=17> */
.L_x_1469:
[----:B------:R-:W-:Y:S02]  /*17720*/  IMAD.MOV.U32 R13, RZ, RZ, R4 ;  /* 0x000000ffff0d7224 */ /* 0x000fe400078e0004 */
[----:B------:R-:W-:Y:S02]  /*17730*/  IMAD.MOV.U32 R12, RZ, RZ, 0x6 ;  /* 0x00000006ff0c7424 */ /* 0x000fe400078e00ff */
[----:B------:R-:W-:-:S07]  /*17740*/  IMAD.MOV.U32 R3, RZ, RZ, R14 ;  /* 0x000000ffff037224 */ /* 0x000fce00078e000e */
[----:B------:R-:W-:Y:S05]  /*17750*/  WARPSYNC.COLLECTIVE R15, `(.L_x_1470) ;  /* 0x000000000f087348 */ /* 0x000fea0003c00000 */
[----:B------:R0:W1:Y:S02]  /*17760*/  SHFL.IDX P6, R14, R13, R12, R11 ;  /* 0x0000000c0d0e7389 */ /* 0x00006400000c000b */
[----:B01----:R-:W-:Y:S01]  /*17770*/  ENDCOLLECTIVE ;  /* 0x000000000000791b */ /* 0x003fe20003800000 */
.L_x_1470:
        /* <DEDUP_REMOVED lines=17> */
.L_x_1471:
[----:B------:R-:W-:Y:S02]  /*17890*/  IMAD.MOV.U32 R13, RZ, RZ, R4 ;  /* 0x000000ffff0d7224 */ /* 0x000fe400078e0004 */
[----:B------:R-:W-:Y:S02]  /*178a0*/  IMAD.MOV.U32 R12, RZ, RZ, 0x7 ;  /* 0x00000007ff0c7424 */ /* 0x000fe400078e00ff */
[----:B------:R-:W-:-:S07]  /*178b0*/  IMAD.MOV.U32 R3, RZ, RZ, R14 ;  /* 0x000000ffff037224 */ /* 0x000fce00078e000e */
[----:B------:R-:W-:Y:S05]  /*178c0*/  WARPSYNC.COLLECTIVE R15, `(.L_x_1472) ;  /* 0x000000000f087348 */ /* 0x000fea0003c00000 */
[----:B------:R0:W1:Y:S02]  /*178d0*/  SHFL.IDX P6, R14, R13, R12, R11 ;  /* 0x0000000c0d0e7389 */ /* 0x00006400000c000b */
[----:B01----:R-:W-:Y:S01]  /*178e0*/  ENDCOLLECTIVE ;  /* 0x000000000000791b */ /* 0x003fe20003800000 */
.L_x_1472:
[----:B------:R-:W-:-:S05]  /*178f0*/  @!P1 LEA R5, P4, R7, R3, 0x1 ;  /* 0x0000000307059211 */ /* 0x000fca00078808ff */
[----:B------:R-:W-:Y:S02]  /*17900*/  @!P1 IMAD.X R6, RZ, RZ, R2, P4 ;  /* 0x000000ffff069224 */ /* 0x000fe400020e0602 */
[----:B------:R-:W-:Y:S02]  /*17910*/  @!P1 IMAD.MOV.U32 R2, RZ, RZ, R5 ;  /* 0x000000ffff029224 */ /* 0x000fe400078e0005 */
[----:B------:R-:W-:Y:S01]  /*17920*/  @!P1 IMAD.MOV.U32 R3, RZ, RZ, R6 ;  /* 0x000000ffff039224 */ /* 0x000fe200078e0006 */
[----:B------:R-:W-:-:S04]  /*17930*/  MOV R13, R0 ;  /* 0x00000000000d7202 */ /* 0x000fc80000000f00 */
        /* <DEDUP_REMOVED lines=10> */
.L_x_1473:
[----:B------:R-:W-:Y:S05]  /*179e0*/  BRA `(.L_x_1474) ;  /* 0xffffffbc00ac7947 */ /* 0x000fea000383ffff */
.L_x_1388:
[----:B0-----:R0:W1:Y:S02]  /*179f0*/  SYNCS.PHASECHK.TRANS64.TRYWAIT P0, [R22+URZ+0x2a820], R3 ;  /* 0x02a82003160075a7 */ /* 0x001064000800017f */
[----:B-1----:R-:W-:Y:S05]  /*17a00*/  @!P0 NANOSLEEP.SYNCS 0x989680 ;  /* 0x009896800000895d */ /* 0x002fea0003900000 */
[----:B------:R-:W1:Y:S02]  /*17a10*/  @!P0 SYNCS.PHASECHK.TRANS64 P0, [R22+URZ+0x2a820], R3 ;  /* 0x02a82003160085a7 */ /* 0x000e64000800007f */
[----:B-1----:R-:W-:Y:S05]  /*17a20*/  @!P0 BRA `(.L_x_1388) ;  /* 0xfffffffc00f08947 */ /* 0x002fea000383ffff */
[----:B------:R-:W-:Y:S05]  /*17a30*/  BRA `(.L_x_1475) ;  /* 0xffffffc000247947 */ /* 0x000fea000383ffff */
.L_x_1393:
[----:B0-----:R0:W1:Y:S02]  /*17a40*/  SYNCS.PHASECHK.TRANS64.TRYWAIT P0, [R6+URZ+0x2a840], R3 ;  /* 0x02a84003060075a7 */ /* 0x001064000800017f */
[----:B-1----:R-:W-:Y:S05]  /*17a50*/  @!P0 NANOSLEEP.SYNCS 0x989680 ;  /* 0x009896800000895d */ /* 0x002fea0003900000 */
[----:B------:R-:W1:Y:S02]  /*17a60*/  @!P0 SYNCS.PHASECHK.TRANS64 P0, [R6+URZ+0x2a840], R3 ;  /* 0x02a84003060085a7 */ /* 0x000e64000800007f */
[----:B-1----:R-:W-:Y:S05]  /*17a70*/  @!P0 BRA `(.L_x_1393) ;  /* 0xfffffffc00f08947 */ /* 0x002fea000383ffff */
[----:B------:R-:W-:Y:S05]  /*17a80*/  BRA `(.L_x_1476) ;  /* 0xffffffc000ec7947 */ /* 0x000fea000383ffff */
.L_x_1394:
        /* <DEDUP_REMOVED lines=8> */
.L_x_1478:
[----:B------:R-:W-:Y:S05]  /*17b10*/  BSYNC B1 ;  /* 0x0000000000017941 */ /* 0x000fea0003800000 */
.L_x_1477:
[----:B------:R-:W0:Y:S01]  /*17b20*/  S2R R34, SR_TID.X ;  /* 0x0000000000227919 */ /* 0x000e220000002100 */
[----:B------:R-:W-:Y:S02]  /*17b30*/  IMAD.MOV.U32 R13, RZ, RZ, R9 ;  /* 0x000000ffff0d7224 */ /* 0x000fe400078e0009 */
[----:B------:R-:W-:Y:S02]  /*17b40*/  IMAD.MOV.U32 R12, RZ, RZ, RZ ;  /* 0x000000ffff0c7224 */ /* 0x000fe400078e00ff */
[----:B------:R-:W-:Y:S02]  /*17b50*/  IMAD.MOV.U32 R11, RZ, RZ, 0x181f ;  /* 0x0000181fff0b7424 */ /* 0x000fe400078e00ff */
[----:B------:R-:W-:Y:S02]  /*17b60*/  IMAD.MOV.U32 R15, RZ, RZ, -0x1 ;  /* 0xffffffffff0f7424 */ /* 0x000fe400078e00ff */
[----:B------:R-:W-:Y:S02]  /*17b70*/  IMAD.MOV.U32 R3, RZ, RZ, R14 ;  /* 0x000000ffff037224 */ /* 0x000fe400078e000e */
[----:B------:R-:W-:-:S07]  /*17b80*/  IMAD R4, R4, 0x2, R22 ;  /* 0x0000000204047824 */ /* 0x000fce00078e0216 */
[----:B0-----:R-:W-:Y:S05]  /*17b90*/  WARPSYNC.COLLECTIVE R15, `(.L_x_1479) ;  /* 0x000000000f087348 */ /* 0x001fea0003c00000 */
[----:B------:R1:W2:Y:S02]  /*17ba0*/  SHFL.IDX P6, R14, R13, R12, R11 ;  /* 0x0000000c0d0e7389 */ /* 0x0002a400000c000b */
[----:B012---:R-:W-:Y:S01]  /*17bb0*/  ENDCOLLECTIVE ;  /* 0x000000000000791b */ /* 0x007fe20003800000 */
.L_x_1479:
[----:B------:R-:W-:Y:S02]  /*17bc0*/  IMAD.MOV.U32 R13, RZ, RZ, R5 ;  /* 0x000000ffff0d7224 */ /* 0x000fe400078e0005 */
[----:B------:R-:W-:Y:S02]  /*17bd0*/  IMAD.MOV.U32 R12, RZ, RZ, 0x1 ;  /* 0x00000001ff0c7424 */ /* 0x000fe400078e00ff */
[----:B------:R-:W-:Y:S02]  /*17be0*/  IMAD.SHL.U32 R34, R34, 0x8, RZ ;  /* 0x0000000822227824 */ /* 0x000fe400078e00ff */
[----:B------:R-:W-:-:S03]  /*17bf0*/  IMAD.MOV.U32 R2, RZ, RZ, R14 ;  /* 0x000000ffff027224 */ /* 0x000fc600078e000e */
[----:B------:R-:W-:-:S07]  /*17c00*/  LOP3.LUT R34, R34, 0x38, RZ, 0xc0, !PT ;  /* 0x0000003822227812 */ /* 0x000fce00078ec0ff */
[----:B------:R-:W-:Y:S05]  /*17c10*/  WARPSYNC.COLLECTIVE R15, `(.L_x_1480) ;  /* 0x000000000f087348 */ /* 0x000fea0003c00000 */
[----:B------:R0:W1:Y:S02]  /*17c20*/  SHFL.IDX P6, R14, R13, R12, R11 ;  /* 0x0000000c0d0e7389 */ /* 0x00006400000c000b */
[----:B01----:R-:W-:Y:S01]  /*17c30*/  ENDCOLLECTIVE ;  /* 0x000000000000791b */ /* 0x003fe20003800000 */
.L_x_1480:
[----:B------:R-:W-:-:S05]  /*17c40*/  IMAD.SHL.U32 R0, R34, 0x2, RZ ;  /* 0x0000000222007824 */ /* 0x000fca00078e00ff */
        /* <DEDUP_REMOVED lines=13> */
.L_x_1481:
[----:B------:R-:W-:Y:S02]  /*17d20*/  IMAD.MOV.U32 R13, RZ, RZ, R5 ;  /* 0x000000ffff0d7224 */ /* 0x000fe400078e0005 */
[----:B------:R-:W-:Y:S02]  /*17d30*/  IMAD.MOV.U32 R12, RZ, RZ, 0x2 ;  /* 0x00000002ff0c7424 */ /* 0x000fe400078e00ff */
[----:B------:R-:W-:-:S07]  /*17d40*/  IMAD.MOV.U32 R2, RZ, RZ, R14 ;  /* 0x000000ffff027224 */ /* 0x000fce00078e000e */
[----:B------:R-:W-:Y:S05]  /*17d50*/  WARPSYNC.COLLECTIVE R15, `(.L_x_1482) ;  /* 0x000000000f087348 */ /* 0x000fea0003c00000 */
[----:B------:R0:W1:Y:S02]  /*17d60*/  SHFL.IDX P6, R14, R13, R12, R11 ;  /* 0x0000000c0d0e7389 */ /* 0x00006400000c000b */
[----:B01----:R-:W-:Y:S01]  /*17d70*/  ENDCOLLECTIVE ;  /* 0x000000000000791b */ /* 0x003fe20003800000 */
.L_x_1482:
        /* <DEDUP_REMOVED lines=13> */
.L_x_1483:
[----:B------:R-:W-:Y:S02]  /*17e50*/  IMAD.MOV.U32 R13, RZ, RZ, R5 ;  /* 0x000000ffff0d7224 */ /* 0x000fe400078e0005 */
[----:B------:R-:W-:Y:S02]  /*17e60*/  IMAD.MOV.U32 R12, RZ, RZ, 0x3 ;  /* 0x00000003ff0c7424 */ /* 0x000fe400078e00ff */
[----:B------:R-:W-:-:S07]  /*17e70*/  IMAD.MOV.U32 R2, RZ, RZ, R14 ;  /* 0x000000ffff027224 */ /* 0x000fce00078e000e */
[----:B------:R-:W-:Y:S05]  /*17e80*/  WARPSYNC.COLLECTIVE R15, `(.L_x_1484) ;  /* 0x000000000f087348 */ /* 0x000fea0003c00000 */
[----:B------:R0:W1:Y:S02]  /*17e90*/  SHFL.IDX P6, R14, R13, R12, R11 ;  /* 0x0000000c0d0e7389 */ /* 0x00006400000c000b */
[----:B01----:R-:W-:Y:S01]  /*17ea0*/  ENDCOLLECTIVE ;  /* 0x000000000000791b */ /* 0x003fe20003800000 */
.L_x_1484:
        /* <DEDUP_REMOVED lines=13> */
.L_x_1485:
[----:B------:R-:W-:Y:S02]  /*17f80*/  IMAD.MOV.U32 R13, RZ, RZ, R5 ;  /* 0x000000ffff0d7224 */ /* 0x000fe400078e0005 */
[----:B------:R-:W-:Y:S02]  /*17f90*/  IMAD.MOV.U32 R12, RZ, RZ, 0x4 ;  /* 0x00000004ff0c7424 */ /* 0x000fe400078e00ff */
[----:B------:R-:W-:-:S07]  /*17fa0*/  IMAD.MOV.U32 R2, RZ, RZ, R14 ;  /* 0x000000ffff027224 */ /* 0x000fce00078e000e */
[----:B------:R-:W-:Y:S05]  /*17fb0*/  WARPSYNC.COLLECTIVE R15, `(.L_x_1486) ;  /* 0x000000000f087348 */ /* 0x000fea0003c00000 */
[----:B------:R0:W1:Y:S02]  /*17fc0*/  SHFL.IDX P6, R14, R13, R12, R11 ;  /* 0x0000000c0d0e7389 */ /* 0x00006400000c000b */
[----:B01----:R-:W-:Y:S01]  /*17fd0*/  ENDCOLLECTIVE ;  /* 0x000000000000791b */ /* 0x003fe20003800000 */
.L_x_1486:
        /* <DEDUP_REMOVED lines=13> */
.L_x_1487:
[----:B------:R-:W-:Y:S02]  /*180b0*/  IMAD.MOV.U32 R13, RZ, RZ, R5 ;  /* 0x000000ffff0d7224 */ /* 0x000fe400078e0005 */
[----:B------:R-:W-:Y:S02]  /*180c0*/  IMAD.MOV.U32 R12, RZ, RZ, 0x5 ;  /* 0x00000005ff0c7424 */ /* 0x000fe400078e00ff */
[----:B------:R-:W-:-:S07]  /*180d0*/  IMAD.MOV.U32 R2, RZ, RZ, R14 ;  /* 0x000000ffff027224 */ /* 0x000fce00078e000e */
[----:B------:R-:W-:Y:S05]  /*180e0*/  WARPSYNC.COLLECTIVE R15, `(.L_x_1488) ;  /* 0x000000000f087348 */ /* 0x000fea0003c00000 */
[----:B------:R0:W1:Y:S02]  /*180f0*/  SHFL.IDX P6, R14, R13, R12, R11 ;  /* 0x0000000c0d0e7389 */ /* 0x00006400000c000b */
[----:B01----:R-:W-:Y:S01]  /*18100*/  ENDCOLLECTIVE ;  /* 0x000000000000791b */ /* 0x003fe20003800000 */
.L_x_1488:
        /* <DEDUP_REMOVED lines=13> */
.L_x_1489:
[----:B------:R-:W-:Y:S01]  /*181e0*/  IMAD.MOV.U32 R2, RZ, RZ, R14 ;  /* 0x000000ffff027224 */ /* 0x000fe200078e000e */
[----:B------:R-:W-:Y:S06]  /*181f0*/  BRA `(.L_x_1490) ;  /* 0xffffffc000287947 */ /* 0x000fec000383ffff */
.L_x_1399:
[----:B0-----:R0:W2:Y:S02]  /*18200*/  SYNCS.PHASECHK.TRANS64.TRYWAIT P0, [R5+URZ+0x2a860], R2 ;  /* 0x02a86002050075a7 */ /* 0x0010a4000800017f */
[----:B--2---:R-:W-:Y:S05]  /*18210*/  @!P0 NANOSLEEP.SYNCS 0x989680 ;  /* 0x009896800000895d */ /* 0x004fea0003900000 */
[----:B------:R-:W2:Y:S02]  /*18220*/  @!P0 SYNCS.PHASECHK.TRANS64 P0, [R5+URZ+0x2a860], R2 ;  /* 0x02a86002050085a7 */ /* 0x000ea4000800007f */
[----:B--2---:R-:W-:Y:S05]  /*18230*/  @!P0 BRA `(.L_x_1399) ;  /* 0xfffffffc00f08947 */ /* 0x004fea000383ffff */
[----:B------:R-:W-:Y:S05]  /*18240*/  BRA `(.L_x_1491) ;  /* 0xffffffc000887947 */ /* 0x000fea000383ffff */
.L_x_1400:
        /* <DEDUP_REMOVED lines=8> */
.L_x_1493:
[----:B------:R-:W-:Y:S05]  /*182d0*/  BSYNC B1 ;  /* 0x0000000000017941 */ /* 0x000fea0003800000 */
.L_x_1492:
[----:B------:R-:W-:Y:S01]  /*182e0*/  IMAD.MOV.U32 R13, RZ, RZ, R17 ;  /* 0x000000ffff0d7224 */ /* 0x000fe200078e0011 */
[----:B------:R-:W-:Y:S01]  /*182f0*/  MOV R3, R14 ;  /* 0x0000000e00037202 */ /* 0x000fe20000000f00 */
[----:B------:R-:W-:Y:S02]  /*18300*/  IMAD.MOV.U32 R12, RZ, RZ, RZ ;  /* 0x000000ffff0c7224 */ /* 0x000fe400078e00ff */
[----:B------:R-:W-:Y:S02]  /*18310*/  IMAD.MOV.U32 R11, RZ, RZ, 0x181f ;  /* 0x0000181fff0b7424 */ /* 0x000fe400078e00ff */
[----:B------:R-:W-:Y:S02]  /*18320*/  IMAD.MOV.U32 R15, RZ, RZ, -0x1 ;  /* 0xffffffffff0f7424 */ /* 0x000fe400078e00ff */
[----:B------:R-:W-:-:S07]  /*18330*/  IMAD R4, R4, 0x2, R22 ;  /* 0x0000000204047824 */ /* 0x000fce00078e0216 */
[----:B------:R-:W-:Y:S05]  /*18340*/  WARPSYNC.COLLECTIVE R15, `(.L_x_1494) ;  /* 0x000000000f087348 */ /* 0x000fea0003c00000 */
[----:B------:R0:W1:Y:S02]  /*18350*/  SHFL.IDX P6, R14, R13, R12, R11 ;  /* 0x0000000c0d0e7389 */ /* 0x00006400000c000b */
[----:B01----:R-:W-:Y:S01]  /*18360*/  ENDCOLLECTIVE ;  /* 0x000000000000791b */ /* 0x003fe20003800000 */
.L_x_1494:
[----:B------:R-:W-:Y:S02]  /*18370*/  IMAD.MOV.U32 R13, RZ, RZ, R23 ;  /* 0x000000ffff0d7224 */ /* 0x000fe400078e0017 */
[----:B------:R-:W-:Y:S02]  /*18380*/  IMAD.MOV.U32 R12, RZ, RZ, 0x1 ;  /* 0x00000001ff0c7424 */ /* 0x000fe400078e00ff */
[----:B------:R-:W-:-:S07]  /*18390*/  IMAD.MOV.U32 R2, RZ, RZ, R14 ;  /* 0x000000ffff027224 */ /* 0x000fce00078e000e */
[----:B------:R-:W-:Y:S05]  /*183a0*/  WARPSYNC.COLLECTIVE R15, `(.L_x_1495) ;  /* 0x000000000f087348 */ /* 0x000fea0003c00000 */
[----:B------:R0:W1:Y:S02]  /*183b0*/  SHFL.IDX P6, R14, R13, R12, R11 ;  /* 0x0000000c0d0e7389 */ /* 0x00006400000c000b */
[----:B01----:R-:W-:Y:S01]  /*183c0*/  ENDCOLLECTIVE ;  /* 0x000000000000791b */ /* 0x003fe20003800000 */
.L_x_1495:
        /* <DEDUP_REMOVED lines=15> */
.L_x_1496:
[----:B------:R-:W-:Y:S02]  /*184c0*/  IMAD.MOV.U32 R13, RZ, RZ, R23 ;  /* 0x000000ffff0d7224 */ /* 0x000fe400078e0017 */
[----:B------:R-:W-:Y:S02]  /*184d0*/  IMAD.MOV.U32 R12, RZ, RZ, 0x2 ;  /* 0x00000002ff0c7424 */ /* 0x000fe400078e00ff */
[----:B------:R-:W-:-:S07]  /*184e0*/  IMAD.MOV.U32 R2, RZ, RZ, R14 ;  /* 0x000000ffff027224 */ /* 0x000fce00078e000e */
[----:B------:R-:W-:Y:S05]  /*184f0*/  WARPSYNC.COLLECTIVE R15, `(.L_x_1497) ;  /* 0x000000000f087348 */ /* 0x000fea0003c00000 */
[----:B------:R0:W1:Y:S02]  /*18500*/  SHFL.IDX P6, R14, R13, R12, R11 ;  /* 0x0000000c0d0e7389 */ /* 0x00006400000c000b */
[----:B01----:R-:W-:Y:S01]  /*18510*/  ENDCOLLECTIVE ;  /* 0x000000000000791b */ /* 0x003fe20003800000 */
.L_x_1497:
        /* <DEDUP_REMOVED lines=14> */
.L_x_1498:
[----:B------:R-:W-:Y:S02]  /*18600*/  IMAD.MOV.U32 R13, RZ, RZ, R23 ;  /* 0x000000ffff0d7224 */ /* 0x000fe400078e0017 */
[----:B------:R-:W-:Y:S02]  /*18610*/  IMAD.MOV.U32 R12, RZ, RZ, 0x3 ;  /* 0x00000003ff0c7424 */ /* 0x000fe400078e00ff */
[----:B------:R-:W-:-:S07]  /*18620*/  IMAD.MOV.U32 R2, RZ, RZ, R14 ;  /* 0x000000ffff027224 */ /* 0x000fce00078e000e */
[----:B------:R-:W-:Y:S05]  /*18630*/  WARPSYNC.COLLECTIVE R15, `(.L_x_1499) ;  /* 0x000000000f087348 */ /* 0x000fea0003c00000 */
[----:B------:R0:W1:Y:S02]  /*18640*/  SHFL.IDX P6, R14, R13, R12, R11 ;  /* 0x0000000c0d0e7389 */ /* 0x00006400000c000b */
[----:B01----:R-:W-:Y:S01]  /*18650*/  ENDCOLLECTIVE ;  /* 0x000000000000791b */ /* 0x003fe20003800000 */
.L_x_1499:
        /* <DEDUP_REMOVED lines=14> */
.L_x_1500:
[----:B------:R-:W-:Y:S02]  /*18740*/  IMAD.MOV.U32 R13, RZ, RZ, R23 ;  /* 0x000000ffff0d7224 */ /* 0x000fe400078e0017 */
[----:B------:R-:W-:Y:S02]  /*18750*/  IMAD.MOV.U32 R12, RZ, RZ, 0x4 ;  /* 0x00000004ff0c7424 */ /* 0x000fe400078e00ff */
[----:B------:R-:W-:-:S07]  /*18760*/  IMAD.MOV.U32 R2, RZ, RZ, R14 ;  /* 0x000000ffff027224 */ /* 0x000fce00078e000e */
[----:B------:R-:W-:Y:S05]  /*18770*/  WARPSYNC.COLLECTIVE R15, `(.L_x_1501) ;  /* 0x000000000f087348 */ /* 0x000fea0003c00000 */
[----:B------:R0:W1:Y:S02]  /*18780*/  SHFL.IDX P6, R14, R13, R12, R11 ;  /* 0x0000000c0d0e7389 */ /* 0x00006400000c000b */
[----:B01----:R-:W-:Y:S01]  /*18790*/  ENDCOLLECTIVE ;  /* 0x000000000000791b */ /* 0x003fe20003800000 */
.L_x_1501:
        /* <DEDUP_REMOVED lines=14> */
.L_x_1502:
[----:B------:R-:W-:Y:S02]  /*18880*/  IMAD.MOV.U32 R13, RZ, RZ, R23 ;  /* 0x000000ffff0d7224 */ /* 0x000fe400078e0017 */
[----:B------:R-:W-:Y:S02]  /*18890*/  IMAD.MOV.U32 R12, RZ, RZ, 0x5 ;  /* 0x00000005ff0c7424 */ /* 0x000fe400078e00ff */
[----:B------:R-:W-:-:S07]  /*188a0*/  IMAD.MOV.U32 R2, RZ, RZ, R14 ;  /* 0x000000ffff027224 */ /* 0x000fce00078e000e */
[----:B------:R-:W-:Y:S05]  /*188b0*/  WARPSYNC.COLLECTIVE R15, `(.L_x_1503) ;  /* 0x000000000f087348 */ /* 0x000fea0003c00000 */
[----:B------:R0:W1:Y:S02]  /*188c0*/  SHFL.IDX P6, R14, R13, R12, R11 ;  /* 0x0000000c0d0e7389 */ /* 0x00006400000c000b */
[----:B01----:R-:W-:Y:S01]  /*188d0*/  ENDCOLLECTIVE ;  /* 0x000000000000791b */ /* 0x003fe20003800000 */
.L_x_1503:
        /* <DEDUP_REMOVED lines=13> */
.L_x_1504:
[----:B------:R-:W-:Y:S01]  /*189b0*/  @!PT LDS RZ, [RZ] ;  /* 0x00000000fffff984 */ /* 0x000fe20000000800 */
[----:B------:R-:W-:Y:S01]  /*189c0*/  @!PT LDS RZ, [RZ] ;  /* 0x00000000fffff984 */ /* 0x000fe20000000800 */
[----:B------:R-:W-:Y:S01]  /*189d0*/  @!PT LDS RZ, [RZ] ;  /* 0x00000000fffff984 */ /* 0x000fe20000000800 */
[----:B------:R0:W-:Y:S02]  /*189e0*/  LDGSTS.E.BYPASS.LTC128B.128 [R4+0x5400], desc[UR36][R2.64+0x80], !P2 ;  /* 0x0540008002047fae */ /* 0x0001e4000d101d64 */
[----:B0-----:R-:W-:Y:S01]  /*189f0*/  IMAD.MOV.U32 R2, RZ, RZ, R14 ;  /* 0x000000ffff027224 */ /* 0x001fe200078e000e */
[----:B------:R-:W-:Y:S06]  /*18a00*/  BRA `(.L_x_1505) ;  /* 0xffffffbc00747947 */ /* 0x000fec000383ffff */
.L_x_1408:
[----:B0-----:R0:W1:Y:S02]  /*18a10*/  SYNCS.PHASECHK.TRANS64.TRYWAIT P0, [R0+URZ+0x2a860], R3 ;  /* 0x02a86003000075a7 */ /* 0x001064000800017f */
[----:B-1----:R-:W-:Y:S05]  /*18a20*/  @!P0 NANOSLEEP.SYNCS 0x989680 ;  /* 0x009896800000895d */ /* 0x002fea0003900000 */
[----:B------:R-:W1:Y:S02]  /*18a30*/  @!P0 SYNCS.PHASECHK.TRANS64 P0, [R0+URZ+0x2a860], R3 ;  /* 0x02a86003000085a7 */ /* 0x000e64000800007f */
[----:B-1----:R-:W-:Y:S05]  /*18a40*/  @!P0 BRA `(.L_x_1408) ;  /* 0xfffffffc00f08947 */ /* 0x002fea000383ffff */
[----:B------:R-:W-:Y:S05]  /*18a50*/  BRA `(.L_x_1506) ;  /* 0xffffffc000947947 */ /* 0x000fea000383ffff */
.L_x_1409:
        /* <DEDUP_REMOVED lines=8> */
.L_x_1508:
[----:B------:R-:W-:Y:S05]  /*18ae0*/  BSYNC B0 ;  /* 0x0000000000007941 */ /* 0x000fea0003800000 */
.L_x_1507:
[----:B------:R-:W0:Y:S01]  /*18af0*/  S2R R4, SR_TID.X ;  /* 0x0000000000047919 */ /* 0x000e220000002100 */
[----:B------:R-:W-:Y:S01]  /*18b00*/  IMAD.MOV.U32 R13, RZ, RZ, R17 ;  /* 0x000000ffff0d7224 */ /* 0x000fe200078e0011 */
[C---:B------:R-:W-:Y:S01]  /*18b10*/  LOP3.LUT R2, R28.reuse, 0x1, RZ, 0xc0, !PT ;  /* 0x000000011c027812 */ /* 0x040fe200078ec0ff */
[----:B------:R-:W-:Y:S01]  /*18b20*/  IMAD.MOV.U32 R12, RZ, RZ, RZ ;  /* 0x000000ffff0c7224 */ /* 0x000fe200078e00ff */
[----:B------:R-:W-:Y:S01]  /*18b30*/  LOP3.LUT P0, RZ, R28, 0x2, RZ, 0xc0, !PT ;  /* 0x000000021cff7812 */ /* 0x000fe2000780c0ff */
[----:B------:R-:W-:Y:S01]  /*18b40*/  IMAD.MOV.U32 R11, RZ, RZ, 0x181f ;  /* 0x0000181fff0b7424 */ /* 0x000fe200078e00ff */
[----:B------:R-:W-:Y:S01]  /*18b50*/  ISETP.NE.U32.AND P1, PT, R2, 0x1, PT ;  /* 0x000000010200780c */ /* 0x000fe20003f25070 */
[----:B------:R-:W-:Y:S01]  /*18b60*/  IMAD.MOV.U32 R15, RZ, RZ, -0x1 ;  /* 0xffffffffff0f7424 */ /* 0x000fe200078e00ff */
[C---:B------:R-:W-:Y:S01]  /*18b70*/  ISETP.LT.OR P4, PT, R6.reuse, 0x1, !P0 ;  /* 0x000000010600780c */ /* 0x040fe20004781670 */
[----:B------:R-:W-:Y:S01]  /*18b80*/  IMAD.MOV.U32 R3, RZ, RZ, R14 ;  /* 0x000000ffff037224 */ /* 0x000fe200078e000e */
[----:B------:R-:W-:-:S13]  /*18b90*/  ISETP.LT.OR P3, PT, R6, 0x1, P1 ;  /* 0x000000010600780c */ /* 0x000fda0000f61670 */
[----:B0-----:R-:W-:Y:S05]  /*18ba0*/  WARPSYNC.COLLECTIVE R15, `(.L_x_1509) ;  /* 0x000000000f087348 */ /* 0x001fea0003c00000 */
[----:B------:R1:W2:Y:S02]  /*18bb0*/  SHFL.IDX P6, R14, R13, R12, R11 ;  /* 0x0000000c0d0e7389 */ /* 0x0002a400000c000b */
[----:B012---:R-:W-:Y:S01]  /*18bc0*/  ENDCOLLECTIVE ;  /* 0x000000000000791b */ /* 0x007fe20003800000 */
.L_x_1509:
        /* <DEDUP_REMOVED lines=10> */
.L_x_1510:
        /* <DEDUP_REMOVED lines=13> */
.L_x_1511:
[----:B------:R-:W-:Y:S02]  /*18d40*/  IMAD.MOV.U32 R13, RZ, RZ, R23 ;  /* 0x000000ffff0d7224 */ /* 0x000fe400078e0017 */
[----:B------:R-:W-:Y:S01]  /*18d50*/  IMAD.MOV.U32 R12, RZ, RZ, 0x2 ;  /* 0x00000002ff0c7424 */ /* 0x000fe200078e00ff */
[----:B------:R-:W-:-:S13]  /*18d60*/  IADD3 R2, P2, R14, R5, RZ ;  /* 0x000000050e027210 */ /* 0x000fda0007f5e0ff */
[----:B------:R-:W-:Y:S05]  /*18d70*/  WARPSYNC.COLLECTIVE R15, `(.L_x_1512) ;  /* 0x000000000f087348 */ /* 0x000fea0003c00000 */
[----:B------:R0:W1:Y:S02]  /*18d80*/  SHFL.IDX P6, R14, R13, R12, R11 ;  /* 0x0000000c0d0e7389 */ /* 0x00006400000c000b */
[----:B01----:R-:W-:Y:S01]  /*18d90*/  ENDCOLLECTIVE ;  /* 0x000000000000791b */ /* 0x003fe20003800000 */
.L_x_1512:
        /* <DEDUP_REMOVED lines=13> */
.L_x_1513:
[----:B------:R-:W-:Y:S02]  /*18e70*/  IMAD.MOV.U32 R13, RZ, RZ, R23 ;  /* 0x000000ffff0d7224 */ /* 0x000fe400078e0017 */
[----:B------:R-:W-:Y:S02]  /*18e80*/  IMAD.MOV.U32 R12, RZ, RZ, 0x3 ;  /* 0x00000003ff0c7424 */ /* 0x000fe400078e00ff */
[----:B------:R-:W-:-:S07]  /*18e90*/  IMAD.MOV.U32 R10, RZ, RZ, R14 ;  /* 0x000000ffff0a7224 */ /* 0x000fce00078e000e */
[----:B------:R-:W-:Y:S05]  /*18ea0*/  WARPSYNC.COLLECTIVE R15, `(.L_x_1514) ;  /* 0x000000000f087348 */ /* 0x000fea0003c00000 */
[----:B------:R0:W1:Y:S02]  /*18eb0*/  SHFL.IDX P6, R14, R13, R12, R11 ;  /* 0x0000000c0d0e7389 */ /* 0x00006400000c000b */
[----:B01----:R-:W-:Y:S01]  /*18ec0*/  ENDCOLLECTIVE ;  /* 0x000000000000791b */ /* 0x003fe20003800000 */
.L_x_1514:
[----:B------:R-:W-:-:S05]  /*18ed0*/  IADD3 R2, P2, R10, R5, RZ ;  /* 0x000000050a027210 */ /* 0x000fca0007f5e0ff */
[----:B------:R-:W-:-:S05]  /*18ee0*/  IMAD.X R3, RZ, RZ, R7, P2 ;  /* 0x000000ffff037224 */ /* 0x000fca00010e0607 */
[----:B------:R-:W-:Y:S01]  /*18ef0*/  @!PT LDS RZ, [RZ] ;  /* 0x00000000fffff984 */ /* 0x000fe20000000800 */
[----:B------:R-:W-:Y:S01]  /*18f00*/  @!PT LDS RZ, [RZ] ;  /* 0x00000000fffff984 */ /* 0x000fe20000000800 */
[----:B------:R-:W-:Y:S01]  /*18f10*/  @!PT LDS RZ, [RZ] ;  /* 0x00000000fffff984 */ /* 0x000fe20000000800 */
[----:B------:R0:W-:Y:S01]  /*18f20*/  LDGSTS.E.BYPASS.LTC128B.128 [R4+0x1400], desc[UR36][R2.64], !P3 ;  /* 0x0140000002047fae */ /* 0x0001e2000d901d64 */
[----:B------:R-:W-:Y:S01]  /*18f30*/  IMAD.MOV.U32 R13, RZ, RZ, R17 ;  /* 0x000000ffff0d7224 */ /* 0x000fe200078e0011 */
[C---:B------:R-:W-:Y:S02]  /*18f40*/  ISETP.LT.OR P3, PT, R6.reuse, 0x31, P1 ;  /* 0x000000310600780c */ /* 0x040fe40000f61670 */
[----:B------:R0:W-:Y:S01]  /*18f50*/  LDGSTS.E.BYPASS.LTC128B.128 [R4+0x4400], desc[UR36][R2.64+0x80], !P4 ;  /* 0x0440008002047fae */ /* 0x0001e2000e101d64 */
[----:B------:R-:W-:Y:S01]  /*18f60*/  ISETP.LT.OR P4, PT, R6, 0x31, !P0 ;  /* 0x000000310600780c */ /* 0x000fe20004781670 */
[----:B------:R-:W-:-:S12]  /*18f70*/  IMAD.MOV.U32 R8, RZ, RZ, R14 ;  /* 0x000000ffff087224 */ /* 0x000fd800078e000e */
[----:B0-----:R-:W-:Y:S05]  /*18f80*/  WARPSYNC.COLLECTIVE R15, `(.L_x_1515) ;  /* 0x000000000f087348 */ /* 0x001fea0003c00000 */
[----:B------:R1:W2:Y:S02]  /*18f90*/  SHFL.IDX P6, R14, R13, R12, R11 ;  /* 0x0000000c0d0e7389 */ /* 0x0002a400000c000b */
[----:B012---:R-:W-:Y:S01]  /*18fa0*/  ENDCOLLECTIVE ;  /* 0x000000000000791b */ /* 0x007fe20003800000 */
.L_x_1515:
[----:B------:R-:W-:Y:S02]  /*18fb0*/  IMAD.MOV.U32 R13, RZ, RZ, R23 ;  /* 0x000000ffff0d7224 */ /* 0x000fe400078e0017 */
[----:B------:R-:W-:Y:S01]  /*18fc0*/  IMAD.MOV.U32 R12, RZ, RZ, 0x4 ;  /* 0x00000004ff0c7424 */ /* 0x000fe200078e00ff */
[----:B------:R-:W-:-:S13]  /*18fd0*/  IADD3 R2, P2, R14, R5, RZ ;  /* 0x000000050e027210 */ /* 0x000fda0007f5e0ff */
[----:B------:R-:W-:Y:S05]  /*18fe0*/  WARPSYNC.COLLECTIVE R15, `(.L_x_1516) ;  /* 0x000000000f087348 */ /* 0x000fea0003c00000 */
[----:B------:R0:W1:Y:S02]  /*18ff0*/  SHFL.IDX P6, R14, R13, R12, R11 ;  /* 0x0000000c0d0e7389 */ /* 0x00006400000c000b */
[----:B01----:R-:W-:Y:S01]  /*19000*/  ENDCOLLECTIVE ;  /* 0x000000000000791b */ /* 0x003fe20003800000 */
.L_x_1516:
        /* <DEDUP_REMOVED lines=13> */
.L_x_1517:
[----:B------:R-:W-:Y:S02]  /*190e0*/  IMAD.MOV.U32 R13, RZ, RZ, R23 ;  /* 0x000000ffff0d7224 */ /* 0x000fe400078e0017 */
[----:B------:R-:W-:Y:S02]  /*190f0*/  IMAD.MOV.U32 R12, RZ, RZ, 0x5 ;  /* 0x00000005ff0c7424 */ /* 0x000fe400078e00ff */
[----:B------:R-:W-:-:S07]  /*19100*/  IMAD.MOV.U32 R10, RZ, RZ, R14 ;  /* 0x000000ffff0a7224 */ /* 0x000fce00078e000e */
[----:B------:R-:W-:Y:S05]  /*19110*/  WARPSYNC.COLLECTIVE R15, `(.L_x_1518) ;  /* 0x000000000f087348 */ /* 0x000fea0003c00000 */
[----:B------:R0:W1:Y:S02]  /*19120*/  SHFL.IDX P6, R14, R13, R12, R11 ;  /* 0x0000000c0d0e7389 */ /* 0x00006400000c000b */
[----:B01----:R-:W-:Y:S01]  /*19130*/  ENDCOLLECTIVE ;  /* 0x000000000000791b */ /* 0x003fe20003800000 */
.L_x_1518:
        /* <DEDUP_REMOVED lines=12> */
.L_x_1519:
[----:B------:R-:W-:Y:S05]  /*19200*/  BRA `(.L_x_1520) ;  /* 0xffffffbc00907947 */ /* 0x000fea000383ffff */
.L_x_1414:
        /* <DEDUP_REMOVED lines=8> */
.L_x_1522:
[----:B------:R-:W-:Y:S05]  /*19290*/  BSYNC B0 ;  /* 0x0000000000007941 */ /* 0x000fea0003800000 */
.L_x_1521:
[----:B------:R-:W-:Y:S02]  /*192a0*/  IMAD.MOV.U32 R13, RZ, RZ, R16 ;  /* 0x000000ffff0d7224 */ /* 0x000fe400078e0010 */
[----:B------:R-:W-:Y:S02]  /*192b0*/  IMAD.MOV.U32 R12, RZ, RZ, 0x1 ;  /* 0x00000001ff0c7424 */ /* 0x000fe400078e00ff */
[----:B------:R-:W-:Y:S02]  /*192c0*/  IMAD.MOV.U32 R11, RZ, RZ, 0x1f ;  /* 0x0000001fff0b7424 */ /* 0x000fe400078e00ff */
[----:B------:R-:W-:Y:S02]  /*192d0*/  IMAD.MOV.U32 R15, RZ, RZ, -0x1 ;  /* 0xffffffffff0f7424 */ /* 0x000fe400078e00ff */
[----:B------:R-:W-:Y:S02]  /*192e0*/  IMAD.IADD R5, R19, 0x1, R8 ;  /* 0x0000000113057824 */ /* 0x000fe400078e0208 */
[----:B------:R-:W-:-:S07]  /*192f0*/  IMAD.MOV.U32 R0, RZ, RZ, R14 ;  /* 0x000000ffff007224 */ /* 0x000fce00078e000e */
[----:B------:R-:W-:Y:S05]  /*19300*/  WARPSYNC.COLLECTIVE R15, `(.L_x_1523) ;  /* 0x000000000f087348 */ /* 0x000fea0003c00000 */
[----:B------:R0:W1:Y:S02]  /*19310*/  SHFL.IDX P6, R14, R13, R12, R11 ;  /* 0x0000000c0d0e7389 */ /* 0x00006400000c000b */
[----:B01----:R-:W-:Y:S01]  /*19320*/  ENDCOLLECTIVE ;  /* 0x000000000000791b */ /* 0x003fe20003800000 */
.L_x_1523:
[----:B------:R-:W-:Y:S02]  /*19330*/  ULDC UR4, c[0x0][0xc3c] ;  /* 0x00030f0000047ab9 */ /* 0x000fe40000000800 */
[----:B------:R-:W-:-:S13]  /*19340*/  ISETP.GE.OR P1, PT, R5, UR4, !P0 ;  /* 0x0000000405007c0c */ /* 0x000fda000c726670 */
[----:B------:R-:W0:Y:S01]  /*19350*/  @!P1 LDC.64 R2, c[0x0][0xc80] ;  /* 0x00032000ff029b82 */ /* 0x000e220000000a00 */
[----:B------:R-:W-:Y:S02]  /*19360*/  IMAD.MOV.U32 R11, RZ, RZ, RZ ;  /* 0x000000ffff0b7224 */ /* 0x000fe400078e00ff */
[----:B------:R-:W-:Y:S02]  /*19370*/  IMAD.MOV.U32 R4, RZ, RZ, R14 ;  /* 0x000000ffff047224 */ /* 0x000fe400078e000e */
[----:B0-----:R-:W-:-:S06]  /*19380*/  @!P1 IMAD.WIDE R2, R5, 0x4, R2 ;  /* 0x0000000405029825 */ /* 0x001fcc00078e0202 */
[----:B------:R-:W2:Y:S01]  /*19390*/  @!P1 LDG.E R2, desc[UR36][R2.64] ;  /* 0x0000002402029981 */ /* 0x000ea2000c1e1900 */
[----:B------:R-:W-:Y:S01]  /*193a0*/  IMAD.MOV.U32 R5, RZ, RZ, RZ ;  /* 0x000000ffff057224 */ /* 0x000fe200078e00ff */
[C---:B------:R-:W-:Y:S02]  /*193b0*/  ISETP.GE.U32.AND P2, PT, R8.reuse, 0x2, PT ;  /* 0x000000020800780c */ /* 0x040fe40003f46070 */
[C---:B------:R-:W-:Y:S02]  /*193c0*/  ISETP.GE.U32.AND P3, PT, R8.reuse, 0x4, PT ;  /* 0x000000040800780c */ /* 0x040fe40003f66070 */
[C---:B------:R-:W-:Y:S02]  /*193d0*/  ISETP.GE.U32.AND P4, PT, R8.reuse, 0x8, PT ;  /* 0x000000080800780c */ /* 0x040fe40003f86070 */
[C---:B------:R-:W-:Y:S01]  /*193e0*/  ISETP.GE.U32.AND P5, PT, R8.reuse, 0x10, PT ;  /* 0x000000100800780c */ /* 0x040fe20003fa6070 */
[----:B--2---:R-:W-:Y:S01]  /*193f0*/  @!P1 IMAD.MOV.U32 R5, RZ, RZ, R2 ;  /* 0x000000ffff059224 */ /* 0x004fe200078e0002 */
[----:B------:R-:W-:-:S03]  /*19400*/  ISETP.NE.AND P1, PT, R8, RZ, PT ;  /* 0x000000ff0800720c */ /* 0x000fc60003f25270 */
[----:B------:R-:W-:-:S10]  /*19410*/  IMAD.MOV.U32 R13, RZ, RZ, R5 ;  /* 0x000000ffff0d7224 */ /* 0x000fd400078e0005 */
[----:B------:R-:W-:Y:S05]  /*19420*/  WARPSYNC.COLLECTIVE R15, `(.L_x_1524) ;  /* 0x000000000f087348 */ /* 0x000fea0003c00000 */
[----:B------:R0:W1:Y:S02]  /*19430*/  SHFL.UP P6, R14, R13, R12, R11 ;  /* 0x0400000c0d0e7389 */ /* 0x00006400000c000b */
[----:B01----:R-:W-:Y:S01]  /*19440*/  ENDCOLLECTIVE ;  /* 0x000000000000791b */ /* 0x003fe20003800000 */
.L_x_1524:
[----:B------:R-:W-:Y:S01]  /*19450*/  IMAD.MOV.U32 R12, RZ, RZ, 0x2 ;  /* 0x00000002ff0c7424 */ /* 0x000fe200078e00ff */
[----:B------:R-:W-:-:S05]  /*19460*/  SEL R6, R14, RZ, P1 ;  /* 0x000000ff0e067207 */ /* 0x000fca0000800000 */
[----:B------:R-:W-:-:S04]  /*19470*/  IMAD.IADD R6, R5, 0x1, R6 ;  /* 0x0000000105067824 */ /* 0x000fc800078e0206 */
[----:B------:R-:W-:-:S07]  /*19480*/  IMAD.MOV.U32 R13, RZ, RZ, R6 ;  /* 0x000000ffff0d7224 */ /* 0x000fce00078e0006 */
[----:B------:R-:W-:Y:S05]  /*19490*/  WARPSYNC.COLLECTIVE R15, `(.L_x_1525) ;  /* 0x000000000f087348 */ /* 0x000fea0003c00000 */
[----:B------:R0:W1:Y:S02]  /*194a0*/  SHFL.UP P6, R14, R13, R12, R11 ;  /* 0x0400000c0d0e7389 */ /* 0x00006400000c000b */
[----:B01----:R-:W-:Y:S01]  /*194b0*/  ENDCOLLECTIVE ;  /* 0x000000000000791b */ /* 0x003fe20003800000 */
.L_x_1525:
[----:B------:R-:W-:Y:S02]  /*194c0*/  MOV R12, 0x4 ;  /* 0x00000004000c7802 */ /* 0x000fe40000000f00 */
[----:B------:R-:W-:-:S05]  /*194d0*/  SEL R7, R14, RZ, P2 ;  /* 0x000000ff0e077207 */ /* 0x000fca0001000000 */
[----:B------:R-:W-:-:S04]  /*194e0*/  IMAD.IADD R7, R6, 0x1, R7 ;  /* 0x0000000106077824 */ /* 0x000fc800078e0207 */
[----:B------:R-:W-:-:S07]  /*194f0*/  IMAD.MOV.U32 R13, RZ, RZ, R7 ;  /* 0x000000ffff0d7224 */ /* 0x000fce00078e0007 */
[----:B------:R-:W-:Y:S05]  /*19500*/  WARPSYNC.COLLECTIVE R15, `(.L_x_1526) ;  /* 0x000000000f087348 */ /* 0x000fea0003c00000 */
[----:B------:R0:W1:Y:S02]  /*19510*/  SHFL.UP P6, R14, R13, R12, R11 ;  /* 0x0400000c0d0e7389 */ /* 0x00006400000c000b */
[----:B01----:R-:W-:Y:S01]  /*19520*/  ENDCOLLECTIVE ;  /* 0x000000000000791b */ /* 0x003fe20003800000 */
.L_x_1526:
[----:B------:R-:W-:Y:S01]  /*19530*/  IMAD.MOV.U32 R12, RZ, RZ, 0x8 ;  /* 0x00000008ff0c7424 */ /* 0x000fe200078e00ff */
[----:B------:R-:W-:-:S05]  /*19540*/  SEL R2, R14, RZ, P3 ;  /* 0x000000ff0e027207 */ /* 0x000fca0001800000 */
[----:B------:R-:W-:-:S04]  /*19550*/  IMAD.IADD R2, R7, 0x1, R2 ;  /* 0x0000000107027824 */ /* 0x000fc800078e0202 */
[----:B------:R-:W-:-:S07]  /*19560*/  IMAD.MOV.U32 R13, RZ, RZ, R2 ;  /* 0x000000ffff0d7224 */ /* 0x000fce00078e0002 */
[----:B------:R-:W-:Y:S05]  /*19570*/  WARPSYNC.COLLECTIVE R15, `(.L_x_1527) ;  /* 0x000000000f087348 */ /* 0x000fea0003c00000 */
[----:B------:R0:W1:Y:S02]  /*19580*/  SHFL.UP P6, R14, R13, R12, R11 ;  /* 0x0400000c0d0e7389 */ /* 0x00006400000c000b */
[----:B01----:R-:W-:Y:S01]  /*19590*/  ENDCOLLECTIVE ;  /* 0x000000000000791b */ /* 0x003fe20003800000 */
.L_x_1527:
[----:B------:R-:W-:Y:S01]  /*195a0*/  IMAD.MOV.U32 R12, RZ, RZ, 0x10 ;  /* 0x00000010ff0c7424 */ /* 0x000fe200078e00ff */
[----:B------:R-:W-:-:S05]  /*195b0*/  SEL R3, R14, RZ, P4 ;  /* 0x000000ff0e037207 */ /* 0x000fca0002000000 */
[----:B------:R-:W-:-:S04]  /*195c0*/  IMAD.IADD R3, R2, 0x1, R3 ;  /* 0x0000000102037824 */ /* 0x000fc800078e0203 */
[----:B------:R-:W-:-:S07]  /*195d0*/  IMAD.MOV.U32 R13, RZ, RZ, R3 ;  /* 0x000000ffff0d7224 */ /* 0x000fce00078e0003 */
[----:B------:R-:W-:Y:S05]  /*195e0*/  WARPSYNC.COLLECTIVE R15, `(.L_x_1528) ;  /* 0x000000000f087348 */ /* 0x000fea0003c00000 */
[----:B------:R0:W1:Y:S02]  /*195f0*/  SHFL.UP P6, R14, R13, R12, R11 ;  /* 0x0400000c0d0e7389 */ /* 0x00006400000c000b */
[----:B01----:R-:W-:Y:S01]  /*19600*/  ENDCOLLECTIVE ;  /* 0x000000000000791b */ /* 0x003fe20003800000 */
.L_x_1528:
[----:B------:R-:W-:Y:S02]  /*19610*/  IMAD.MOV.U32 R12, RZ, RZ, 0x1f ;  /* 0x0000001fff0c7424 */ /* 0x000fe400078e00ff */
[----:B------:R-:W-:Y:S01]  /*19620*/  IMAD.MOV.U32 R11, RZ, RZ, 0x1f ;  /* 0x0000001fff0b7424 */ /* 0x000fe200078e00ff */
[----:B------:R-:W-:-:S05]  /*19630*/  SEL R6, R14, RZ, P5 ;  /* 0x000000ff0e067207 */ /* 0x000fca0002800000 */
[----:B------:R-:W-:-:S04]  /*19640*/  IMAD.IADD R6, R3, 0x1, R6 ;  /* 0x0000000103067824 */ /* 0x000fc800078e0206 */
[----:B------:R-:W-:-:S07]  /*19650*/  IMAD.MOV.U32 R13, RZ, RZ, R6 ;  /* 0x000000ffff0d7224 */ /* 0x000fce00078e0006 */
[----:B------:R-:W-:Y:S05]  /*19660*/  WARPSYNC.COLLECTIVE R15, `(.L_x_1529) ;  /* 0x000000000f087348 */ /* 0x000fea0003c00000 */
[----:B------:R0:W1:Y:S02]  /*19670*/  SHFL.IDX P6, R14, R13, R12, R11 ;  /* 0x0000000c0d0e7389 */ /* 0x00006400000c000b */
[----:B01----:R-:W-:Y:S01]  /*19680*/  ENDCOLLECTIVE ;  /* 0x000000000000791b */ /* 0x003fe20003800000 */
.L_x_1529:
[----:B------:R-:W-:Y:S05]  /*19690*/  BRA `(.L_x_1530) ;  /* 0xffffffbc00a07947 */ /* 0x000fea000383ffff */
.L_x_1419:
[----:B------:R-:W-:Y:S01]  /*196a0*/  BSSY B0, `(.L_x_1531) ;  /* 0x0000008000007945 */ /* 0x000fe20003800000 */
[----:B-----5:R-:W-:Y:S02]  /*196b0*/  IMAD.MOV.U32 R13, RZ, RZ, R5 ;  /* 0x000000ffff0d7224 */ /* 0x020fe400078e0005 */
[----:B------:R-:W-:Y:S02]  /*196c0*/  IMAD.MOV.U32 R12, RZ, RZ, 0x1 ;  /* 0x00000001ff0c7424 */ /* 0x000fe400078e00ff */
[----:B------:R-:W-:Y:S02]  /*196d0*/  IMAD.MOV.U32 R11, RZ, RZ, RZ ;  /* 0x000000ffff0b7224 */ /* 0x000fe400078e00ff */
[----:B------:R-:W-:-:S07]  /*196e0*/  IMAD.MOV.U32 R15, RZ, RZ, -0x1 ;  /* 0xffffffffff0f7424 */ /* 0x000fce00078e00ff */
[----:B012---:R-:W-:Y:S05]  /*196f0*/  WARPSYNC.COLLECTIVE R15, `(.L_x_1532) ;  /* 0x000000000f087348 */ /* 0x007fea0003c00000 */
[----:B------:R3:W4:Y:S02]  /*19700*/  SHFL.UP P6, R14, R13, R12, R11 ;  /* 0x0400000c0d0e7389 */ /* 0x00072400000c000b */
[----:B01234-:R-:W-:Y:S01]  /*19710*/  ENDCOLLECTIVE ;  /* 0x000000000000791b */ /* 0x01ffe20003800000 */
.L_x_1532:
[----:B------:R-:W-:Y:S05]  /*19720*/  BSYNC B0 ;  /* 0x0000000000007941 */ /* 0x000fea0003800000 */
.L_x_1531:
[----:B------:R-:W-:Y:S01]  /*19730*/  SEL R14, R14, RZ, P1 ;  /* 0x000000ff0e0e7207 */ /* 0x000fe20000800000 */
[----:B------:R-:W-:Y:S02]  /*19740*/  IMAD.MOV.U32 R12, RZ, RZ, 0x2 ;  /* 0x00000002ff0c7424 */ /* 0x000fe400078e00ff */
[----:B------:R-:W-:Y:S02]  /*19750*/  IMAD.MOV.U32 R11, RZ, RZ, RZ ;  /* 0x000000ffff0b7224 */ /* 0x000fe400078e00ff */
[----:B------:R-:W-:Y:S02]  /*19760*/  IMAD.IADD R13, R5, 0x1, R14 ;  /* 0x00000001050d7824 */ /* 0x000fe400078e020e */
[----:B------:R-:W-:-:S07]  /*19770*/  IMAD.MOV.U32 R15, RZ, RZ, -0x1 ;  /* 0xffffffffff0f7424 */ /* 0x000fce00078e00ff */
[----:B------:R-:W-:Y:S05]  /*19780*/  WARPSYNC.COLLECTIVE R15, `(.L_x_1533) ;  /* 0x000000000f087348 */ /* 0x000fea0003c00000 */
[----:B------:R0:W1:Y:S02]  /*19790*/  SHFL.UP P6, R14, R13, R12, R11 ;  /* 0x0400000c0d0e7389 */ /* 0x00006400000c000b */
[----:B01----:R-:W-:Y:S01]  /*197a0*/  ENDCOLLECTIVE ;  /* 0x000000000000791b */ /* 0x003fe20003800000 */
.L_x_1533:
[----:B------:R-:W-:Y:S01]  /*197b0*/  IMAD.MOV.U32 R12, RZ, RZ, 0x4 ;  /* 0x00000004ff0c7424 */ /* 0x000fe200078e00ff */
[----:B------:R-:W-:-:S05]  /*197c0*/  SEL R2, R14, RZ, P2 ;  /* 0x000000ff0e027207 */ /* 0x000fca0001000000 */
[----:B------:R-:W-:-:S04]  /*197d0*/  IMAD.IADD R2, R13, 0x1, R2 ;  /* 0x000000010d027824 */ /* 0x000fc800078e0202 */
[----:B------:R-:W-:-:S07]  /*197e0*/  IMAD.MOV.U32 R13, RZ, RZ, R2 ;  /* 0x000000ffff0d7224 */ /* 0x000fce00078e0002 */
[----:B------:R-:W-:Y:S05]  /*197f0*/  WARPSYNC.COLLECTIVE R15, `(.L_x_1534) ;  /* 0x000000000f087348 */ /* 0x000fea0003c00000 */
[----:B------:R0:W1:Y:S02]  /*19800*/  SHFL.UP P6, R14, R13, R12, R11 ;  /* 0x0400000c0d0e7389 */ /* 0x00006400000c000b */
[----:B01----:R-:W-:Y:S01]  /*19810*/  ENDCOLLECTIVE ;  /* 0x000000000000791b */ /* 0x003fe20003800000 */
.L_x_1534:
[----:B------:R-:W-:Y:S01]  /*19820*/  IMAD.MOV.U32 R12, RZ, RZ, 0x8 ;  /* 0x00000008ff0c7424 */ /* 0x000fe200078e00ff */
[----:B------:R-:W-:-:S05]  /*19830*/  SEL R3, R14, RZ, P3 ;  /* 0x000000ff0e037207 */ /* 0x000fca0001800000 */
[----:B------:R-:W-:-:S04]  /*19840*/  IMAD.IADD R3, R2, 0x1, R3 ;  /* 0x0000000102037824 */ /* 0x000fc800078e0203 */
[----:B------:R-:W-:-:S07]  /*19850*/  IMAD.MOV.U32 R13, RZ, RZ, R3 ;  /* 0x000000ffff0d7224 */ /* 0x000fce00078e0003 */
[----:B------:R-:W-:Y:S05]  /*19860*/  WARPSYNC.COLLECTIVE R15, `(.L_x_1535) ;  /* 0x000000000f087348 */ /* 0x000fea0003c00000 */
[----:B------:R0:W1:Y:S02]  /*19870*/  SHFL.UP P6, R14, R13, R12, R11 ;  /* 0x0400000c0d0e7389 */ /* 0x00006400000c000b */
[----:B01----:R-:W-:Y:S01]  /*19880*/  ENDCOLLECTIVE ;  /* 0x000000000000791b */ /* 0x003fe20003800000 */
.L_x_1535:
[----:B------:R-:W-:Y:S01]  /*19890*/  IMAD.MOV.U32 R12, RZ, RZ, 0x10 ;  /* 0x00000010ff0c7424 */ /* 0x000fe200078e00ff */
[----:B------:R-:W-:-:S05]  /*198a0*/  SEL R4, R14, RZ, P4 ;  /* 0x000000ff0e047207 */ /* 0x000fca0002000000 */
[----:B------:R-:W-:-:S04]  /*198b0*/  IMAD.IADD R4, R3, 0x1, R4 ;  /* 0x0000000103047824 */ /* 0x000fc800078e0204 */
[----:B------:R-:W-:-:S07]  /*198c0*/  IMAD.MOV.U32 R13, RZ, RZ, R4 ;  /* 0x000000ffff0d7224 */ /* 0x000fce00078e0004 */
[----:B------:R-:W-:Y:S05]  /*198d0*/  WARPSYNC.COLLECTIVE R15, `(.L_x_1536) ;  /* 0x000000000f087348 */ /* 0x000fea0003c00000 */
[----:B------:R0:W1:Y:S02]  /*198e0*/  SHFL.UP P6, R14, R13, R12, R11 ;  /* 0x0400000c0d0e7389 */ /* 0x00006400000c000b */
[----:B01----:R-:W-:Y:S01]  /*198f0*/  ENDCOLLECTIVE ;  /* 0x000000000000791b */ /* 0x003fe20003800000 */
.L_x_1536:
        /* <DEDUP_REMOVED lines=8> */
.L_x_1537:
[----:B------:R-:W-:Y:S05]  /*19980*/  BRA `(.L_x_1538) ;  /* 0xffffffbc00807947 */ /* 0x000fea000383ffff */
.L_x_1421:
[----:B------:R-:W-:Y:S01]  /*19990*/  BSSY B0, `(.L_x_1539) ;  /* 0x0000006000007945 */ /* 0x000fe20003800000 */
[----:B------:R-:W-:Y:S01]  /*199a0*/  PLOP3.LUT P6, PT, P6, PT, PT, 0x8, 0x0 ;  /* 0x000000000000781c */ /* 0x000fe200037ce170 */
[----:B------:R-:W-:-:S12]  /*199b0*/  IMAD.MOV.U32 R15, RZ, RZ, -0x1 ;  /* 0xffffffffff0f7424 */ /* 0x000fd800078e00ff */
[----:B01----:R-:W-:Y:S05]  /*199c0*/  WARPSYNC.COLLECTIVE R15, `(.L_x_1540) ;  /* 0x000000000f087348 */ /* 0x003fea0003c00000 */
[----:B------:R-:W-:Y:S01]  /*199d0*/  VOTE.ANY R14, PT, P6 ;  /* 0x00000000000e7806 */ /* 0x000fe200030e0100 */
[----:B01----:R-:W-:Y:S06]  /*199e0*/  ENDCOLLECTIVE ;  /* 0x000000000000791b */ /* 0x003fec0003800000 */
.L_x_1540:
[----:B------:R-:W-:Y:S05]  /*199f0*/  BSYNC B0 ;  /* 0x0000000000007941 */ /* 0x000fea0003800000 */
.L_x_1539:
[----:B------:R-:W-:Y:S02]  /*19a00*/  IMAD.MOV.U32 R2, RZ, RZ, R14 ;  /* 0x000000ffff027224 */ /* 0x000fe400078e000e */
[----:B------:R-:W-:Y:S02]  /*19a10*/  IMAD.MOV.U32 R13, RZ, RZ, R5 ;  /* 0x000000ffff0d7224 */ /* 0x000fe400078e0005 */
[----:B------:R-:W0:Y:S01]  /*19a20*/  POPC R4, R2 ;  /* 0x0000000200047309 */ /* 0x000e220000000000 */
[----:B------:R-:W-:Y:S02]  /*19a30*/  IMAD.MOV.U32 R11, RZ, RZ, 0x1f ;  /* 0x0000001fff0b7424 */ /* 0x000fe400078e00ff */
[----:B------:R-:W-:Y:S02]  /*19a40*/  IMAD.MOV.U32 R15, RZ, RZ, -0x1 ;  /* 0xffffffffff0f7424 */ /* 0x000fe400078e00ff */
[----:B0-----:R-:W-:-:S07]  /*19a50*/  IMAD.MOV.U32 R12, RZ, RZ, R4 ;  /* 0x000000ffff0c7224 */ /* 0x001fce00078e0004 */
[----:B------:R-:W-:Y:S05]  /*19a60*/  WARPSYNC.COLLECTIVE R15, `(.L_x_1541) ;  /* 0x000000000f087348 */ /* 0x000fea0003c00000 */
[----:B------:R0:W1:Y:S02]  /*19a70*/  SHFL.IDX P6, R14, R13, R12, R11 ;  /* 0x0000000c0d0e7389 */ /* 0x00006400000c000b */
[----:B01----:R-:W-:Y:S01]  /*19a80*/  ENDCOLLECTIVE ;  /* 0x000000000000791b */ /* 0x003fe20003800000 */
.L_x_1541:
[----:B------:R-:W-:Y:S01]  /*19a90*/  IMAD.MOV.U32 R5, RZ, RZ, R14 ;  /* 0x000000ffff057224 */ /* 0x000fe200078e000e */
[----:B------:R-:W-:Y:S06]  /*19aa0*/  BRA `(.L_x_1542) ;  /* 0xffffffbc00707947 */ /* 0x000fec000383ffff */
.L_x_1423:
[----:B------:R-:W-:Y:S01]  /*19ab0*/  BSSY B0, `(.L_x_1543) ;  /* 0x0000007000007945 */ /* 0x000fe20003800000 */
[----:B------:R-:W-:Y:S02]  /*19ac0*/  IMAD.MOV.U32 R13, RZ, RZ, R6 ;  /* 0x000000ffff0d7224 */ /* 0x000fe400078e0006 */
[----:B------:R-:W-:Y:S02]  /*19ad0*/  IMAD.MOV.U32 R11, RZ, RZ, 0x1f ;  /* 0x0000001fff0b7424 */ /* 0x000fe400078e00ff */
[----:B------:R-:W-:-:S07]  /*19ae0*/  IMAD.MOV.U32 R15, RZ, RZ, -0x1 ;  /* 0xffffffffff0f7424 */ /* 0x000fce00078e00ff */
[----:B0123--:R-:W-:Y:S05]  /*19af0*/  WARPSYNC.COLLECTIVE R15, `(.L_x_1544) ;  /* 0x000000000f087348 */ /* 0x00ffea0003c00000 */
[----:B------:R4:W0:Y:S02]  /*19b00*/  SHFL.IDX P6, R14, R13, R12, R11 ;  /* 0x0000000c0d0e7389 */ /* 0x00082400000c000b */
[----:B01234-:R-:W-:Y:S01]  /*19b10*/  ENDCOLLECTIVE ;  /* 0x000000000000791b */ /* 0x01ffe20003800000 */
.L_x_1544:
[----:B------:R-:W-:Y:S05]  /*19b20*/  BSYNC B0 ;  /* 0x0000000000007941 */ /* 0x000fea0003800000 */
.L_x_1543:
[----:B------:R-:W-:Y:S05]  /*19b30*/  BRA `(.L_x_1422) ;  /* 0xffffffbc00687947 */ /* 0x000fea000383ffff */
.L_x_1427:
[----:B0-----:R0:W2:Y:S02]  /*19b40*/  SYNCS.PHASECHK.TRANS64.TRYWAIT P0, [R5+URZ+0x2a820], R0 ;  /* 0x02a82000050075a7 */ /* 0x0010a4000800017f */
[----:B--2---:R-:W-:Y:S05]  /*19b50*/  @!P0 NANOSLEEP.SYNCS 0x989680 ;  /* 0x009896800000895d */ /* 0x004fea0003900000 */
[----:B------:R-:W2:Y:S02]  /*19b60*/  @!P0 SYNCS.PHASECHK.TRANS64 P0, [R5+URZ+0x2a820], R0 ;  /* 0x02a82000050085a7 */ /* 0x000ea4000800007f */
[----:B--2---:R-:W-:Y:S05]  /*19b70*/  @!P0 BRA `(.L_x_1427) ;  /* 0xfffffffc00f08947 */ /* 0x004fea000383ffff */
[----:B------:R-:W-:Y:S05]  /*19b80*/  BRA `(.L_x_1545) ;  /* 0xffffffc000e07947 */ /* 0x000fea000383ffff */
.L_x_1428:
        /* <DEDUP_REMOVED lines=8> */
[----:B01-3--:R-:W-:Y:S05]  /*19c10*/  WARPSYNC.COLLECTIVE R15, `(.L_x_1547) ;  /* 0x000000000f087348 */ /* 0x00bfea0003c00000 */
[----:B------:R2:W4:Y:S02]  /*19c20*/  SHFL.IDX P6, R14, R13, R12, R11 ;  /* 0x0000000c0d0e7389 */ /* 0x00052400000c000b */
[----:B01234-:R-:W-:Y:S01]  /*19c30*/  ENDCOLLECTIVE ;  /* 0x000000000000791b */ /* 0x01ffe20003800000 */
.L_x_1547:
[----:B------:R-:W-:Y:S05]  /*19c40*/  BSYNC B0 ;  /* 0x0000000000007941 */ /* 0x000fea0003800000 */
.L_x_1546:
[----:B------:R-:W-:Y:S05]  /*19c50*/  BRA `(.L_x_1548) ;  /* 0xffffffc000c87947 */ /* 0x000fea000383ffff */
.L_x_1431:
[----:B------:R-:W-:Y:S01]  /*19c60*/  BSSY B1, `(.L_x_1549) ;  /* 0x0000006000017945 */ /* 0x000fe20003800000 */
[----:B------:R-:W-:-:S07]  /*19c70*/  IMAD.MOV.U32 R15, RZ, RZ, -0x1 ;  /* 0xffffffffff0f7424 */ /* 0x000fce00078e00ff */
[----:B01-3--:R-:W-:Y:S05]  /*19c80*/  WARPSYNC.COLLECTIVE R15, `(.L_x_1550) ;  /* 0x000000000f0c7348 */ /* 0x00bfea0003c00000 */
[----:B------:R-:W-:Y:S02]  /*19c90*/  ELECT P6, UR62, PT ;  /* 0x00000000003e782f */ /* 0x000fe400038c0000 */
[----:B------:R-:W-:Y:S01]  /*19ca0*/  MOV R14, UR62 ;  /* 0x0000003e000e7c02 */ /* 0x000fe20008000f00 */
[----:B01-3--:R-:W-:Y:S10]  /*19cb0*/  ENDCOLLECTIVE ;  /* 0x000000000000791b */ /* 0x00bff40003800000 */
.L_x_1550:
[----:B------:R-:W-:Y:S05]  /*19cc0*/  BSYNC B1 ;  /* 0x0000000000017941 */ /* 0x000fea0003800000 */
.L_x_1549:
[----:B------:R-:W-:Y:S05]  /*19cd0*/  BRA `(.L_x_1551) ;  /* 0xffffffc000c07947 */ /* 0x000fea000383ffff */
.L_x_1433:
[----:B0-----:R0:W2:Y:S02]  /*19ce0*/  SYNCS.PHASECHK.TRANS64.TRYWAIT P1, [R3+URZ+0x2a840], R2 ;  /* 0x02a84002030075a7 */ /* 0x0010a4000802017f */
[----:B--2---:R-:W-:Y:S05]  /*19cf0*/  @!P1 NANOSLEEP.SYNCS 0x989680 ;  /* 0x009896800000995d */ /* 0x004fea0003900000 */
[----:B------:R-:W2:Y:S02]  /*19d00*/  @!P1 SYNCS.PHASECHK.TRANS64 P1, [R3+URZ+0x2a840], R2 ;  /* 0x02a84002030095a7 */ /* 0x000ea4000802007f */
[----:B--2---:R-:W-:Y:S05]  /*19d10*/  @!P1 BRA `(.L_x_1433) ;  /* 0xfffffffc00f09947 */ /* 0x004fea000383ffff */
[----:B------:R-:W-:Y:S05]  /*19d20*/  BRA `(.L_x_1552) ;  /* 0xffffffc000e87947 */ /* 0x000fea000383ffff */
.L_x_1435:
[----:B--2---:R2:W4:Y:S02]  /*19d30*/  SYNCS.PHASECHK.TRANS64.TRYWAIT P1, [R25+URZ+0x2a840], R0 ;  /* 0x02a84000190075a7 */ /* 0x004524000802017f */
[----:B----4-:R-:W-:Y:S05]  /*19d40*/  @!P1 NANOSLEEP.SYNCS 0x989680 ;  /* 0x009896800000995d */ /* 0x010fea0003900000 */
[----:B------:R-:W4:Y:S02]  /*19d50*/  @!P1 SYNCS.PHASECHK.TRANS64 P1, [R25+URZ+0x2a840], R0 ;  /* 0x02a84000190095a7 */ /* 0x000f24000802007f */
[----:B----4-:R-:W-:Y:S05]  /*19d60*/  @!P1 BRA `(.L_x_1435) ;  /* 0xfffffffc00f09947 */ /* 0x010fea000383ffff */
[----:B------:R-:W-:Y:S05]  /*19d70*/  BRA `(.L_x_1553) ;  /* 0xffffffc000f47947 */ /* 0x000fea000383ffff */
.L_x_1437:
[----:B----4-:R4:W0:Y:S02]  /*19d80*/  SYNCS.PHASECHK.TRANS64.TRYWAIT P1, [R3+URZ+0x2a860], R2 ;  /* 0x02a86002030075a7 */ /* 0x010824000802017f */
[----:B0-----:R-:W-:Y:S05]  /*19d90*/  @!P1 NANOSLEEP.SYNCS 0x989680 ;  /* 0x009896800000995d */ /* 0x001fea0003900000 */
[----:B------:R-:W0:Y:S02]  /*19da0*/  @!P1 SYNCS.PHASECHK.TRANS64 P1, [R3+URZ+0x2a860], R2 ;  /* 0x02a86002030095a7 */ /* 0x000e24000802007f */
[----:B0-----:R-:W-:Y:S05]  /*19db0*/  @!P1 BRA `(.L_x_1437) ;  /* 0xfffffffc00f09947 */ /* 0x001fea000383ffff */
[----:B------:R-:W-:Y:S05]  /*19dc0*/  BRA `(.L_x_1554) ;  /* 0xffffffc000f07947 */ /* 0x000fea000383ffff */
.L_x_1555:
        /* <DEDUP_REMOVED lines=11> */
.L_x_3230:


//--------------------- .text._ZN7cutlass13device_kernelIN5flash11enable_sm90INS1_16FlashAttnFwdSm90INS1_25CollectiveMainloopFwdSm90ILi2EN4cute5tupleIJNS5_1CILi1EEES8_S8_EEENS6_IJNS7_ILi128EEENS7_ILi96EEENS7_ILi192EEEEEELi128ENS_6half_tEfNS_4arch4Sm90ELb0ELb1ELb1ELb1ELb1ELb1ELb0ELb1ELb1ELb1ELb0ELb0EEENS1_21CollectiveEpilogueFwdINS6_IJSA_SA_SB_EEES9_SE_SG_Li256ELb1ELb1ELb0ELb0EEENS1_36VarlenDynamicPersistentTileSchedulerILi128ELi96ELi256ELi128ELb0ELb1ELb1ELb1ELb0ELb1EEEEEEEEEvNT_6ParamsE --------------------------
	.section	.text._ZN7cutlass13device_kernelIN5flash11enable_sm90INS1_16FlashAttnFwdSm90INS1_25CollectiveMainloopFwdSm90ILi2EN4cute5tupleIJNS5_1CILi1EEES8_S8_EEENS6_IJNS7_ILi128EEENS7_ILi96EEENS7_ILi192EEEEEELi128ENS_6half_tEfNS_4arch4Sm90ELb0ELb1ELb1ELb1ELb1ELb1ELb0ELb1ELb1ELb1ELb0ELb0EEENS1_21CollectiveEpilogueFwdINS6_IJSA_SA_SB_EEES9_SE_SG_Li256ELb1ELb1ELb0ELb0EEENS1_36VarlenDynamicPersistentTileSchedulerILi128ELi96ELi256ELi128ELb0ELb1ELb1ELb1ELb0ELb1EEEEEEEEEvNT_6ParamsE,"ax",@progbits
	.align	128
.text._ZN7cutlass13device_kernelIN5flash11enable_sm90INS1_16FlashAttnFwdSm90INS1_25CollectiveMainloopFwdSm90ILi2EN4cute5tupleIJNS5_1CILi1EEES8_S8_EEENS6_IJNS7_ILi128EEENS7_ILi96EEENS7_ILi192EEEEEELi128ENS_6half_tEfNS_4arch4Sm90ELb0ELb1ELb1ELb1ELb1ELb1ELb0ELb1ELb1ELb1ELb0ELb0EEENS1_21CollectiveEpilogueFwdINS6_IJSA_SA_SB_EEES9_SE_SG_Li256ELb1ELb1ELb0ELb0EEENS1_36VarlenDynamicPersistentTileSchedulerILi128ELi96ELi256ELi128ELb0ELb1ELb1ELb1ELb0ELb1EEEEEEEEEvNT_6ParamsE:
        .type           _ZN7cutlass13device_kernelIN5flash11enable_sm90INS1_16FlashAttnFwdSm90INS1_25CollectiveMainloopFwdSm90ILi2EN4cute5tupleIJNS5_1CILi1EEES8_S8_EEENS6_IJNS7_ILi128EEENS7_ILi96EEENS7_ILi192EEEEEELi128ENS_6half_tEfNS_4arch4Sm90ELb0ELb1ELb1ELb1ELb1ELb1ELb0ELb1ELb1ELb1ELb0ELb0EEENS1_21CollectiveEpilogueFwdINS6_IJSA_SA_SB_EEES9_SE_SG_Li256ELb1ELb1ELb0ELb0EEENS1_36VarlenDynamicPersistentTileSchedulerILi128ELi96ELi256ELi128ELb0ELb1ELb1ELb1ELb0ELb1EEEEEEEEEvNT_6ParamsE,@function
        .size           _ZN7cutlass13device_kernelIN5flash11enable_sm90INS1_16FlashAttnFwdSm90INS1_25CollectiveMainloopFwdSm90ILi2EN4cute5tupleIJNS5_1CILi1EEES8_S8_EEENS6_IJNS7_ILi128EEENS7_ILi96EEENS7_ILi192EEEEEELi128ENS_6half_tEfNS_4arch4Sm90ELb0ELb1ELb1ELb1ELb1ELb1ELb0ELb1ELb1ELb1ELb0ELb0EEENS1_21CollectiveEpilogueFwdINS6_IJSA_SA_SB_EEES9_SE_SG_Li256ELb1ELb1ELb0ELb0EEENS1_36VarlenDynamicPersistentTileSchedulerILi128ELi96ELi256ELi128ELb0ELb1ELb1ELb1ELb0ELb1EEEEEEEEEvNT_6ParamsE,(.L_x_3231 - _ZN7cutlass13device_kernelIN5flash11enable_sm90INS1_16FlashAttnFwdSm90INS1_25CollectiveMainloopFwdSm90ILi2EN4cute5tupleIJNS5_1CILi1EEES8_S8_EEENS6_IJNS7_ILi128EEENS7_ILi96EEENS7_ILi192EEEEEELi128ENS_6half_tEfNS_4arch4Sm90ELb0ELb1ELb1ELb1ELb1ELb1ELb0ELb1ELb1ELb1ELb0ELb0EEENS1_21CollectiveEpilogueFwdINS6_IJSA_SA_SB_EEES9_SE_SG_Li256ELb1ELb1ELb0ELb0EEENS1_36VarlenDynamicPersistentTileSchedulerILi128ELi96ELi256ELi128ELb0ELb1ELb1ELb1ELb0ELb1EEEEEEEEEvNT_6ParamsE)
        .other          _ZN7cutlass13device_kernelIN5flash11enable_sm90INS1_16FlashAttnFwdSm90INS1_25CollectiveMainloopFwdSm90ILi2EN4cute5tupleIJNS5_1CILi1EEES8_S8_EEENS6_IJNS7_ILi128EEENS7_ILi96EEENS7_ILi192EEEEEELi128ENS_6half_tEfNS_4arch4Sm90ELb0ELb1ELb1ELb1ELb1ELb1ELb0ELb1ELb1ELb1ELb0ELb0EEENS1_21CollectiveEpilogueFwdINS6_IJSA_SA_SB_EEES9_SE_SG_Li256ELb1ELb1ELb0ELb0EEENS1_36VarlenDynamicPersistentTileSchedulerILi128ELi96ELi256ELi128ELb0ELb1ELb1ELb1ELb0ELb1EEEEEEEEEvNT_6ParamsE,@"STO_CUDA_ENTRY STV_DEFAULT"
_ZN7cutlass13device_kernelIN5flash11enable_sm90INS1_16FlashAttnFwdSm90INS1_25CollectiveMainloopFwdSm90ILi2EN4cute5tupleIJNS5_1CILi1EEES8_S8_EEENS6_IJNS7_ILi128EEENS7_ILi96EEENS7_ILi192EEEEEELi128ENS_6half_tEfNS_4arch4Sm90ELb0ELb1ELb1ELb1ELb1ELb1ELb0ELb1ELb1ELb1ELb0ELb0EEENS1_21CollectiveEpilogueFwdINS6_IJSA_SA_SB_EEES9_SE_SG_Li256ELb1ELb1ELb0ELb0EEENS1_36VarlenDynamicPersistentTileSchedulerILi128ELi96ELi256ELi128ELb0ELb1ELb1ELb1ELb0ELb1EEEEEEEEEvNT_6ParamsE:
        /* <DEDUP_REMOVED lines=18> */
.L_x_1557:
[----:B------:R-:W-:Y:S05]  /*0120*/  BSYNC B0 ;  /* 0x0000000000007941 */ /* 0x000fea0003800000 */
.L_x_1556:
        /* <DEDUP_REMOVED lines=41> */
.L_x_1558:
        /* <DEDUP_REMOVED lines=22> */
.L_x_1559:
        /* <DEDUP_REMOVED lines=18> */
.L_x_1560:
        /* <DEDUP_REMOVED lines=22> */
.L_x_1561:
        /* <DEDUP_REMOVED lines=22> */
.L_x_1562:
        /* <DEDUP_REMOVED lines=10> */
.L_x_1565:
[----:B------:R-:W-:-:S08]  /*09a0*/  NOP ;  /* 0x0000000000007918 */ /* 0x000fd00000000000 */
[----:B------:R-:W1:Y:S02]  /*09b0*/  USETMAXREG.TRY_ALLOC.CTAPOOL UP0, 0xe8 ;  /* 0x000000e8000079c8 */ /* 0x000e640008000600 */
[----:B-1----:R-:W-:-:S13]  /*09c0*/  PLOP3.LUT P0, PT, PT, PT, UP0, 0x80, 0x0 ;  /* 0x000000000000781c */ /* 0x002fda0003f0f008 */
[----:B------:R-:W-:Y:S05]  /*09d0*/  @!P0 BRA `(.L_x_1565) ;  /* 0xfffffffc00f08947 */ /* 0x000fea000383ffff */
[----:B------:R-:W1:Y:S08]  /*09e0*/  S2UR UR4, SR_CgaCtaId ;  /* 0x00000000000479c3 */ /* 0x000e700000008800 */
[----:B------:R-:W-:Y:S06]  /*09f0*/  BAR.ARV 0x8, 0x180 ;  /* 0x0206000000007b1d */ /* 0x000fec0000002000 */
[----:B0-----:R-:W-:-:S02]  /*0a00*/  MOV R3, 0x400 ;  /* 0x0000040000037802 */ /* 0x001fc40000000f00 */
[----:B------:R-:W-:Y:S01]  /*0a10*/  BAR.SYNC.DEFER_BLOCKING 0x5, 0x180 ;  /* 0x0146000000007b1d */ /* 0x000fe20000010000 */
[----:B-1----:R-:W-:-:S05]  /*0a20*/  IMAD.U32 R172, RZ, RZ, UR4 ;  /* 0x00000004ffac7e24 */ /* 0x002fca000f8e00ff */
[----:B------:R-:W-:Y:S01]  /*0a30*/  ULDC UR4, c[0x0][0xc3c] ;  /* 0x00030f0000047ab9 */ /* 0x000fe20000000800 */
[----:B------:R-:W-:-:S05]  /*0a40*/  LEA R18, R172, R3, 0x18 ;  /* 0x00000003ac127211 */ /* 0x000fca00078ec0ff */
[----:B------:R-:W0:Y:S01]  /*0a50*/  LDS.128 R28, [R18+0x2a8d0] ;  /* 0x02a8d000121c7984 */ /* 0x000e220000000c00 */
[----:B------:R-:W-:Y:S06]  /*0a60*/  BAR.ARV 0x4, 0x180 ;  /* 0x0106000000007b1d */ /* 0x000fec0000002000 */
[----:B0-----:R-:W-:-:S13]  /*0a70*/  ISETP.GE.AND P0, PT, R31, UR4, PT ;  /* 0x000000041f007c0c */ /* 0x001fda000bf06270 */
[----:B------:R-:W-:Y:S05]  /*0a80*/  @P0 BRA `(.L_x_1566) ;  /* 0x0000028800640947 */ /* 0x000fea0003800000 */
[----:B------:R-:W2:Y:S01]  /*0a90*/  LDL R2, [R1+0x40] ;  /* 0x0000400001027983 */ /* 0x000ea20000100800 */
[----:B------:R-:W-:Y:S01]  /*0aa0*/  VIADD R0, R0, 0xffffff80 ;  /* 0xffffff8000007836 */ /* 0x000fe20000000000 */
[----:B------:R-:W-:Y:S01]  /*0ab0*/  R2UR UR4, R18 ;  /* 0x00000000120472ca */ /* 0x000fe200000e0000 */
[----:B------:R-:W-:Y:S01]  /*0ac0*/  IMAD.MOV.U32 R198, RZ, RZ, RZ ;  /* 0x000000ffffc67224 */ /* 0x000fe200078e00ff */
[----:B------:R-:W-:Y:S01]  /*0ad0*/  MOV R19, RZ ;  /* 0x000000ff00137202 */ /* 0x000fe20000000f00 */
[----:B------:R-:W-:Y:S01]  /*0ae0*/  IMAD.MOV.U32 R175, RZ, RZ, RZ ;  /* 0x000000ffffaf7224 */ /* 0x000fe200078e00ff */
[----:B------:R-:W-:Y:S01]  /*0af0*/  SHF.R.S32.HI R3, RZ, 0x1f, R0 ;  /* 0x0000001fff037819 */ /* 0x000fe20000011400 */
[----:B------:R-:W-:Y:S02]  /*0b00*/  IMAD.MOV.U32 R163, RZ, RZ, RZ ;  /* 0x000000ffffa37224 */ /* 0x000fe400078e00ff */
[----:B------:R-:W-:Y:S01]  /*0b10*/  IMAD.MOV.U32 R160, RZ, RZ, RZ ;  /* 0x000000ffffa07224 */ /* 0x000fe200078e00ff */
[----:B------:R-:W-:-:S02]  /*0b20*/  LEA.HI R5, R3, R0, RZ, 0x7 ;  /* 0x0000000003057211 */ /* 0x000fc400078f38ff */
[----:B------:R-:W-:Y:S02]  /*0b30*/  LEA.HI R200, R3, R0, RZ, 0x3 ;  /* 0x0000000003c87211 */ /* 0x000fe400078f18ff */
[C---:B------:R-:W-:Y:S01]  /*0b40*/  LOP3.LUT R209, R5.reuse, 0xffffff80, RZ, 0xc0, !PT ;  /* 0xffffff8005d17812 */ /* 0x040fe200078ec0ff */
[----:B------:R-:W-:Y:S01]  /*0b50*/  UIADD3 UR4, UR4, 0xc400, URZ ;  /* 0x0000c40004047890 */ /* 0x000fe2000fffe03f */
[----:B------:R-:W-:Y:S02]  /*0b60*/  SHF.R.S32.HI R220, RZ, 0x7, R5 ;  /* 0x00000007ffdc7819 */ /* 0x000fe40000011405 */
[----:B------:R-:W-:Y:S02]  /*0b70*/  IADD3 R209, R0, -R209, RZ ;  /* 0x800000d100d17210 */ /* 0x000fe40007ffe0ff */
[----:B------:R-:W-:Y:S02]  /*0b80*/  LEA.HI R5, R5, R220, RZ, 0x1 ;  /* 0x000000dc05057211 */ /* 0x000fe400078f08ff */
[----:B------:R-:W-:-:S02]  /*0b90*/  SHF.R.S32.HI R6, RZ, 0x1f, R209 ;  /* 0x0000001fff067819 */ /* 0x000fc400000114d1 */
[----:B------:R-:W-:Y:S02]  /*0ba0*/  LOP3.LUT R11, R5, 0x3fffffe, RZ, 0xc0, !PT ;  /* 0x03fffffe050b7812 */ /* 0x000fe400078ec0ff */
[CC--:B------:R-:W-:Y:S02]  /*0bb0*/  LEA.HI R8, R6.reuse, R209.reuse, RZ, 0x2 ;  /* 0x000000d106087211 */ /* 0x0c0fe400078f10ff */
[----:B------:R-:W-:Y:S01]  /*0bc0*/  LEA.HI R6, R6, R209, RZ, 0x5 ;  /* 0x000000d106067211 */ /* 0x000fe200078f28ff */
[----:B------:R-:W-:Y:S01]  /*0bd0*/  IMAD.IADD R11, R220, 0x1, -R11 ;  /* 0x00000001dc0b7824 */ /* 0x000fe200078e0a0b */
[--C-:B------:R-:W-:Y:S02]  /*0be0*/  SHF.R.S32.HI R9, RZ, 0x2, R8.reuse ;  /* 0x00000002ff097819 */ /* 0x100fe40000011408 */
[----:B------:R-:W-:Y:S02]  /*0bf0*/  SHF.R.S32.HI R4, RZ, 0x1f, R8 ;  /* 0x0000001fff047819 */ /* 0x000fe40000011408 */
[----:B------:R-:W-:-:S02]  /*0c00*/  SHF.R.S32.HI R6, RZ, 0x5, R6 ;  /* 0x00000005ff067819 */ /* 0x000fc40000011406 */
[----:B------:R-:W-:Y:S02]  /*0c10*/  LEA.HI R10, R4, R9, RZ, 0x3 ;  /* 0x00000009040a7211 */ /* 0x000fe400078f18ff */
[----:B------:R-:W-:Y:S02]  /*0c20*/  LOP3.LUT R190, R8, 0x7ffffffc, RZ, 0xc0, !PT ;  /* 0x7ffffffc08be7812 */ /* 0x000fe400078ec0ff */
[----:B------:R-:W-:-:S03]  /*0c30*/  LOP3.LUT R10, R10, 0xfffffff8, RZ, 0xc0, !PT ;  /* 0xfffffff80a0a7812 */ /* 0x000fc600078ec0ff */
[----:B------:R-:W-:Y:S02]  /*0c40*/  IMAD.IADD R190, R209, 0x1, -R190 ;  /* 0x00000001d1be7824 */ /* 0x000fe400078e0abe */
[----:B------:R-:W-:-:S04]  /*0c50*/  IMAD.IADD R9, R9, 0x1, -R10 ;  /* 0x0000000109097824 */ /* 0x000fc800078e0a0a */
[----:B------:R-:W-:Y:S01]  /*0c60*/  IMAD R10, R6, 0x10, R9 ;  /* 0x00000010060a7824 */ /* 0x000fe200078e0209 */
[----:B------:R-:W-:Y:S02]  /*0c70*/  LEA.HI R6, R3, R0, RZ, 0x2 ;  /* 0x0000000003067211 */ /* 0x000fe400078f10ff */
[----:B------:R-:W-:Y:S02]  /*0c80*/  LOP3.LUT R9, R200, 0xfffffff8, RZ, 0xc0, !PT ;  /* 0xfffffff8c8097812 */ /* 0x000fe400078ec0ff */
[----:B------:R-:W-:Y:S02]  /*0c90*/  LOP3.LUT R199, R6, 0xfffffffc, RZ, 0xc0, !PT ;  /* 0xfffffffc06c77812 */ /* 0x000fe400078ec0ff */
[--C-:B------:R-:W-:Y:S01]  /*0ca0*/  SHF.R.S32.HI R174, RZ, 0x2, R6.reuse ;  /* 0x00000002ffae7819 */ /* 0x100fe20000011406 */
[C---:B------:R-:W-:Y:S01]  /*0cb0*/  IMAD.IADD R194, R0.reuse, 0x1, -R9 ;  /* 0x0000000100c27824 */ /* 0x040fe200078e0a09 */
[----:B------:R-:W-:Y:S01]  /*0cc0*/  SHF.R.S32.HI R5, RZ, 0x1f, R6 ;  /* 0x0000001fff057819 */ /* 0x000fe20000011406 */
[----:B------:R-:W-:Y:S01]  /*0cd0*/  IMAD.IADD R199, R0, 0x1, -R199 ;  /* 0x0000000100c77824 */ /* 0x000fe200078e0ac7 */
[----:B------:R-:W-:Y:S01]  /*0ce0*/  LEA R221, R11, R10, 0x6 ;  /* 0x0000000a0bdd7211 */ /* 0x000fe200078e30ff */
[----:B------:R-:W-:Y:S01]  /*0cf0*/  VIADD R219, R174, 0x40 ;  /* 0x00000040aedb7836 */ /* 0x000fe20000000000 */
[----:B------:R-:W-:Y:S01]  /*0d00*/  LEA.HI R5, R5, R174, RZ, 0x3 ;  /* 0x000000ae05057211 */ /* 0x000fe200078f18ff */
[C---:B------:R-:W-:Y:S01]  /*0d10*/  IMAD.SHL.U32 R164, R199.reuse, 0x4, RZ ;  /* 0x00000004c7a47824 */ /* 0x040fe200078e00ff */
[----:B------:R-:W-:Y:S01]  /*0d20*/  SHF.L.U32 R16, R199, 0x3, RZ ;  /* 0x00000003c7107819 */ /* 0x000fe200000006ff */
[----:B------:R-:W-:Y:S01]  /*0d30*/  IMAD.SHL.U32 R181, R219, 0x40, RZ ;  /* 0x00000040dbb57824 */ /* 0x000fe200078e00ff */
[----:B------:R-:W-:Y:S01]  /*0d40*/  LOP3.LUT R5, R5, 0xfffffff8, RZ, 0xc0, !PT ;  /* 0xfffffff805057812 */ /* 0x000fe200078ec0ff */
[----:B------:R-:W-:Y:S01]  /*0d50*/  VIADD R177, R164, 0x20 ;  /* 0x00000020a4b17836 */ /* 0x000fe20000000000 */
[----:B------:R-:W-:Y:S01]  /*0d60*/  IADD3 R162, R16, 0xa0, RZ ;  /* 0x000000a010a27810 */ /* 0x000fe20007ffe0ff */
[----:B------:R-:W-:Y:S01]  /*0d70*/  VIADD R176, R164, 0x40 ;  /* 0x00000040a4b07836 */ /* 0x000fe20000000000 */
[----:B------:R-:W-:Y:S01]  /*0d80*/  IADD3 R208, R174, -R5, RZ ;  /* 0x80000005aed07210 */ /* 0x000fe20007ffe0ff */
[C---:B------:R-:W-:Y:S01]  /*0d90*/  IMAD.IADD R168, R164.reuse, 0x1, R177 ;  /* 0x00000001a4a87824 */ /* 0x040fe200078e02b1 */
[----:B------:R-:W-:Y:S01]  /*0da0*/  LOP3.LUT R181, R181, 0x1c0, RZ, 0xc0, !PT ;  /* 0x000001c0b5b57812 */ /* 0x000fe200078ec0ff */
[----:B------:R-:W-:Y:S01]  /*0db0*/  IMAD.IADD R169, R164, 0x1, R176 ;  /* 0x00000001a4a97824 */ /* 0x000fe200078e02b0 */
[----:B------:R-:W-:Y:S01]  /*0dc0*/  SHF.L.U32 R184, R208, 0x6, RZ ;  /* 0x00000006d0b87819 */ /* 0x000fe200000006ff */
[----:B------:R-:W-:Y:S01]  /*0dd0*/  IMAD.SHL.U32 R192, R194, 0x8, RZ ;  /* 0x00000008c2c07824 */ /* 0x000fe200078e00ff */
[----:B------:R-:W-:Y:S01]  /*0de0*/  SHF.R.U32.HI R218, RZ, 0x3, R181 ;  /* 0x00000003ffda7819 */ /* 0x000fe200000116b5 */
[----:B------:R-:W-:Y:S01]  /*0df0*/  VIADD R23, R16, 0x60 ;  /* 0x0000006010177836 */ /* 0x000fe20000000000 */
[----:B------:R-:W-:Y:S01]  /*0e00*/  LOP3.LUT R184, R184, 0x1c0, RZ, 0xc0, !PT ;  /* 0x000001c0b8b87812 */ /* 0x000fe200078ec0ff */
[----:B------:R-:W-:Y:S01]  /*0e10*/  VIADD R161, R16, 0x80 ;  /* 0x0000008010a17836 */ /* 0x000fe20000000000 */
[----:B------:R-:W-:Y:S01]  /*0e20*/  SHF.R.S32.HI R200, RZ, 0x3, R200 ;  /* 0x00000003ffc87819 */ /* 0x000fe200000114c8 */
[----:B------:R-:W-:Y:S01]  /*0e30*/  VIADD R179, R164, 0x10 ;  /* 0x00000010a4b37836 */ /* 0x000fe20000000000 */
[----:B------:R-:W-:Y:S01]  /*0e40*/  SHF.R.U32.HI R185, RZ, 0x3, R184 ;  /* 0x00000003ffb97819 */ /* 0x000fe200000116b8 */
[----:B------:R-:W-:Y:S01]  /*0e50*/  VIADD R193, R192, 0x40 ;  /* 0x00000040c0c17836 */ /* 0x000fe20000000000 */
[----:B------:R-:W-:Y:S01]  /*0e60*/  SHF.R.S32.HI R17, RZ, 0x1f, R16 ;  /* 0x0000001fff117819 */ /* 0x000fe20000011410 */
[C---:B------:R-:W-:Y:S01]  /*0e70*/  VIADD R178, R164.reuse, 0x30 ;  /* 0x00000030a4b27836 */ /* 0x040fe20000000000 */
[----:B------:R-:W-:Y:S01]  /*0e80*/  SHF.R.S32.HI R225, RZ, 0x1f, R192 ;  /* 0x0000001fffe17819 */ /* 0x000fe200000114c0 */
[----:B------:R-:W-:Y:S01]  /*0e90*/  VIADD R180, R164, 0x50 ;  /* 0x00000050a4b47836 */ /* 0x000fe20000000000 */
[----:B------:R-:W-:-:S02]  /*0ea0*/  SHF.R.S32.HI R173, RZ, 0x1f, R23 ;  /* 0x0000001fffad7819 */ /* 0x000fc40000011417 */
[----:B------:R-:W-:Y:S02]  /*0eb0*/  SHF.R.S32.HI R183, RZ, 0x1f, R161 ;  /* 0x0000001fffb77819 */ /* 0x000fe400000114a1 */
[----:B------:R-:W-:Y:S02]  /*0ec0*/  SHF.R.S32.HI R182, RZ, 0x1f, R162 ;  /* 0x0000001fffb67819 */ /* 0x000fe400000114a2 */
[----:B------:R-:W-:Y:S02]  /*0ed0*/  SHF.R.S32.HI R207, RZ, 0x1f, R179 ;  /* 0x0000001fffcf7819 */ /* 0x000fe400000114b3 */
[----:B------:R-:W-:Y:S02]  /*0ee0*/  SHF.R.S32.HI R224, RZ, 0x1f, R193 ;  /* 0x0000001fffe07819 */ /* 0x000fe400000114c1 */
[----:B------:R-:W-:Y:S02]  /*0ef0*/  SHF.R.S32.HI R206, RZ, 0x1f, R177 ;  /* 0x0000001fffce7819 */ /* 0x000fe400000114b1 */
[----:B------:R-:W-:-:S02]  /*0f00*/  SHF.R.S32.HI R205, RZ, 0x1f, R178 ;  /* 0x0000001fffcd7819 */ /* 0x000fc400000114b2 */
[----:B------:R-:W-:Y:S02]  /*0f10*/  SHF.R.S32.HI R203, RZ, 0x1f, R176 ;  /* 0x0000001fffcb7819 */ /* 0x000fe400000114b0 */
[----:B------:R-:W-:Y:S02]  /*0f20*/  SHF.R.S32.HI R202, RZ, 0x1f, R180 ;  /* 0x0000001fffca7819 */ /* 0x000fe400000114b4 */
[----:B--2---:R-:W-:Y:S02]  /*0f30*/  R2UR UR5, R2 ;  /* 0x00000000020572ca */ /* 0x004fe400000e0000 */
[----:B------:R-:W-:-:S04]  /*0f40*/  LEA.HI R2, R3, R0, RZ, 0x4 ;  /* 0x0000000003027211 */ /* 0x000fc800078f20ff */
[----:B------:R-:W-:-:S04]  /*0f50*/  SHF.R.S32.HI R7, RZ, 0x4, R2 ;  /* 0x00000004ff077819 */ /* 0x000fc80000011402 */
[----:B------:R-:W-:-:S03]  /*0f60*/  LEA.HI R4, R2, R7, RZ, 0x1 ;  /* 0x0000000702047211 */ /* 0x000fc600078f08ff */
[----:B------:R-:W-:Y:S01]  /*0f70*/  ULOP3.LUT UR5, UR5, 0x1, URZ, 0xfc, !UPT ;  /* 0x0000000105057892 */ /* 0x000fe2000f8efc3f */
[----:B------:R-:W-:-:S05]  /*0f80*/  LOP3.LUT R4, R4, 0x1ffffffe, RZ, 0xc0, !PT ;  /* 0x1ffffffe04047812 */ /* 0x000fca00078ec0ff */
[----:B------:R-:W-:Y:S01]  /*0f90*/  IMAD.IADD R7, R7, 0x1, -R4 ;  /* 0x0000000107077824 */ /* 0x000fe200078e0a04 */
[----:B------:R-:W-:Y:S02]  /*0fa0*/  LEA.HI R4, R3, R0, RZ, 0x5 ;  /* 0x0000000003047211 */ /* 0x000fe400078f28ff */
[----:B------:R-:W-:Y:S02]  /*0fb0*/  LOP3.LUT R3, R2, 0x3fffff0, RZ, 0xc0, !PT ;  /* 0x03fffff002037812 */ /* 0x000fe400078ec0ff */
[----:B------:R-:W-:-:S03]  /*0fc0*/  SHF.R.S32.HI R4, RZ, 0x5, R4 ;  /* 0x00000005ff047819 */ /* 0x000fc60000011404 */
[----:B------:R-:W-:Y:S01]  /*0fd0*/  IMAD.IADD R3, R0, 0x1, -R3 ;  /* 0x0000000100037824 */ /* 0x000fe200078e0a03 */
[----:B------:R-:W-:Y:S01]  /*0fe0*/  SHF.R.S32.HI R0, RZ, 0x1f, R219 ;  /* 0x0000001fff007819 */ /* 0x000fe200000114db */
[----:B------:R-:W-:-:S03]  /*0ff0*/  IMAD.SHL.U32 R186, R4, 0x200, RZ ;  /* 0x0000020004ba7824 */ /* 0x000fc600078e00ff */
[----:B------:R-:W-:Y:S02]  /*1000*/  LEA.HI R0, R0, R219, RZ, 0x3 ;  /* 0x000000db00007211 */ /* 0x000fe400078f18ff */
[----:B------:R-:W-:Y:S02]  /*1010*/  LEA R2, R4, R3, 0x4 ;  /* 0x0000000304027211 */ /* 0x000fe400078e20ff */
[----:B------:R-:W-:Y:S01]  /*1020*/  SHF.R.S32.HI R3, RZ, 0x1f, R168 ;  /* 0x0000001fff037819 */ /* 0x000fe200000114a8 */
[----:B------:R-:W-:Y:S02]  /*1030*/  IMAD.SHL.U32 R0, R0, 0x40, RZ ;  /* 0x0000004000007824 */ /* 0x000fe400078e00ff */
[----:B------:R-:W-:Y:S01]  /*1040*/  IMAD R222, R2, 0x8, R7 ;  /* 0x0000000802de7824 */ /* 0x000fe200078e0207 */
[CC--:B------:R-:W-:Y:S02]  /*1050*/  LEA.HI R170, R3.reuse, R168.reuse, RZ, 0x3 ;  /* 0x000000a803aa7211 */ /* 0x0c0fe400078f18ff */
[----:B------:R-:W-:Y:S01]  /*1060*/  LOP3.LUT R188, R0, 0xfffffe00, RZ, 0xc0, !PT ;  /* 0xfffffe0000bc7812 */ /* 0x000fe200078ec0ff */
[----:B------:R-:W-:Y:S01]  /*1070*/  IMAD.SHL.U32 R222, R222, 0x8, RZ ;  /* 0x00000008dede7824 */ /* 0x000fe200078e00ff */
[----:B------:R-:W-:-:S02]  /*1080*/  LEA.HI R3, R3, R168, RZ, 0x6 ;  /* 0x000000a803037211 */ /* 0x000fc400078f30ff */
[----:B------:R-:W-:Y:S02]  /*1090*/  SHF.R.S32.HI R0, RZ, 0x1f, R169 ;  /* 0x0000001fff007819 */ /* 0x000fe400000114a9 */
[--C-:B------:R-:W-:Y:S01]  /*10a0*/  LOP3.LUT R5, R181, 0x38, R170.reuse, 0xf8, !PT ;  /* 0x00000038b5057812 */ /* 0x100fe200078ef8aa */
[----:B------:R-:W-:Y:S01]  /*10b0*/  IMAD.SHL.U32 R3, R3, 0x80, RZ ;  /* 0x0000008003037824 */ /* 0x000fe200078e00ff */
[CC--:B------:R-:W-:Y:S02]  /*10c0*/  LEA.HI R2, R0.reuse, R169.reuse, RZ, 0x6 ;  /* 0x000000a900027211 */ /* 0x0c0fe400078f30ff */
[----:B------:R-:W-:Y:S02]  /*10d0*/  LEA.HI R171, R0, R169, RZ, 0x3 ;  /* 0x000000a900ab7211 */ /* 0x000fe400078f18ff */
[----:B------:R-:W-:Y:S01]  /*10e0*/  LOP3.LUT R0, R184, 0x38, R170, 0xf8, !PT ;  /* 0x00000038b8007812 */ /* 0x000fe200078ef8aa */
[----:B------:R-:W-:Y:S01]  /*10f0*/  IMAD.SHL.U32 R4, R2, 0x80, RZ ;  /* 0x0000008002047824 */ /* 0x000fe200078e00ff */
[----:B------:R-:W-:-:S02]  /*1100*/  LOP3.LUT R3, R3, 0xffffe000, RZ, 0xc0, !PT ;  /* 0xffffe00003037812 */ /* 0x000fc400078ec0ff */
[----:B------:R-:W-:Y:S02]  /*1110*/  LOP3.LUT R0, R0, R185, RZ, 0x3c, !PT ;  /* 0x000000b900007212 */ /* 0x000fe400078e3cff */
[----:B------:R-:W-:Y:S02]  /*1120*/  LOP3.LUT R6, R5, R218, RZ, 0x3c, !PT ;  /* 0x000000da05067212 */ /* 0x000fe400078e3cff */
[-C--:B------:R-:W-:Y:S01]  /*1130*/  IADD3 R217, R0, R3.reuse, R186 ;  /* 0x0000000300d97210 */ /* 0x080fe20007ffe0ba */
[----:B------:R-:W-:Y:S01]  /*1140*/  IMAD.U32 R0, RZ, RZ, UR5 ;  /* 0x00000005ff007e24 */ /* 0x000fe2000f8e00ff */
[----:B------:R-:W-:Y:S01]  /*1150*/  IADD3 R6, R6, R3, R188 ;  /* 0x0000000306067210 */ /* 0x000fe20007ffe0bc */
[----:B------:R-:W-:Y:S01]  /*1160*/  IMAD.U32 R3, RZ, RZ, UR4 ;  /* 0x00000004ff037e24 */ /* 0x000fe2000f8e00ff */
[--C-:B------:R-:W-:Y:S02]  /*1170*/  LOP3.LUT R2, R184, 0x38, R171.reuse, 0xf8, !PT ;  /* 0x00000038b8027812 */ /* 0x100fe400078ef8ab */
[----:B------:R0:W-:Y:S01]  /*1180*/  STL [R1+0x30], R0 ;  /* 0x0000300001007387 */ /* 0x0001e20000100800 */
[----:B------:R-:W-:-:S02]  /*1190*/  LOP3.LUT R7, R181, 0x38, R171, 0xf8, !PT ;  /* 0x00000038b5077812 */ /* 0x000fc400078ef8ab */
[----:B------:R-:W-:Y:S01]  /*11a0*/  LOP3.LUT R5, R4, 0xffffe000, RZ, 0xc0, !PT ;  /* 0xffffe00004057812 */ /* 0x000fe200078ec0ff */
[----:B------:R1:W-:Y:S01]  /*11b0*/  STL [R1+0x34], R3 ;  /* 0x0000340301007387 */ /* 0x0003e20000100800 */
[----:B------:R-:W-:Y:S02]  /*11c0*/  LOP3.LUT R2, R2, R185, RZ, 0x3c, !PT ;  /* 0x000000b902027212 */ /* 0x000fe400078e3cff */
[----:B------:R-:W-:Y:S02]  /*11d0*/  LOP3.LUT R7, R7, R218, RZ, 0x3c, !PT ;  /* 0x000000da07077212 */ /* 0x000fe400078e3cff */
[----:B------:R-:W-:Y:S02]  /*11e0*/  IADD3 R2, R2, R5, R186 ;  /* 0x0000000502027210 */ /* 0x000fe40007ffe0ba */
[----:B0-----:R-:W-:Y:S02]  /*11f0*/  LEA.HI R0, R199, R199, RZ, 0x1 ;  /* 0x000000c7c7007211 */ /* 0x001fe400078f08ff */
[----:B------:R-:W-:-:S02]  /*1200*/  IADD3 R7, R7, R5, R188 ;  /* 0x0000000507077210 */ /* 0x000fc40007ffe0bc */
[----:B------:R-:W-:Y:S02]  /*1210*/  LOP3.LUT R0, R0, 0x1ffffffe, RZ, 0xc0, !PT ;  /* 0x1ffffffe00007812 */ /* 0x000fe400078ec0ff */
[----:B-1----:R-:W-:Y:S02]  /*1220*/  LOP3.LUT R3, R181, 0x38, R16, 0xf8, !PT ;  /* 0x00000038b5037812 */ /* 0x002fe400078ef810 */
[----:B------:R-:W-:Y:S02]  /*1230*/  IADD3 R0, R199, -R0, RZ ;  /* 0x80000000c7007210 */ /* 0x000fe40007ffe0ff */
[----:B------:R-:W-:Y:S02]  /*1240*/  LOP3.LUT R3, R188, R3, R218, 0xf6, !PT ;  /* 0x00000003bc037212 */ /* 0x000fe400078ef6da */
[----:B------:R-:W-:Y:S01]  /*1250*/  SHF.R.S32.HI R170, RZ, 0x3, R170 ;  /* 0x00000003ffaa7819 */ /* 0x000fe200000114aa */
[----:B------:R-:W-:Y:S01]  /*1260*/  IMAD R191, R0, 0x8, R221 ;  /* 0x0000000800bf7824 */ /* 0x000fe200078e02dd */
[----:B------:R-:W-:-:S02]  /*1270*/  SHF.R.S32.HI R171, RZ, 0x3, R171 ;  /* 0x00000003ffab7819 */ /* 0x000fc400000114ab */
[----:B------:R-:W-:Y:S02]  /*1280*/  LEA R216, R3, UR4, 0x1 ;  /* 0x0000000403d87c11 */ /* 0x000fe4000f8e08ff */
[----:B------:R-:W-:Y:S02]  /*1290*/  LEA R217, R217, UR4, 0x1 ;  /* 0x00000004d9d97c11 */ /* 0x000fe4000f8e08ff */
[----:B------:R-:W-:Y:S02]  /*12a0*/  LEA R214, R6, UR4, 0x1 ;  /* 0x0000000406d67c11 */ /* 0x000fe4000f8e08ff */
[----:B------:R-:W-:Y:S02]  /*12b0*/  LEA R215, R2, UR4, 0x1 ;  /* 0x0000000402d77c11 */ /* 0x000fe4000f8e08ff */
[----:B------:R-:W-:-:S07]  /*12c0*/  LEA R213, R7, UR4, 0x1 ;  /* 0x0000000407d57c11 */ /* 0x000fce000f8e08ff */
.L_x_1866:
[----:B------:R-:W-:Y:S01]  /*12d0*/  ULDC.64 UR4, c[0x0][0xa28] ;  /* 0x00028a0000047ab9 */ /* 0x000fe20000000a00 */
[----:B0-2---:R-:W0:Y:S01]  /*12e0*/  LDC.64 R4, c[0x0][0xa08] ;  /* 0x00028200ff047b82 */ /* 0x005e220000000a00 */
[----:B------:R-:W-:Y:S01]  /*12f0*/  ISETP.NE.U32.AND P0, PT, RZ, UR4, PT ;  /* 0x00000004ff007c0c */ /* 0x000fe2000bf05070 */
[----:B------:R-:W-:Y:S01]  /*1300*/  IMAD.MOV.U32 R0, RZ, RZ, RZ ;  /* 0x000000ffff007224 */ /* 0x000fe200078e00ff */
[----:B------:R-:W-:Y:S01]  /*1310*/  MOV R130, RZ ;  /* 0x000000ff00827202 */ /* 0x000fe20000000f00 */
[----:B------:R-:W-:Y:S01]  /*1320*/  ULDC UR6, c[0x0][0x424] ;  /* 0x0001090000067ab9 */ /* 0x000fe20000000800 */
[----:B------:R-:W-:Y:S01]  /*1330*/  ISETP.NE.AND.EX P0, PT, RZ, UR5, PT, P0 ;  /* 0x00000005ff007c0c */ /* 0x000fe2000bf05300 */
[----:B------:R-:W-:Y:S02]  /*1340*/  ULDC.64 UR4, c[0x0][0xa18] ;  /* 0x0002860000047ab9 */ /* 0x000fe40000000a00 */
[----:B------:R-:W-:-:S04]  /*1350*/  ISETP.NE.U32.AND P1, PT, RZ, UR4, PT ;  /* 0x00000004ff007c0c */ /* 0x000fc8000bf25070 */
[----:B------:R-:W-:Y:S01]  /*1360*/  ISETP.NE.AND.EX P1, PT, RZ, UR5, PT, P1 ;  /* 0x00000005ff007c0c */ /* 0x000fe2000bf25310 */
[----:B------:R-:W-:Y:S02]  /*1370*/  ULDC.64 UR4, c[0x0][0xa08] ;  /* 0x0002820000047ab9 */ /* 0x000fe40000000a00 */
[----:B------:R-:W-:-:S03]  /*1380*/  ISETP.NE.U32.AND P3, PT, RZ, UR4, PT ;  /* 0x00000004ff007c0c */ /* 0x000fc6000bf65070 */
[----:B----4-:R-:W1:Y:S01]  /*1390*/  @P0 LDC.64 R2, c[0x0][0xa28] ;  /* 0x00028a00ff020b82 */ /* 0x010e620000000a00 */
[----:B------:R-:W-:Y:S01]  /*13a0*/  ISETP.NE.AND.EX P3, PT, RZ, UR5, PT, P3 ;  /* 0x00000005ff007c0c */ /* 0x000fe2000bf65330 */
[----:B0-----:R-:W-:-:S06]  /*13b0*/  IMAD.WIDE R8, R31, 0x4, R4 ;  /* 0x000000041f087825 */ /* 0x001fcc00078e0204 */
[----:B------:R-:W0:Y:S01]  /*13c0*/  @P1 LDC.64 R6, c[0x0][0xa18] ;  /* 0x00028600ff061b82 */ /* 0x000e220000000a00 */
[----:B------:R-:W-:Y:S02]  /*13d0*/  ULDC UR4, c[0x0][0x288] ;  /* 0x0000a20000047ab9 */ /* 0x000fe40000000800 */
[----:B------:R-:W-:Y:S01]  /*13e0*/  IMAD.U32 R166, RZ, RZ, UR4 ;  /* 0x00000004ffa67e24 */ /* 0x000fe2000f8e00ff */
[----:B------:R-:W-:Y:S02]  /*13f0*/  ULDC.64 UR4, c[0x0][0x418] ;  /* 0x0001060000047ab9 */ /* 0x000fe40000000a00 */
[----:B------:R2:W5:Y:S01]  /*1400*/  @P3 LDG.E R130, desc[UR60][R8.64] ;  /* 0x0000003c08823981 */ /* 0x000562000c1e1900 */
[----:B-1----:R-:W-:-:S05]  /*1410*/  @P0 IMAD.WIDE R2, R31, 0x4, R2 ;  /* 0x000000041f020825 */ /* 0x002fca00078e0202 */
[----:B------:R2:W5:Y:S01]  /*1420*/  @P0 LDG.E R0, desc[UR60][R2.64] ;  /* 0x0000003c02000981 */ /* 0x000562000c1e1900 */
[----:B0-----:R-:W-:-:S05]  /*1430*/  @P1 IMAD.WIDE R4, R31, 0x4, R6 ;  /* 0x000000041f041825 */ /* 0x001fca00078e0206 */
[----:B------:R2:W5:Y:S01]  /*1440*/  @P1 LDG.E R166, desc[UR60][R4.64] ;  /* 0x0000003c04a61981 */ /* 0x000562000c1e1900 */
[----:B------:R-:W-:-:S04]  /*1450*/  UISETP.NE.U32.AND UP0, UPT, UR4, URZ, UPT ;  /* 0x0000003f0400728c */ /* 0x000fc8000bf05070 */
[----:B------:R-:W-:-:S03]  /*1460*/  UISETP.NE.AND.EX UP0, UPT, UR5, URZ, UPT, UP0 ;  /* 0x0000003f0500728c */ /* 0x000fc6000bf05300 */
[----:B------:R-:W-:Y:S02]  /*1470*/  ULDC.64 UR4, c[0x0][0xa20] ;  /* 0x0002880000047ab9 */ /* 0x000fe40000000a00 */
[----:B------:R-:W-:Y:S01]  /*1480*/  ISETP.NE.U32.AND P2, PT, RZ, UR4, PT ;  /* 0x00000004ff007c0c */ /* 0x000fe2000bf45070 */
[----:B------:R-:W-:-:S03]  /*1490*/  USEL UR4, UR6, 0x1, UP0 ;  /* 0x0000000106047887 */ /* 0x000fc60008000000 */
[----:B------:R-:W-:Y:S01]  /*14a0*/  ULDC UR6, c[0x0][0x2f0] ;  /* 0x0000bc0000067ab9 */ /* 0x000fe20000000800 */
[----:B------:R-:W-:Y:S01]  /*14b0*/  ISETP.NE.AND.EX P2, PT, RZ, UR5, PT, P2 ;  /* 0x00000005ff007c0c */ /* 0x000fe2000bf45320 */
[----:B------:R-:W-:Y:S01]  /*14c0*/  UIMAD UR4, UR4, UR6, URZ ;  /* 0x00000006040472a4 */ /* 0x000fe2000f8e023f */
[----:B------:R-:W-:Y:S01]  /*14d0*/  ULDC UR5, c[0x0][0x348] ;  /* 0x0000d20000057ab9 */ /* 0x000fe20000000800 */
[----:B------:R-:W-:Y:S02]  /*14e0*/  IMAD.MOV.U32 R195, RZ, RZ, R30 ;  /* 0x000000ffffc37224 */ /* 0x000fe400078e001e */
[----:B------:R-:W-:Y:S01]  /*14f0*/  IMAD.MOV.U32 R197, RZ, RZ, R31 ;  /* 0x000000ffffc57224 */ /* 0x000fe200078e001f */
[----:B--23--:R-:W-:Y:S07]  /*1500*/  @P1 BRA `(.L_x_1567) ;  /* 0x0000000000241947 */ /* 0x00cfee0003800000 */
        /* <DEDUP_REMOVED lines=9> */
.L_x_1567:
[----:B------:R-:W-:Y:S01]  /*15a0*/  MOV R24, UR5 ;  /* 0x0000000500187c02 */ /* 0x000fe20008000f00 */
[----:B------:R-:W-:Y:S01]  /*15b0*/  IMAD.U32 R25, RZ, RZ, UR4 ;  /* 0x00000004ff197e24 */ /* 0x000fe2000f8e00ff */
[----:B------:R-:W-:Y:S06]  /*15c0*/  @!P2 BRA `(.L_x_1568) ;  /* 0x000000000010a947 */ /* 0x000fec0003800000 */
[----:B------:R-:W0:Y:S02]  /*15d0*/  LDC.64 R2, c[0x0][0xa20] ;  /* 0x00028800ff027b82 */ /* 0x000e240000000a00 */
[----:B0-----:R-:W-:-:S05]  /*15e0*/  IMAD.WIDE R2, R31, 0x4, R2 ;  /* 0x000000041f027825 */ /* 0x001fca00078e0202 */
[----:B------:R0:W5:Y:S01]  /*15f0*/  LDG.E R25, desc[UR60][R2.64] ;  /* 0x0000003c02197981 */ /* 0x000162000c1e1900 */
[----:B------:R-:W-:Y:S05]  /*1600*/  BRA `(.L_x_1569) ;  /* 0x0000000000107947 */ /* 0x000fea0003800000 */
.L_x_1568:
[----:B------:R-:W-:Y:S05]  /*1610*/  @!P3 BRA `(.L_x_1569) ;  /* 0x00000000000cb947 */ /* 0x000fea0003800000 */
[----:B------:R-:W2:Y:S04]  /*1620*/  LDG.E R2, desc[UR60][R8.64] ;  /* 0x0000003c08027981 */ /* 0x000ea8000c1e1900 */
[----:B------:R-:W2:Y:S02]  /*1630*/  LDG.E R25, desc[UR60][R8.64+0x4] ;  /* 0x0000043c08197981 */ /* 0x000ea4000c1e1900 */
[----:B--2---:R-:W-:-:S07]  /*1640*/  IMAD.IADD R25, R25, 0x1, -R2 ;  /* 0x0000000119197824 */ /* 0x004fce00078e0a02 */
.L_x_1569:
[----:B------:R-:W-:Y:S01]  /*1650*/  ULDC.64 UR4, c[0x0][0xa10] ;  /* 0x0002840000047ab9 */ /* 0x000fe20000000a00 */
[----:B0-----:R-:W0:Y:S01]  /*1660*/  LDC R2, c[0x0][0x448] ;  /* 0x00011200ff027b82 */ /* 0x001e220000000800 */
[----:B------:R-:W-:-:S04]  /*1670*/  ISETP.NE.U32.AND P0, PT, RZ, UR4, PT ;  /* 0x00000004ff007c0c */ /* 0x000fc8000bf05070 */
[----:B------:R-:W-:Y:S01]  /*1680*/  ISETP.NE.AND.EX P0, PT, RZ, UR5, PT, P0 ;  /* 0x00000005ff007c0c */ /* 0x000fe2000bf05300 */
[----:B------:R-:W-:Y:S02]  /*1690*/  ULDC.64 UR4, c[0x0][0xa30] ;  /* 0x00028c0000047ab9 */ /* 0x000fe40000000a00 */
[----:B------:R-:W-:-:S04]  /*16a0*/  ISETP.NE.U32.AND P1, PT, RZ, UR4, PT ;  /* 0x00000004ff007c0c */ /* 0x000fc8000bf25070 */
[----:B------:R-:W-:-:S06]  /*16b0*/  ISETP.NE.AND.EX P1, PT, RZ, UR5, PT, P1 ;  /* 0x00000005ff007c0c */ /* 0x000fcc000bf25310 */
[----:B------:R-:W1:Y:S08]  /*16c0*/  @P0 LDC.64 R4, c[0x0][0xa10] ;  /* 0x00028400ff040b82 */ /* 0x000e700000000a00 */
[----:B------:R-:W2:Y:S01]  /*16d0*/  @P1 LDC.64 R6, c[0x0][0xa30] ;  /* 0x00028c00ff061b82 */ /* 0x000ea20000000a00 */
[----:B-1----:R-:W-:-:S05]  /*16e0*/  @P0 IMAD.WIDE R4, R31, 0x4, R4 ;  /* 0x000000041f040825 */ /* 0x002fca00078e0204 */
[----:B------:R-:W3:Y:S04]  /*16f0*/  @P0 LDG.E R8, desc[UR60][R4.64] ;  /* 0x0000003c04080981 */ /* 0x000ee8000c1e1900 */
[----:B------:R1:W3:Y:S01]  /*1700*/  @P0 LDG.E R9, desc[UR60][R4.64+0x4] ;  /* 0x0000043c04090981 */ /* 0x0002e2000c1e1900 */
[----:B-----5:R-:W-:Y:S02]  /*1710*/  IMAD.MOV.U32 R141, RZ, RZ, R25 ;  /* 0x000000ffff8d7224 */ /* 0x020fe400078e0019 */
[----:B--2---:R-:W-:-:S05]  /*1720*/  @P1 IMAD.WIDE R6, R31, 0x4, R6 ;  /* 0x000000041f061825 */ /* 0x004fca00078e0206 */
[----:B------:R2:W5:Y:S01]  /*1730*/  @P1 LDG.E R141, desc[UR60][R6.64] ;  /* 0x0000003c068d1981 */ /* 0x000562000c1e1900 */
[----:B0-----:R-:W-:Y:S01]  /*1740*/  ISETP.NE.AND P1, PT, R2, 0x1, PT ;  /* 0x000000010200780c */ /* 0x001fe20003f25270 */
[----:B------:R-:W-:Y:S01]  /*1750*/  IMAD.SHL.U32 R187, R29, 0x80, RZ ;  /* 0x000000801dbb7824 */ /* 0x000fe200078e00ff */
[----:B------:R-:W0:Y:S03]  /*1760*/  LDC.64 R2, c[0x0][0x9e0] ;  /* 0x00027800ff027b82 */ /* 0x000e260000000a00 */
[----:B-1----:R-:W-:-:S08]  /*1770*/  VIADD R4, R187, 0x7f ;  /* 0x0000007fbb047836 */ /* 0x002fd00000000000 */
[----:B------:R-:W1:Y:S08]  /*1780*/  @P1 LDC R11, c[0x0][0x44c] ;  /* 0x00011300ff0b1b82 */ /* 0x000e700000000800 */
[----:B------:R-:W4:Y:S01]  /*1790*/  @P1 LDC R10, c[0x0][0x450] ;  /* 0x00011400ff0a1b82 */ /* 0x000f220000000800 */
[----:B0-----:R-:W-:Y:S01]  /*17a0*/  ISETP.GE.AND P2, PT, R3, 0x1, PT ;  /* 0x000000010300780c */ /* 0x001fe20003f46270 */
[----:B-1----:R-:W-:-:S05]  /*17b0*/  @P1 IMAD.HI.U32 R5, R4, R11, RZ ;  /* 0x0000000b04051227 */ /* 0x002fca00078e00ff */
[----:B----4-:R-:W-:Y:S02]  /*17c0*/  @P1 SHF.R.U32.HI R4, RZ, R10, R5 ;  /* 0x0000000aff041219 */ /* 0x010fe40000011605 */
[----:B---3--:R-:W-:Y:S01]  /*17d0*/  @P0 IADD3 R24, -R8, R9, RZ ;  /* 0x0000000908180210 */ /* 0x008fe20007ffe1ff */
[----:B------:R-:W-:-:S05]  /*17e0*/  IMAD.IADD R9, R25, 0x1, -R0 ;  /* 0x0000000119097824 */ /* 0x000fca00078e0a00 */
[----:B------:R-:W-:-:S04]  /*17f0*/  IADD3 R167, R9, R24, RZ ;  /* 0x0000001809a77210 */ /* 0x000fc80007ffe0ff */
[C---:B------:R-:W-:Y:S01]  /*1800*/  IADD3 R5, R167.reuse, 0x1, -R166 ;  /* 0x00000001a7057810 */ /* 0x040fe20007ffe8a6 */
[----:B------:R-:W-:-:S04]  /*1810*/  VIADD R0, R167, 0x5f ;  /* 0x0000005fa7007836 */ /* 0x000fc80000000000 */
[----:B------:R-:W-:-:S04]  /*1820*/  IMAD.HI R0, R0, 0x2aaaaaab, RZ ;  /* 0x2aaaaaab00007827 */ /* 0x000fc800078e02ff */
[----:B------:R-:W-:Y:S01]  /*1830*/  IMAD.IADD R5, R5, 0x1, R4 ;  /* 0x0000000105057824 */ /* 0x000fe200078e0204 */
[----:B------:R-:W-:-:S03]  /*1840*/  SHF.R.U32.HI R143, RZ, 0x1f, R0 ;  /* 0x0000001fff8f7819 */ /* 0x000fc60000011600 */
[----:B------:R-:W-:Y:S01]  /*1850*/  IMAD.IADD R2, R5, 0x1, R2 ;  /* 0x0000000105027824 */ /* 0x000fe200078e0202 */
[----:B------:R-:W-:Y:S01]  /*1860*/  LEA.HI.SX32 R143, R0, R143, 0x1c ;  /* 0x0000008f008f7211 */ /* 0x000fe200078fe2ff */
[----:B--2---:R-:W-:Y:S06]  /*1870*/  @!P2 BRA `(.L_x_1570) ;  /* 0x000000000048a947 */ /* 0x004fec0003800000 */
[C---:B------:R-:W-:Y:S01]  /*1880*/  ISETP.GT.AND P0, PT, R5.reuse, RZ, PT ;  /* 0x000000ff0500720c */ /* 0x040fe20003f04270 */
[----:B------:R-:W-:Y:S01]  /*1890*/  BSSY B0, `(.L_x_1571) ;  /* 0x000000e000007945 */ /* 0x000fe20003800000 */
[----:B------:R-:W-:-:S11]  /*18a0*/  IADD3 R0, R5, -0x1, RZ ;  /* 0xffffffff05007810 */ /* 0x000fd60007ffe0ff */
        /* <DEDUP_REMOVED lines=8> */
.L_x_1572:
[----:B------:R-:W-:-:S13]  /*1930*/  ISETP.NE.AND P0, PT, R3, 0x1, PT ;  /* 0x000000010300780c */ /* 0x000fda0003f05270 */
[----:B------:R-:W0:Y:S02]  /*1940*/  @P0 LDC.64 R4, c[0x0][0x9e8] ;  /* 0x00027a00ff040b82 */ /* 0x000e240000000a00 */
[----:B0-----:R-:W-:-:S05]  /*1950*/  @P0 IMAD.HI.U32 R4, R0, R4, RZ ;  /* 0x0000000400040227 */ /* 0x001fca00078e00ff */
[----:B------:R-:W-:-:S07]  /*1960*/  @P0 SHF.R.U32.HI R0, RZ, R5, R4 ;  /* 0x00000005ff000219 */ /* 0x000fce0000011604 */
.L_x_1573:
[----:B------:R-:W-:Y:S05]  /*1970*/  BSYNC B0 ;  /* 0x0000000000007941 */ /* 0x000fea0003800000 */
.L_x_1571:
[----:B------:R-:W-:-:S05]  /*1980*/  IMAD R5, R0, R3, R3 ;  /* 0x0000000300057224 */ /* 0x000fca00078e0203 */
[----:B------:R-:W-:-:S07]  /*1990*/  VIMNMX R2, R2, R5, PT ;  /* 0x0000000502027248 */ /* 0x000fce0003fe0100 */
.L_x_1570:
[----:B------:R-:W0:Y:S01]  /*19a0*/  @P1 LDC R0, c[0x0][0x44c] ;  /* 0x00011300ff001b82 */ /* 0x000e220000000800 */
[----:B------:R-:W-:Y:S01]  /*19b0*/  IMAD.MOV.U32 R5, RZ, RZ, R187 ;  /* 0x000000ffff057224 */ /* 0x000fe200078e00bb */
[----:B------:R-:W-:Y:S01]  /*19c0*/  ULDC UR4, c[0x0][0x9dc] ;  /* 0x0002770000047ab9 */ /* 0x000fe20000000800 */
[----:B------:R-:W-:-:S05]  /*19d0*/  IMAD.IADD R142, R167, 0x1, -R166 ;  /* 0x00000001a78e7824 */ /* 0x000fca00078e0aa6 */
[----:B------:R-:W1:Y:S01]  /*19e0*/  @P1 LDC R7, c[0x0][0x450] ;  /* 0x00011400ff071b82 */ /* 0x000e620000000800 */
[----:B0-----:R-:W-:-:S05]  /*19f0*/  @P1 IMAD.HI.U32 R0, R187, R0, RZ ;  /* 0x00000000bb001227 */ /* 0x001fca00078e00ff */
[----:B-1----:R-:W-:-:S04]  /*1a00*/  @P1 SHF.R.U32.HI R5, RZ, R7, R0 ;  /* 0x00000007ff051219 */ /* 0x002fc80000011600 */
[----:B------:R-:W-:-:S05]  /*1a10*/  IADD3 R0, R142, R5, RZ ;  /* 0x000000058e007210 */ /* 0x000fca0007ffe0ff */
[----:B------:R-:W-:Y:S01]  /*1a20*/  VIADD R4, R0, -UR4 ;  /* 0x8000000400047c36 */ /* 0x000fe20008000000 */
[----:B------:R-:W-:Y:S06]  /*1a30*/  @!P2 BRA `(.L_x_1574) ;  /* 0x000000000044a947 */ /* 0x000fec0003800000 */
[----:B------:R-:W-:Y:S01]  /*1a40*/  ISETP.GT.AND P0, PT, R0, -0x1, PT ;  /* 0xffffffff0000780c */ /* 0x000fe20003f04270 */
[----:B------:R-:W-:-:S12]  /*1a50*/  BSSY B0, `(.L_x_1575) ;  /* 0x000000d000007945 */ /* 0x000fd80003800000 */
        /* <DEDUP_REMOVED lines=8> */
.L_x_1576:
[----:B------:R-:W-:-:S13]  /*1ae0*/  ISETP.NE.AND P0, PT, R3, 0x1, PT ;  /* 0x000000010300780c */ /* 0x000fda0003f05270 */
[----:B------:R-:W0:Y:S02]  /*1af0*/  @P0 LDC.64 R6, c[0x0][0x9e8] ;  /* 0x00027a00ff060b82 */ /* 0x000e240000000a00 */
[----:B0-----:R-:W-:-:S05]  /*1b00*/  @P0 IMAD.HI.U32 R6, R0, R6, RZ ;  /* 0x0000000600060227 */ /* 0x001fca00078e00ff */
[----:B------:R-:W-:-:S07]  /*1b10*/  @P0 SHF.R.U32.HI R0, RZ, R7, R6 ;  /* 0x00000007ff000219 */ /* 0x000fce0000011606 */
.L_x_1577:
[----:B------:R-:W-:Y:S05]  /*1b20*/  BSYNC B0 ;  /* 0x0000000000007941 */ /* 0x000fea0003800000 */
.L_x_1575:
[----:B------:R-:W-:-:S05]  /*1b30*/  IMAD R3, R0, R3, RZ ;  /* 0x0000000300037224 */ /* 0x000fca00078e02ff */
[----:B------:R-:W-:-:S07]  /*1b40*/  VIMNMX R4, R4, R3, !PT ;  /* 0x0000000304047248 */ /* 0x000fce0007fe0100 */
.L_x_1574:
[----:B------:R-:W-:Y:S02]  /*1b50*/  VIADD R2, R2, 0x5f ;  /* 0x0000005f02027836 */ /* 0x000fe40000000000 */
[----:B------:R-:W-:-:S04]  /*1b60*/  IMAD.HI R4, R4, 0x2aaaaaab, RZ ;  /* 0x2aaaaaab04047827 */ /* 0x000fc800078e02ff */
[----:B------:R-:W-:Y:S01]  /*1b70*/  IMAD.HI R2, R2, 0x2aaaaaab, RZ ;  /* 0x2aaaaaab02027827 */ /* 0x000fe200078e02ff */
[----:B------:R-:W-:-:S04]  /*1b80*/  SHF.R.U32.HI R5, RZ, 0x1f, R4 ;  /* 0x0000001fff057819 */ /* 0x000fc80000011604 */
[----:B------:R-:W-:Y:S02]  /*1b90*/  SHF.R.U32.HI R3, RZ, 0x1f, R2 ;  /* 0x0000001fff037819 */ /* 0x000fe40000011602 */
[----:B------:R-:W-:Y:S02]  /*1ba0*/  LEA.HI.SX32 R5, R4, R5, 0x1c ;  /* 0x0000000504057211 */ /* 0x000fe400078fe2ff */
[----:B------:R-:W-:Y:S02]  /*1bb0*/  LEA.HI.SX32 R2, R2, R3, 0x1c ;  /* 0x0000000302027211 */ /* 0x000fe400078fe2ff */
[----:B------:R-:W-:Y:S02]  /*1bc0*/  VIMNMX R5, RZ, R5, !PT ;  /* 0x00000005ff057248 */ /* 0x000fe40007fe0100 */
[----:B------:R-:W-:-:S03]  /*1bd0*/  VIMNMX R2, R143, R2, PT ;  /* 0x000000028f027248 */ /* 0x000fc60003fe0100 */
[--C-:B------:R-:W-:Y:S02]  /*1be0*/  IMAD R5, R5, 0x60, -R9.reuse ;  /* 0x0000006005057824 */ /* 0x100fe400078e0a09 */
[----:B------:R-:W-:-:S03]  /*1bf0*/  IMAD R3, R2, 0x60, -R9 ;  /* 0x0000006002037824 */ /* 0x000fc600078e0a09 */
[----:B------:R-:W-:Y:S02]  /*1c00*/  VIMNMX R5, RZ, R5, !PT ;  /* 0x00000005ff057248 */ /* 0x000fe40007fe0100 */
[----:B------:R-:W-:-:S03]  /*1c10*/  VIMNMX R0, R3, R24, PT ;  /* 0x0000001803007248 */ /* 0x000fc60003fe0100 */
[----:B------:R-:W-:Y:S01]  /*1c20*/  IMAD.WIDE.U32 R126, R5, -0x55555555, RZ ;  /* 0xaaaaaaab057e7825 */ /* 0x000fe200078e00ff */
[----:B------:R-:W-:-:S04]  /*1c30*/  ISETP.GT.AND P0, PT, R0, R5, PT ;  /* 0x000000050000720c */ /* 0x000fc80003f04270 */
[----:B------:R-:W-:-:S04]  /*1c40*/  SHF.R.U32.HI R126, RZ, 0x6, R127 ;  /* 0x00000006ff7e7819 */ /* 0x000fc8000001167f */
[----:B------:R-:W-:-:S05]  /*1c50*/  MOV R2, R126 ;  /* 0x0000007e00027202 */ /* 0x000fca0000000f00 */
[----:B------:R-:W-:-:S04]  /*1c60*/  @P0 VIADD R0, R0, 0x5f ;  /* 0x0000005f00000836 */ /* 0x000fc80000000000 */
[----:B------:R-:W-:-:S05]  /*1c70*/  @P0 IMAD.HI R0, R0, 0x2aaaaaab, RZ ;  /* 0x2aaaaaab00000827 */ /* 0x000fca00078e02ff */
[----:B------:R-:W-:-:S04]  /*1c80*/  @P0 SHF.R.U32.HI R3, RZ, 0x1f, R0 ;  /* 0x0000001fff030819 */ /* 0x000fc80000011600 */
[----:B------:R-:W-:Y:S02]  /*1c90*/  @P0 LEA.HI.SX32 R2, R0, R3, 0x1c ;  /* 0x0000000300020211 */ /* 0x000fe400078fe2ff */
[----:B------:R-:W-:Y:S02]  /*1ca0*/  PLOP3.LUT P0, PT, PT, PT, PT, 0x80, 0x0 ;  /* 0x000000000000781c */ /* 0x000fe40003f0f070 */
[----:B------:R-:W-:-:S13]  /*1cb0*/  ISETP.GT.AND P1, PT, R2, R126, PT ;  /* 0x0000007e0200720c */ /* 0x000fda0003f24270 */
[----:B------:R-:W-:Y:S05]  /*1cc0*/  @!P1 BRA `(.L_x_1578) ;  /* 0x0000008c00e49947 */ /* 0x000fea0003800000 */
        /* <DEDUP_REMOVED lines=20> */
.L_x_1580:
[----:B------:R-:W-:Y:S05]  /*1e10*/  BSYNC B6 ;  /* 0x0000000000067941 */ /* 0x000fea0003800000 */
.L_x_1579:
        /* <DEDUP_REMOVED lines=19> */
[----:B-1---5:R-:W-:Y:S05]  /*1f50*/  CALL.ABS.NOINC R14 ;  /* 0x000000000e007343 */ /* 0x022fea0003c00000 */
.L_x_1582:
[----:B------:R-:W-:Y:S05]  /*1f60*/  BSYNC B6 ;  /* 0x0000000000067941 */ /* 0x000fea0003800000 */
.L_x_1581:
[----:B------:R-:W-:Y:S01]  /*1f70*/  ULDC.64 UR4, c[0x0][0x9f8] ;  /* 0x00027e0000047ab9 */ /* 0x000fe20000000a00 */
[----:B------:R-:W-:Y:S01]  /*1f80*/  IMAD.MOV.U32 R101, RZ, RZ, R31 ;  /* 0x000000ffff657224 */ /* 0x000fe200078e001f */
[----:B------:R-:W-:Y:S01]  /*1f90*/  ISETP.NE.U32.AND P0, PT, RZ, UR4, PT ;  /* 0x00000004ff007c0c */ /* 0x000fe2000bf05070 */
[----:B------:R-:W-:Y:S01]  /*1fa0*/  ULDC UR4, c[0x0][0x2f4] ;  /* 0x0000bd0000047ab9 */ /* 0x000fe20000000800 */
[----:B------:R-:W0:Y:S02]  /*1fb0*/  LDC.64 R94, c[0x0][0x3f8] ;  /* 0x0000fe00ff5e7b82 */ /* 0x000e240000000a00 */
[----:B------:R-:W-:Y:S01]  /*1fc0*/  ISETP.NE.AND.EX P0, PT, RZ, UR5, PT, P0 ;  /* 0x00000005ff007c0c */ /* 0x000fe2000bf05300 */
[----:B------:R-:W-:-:S05]  /*1fd0*/  ULDC UR5, c[0x0][0x320] ;  /* 0x0000c80000057ab9 */ /* 0x000fca0000000800 */
[----:B------:R-:W1:Y:S08]  /*1fe0*/  LDC R125, c[0x0][0x3f4] ;  /* 0x0000fd00ff7d7b82 */ /* 0x000e700000000800 */
[----:B------:R-:W2:Y:S08]  /*1ff0*/  @P0 LDC.64 R4, c[0x0][0x9f8] ;  /* 0x00027e00ff040b82 */ /* 0x000eb00000000a00 */
[----:B------:R-:W3:Y:S01]  /*2000*/  LDC.64 R88, c[0x0][0x408] ;  /* 0x00010200ff587b82 */ /* 0x000ee20000000a00 */
[----:B--2---:R-:W-:-:S05]  /*2010*/  @P0 IMAD.WIDE R4, R31, 0x4, R4 ;  /* 0x000000041f040825 */ /* 0x004fca00078e0204 */
[----:B------:R2:W4:Y:S01]  /*2020*/  @P0 LDG.E R101, desc[UR60][R4.64] ;  /* 0x0000003c04650981 */ /* 0x000522000c1e1900 */
[----:B------:R-:W-:Y:S01]  /*2030*/  ISETP.GE.AND P1, PT, R168, UR4, PT ;  /* 0x00000004a8007c0c */ /* 0x000fe2000bf26270 */
[--C-:B0-----:R-:W-:Y:S01]  /*2040*/  IMAD.WIDE.U32 R96, R174, R94, R16.reuse ;  /* 0x0000005eae607225 */ /* 0x101fe200078e0010 */
[----:B------:R-:W-:Y:S01]  /*2050*/  ISETP.GE.AND P0, PT, R16, UR4, PT ;  /* 0x0000000410007c0c */ /* 0x000fe2000bf06270 */
[----:B------:R-:W0:Y:S01]  /*2060*/  S2R R144, SR_TID.X ;  /* 0x0000000000907919 */ /* 0x000e220000002100 */
[----:B------:R-:W-:Y:S01]  /*2070*/  SEL R3, RZ, 0xffffffff, P1 ;  /* 0xffffffffff037807 */ /* 0x000fe20000800000 */
[----:B---3--:R-:W-:Y:S01]  /*2080*/  IMAD.WIDE.U32 R90, R174, R88, R16 ;  /* 0x00000058ae5a7225 */ /* 0x008fe200078e0010 */
[----:B------:R-:W-:Y:S02]  /*2090*/  SEL R0, RZ, 0x1, P0 ;  /* 0x00000001ff007807 */ /* 0x000fe40000000000 */
[----:B------:R-:W-:Y:S01]  /*20a0*/  ISETP.GE.AND P0, PT, R168, UR5, PT ;  /* 0x00000005a8007c0c */ /* 0x000fe2000bf06270 */
[----:B------:R-:W-:Y:S01]  /*20b0*/  IMAD.SHL.U32 R3, R3, 0x2, RZ ;  /* 0x0000000203037824 */ /* 0x000fe200078e00ff */
[----:B------:R-:W-:Y:S01]  /*20c0*/  ISETP.GE.AND P1, PT, R23, UR4, PT ;  /* 0x0000000417007c0c */ /* 0x000fe2000bf26270 */
[----:B------:R-:W-:Y:S01]  /*20d0*/  IMAD.SHL.U32 R107, R94, 0x40, RZ ;  /* 0x000000405e6b7824 */ /* 0x000fe200078e00ff */
[----:B------:R-:W-:Y:S01]  /*20e0*/  SHF.R.S32.HI R7, RZ, 0x1f, R174 ;  /* 0x0000001fff077819 */ /* 0x000fe200000114ae */
[----:B------:R-:W-:Y:S01]  /*20f0*/  IMAD R133, R89, 0x60, RZ ;  /* 0x0000006059857824 */ /* 0x000fe200078e02ff */
[----:B------:R-:W-:Y:S01]  /*2100*/  LOP3.LUT R0, R3, 0x2, R0, 0xe2, !PT ;  /* 0x0000000203007812 */ /* 0x000fe200078ee200 */
[----:B------:R-:W-:Y:S01]  /*2110*/  IMAD.SHL.U32 R109, R88, 0x40, RZ ;  /* 0x00000040586d7824 */ /* 0x000fe200078e00ff */
[----:B------:R-:W-:Y:S01]  /*2120*/  SEL R3, RZ, 0xffffffff, P0 ;  /* 0xffffffffff037807 */ /* 0x000fe20000000000 */
[----:B------:R-:W-:Y:S01]  /*2130*/  IMAD.IADD R130, R130, 0x1, R25 ;  /* 0x0000000182827824 */ /* 0x000fe200078e0219 */
[----:B------:R-:W-:Y:S01]  /*2140*/  ISETP.GE.AND P0, PT, R169, UR4, PT ;  /* 0x00000004a9007c0c */ /* 0x000fe2000bf06270 */
[----:B------:R-:W-:Y:S01]  /*2150*/  IMAD R113, R199, 0x40, R174 ;  /* 0x00000040c7717824 */ /* 0x000fe200078e02ae */
[----:B--2---:R-:W-:Y:S01]  /*2160*/  SEL R4, RZ, 0x8, P1 ;  /* 0x00000008ff047807 */ /* 0x004fe20000800000 */
[----:B------:R-:W-:Y:S01]  /*2170*/  IMAD.SHL.U32 R6, R3, 0x2, RZ ;  /* 0x0000000203067824 */ /* 0x000fe200078e00ff */
[----:B------:R-:W-:-:S02]  /*2180*/  SEL R3, RZ, 0x4, P0 ;  /* 0x00000004ff037807 */ /* 0x000fc40000000000 */
[--C-:B------:R-:W-:Y:S02]  /*2190*/  SHF.R.S32.HI R165, RZ, 0x1f, R164.reuse ;  /* 0x0000001fffa57819 */ /* 0x100fe400000114a4 */
[----:B------:R-:W-:Y:S01]  /*21a0*/  LOP3.LUT R0, R4, R0, R3, 0xfe, !PT ;  /* 0x0000000004007212 */ /* 0x000fe200078efe03 */
[-C--:B------:R-:W-:Y:S01]  /*21b0*/  IMAD R3, R7, R94.reuse, RZ ;  /* 0x0000005e07037224 */ /* 0x080fe200078e02ff */
[----:B------:R-:W-:Y:S01]  /*21c0*/  ISETP.GE.AND P0, PT, R161, UR4, PT ;  /* 0x00000004a1007c0c */ /* 0x000fe2000bf06270 */
[----:B------:R-:W-:Y:S01]  /*21d0*/  IMAD.WIDE.U32 R98, R174, R94, R164 ;  /* 0x0000005eae627225 */ /* 0x000fe200078e00a4 */
[----:B------:R-:W-:Y:S02]  /*21e0*/  ISETP.GE.AND P1, PT, R169, UR5, PT ;  /* 0x00000005a9007c0c */ /* 0x000fe4000bf26270 */
[----:B------:R-:W-:Y:S01]  /*21f0*/  ISETP.GE.AND P2, PT, R16, UR5, PT ;  /* 0x0000000510007c0c */ /* 0x000fe2000bf46270 */
[----:B------:R-:W-:Y:S01]  /*2200*/  IMAD R9, R174, R95, R3 ;  /* 0x0000005fae097224 */ /* 0x000fe200078e0203 */
[----:B------:R-:W-:Y:S01]  /*2210*/  SEL R3, RZ, 0x10, P0 ;  /* 0x00000010ff037807 */ /* 0x000fe20000000000 */
[-C--:B------:R-:W-:Y:S01]  /*2220*/  IMAD R7, R7, R88.reuse, RZ ;  /* 0x0000005807077224 */ /* 0x080fe200078e02ff */
[----:B-1----:R-:W-:Y:S01]  /*2230*/  ISETP.GE.AND P3, PT, R16, R125, PT ;  /* 0x0000007d1000720c */ /* 0x002fe20003f66270 */
[----:B------:R-:W-:Y:S01]  /*2240*/  IMAD.IADD R97, R9, 0x1, R97 ;  /* 0x0000000109617824 */ /* 0x000fe200078e0261 */
[----:B------:R-:W-:Y:S01]  /*2250*/  IADD3 R99, R99, R9, RZ ;  /* 0x0000000963637210 */ /* 0x000fe20007ffe0ff */
[C---:B------:R-:W-:Y:S01]  /*2260*/  IMAD R11, R174.reuse, R89, R7 ;  /* 0x00000059ae0b7224 */ /* 0x040fe200078e0207 */
[----:B------:R-:W-:Y:S01]  /*2270*/  SEL R4, RZ, 0x4, P1 ;  /* 0x00000004ff047807 */ /* 0x000fe20000800000 */
[----:B------:R-:W-:Y:S01]  /*2280*/  IMAD.WIDE.U32 R92, R174, R88, R164 ;  /* 0x00000058ae5c7225 */ /* 0x000fe200078e00a4 */
[----:B------:R-:W-:-:S02]  /*2290*/  LOP3.LUT R9, R0, R3, RZ, 0xfc, !PT ;  /* 0x0000000300097212 */ /* 0x000fc400078efcff */
[----:B------:R-:W-:Y:S01]  /*22a0*/  SEL R5, RZ, 0x1, P2 ;  /* 0x00000001ff057807 */ /* 0x000fe20001000000 */
[----:B------:R-:W-:Y:S01]  /*22b0*/  IMAD.IADD R93, R93, 0x1, R11 ;  /* 0x000000015d5d7824 */ /* 0x000fe200078e020b */
[-C--:B------:R-:W-:Y:S01]  /*22c0*/  ISETP.GE.AND P1, PT, R169, R125.reuse, PT ;  /* 0x0000007da900720c */ /* 0x080fe20003f26270 */
[-C--:B-----5:R-:W-:Y:S01]  /*22d0*/  IMAD.WIDE.U32 R98, R141, R94.reuse, R98 ;  /* 0x0000005e8d627225 */ /* 0x0a0fe200078e0062 */
[----:B------:R-:W-:Y:S02]  /*22e0*/  SEL R3, R125, RZ, P3 ;  /* 0x000000ff7d037207 */ /* 0x000fe40001800000 */
[----:B------:R-:W-:Y:S01]  /*22f0*/  ISETP.GE.AND P2, PT, R168, R125, PT ;  /* 0x0000007da800720c */ /* 0x000fe20003f46270 */
[----:B------:R-:W-:Y:S01]  /*2300*/  IMAD.WIDE.U32 R96, R141, R94, R96 ;  /* 0x0000005e8d607225 */ /* 0x000fe200078e0060 */
[C---:B------:R-:W-:Y:S02]  /*2310*/  SEL R0, R125.reuse, RZ, P1 ;  /* 0x000000ff7d007207 */ /* 0x040fe40000800000 */
[----:B------:R-:W-:Y:S01]  /*2320*/  SEL R7, R125, RZ, P2 ;  /* 0x000000ff7d077207 */ /* 0x000fe20001000000 */
[----:B------:R-:W-:Y:S01]  /*2330*/  IMAD.IADD R3, R16, 0x1, R3 ;  /* 0x0000000110037824 */ /* 0x000fe200078e0203 */
[----:B------:R-:W-:Y:S01]  /*2340*/  LOP3.LUT R5, R6, 0x2, R5, 0xe2, !PT ;  /* 0x0000000206057812 */ /* 0x000fe200078ee205 */
[----:B------:R-:W-:Y:S01]  /*2350*/  IMAD.IADD R10, R169, 0x1, R0 ;  /* 0x00000001a90a7824 */ /* 0x000fe200078e0200 */
[----:B------:R-:W-:Y:S01]  /*2360*/  IADD3 R91, R11, R91, RZ ;  /* 0x0000005b0b5b7210 */ /* 0x000fe20007ffe0ff */
[----:B------:R-:W-:Y:S01]  /*2370*/  IMAD.IADD R7, R168, 0x1, R7 ;  /* 0x00000001a8077824 */ /* 0x000fe200078e0207 */
[----:B------:R-:W-:Y:S01]  /*2380*/  SHF.R.S32.HI R0, RZ, 0x1f, R3 ;  /* 0x0000001fff007819 */ /* 0x000fe20000011403 */
[----:B------:R-:W-:Y:S01]  /*2390*/  IMAD.WIDE.U32 R92, R141, R88, R92 ;  /* 0x000000588d5c7225 */ /* 0x000fe200078e005c */
[----:B------:R-:W-:-:S02]  /*23a0*/  LOP3.LUT R5, R5, R4, RZ, 0xfc, !PT ;  /* 0x0000000405057212 */ /* 0x000fc400078efcff */
[CC--:B------:R-:W-:Y:S01]  /*23b0*/  LEA.HI R6, R0.reuse, R3.reuse, RZ, 0x3 ;  /* 0x0000000300067211 */ /* 0x0c0fe200078f18ff */
[----:B------:R-:W-:Y:S01]  /*23c0*/  IMAD.WIDE.U32 R90, R141, R88, R90 ;  /* 0x000000588d5a7225 */ /* 0x000fe200078e005a */
[----:B------:R-:W-:Y:S02]  /*23d0*/  SHF.R.S32.HI R4, RZ, 0x1f, R7 ;  /* 0x0000001fff047819 */ /* 0x000fe40000011407 */
[----:B------:R-:W-:Y:S01]  /*23e0*/  LEA.HI R0, R0, R3, RZ, 0x6 ;  /* 0x0000000300007211 */ /* 0x000fe200078f30ff */
[----:B------:R-:W-:Y:S01]  /*23f0*/  IMAD.SHL.U32 R125, R125, 0x2, RZ ;  /* 0x000000027d7d7824 */ /* 0x000fe200078e00ff */
[CC--:B------:R-:W-:Y:S02]  /*2400*/  LEA.HI R8, R4.reuse, R7.reuse, RZ, 0x6 ;  /* 0x0000000704087211 */ /* 0x0c0fe400078f30ff */
[----:B------:R-:W-:Y:S02]  /*2410*/  SHF.R.S32.HI R3, RZ, 0x6, R0 ;  /* 0x00000006ff037819 */ /* 0x000fe40000011400 */
[----:B------:R-:W-:-:S02]  /*2420*/  LEA.HI R7, R4, R7, RZ, 0x3 ;  /* 0x0000000704077211 */ /* 0x000fc400078f18ff */
[----:B------:R-:W-:Y:S01]  /*2430*/  SHF.R.S32.HI R15, RZ, 0x1f, R10 ;  /* 0x0000001fff0f7819 */ /* 0x000fe2000001140a */
[C---:B------:R-:W-:Y:S01]  /*2440*/  IMAD R140, R3.reuse, 0x1800, R186 ;  /* 0x00001800038c7824 */ /* 0x040fe200078e02ba */
[C---:B------:R-:W-:Y:S01]  /*2450*/  LOP3.LUT R0, R184.reuse, 0x38, R6, 0xf8, !PT ;  /* 0x00000038b8007812 */ /* 0x040fe200078ef806 */
[----:B------:R-:W-:Y:S01]  /*2460*/  IMAD R138, R3, 0x1800, R188 ;  /* 0x00001800038a7824 */ /* 0x000fe200078e02bc */
[----:B------:R-:W-:Y:S02]  /*2470*/  SHF.R.S32.HI R11, RZ, 0x6, R8 ;  /* 0x00000006ff0b7819 */ /* 0x000fe40000011408 */
[----:B------:R-:W-:Y:S02]  /*2480*/  LOP3.LUT R4, R184, 0x38, R7, 0xf8, !PT ;  /* 0x00000038b8047812 */ /* 0x000fe400078ef807 */
[-C--:B------:R-:W-:Y:S01]  /*2490*/  LEA.HI R12, R15, R10.reuse, RZ, 0x3 ;  /* 0x0000000a0f0c7211 */ /* 0x080fe200078f18ff */
[C---:B------:R-:W-:Y:S01]  /*24a0*/  IMAD R139, R11.reuse, 0x1800, R186 ;  /* 0x000018000b8b7824 */ /* 0x040fe200078e02ba */
[-C--:B------:R-:W-:Y:S01]  /*24b0*/  LOP3.LUT R3, R0, R185.reuse, RZ, 0x3c, !PT ;  /* 0x000000b900037212 */ /* 0x080fe200078e3cff */
[----:B------:R-:W-:Y:S01]  /*24c0*/  IMAD R136, R11, 0x1800, R188 ;  /* 0x000018000b887824 */ /* 0x000fe200078e02bc */
[----:B------:R-:W-:Y:S01]  /*24d0*/  LEA.HI R10, R15, R10, RZ, 0x6 ;  /* 0x0000000a0f0a7211 */ /* 0x000fe200078f30ff */
[----:B------:R-:W-:Y:S01]  /*24e0*/  IMAD R11, R95, 0x60, RZ ;  /* 0x000000605f0b7824 */ /* 0x000fe200078e02ff */
[----:B------:R-:W-:-:S02]  /*24f0*/  LOP3.LUT R4, R4, R185, RZ, 0x3c, !PT ;  /* 0x000000b904047212 */ /* 0x000fc400078e3cff */
[----:B------:R-:W-:Y:S02]  /*2500*/  IADD3 R140, R140, R3, RZ ;  /* 0x000000038c8c7210 */ /* 0x000fe40007ffe0ff */
[----:B------:R-:W-:Y:S01]  /*2510*/  SHF.R.S32.HI R3, RZ, 0x6, R10 ;  /* 0x00000006ff037819 */ /* 0x000fe2000001140a */
[----:B------:R-:W-:Y:S01]  /*2520*/  IMAD.IADD R139, R139, 0x1, R4 ;  /* 0x000000018b8b7824 */ /* 0x000fe200078e0204 */
[C---:B------:R-:W-:Y:S02]  /*2530*/  LOP3.LUT R15, R181.reuse, 0x38, R12, 0xf8, !PT ;  /* 0x00000038b50f7812 */ /* 0x040fe400078ef80c */
[----:B------:R-:W-:Y:S01]  /*2540*/  LOP3.LUT R13, R181, 0x38, R6, 0xf8, !PT ;  /* 0x00000038b50d7812 */ /* 0x000fe200078ef806 */
[----:B------:R-:W-:Y:S01]  /*2550*/  IMAD R135, R3, 0x1800, R188 ;  /* 0x0000180003877824 */ /* 0x000fe200078e02bc */
[-C--:B------:R-:W-:Y:S01]  /*2560*/  LOP3.LUT R4, R15, R218.reuse, RZ, 0x3c, !PT ;  /* 0x000000da0f047212 */ /* 0x080fe200078e3cff */
[----:B------:R-:W-:Y:S01]  /*2570*/  IMAD R137, R3, 0x1800, R186 ;  /* 0x0000180003897824 */ /* 0x000fe200078e02ba */
[----:B------:R-:W-:-:S02]  /*2580*/  LOP3.LUT R13, R13, R218, RZ, 0x3c, !PT ;  /* 0x000000da0d0d7212 */ /* 0x000fc400078e3cff */
[----:B------:R-:W-:Y:S01]  /*2590*/  SHF.R.S32.HI R21, RZ, 0x1f, R141 ;  /* 0x0000001fff157819 */ /* 0x000fe2000001148d */
[----:B------:R-:W-:Y:S01]  /*25a0*/  IMAD.IADD R135, R135, 0x1, R4 ;  /* 0x0000000187877824 */ /* 0x000fe200078e0204 */
[----:B------:R-:W-:Y:S01]  /*25b0*/  LOP3.LUT R0, R184, 0x38, R12, 0xf8, !PT ;  /* 0x00000038b8007812 */ /* 0x000fe200078ef80c */
[----:B------:R-:W-:Y:S01]  /*25c0*/  IMAD.IADD R138, R138, 0x1, R13 ;  /* 0x000000018a8a7824 */ /* 0x000fe200078e020d */
[----:B------:R-:W-:Y:S01]  /*25d0*/  LOP3.LUT R4, R184, 0x18, R16, 0xf8, !PT ;  /* 0x00000018b8047812 */ /* 0x000fe200078ef810 */
[----:B------:R-:W-:Y:S01]  /*25e0*/  IMAD R8, R21, R94, RZ ;  /* 0x0000005e15087224 */ /* 0x000fe200078e02ff */
[----:B------:R-:W-:Y:S02]  /*25f0*/  ISETP.GE.AND P4, PT, R23, UR5, PT ;  /* 0x0000000517007c0c */ /* 0x000fe4000bf86270 */
[----:B------:R-:W-:Y:S01]  /*2600*/  LOP3.LUT R13, R181, 0x38, R7, 0xf8, !PT ;  /* 0x00000038b50d7812 */ /* 0x000fe200078ef807 */
[----:B------:R-:W-:Y:S01]  /*2610*/  IMAD R103, R141, R95, R8 ;  /* 0x0000005f8d677224 */ /* 0x000fe200078e0208 */
[----:B------:R-:W-:-:S02]  /*2620*/  LOP3.LUT R0, R0, R185, RZ, 0x3c, !PT ;  /* 0x000000b900007212 */ /* 0x000fc400078e3cff */
[----:B------:R-:W-:Y:S01]  /*2630*/  ISETP.GE.AND P0, PT, R162, UR4, PT ;  /* 0x00000004a2007c0c */ /* 0x000fe2000bf06270 */
[----:B------:R-:W-:Y:S01]  /*2640*/  IMAD.IADD R105, R99, 0x1, R103 ;  /* 0x0000000163697824 */ /* 0x000fe200078e0267 */
[----:B------:R-:W-:Y:S02]  /*2650*/  LOP3.LUT R3, R4, R185, RZ, 0x3c, !PT ;  /* 0x000000b904037212 */ /* 0x000fe400078e3cff */
[----:B------:R-:W-:Y:S02]  /*2660*/  SEL R4, RZ, 0x8, P4 ;  /* 0x00000008ff047807 */ /* 0x000fe40002000000 */
[----:B------:R-:W-:Y:S01]  /*2670*/  LOP3.LUT R13, R13, R218, RZ, 0x3c, !PT ;  /* 0x000000da0d0d7212 */ /* 0x000fe200078e3cff */
[----:B------:R-:W-:Y:S01]  /*2680*/  IMAD.IADD R3, R186, 0x1, R3 ;  /* 0x00000001ba037824 */ /* 0x000fe200078e0203 */
[----:B------:R-:W-:Y:S01]  /*2690*/  IADD3 R137, R137, R0, RZ ;  /* 0x0000000089897210 */ /* 0x000fe20007ffe0ff */
[----:B------:R-:W-:Y:S01]  /*26a0*/  IMAD R0, R21, R88, RZ ;  /* 0x0000005815007224 */ /* 0x000fe200078e02ff */
[----:B------:R-:W-:Y:S01]  /*26b0*/  LOP3.LUT P5, RZ, R208, 0x4, RZ, 0xc0, !PT ;  /* 0x00000004d0ff7812 */ /* 0x000fe200078ac0ff */
[----:B------:R-:W-:Y:S01]  /*26c0*/  IMAD.IADD R136, R136, 0x1, R13 ;  /* 0x0000000188887824 */ /* 0x000fe200078e020d */
[----:B------:R-:W-:Y:S01]  /*26d0*/  MOV R127, 0x20 ;  /* 0x00000020007f7802 */ /* 0x000fe20000000f00 */
[----:B------:R-:W-:Y:S01]  /*26e0*/  IMAD R13, R141, R89, R0 ;  /* 0x000000598d0d7224 */ /* 0x000fe200078e0200 */
[----:B------:R-:W-:-:S02]  /*26f0*/  SEL R8, RZ, 0x20, P0 ;  /* 0x00000020ff087807 */ /* 0x000fc40000000000 */
[----:B------:R-:W-:Y:S01]  /*2700*/  LOP3.LUT R20, R5, R4, RZ, 0xfc, !PT ;  /* 0x0000000405147212 */ /* 0x000fe200078efcff */
[----:B------:R-:W-:Y:S01]  /*2710*/  IMAD.IADD R104, R93, 0x1, R13 ;  /* 0x000000015d687824 */ /* 0x000fe200078e020d */
[----:B------:R-:W-:Y:S01]  /*2720*/  LOP3.LUT R4, R5, 0x1, RZ, 0xc0, !PT ;  /* 0x0000000105047812 */ /* 0x000fe200078ec0ff */
[----:B------:R-:W-:Y:S01]  /*2730*/  IMAD.IADD R102, R13, 0x1, R91 ;  /* 0x000000010d667824 */ /* 0x000fe200078e025b */
[C---:B------:R-:W-:Y:S01]  /*2740*/  SHF.L.U64.HI R106, R94.reuse, 0x6, R95 ;  /* 0x000000065e6a7819 */ /* 0x040fe2000001025f */
[----:B------:R-:W-:Y:S01]  /*2750*/  IMAD.WIDE.U32 R94, R94, 0x60, RZ ;  /* 0x000000605e5e7825 */ /* 0x000fe200078e00ff */
[----:B------:R-:W-:Y:S02]  /*2760*/  SHF.R.S32.HI R118, RZ, 0x3, R6 ;  /* 0x00000003ff767819 */ /* 0x000fe40000011406 */
[----:B------:R-:W-:Y:S02]  /*2770*/  LOP3.LUT R5, R6, 0xfffffff8, RZ, 0xc0, !PT ;  /* 0xfffffff806057812 */ /* 0x000fe400078ec0ff */
[C---:B------:R-:W-:Y:S01]  /*2780*/  SHF.L.U64.HI R108, R88.reuse, 0x6, R89 ;  /* 0x00000006586c7819 */ /* 0x040fe20000010259 */
[----:B------:R-:W-:Y:S01]  /*2790*/  IMAD.WIDE.U32 R88, R88, 0x60, RZ ;  /* 0x0000006058587825 */ /* 0x000fe200078e00ff */
[----:B------:R-:W-:-:S02]  /*27a0*/  SEL R127, R127, 0xffffffe0, !P5 ;  /* 0xffffffe07f7f7807 */ /* 0x000fc40006800000 */
[----:B------:R-:W-:Y:S01]  /*27b0*/  SHF.R.S32.HI R117, RZ, 0x3, R7 ;  /* 0x00000003ff757819 */ /* 0x000fe20000011407 */
[----:B------:R-:W-:Y:S01]  /*27c0*/  IMAD.IADD R133, R89, 0x1, R133 ;  /* 0x0000000159857824 */ /* 0x000fe200078e0285 */
[----:B------:R-:W-:Y:S01]  /*27d0*/  LOP3.LUT R6, R7, 0xfffffff8, RZ, 0xc0, !PT ;  /* 0xfffffff807067812 */ /* 0x000fe200078ec0ff */
[----:B------:R-:W-:Y:S01]  /*27e0*/  IMAD.IADD R134, R127, 0x1, R3 ;  /* 0x000000017f867824 */ /* 0x000fe200078e0203 */
[C---:B------:R-:W-:Y:S02]  /*27f0*/  LOP3.LUT R27, R9.reuse, R8, RZ, 0xfc, !PT ;  /* 0x00000008091b7212 */ /* 0x040fe400078efcff */
[----:B------:R-:W-:Y:S02]  /*2800*/  LOP3.LUT R7, R12, 0xfffffff8, RZ, 0xc0, !PT ;  /* 0xfffffff80c077812 */ /* 0x000fe400078ec0ff */
[----:B------:R-:W-:Y:S02]  /*2810*/  LOP3.LUT R8, R9, 0x1, RZ, 0xc0, !PT ;  /* 0x0000000109087812 */ /* 0x000fe400078ec0ff */
[----:B------:R-:W-:-:S02]  /*2820*/  LOP3.LUT R9, R20, 0x2, RZ, 0xc0, !PT ;  /* 0x0000000214097812 */ /* 0x000fc400078ec0ff */
[----:B------:R-:W-:Y:S02]  /*2830*/  LOP3.LUT R10, R20, 0x4, RZ, 0xc0, !PT ;  /* 0x00000004140a7812 */ /* 0x000fe400078ec0ff */
[C---:B------:R-:W-:Y:S02]  /*2840*/  LOP3.LUT R21, R27.reuse, 0x2, RZ, 0xc0, !PT ;  /* 0x000000021b157812 */ /* 0x040fe400078ec0ff */
[C---:B------:R-:W-:Y:S02]  /*2850*/  LOP3.LUT R25, R27.reuse, 0x4, RZ, 0xc0, !PT ;  /* 0x000000041b197812 */ /* 0x040fe400078ec0ff */
[C---:B------:R-:W-:Y:S02]  /*2860*/  LOP3.LUT R100, R27.reuse, 0x8, RZ, 0xc0, !PT ;  /* 0x000000081b647812 */ /* 0x040fe400078ec0ff */
[----:B------:R-:W-:Y:S02]  /*2870*/  LOP3.LUT R26, R27, 0x10, RZ, 0xc0, !PT ;  /* 0x000000101b1a7812 */ /* 0x000fe400078ec0ff */
[----:B------:R-:W-:-:S02]  /*2880*/  SHF.R.S32.HI R0, RZ, 0x1f, R30 ;  /* 0x0000001fff007819 */ /* 0x000fc4000001141e */
[----:B0-----:R-:W-:Y:S02]  /*2890*/  LEA.HI R144, R144, 0x8, RZ, 0x19 ;  /* 0x0000000890907811 */ /* 0x001fe400078fc8ff */
[----:B------:R-:W-:Y:S02]  /*28a0*/  IADD3 R132, R95, R11, RZ ;  /* 0x0000000b5f847210 */ /* 0x000fe40007ffe0ff */
[----:B------:R-:W-:Y:S02]  /*28b0*/  IADD3 R103, R103, R97, RZ ;  /* 0x0000006167677210 */ /* 0x000fe40007ffe0ff */
[----:B------:R-:W-:Y:S02]  /*28c0*/  SHF.R.S32.HI R114, RZ, 0x3, R12 ;  /* 0x00000003ff727819 */ /* 0x000fe4000001140c */
[----:B------:R-:W-:Y:S02]  /*28d0*/  LOP3.LUT R20, R20, 0x8, RZ, 0xc0, !PT ;  /* 0x0000000814147812 */ /* 0x000fe400078ec0ff */
[----:B------:R-:W-:-:S02]  /*28e0*/  SHF.R.S32.HI R112, RZ, 0x1f, R5 ;  /* 0x0000001fff707819 */ /* 0x000fc40000011405 */
[----:B------:R-:W-:Y:S02]  /*28f0*/  SHF.R.S32.HI R111, RZ, 0x1f, R6 ;  /* 0x0000001fff6f7819 */ /* 0x000fe40000011406 */
[----:B------:R-:W-:Y:S02]  /*2900*/  SHF.R.S32.HI R110, RZ, 0x1f, R7 ;  /* 0x0000001fff6e7819 */ /* 0x000fe40000011407 */
[----:B------:R-:W-:Y:S02]  /*2910*/  LOP3.LUT R27, R27, 0x20, RZ, 0xc0, !PT ;  /* 0x000000201b1b7812 */ /* 0x000fe400078ec0ff */
[----:B----4-:R-:W-:-:S07]  /*2920*/  SHF.R.S32.HI R129, RZ, 0x1f, R101 ;  /* 0x0000001fff817819 */ /* 0x010fce0000011465 */
.L_x_1688:
[----:B0-----:R-:W0:Y:S01]  /*2930*/  LDC R32, c[0x0][0x430] ;  /* 0x00010c00ff207b82 */ /* 0x001e220000000800 */
[----:B------:R-:W-:-:S04]  /*2940*/  VIADD R2, R2, 0xffffffff ;  /* 0xffffffff02027836 */ /* 0x000fc80000000000 */
[----:B------:R-:W-:-:S03]  /*2950*/  IMAD R11, R2, 0x60, R113 ;  /* 0x00000060020b7824 */ /* 0x000fc600078e0271 */
[----:B------:R-:W1:Y:S02]  /*2960*/  LDC R124, c[0x0][0x3f4] ;  /* 0x0000fd00ff7c7b82 */ /* 0x000e640000000800 */
[----:B------:R-:W-:Y:S02]  /*2970*/  ISETP.GE.AND P0, PT, R11, R24, PT ;  /* 0x000000180b00720c */ /* 0x000fe40003f06270 */
[----:B------:R-:W-:Y:S02]  /*2980*/  IADD3 R33, R130, R11, RZ ;  /* 0x0000000b82217210 */ /* 0x000fe40007ffe0ff */
[----:B------:R-:W-:-:S03]  /*2990*/  ISETP.GT.OR P0, PT, R113, 0x5f, P0 ;  /* 0x0000005f7100780c */ /* 0x000fc60000704670 */
[----:B------:R-:W-:Y:S01]  /*29a0*/  IMAD.MOV.U32 R11, RZ, RZ, R33 ;  /* 0x000000ffff0b7224 */ /* 0x000fe200078e0021 */
        /* <DEDUP_REMOVED lines=9> */
[----:B------:R-:W-:Y:S02]  /*2a40*/  @!P0 IMAD R31, R101, R15, R28 ;  /* 0x0000000f651f8224 */ /* 0x000fe400078e021c */
[----:B------:R-:W-:-:S04]  /*2a50*/  @!P0 IMAD.MOV.U32 R28, RZ, RZ, R11 ;  /* 0x000000ffff1c8224 */ /* 0x000fc800078e000b */
[----:B------:R-:W-:Y:S01]  /*2a60*/  @!P0 IMAD.WIDE.U32 R14, R101, R14, R28 ;  /* 0x0000000e650e8225 */ /* 0x000fe200078e001c */
[----:B------:R-:W-:-:S03]  /*2a70*/  MOV R28, RZ ;  /* 0x000000ff001c7202 */ /* 0x000fc60000000f00 */
[----:B------:R-:W-:Y:S01]  /*2a80*/  @!P0 IMAD.IADD R15, R15, 0x1, R31 ;  /* 0x000000010f0f8824 */ /* 0x000fe200078e021f */
[----:B--2---:R-:W-:-:S04]  /*2a90*/  @!P0 LEA R12, P4, R14, R12, 0x2 ;  /* 0x0000000c0e0c8211 */ /* 0x004fc800078810ff */
[----:B------:R-:W-:-:S05]  /*2aa0*/  @!P0 LEA.HI.X R13, R14, R13, R15, 0x2, P4 ;  /* 0x0000000d0e0d8211 */ /* 0x000fca00020f140f */
[----:B------:R0:W5:Y:S01]  /*2ab0*/  @!P0 LDG.E R28, desc[UR60][R12.64] ;  /* 0x0000003c0c1c8981 */ /* 0x000162000c1e1900 */
[----:B-1----:R-:W-:Y:S01]  /*2ac0*/  ISETP.GE.AND P0, PT, R124, 0x1, PT ;  /* 0x000000017c00780c */ /* 0x002fe20003f06270 */
[----:B------:R-:W-:Y:S01]  /*2ad0*/  IMAD.MOV R29, RZ, RZ, -R11 ;  /* 0x000000ffff1d7224 */ /* 0x000fe200078e0a0b */
[----:B------:R-:W-:Y:S01]  /*2ae0*/  ISETP.GT.AND P4, PT, R2, R126, PT ;  /* 0x0000007e0200720c */ /* 0x000fe20003f84270 */
[C---:B------:R-:W-:Y:S01]  /*2af0*/  IMAD R11, R19.reuse, 0x4800, R134 ;  /* 0x00004800130b7824 */ /* 0x040fe200078e0286 */
[----:B------:R-:W-:Y:S05]  /*2b00*/  YIELD ;  /* 0x0000000000007946 */ /* 0x000fea0003800000 */
[----:B------:R-:W-:Y:S01]  /*2b10*/  IMAD R29, R32, R29, R33 ;  /* 0x0000001d201d7224 */ /* 0x000fe200078e0221 */
[----:B------:R-:W-:Y:S01]  /*2b20*/  BSSY B0, `(.L_x_1583) ;  /* 0x00007a0000007945 */ /* 0x000fe20003800000 */
[----:B------:R-:W-:Y:S01]  /*2b30*/  IMAD R33, R19, 0x4800, R3 ;  /* 0x0000480013217824 */ /* 0x000fe200078e0203 */
[----:B------:R-:W-:Y:S01]  /*2b40*/  P2R R123, PR, RZ, 0x10 ;  /* 0x00000010ff7b7803 */ /* 0x000fe20000000000 */
[----:B------:R-:W-:-:S02]  /*2b50*/  IMAD R32, R11, 0x2, R122 ;  /* 0x000000020b207824 */ /* 0x000fc400078e027a */
[----:B------:R-:W-:Y:S01]  /*2b60*/  IMAD R33, R33, 0x2, R122 ;  /* 0x0000000221217824 */ /* 0x000fe200078e027a */
        /* <DEDUP_REMOVED lines=8> */
[-C--:B------:R-:W-:Y:S02]  /*2bf0*/  IMAD R34, R133, R2.reuse, RZ ;  /* 0x0000000285227224 */ /* 0x080fe400078e02ff */
[----:B------:R-:W-:Y:S01]  /*2c00*/  IMAD R11, R29, UR5, R14 ;  /* 0x000000051d0b7c24 */ /* 0x000fe2000f8e020e */
[----:B------:R-:W-:Y:S01]  /*2c10*/  ULDC.64 UR4, c[0x0][0x310] ;  /* 0x0000c40000047ab9 */ /* 0x000fe20000000a00 */
[----:B------:R-:W-:-:S02]  /*2c20*/  IMAD R14, R132, R2, RZ ;  /* 0x00000002840e7224 */ /* 0x000fc400078e02ff */
[----:B------:R-:W-:Y:S01]  /*2c30*/  IMAD R15, R84, UR4, RZ ;  /* 0x00000004540f7c24 */ /* 0x000fe2000f8e02ff */
[----:B------:R-:W-:Y:S01]  /*2c40*/  IADD3 R13, R13, R11, RZ ;  /* 0x0000000b0d0d7210 */ /* 0x000fe20007ffe0ff */
[----:B------:R-:W-:Y:S01]  /*2c50*/  IMAD R85, R2, -0x60, R24 ;  /* 0xffffffa002557824 */ /* 0x000fe200078e0218 */
[----:B------:R-:W-:Y:S01]  /*2c60*/  SHF.R.S32.HI R11, RZ, 0x1f, R2 ;  /* 0x0000001fff0b7819 */ /* 0x000fe20000011402 */
[C---:B------:R-:W-:Y:S02]  /*2c70*/  IMAD R15, R28.reuse, UR5, R15 ;  /* 0x000000051c0f7c24 */ /* 0x040fe4000f8e020f */
[----:B------:R-:W-:Y:S01]  /*2c80*/  IMAD.WIDE.U32 R12, R28, UR4, R12 ;  /* 0x000000041c0c7c25 */ /* 0x000fe2000f8e000c */
[----:B------:R-:W-:Y:S01]  /*2c90*/  ULDC.64 UR4, c[0x0][0x308] ;  /* 0x0000c20000047ab9 */ /* 0x000fe20000000a00 */
[----:B------:R-:W-:Y:S02]  /*2ca0*/  VIMNMX R85, R85, 0x60, PT ;  /* 0x0000006055557848 */ /* 0x000fe40003fe0100 */
[----:B------:R-:W-:-:S02]  /*2cb0*/  IMAD.IADD R13, R13, 0x1, R15 ;  /* 0x000000010d0d7824 */ /* 0x000fc400078e020f */
[----:B------:R-:W-:Y:S02]  /*2cc0*/  IMAD R15, R0, UR4, RZ ;  /* 0x00000004000f7c24 */ /* 0x000fe4000f8e02ff */
[----:B------:R-:W-:Y:S02]  /*2cd0*/  IMAD R39, R11, R88, R34 ;  /* 0x000000580b277224 */ /* 0x000fe400078e0222 */
[C---:B------:R-:W-:Y:S02]  /*2ce0*/  IMAD R115, R30.reuse, UR5, R15 ;  /* 0x000000051e737c24 */ /* 0x040fe4000f8e020f */
[----:B------:R-:W-:Y:S01]  /*2cf0*/  IMAD.WIDE.U32 R34, R30, UR4, R12 ;  /* 0x000000041e227c25 */ /* 0x000fe2000f8e000c */
[----:B------:R-:W-:-:S03]  /*2d00*/  ULDC.64 UR4, c[0x0][0x2e8] ;  /* 0x0000ba0000047ab9 */ /* 0x000fc60000000a00 */
[----:B------:R-:W-:Y:S01]  /*2d10*/  IMAD.IADD R115, R35, 0x1, R115 ;  /* 0x0000000123737824 */ /* 0x000fe200078e0273 */
[----:B------:R-:W-:Y:S01]  /*2d20*/  LEA R116, P4, R34, UR4, 0x1 ;  /* 0x0000000422747c11 */ /* 0x000fe2000f8808ff */
[----:B------:R-:W-:Y:S02]  /*2d30*/  IMAD R37, R11, R94, R14 ;  /* 0x0000005e0b257224 */ /* 0x000fe400078e020e */
[----:B------:R-:W-:Y:S01]  /*2d40*/  IMAD.WIDE.U32 R12, R88, R2, RZ ;  /* 0x00000002580c7225 */ /* 0x000fe200078e00ff */
[----:B------:R-:W-:-:S03]  /*2d50*/  LEA.HI.X R115, R34, UR5, R115, 0x1, P4 ;  /* 0x0000000522737c11 */ /* 0x000fc6000a0f0c73 */
[----:B------:R-:W-:Y:S01]  /*2d60*/  IMAD.WIDE.U32 R14, R94, R2, RZ ;  /* 0x000000025e0e7225 */ /* 0x000fe200078e00ff */
[----:B------:R-:W-:-:S03]  /*2d70*/  IADD3 R82, R13, R39, RZ ;  /* 0x000000270d527210 */ /* 0x000fc60007ffe0ff */
        /* <DEDUP_REMOVED lines=22> */
[----:B------:R-:W-:Y:S01]  /*2ee0*/  CS2R R78, SRZ ;  /* 0x00000000004e7805 */ /* 0x000fe2000001ff00 */
[----:B------:R-:W-:Y:S01]  /*2ef0*/  IMAD.X R38, R11, 0x1, R105, P5 ;  /* 0x000000010b267824 */ /* 0x000fe200028e0669 */
[----:B------:R-:W-:Y:S01]  /*2f00*/  LEA R36, P5, R37, UR4, 0x1 ;  /* 0x0000000425247c11 */ /* 0x000fe2000f8a08ff */
[----:B------:R-:W-:Y:S01]  /*2f10*/  IMAD.X R40, R82, 0x1, R104, P0 ;  /* 0x0000000152287824 */ /* 0x000fe200000e0668 */
[----:B------:R-:W-:Y:S02]  /*2f20*/  ISETP.GE.AND P0, PT, R164, R124, PT ;  /* 0x0000007ca400720c */ /* 0x000fe40003f06270 */
[----:B------:R-:W-:-:S02]  /*2f30*/  CS2R R74, SRZ ;  /* 0x00000000004a7805 */ /* 0x000fc4000001ff00 */
[----:B------:R-:W-:Y:S02]  /*2f40*/  LEA.HI.X R37, R37, UR5, R38, 0x1, P5 ;  /* 0x0000000525257c11 */ /* 0x000fe4000a8f0c26 */
[----:B------:R-:W-:Y:S02]  /*2f50*/  CS2R R80, SRZ ;  /* 0x0000000000507805 */ /* 0x000fe4000001ff00 */
[C---:B------:R-:W-:Y:S02]  /*2f60*/  LEA R38, P5, R39.reuse, UR6, 0x1 ;  /* 0x0000000627267c11 */ /* 0x040fe4000f8a08ff */
[----:B------:R-:W-:Y:S02]  /*2f70*/  CS2R R76, SRZ ;  /* 0x00000000004c7805 */ /* 0x000fe4000001ff00 */
[----:B------:R-:W-:Y:S02]  /*2f80*/  LEA.HI.X R39, R39, UR7, R40, 0x1, P5 ;  /* 0x0000000727277c11 */ /* 0x000fe4000a8f0c28 */
        /* <DEDUP_REMOVED lines=25> */
.L_x_1587:
[----:B------:R-:W-:Y:S05]  /*3120*/  BSYNC B1 ;  /* 0x0000000000017941 */ /* 0x000fea0003800000 */
.L_x_1586:
        /* <DEDUP_REMOVED lines=56> */
.L_x_1589:
[----:B------:R-:W-:Y:S05]  /*34b0*/  BSYNC B1 ;  /* 0x0000000000017941 */ /* 0x000fea0003800000 */
.L_x_1588:
[----:B------:R-:W2:Y:S01]  /*34c0*/  LDL R11, [R1+0x30] ;  /* 0x00003000010b7983 */ /* 0x000ea20000100800 */
[----:B0-----:R-:W-:Y:S01]  /*34d0*/  IMAD.MOV.U32 R12, RZ, RZ, R63 ;  /* 0x000000ffff0c7224 */ /* 0x001fe200078e003f */
[----:B------:R-:W-:Y:S01]  /*34e0*/  MOV R14, R67 ;  /* 0x00000043000e7202 */ /* 0x000fe20000000f00 */
[----:B------:R-:W-:Y:S01]  /*34f0*/  IMAD.MOV.U32 R13, RZ, RZ, R66 ;  /* 0x000000ffff0d7224 */ /* 0x000fe200078e0042 */
[----:B------:R-:W-:Y:S02]  /*3500*/  PRMT R155, R83, 0x5410, R86 ;  /* 0x00005410539b7816 */ /* 0x000fe40000000056 */
[----:B------:R-:W-:Y:S02]  /*3510*/  PRMT R159, R14, 0x7610, R159 ;  /* 0x000076100e9f7816 */ /* 0x000fe4000000009f */
        /* <DEDUP_REMOVED lines=11> */
[----:B------:R-:W-:Y:S01]  /*35d0*/  PRMT R159, R159, 0x5410, R14 ;  /* 0x000054109f9f7816 */ /* 0x000fe2000000000e */
[----:B------:R-:W-:-:S05]  /*35e0*/  IMAD.MOV.U32 R14, RZ, RZ, R76 ;  /* 0x000000ffff0e7224 */ /* 0x000fca00078e004c */
[----:B------:R-:W-:Y:S01]  /*35f0*/  PRMT R210, R13, 0x5410, R14 ;  /* 0x000054100dd27816 */ /* 0x000fe2000000000e */
[----:B-----5:R-:W-:Y:S02]  /*3600*/  IMAD.MOV.U32 R14, RZ, RZ, R34 ;  /* 0x000000ffff0e7224 */ /* 0x020fe400078e0022 */
[----:B------:R-:W-:Y:S01]  /*3610*/  IMAD.MOV.U32 R13, RZ, RZ, R81 ;  /* 0x000000ffff0d7224 */ /* 0x000fe200078e0051 */
[----:B--2---:R-:W-:Y:S01]  /*3620*/  R2UR UR4, R11 ;  /* 0x000000000b0472ca */ /* 0x004fe200000e0000 */
[----:B------:R-:W-:-:S05]  /*3630*/  IMAD.MOV.U32 R11, RZ, RZ, R62 ;  /* 0x000000ffff0b7224 */ /* 0x000fca00078e003e */
[----:B------:R-:W-:Y:S01]  /*3640*/  PRMT R157, R12, 0x5410, R11 ;  /* 0x000054100c9d7816 */ /* 0x000fe2000000000b */
[----:B------:R-:W-:Y:S02]  /*3650*/  IMAD.MOV.U32 R11, RZ, RZ, R70 ;  /* 0x000000ffff0b7224 */ /* 0x000fe400078e0046 */
[----:B------:R-:W-:-:S04]  /*3660*/  IMAD.MOV.U32 R12, RZ, RZ, R71 ;  /* 0x000000ffff0c7224 */ /* 0x000fc800078e0047 */
[----:B------:R-:W-:Y:S01]  /*3670*/  UISETP.NE.AND UP0, UPT, UR4, 0x3, UPT ;  /* 0x000000030400788c */ /* 0x000fe2000bf05270 */
[----:B------:R-:W-:Y:S01]  /*3680*/  PRMT R196, R11, 0x5410, R12 ;  /* 0x000054100bc47816 */ /* 0x000fe2000000000c */
[----:B------:R-:W-:Y:S02]  /*3690*/  IMAD.MOV.U32 R11, RZ, RZ, R78 ;  /* 0x000000ffff0b7224 */ /* 0x000fe400078e004e */
[----:B------:R-:W-:Y:S02]  /*36a0*/  IMAD.MOV.U32 R12, RZ, RZ, R79 ;  /* 0x000000ffff0c7224 */ /* 0x000fe400078e004f */
[----:B------:R-:W-:Y:S02]  /*36b0*/  PLOP3.LUT P0, PT, PT, PT, UP0, 0x80, 0x0 ;  /* 0x000000000000781c */ /* 0x000fe40003f0f008 */
        /* <DEDUP_REMOVED lines=9> */
[----:B------:R-:W-:Y:S02]  /*3750*/  PRMT R211, R11, 0x7610, R211 ;  /* 0x000076100bd37816 */ /* 0x000fe400000000d3 */
[----:B------:R-:W-:Y:S02]  /*3760*/  MOV R11, R35 ;  /* 0x00000023000b7202 */ /* 0x000fe40000000f00 */
[----:B------:R-:W-:Y:S01]  /*3770*/  PRMT R152, R152, 0x5410, R12 ;  /* 0x0000541098987816 */ /* 0x000fe2000000000c */
[----:B------:R-:W-:Y:S01]  /*3780*/  IMAD.MOV.U32 R12, RZ, RZ, R42 ;  /* 0x000000ffff0c7224 */ /* 0x000fe200078e002a */
[----:B------:R-:W-:Y:S01]  /*3790*/  PRMT R83, R14, 0x5410, R11 ;  /* 0x000054100e537816 */ /* 0x000fe2000000000b */
[----:B------:R-:W-:Y:S01]  /*37a0*/  IMAD.MOV.U32 R14, RZ, RZ, R38 ;  /* 0x000000ffff0e7224 */ /* 0x000fe200078e0026 */
[----:B------:R-:W-:-:S02]  /*37b0*/  MOV R11, R43 ;  /* 0x0000002b000b7202 */ /* 0x000fc40000000f00 */
[----:B------:R-:W-:Y:S01]  /*37c0*/  PRMT R211, R211, 0x5410, R13 ;  /* 0x00005410d3d37816 */ /* 0x000fe2000000000d */
[----:B------:R-:W-:Y:S01]  /*37d0*/  IMAD.MOV.U32 R13, RZ, RZ, R39 ;  /* 0x000000ffff0d7224 */ /* 0x000fe200078e0027 */
        /* <DEDUP_REMOVED lines=24> */
[----:B------:R-:W-:Y:S02]  /*3960*/  IMAD.MOV.U32 R13, RZ, RZ, R49 ;  /* 0x000000ffff0d7224 */ /* 0x000fe400078e0031 */
[----:B------:R-:W-:Y:S02]  /*3970*/  IMAD.MOV.U32 R12, RZ, RZ, R56 ;  /* 0x000000ffff0c7224 */ /* 0x000fe400078e0038 */
[----:B------:R-:W-:Y:S01]  /*3980*/  IMAD.MOV.U32 R11, RZ, RZ, R57 ;  /* 0x000000ffff0b7224 */ /* 0x000fe200078e0039 */
[----:B------:R-:W-:-:S04]  /*3990*/  PRMT R147, R14, 0x5410, R13 ;  /* 0x000054100e937816 */ /* 0x000fc8000000000d */
[----:B------:R-:W-:Y:S01]  /*39a0*/  PRMT R154, R12, 0x5410, R11 ;  /* 0x000054100c9a7816 */ /* 0x000fe2000000000b */
[----:B------:R-:W-:Y:S06]  /*39b0*/  @!P0 BRA `(.L_x_1590) ;  /* 0x0000000000048947 */ /* 0x000fec0003800000 */
[----:B------:R-:W-:Y:S01]  /*39c0*/  BPT.TRAP 0x1 ;  /* 0x000000040000795c */ /* 0x000fe20000300000 */
.L_x_1590:
[----:B------:R-:W-:Y:S01]  /*39d0*/  IMAD R86, R19, 0x8, R18 ;  /* 0x0000000813567824 */ /* 0x000fe200078e0212 */
[----:B------:R-:W-:Y:S01]  /*39e0*/  SHF.L.U32 R87, R175, 0x1f, RZ ;  /* 0x0000001faf577819 */ /* 0x000fe200000006ff */
[----:B------:R-:W-:Y:S03]  /*39f0*/  BSSY B1, `(.L_x_1591) ;  /* 0x0000003000017945 */ /* 0x000fe60003800000 */
[----:B------:R-:W0:Y:S02]  /*3a00*/  SYNCS.PHASECHK.TRANS64.TRYWAIT P6, [R86+URZ+0x2a890], R87 ;  /* 0x02a89057560075a7 */ /* 0x000e2400080c017f */
[----:B0-----:R-:W-:Y:S05]  /*3a10*/  @!P6 BRA `(.L_x_1592) ;  /* 0x000002580088e947 */ /* 0x001fea0003800000 */
.L_x_2005:
[----:B------:R-:W-:Y:S05]  /*3a20*/  BSYNC B1 ;  /* 0x0000000000017941 */ /* 0x000fea0003800000 */
.L_x_1591:
[----:B------:R-:W-:-:S03]  /*3a30*/  UMOV UR4, 0xffffffff ;  /* 0xffffffff00047882 */ /* 0x000fc60000000000 */
[----:B------:R-:W-:Y:S05]  /*3a40*/  BRA.DIV UR4, `(.L_x_1593) ;  /* 0x0000025a04907947 */ /* 0x000fea000b800000 */
[----:B------:R1:W2:Y:S04]  /*3a50*/  SHFL.IDX PT, R82, R115, RZ, 0x1c1f ;  /* 0x001c1fff73527589 */ /* 0x0002a800000e0000 */
[----:B------:R1:W3:Y:S02]  /*3a60*/  SHFL.IDX PT, R11, R116, RZ, 0x1c1f ;  /* 0x001c1fff740b7589 */ /* 0x0002e400000e0000 */
.L_x_2009:
        /* <DEDUP_REMOVED lines=9> */
[----:B------:R-:W-:Y:S02]  /*3b00*/  SHF.R.U64 R150, R80, 0x10, R81 ;  /* 0x0000001050967819 */ /* 0x000fe40000001251 */
[----:B0-----:R-:W-:Y:S02]  /*3b10*/  MOV R80, R13 ;  /* 0x0000000d00507202 */ /* 0x001fe40000000f00 */
[----:B------:R-:W-:Y:S01]  /*3b20*/  SHF.R.U64 R78, R78, 0x10, R79 ;  /* 0x000000104e4e7819 */ /* 0x000fe2000000124f */
        /* <DEDUP_REMOVED lines=9> */
[----:B------:R-:W-:Y:S01]  /*3bc0*/  SHF.R.U32.HI R78, RZ, 0x10, R79 ;  /* 0x00000010ff4e7819 */ /* 0x000fe2000001164f */
[----:B------:R-:W-:Y:S02]  /*3bd0*/  IMAD.MOV.U32 R79, RZ, RZ, R12 ;  /* 0x000000ffff4f7224 */ /* 0x000fe400078e000c */
        /* <DEDUP_REMOVED lines=9> */
[----:B------:R-:W-:Y:S02]  /*3c70*/  HADD2.F32 R80, -RZ, R152.H1_H1 ;  /* 0x30000098ff507230 */ /* 0x000fe40000004100 */
[----:B------:R-:W-:Y:S01]  /*3c80*/  FFMA.FTZ R13, R13, R78, R15 ;  /* 0x0000004e0d0d7223 */ /* 0x000fe2000001000f */
[----:B------:R-:W-:Y:S02]  /*3c90*/  IMAD.MOV.U32 R78, RZ, RZ, R14 ;  /* 0x000000ffff4e7224 */ /* 0x000fe400078e000e */
[----:B------:R-:W-:-:S02]  /*3ca0*/  HADD2.F32 R14, -RZ, R79.H1_H1 ;  /* 0x3000004fff0e7230 */ /* 0x000fc40000004100 */
[----:B------:R-:W-:Y:S02]  /*3cb0*/  HADD2.F32 R15, -RZ, R79.H0_H0 ;  /* 0x2000004fff0f7230 */ /* 0x000fe40000004100 */
[----:B------:R-:W-:Y:S02]  /*3cc0*/  HADD2.F32 R79, -RZ, R152.H0_H0 ;  /* 0x20000098ff4f7230 */ /* 0x000fe40000004100 */
[-C--:B------:R-:W-:Y:S01]  /*3cd0*/  FMUL.FTZ R81, R14, R80.reuse ;  /* 0x000000500e517220 */ /* 0x080fe20000410000 */
[----:B------:R-:W-:Y:S02]  /*3ce0*/  HADD2.F32 R152, -RZ, R211.H1_H1 ;  /* 0x300000d3ff987230 */ /* 0x000fe40000004100 */
[C---:B------:R-:W-:Y:S01]  /*3cf0*/  FMUL.FTZ R80, R15.reuse, R80 ;  /* 0x000000500f507220 */ /* 0x040fe20000410000 */
[----:B------:R-:W-:-:S03]  /*3d00*/  FFMA.FTZ R15, R15, R79, -R81 ;  /* 0x0000004f0f0f7223 */ /* 0x000fc60000010851 */
[----:B------:R-:W-:Y:S01]  /*3d10*/  FFMA.FTZ R14, R14, R79, R80 ;  /* 0x0000004f0e0e7223 */ /* 0x000fe20000010050 */
[--C-:B------:R-:W-:Y:S02]  /*3d20*/  HADD2.F32 R80, -RZ, R78.reuse.H0_H0 ;  /* 0x2000004eff507230 */ /* 0x100fe40000004100 */
[----:B------:R-:W-:Y:S02]  /*3d30*/  HADD2.F32 R78, -RZ, R78.H1_H1 ;  /* 0x3000004eff4e7230 */ /* 0x000fe40000004100 */
[----:B------:R-:W-:Y:S01]  /*3d40*/  HADD2.F32 R79, -RZ, R204.H0_H0 ;  /* 0x200000ccff4f7230 */ /* 0x000fe20000004100 */
        /* <DEDUP_REMOVED lines=8> */
[----:B------:R-:W-:Y:S01]  /*3dd0*/  F2FP.F16.F32.PACK_AB R81, R152, R81 ;  /* 0x000000519851723e */ /* 0x000fe200000000ff */
[----:B------:R-:W-:-:S04]  /*3de0*/  IMAD.MOV.U32 R15, RZ, RZ, R78 ;  /* 0x000000ffff0f7224 */ /* 0x000fc800078e004e */
[----:B------:R-:W-:-:S07]  /*3df0*/  IMAD.MOV.U32 R14, RZ, RZ, R81 ;  /* 0x000000ffff0e7224 */ /* 0x000fce00078e0051 */
.L_x_1599:
[----:B------:R-:W-:Y:S05]  /*3e00*/  BSYNC B3 ;  /* 0x0000000000037941 */ /* 0x000fea0003800000 */
.L_x_1598:
[----:B---3--:R-:W-:-:S04]  /*3e10*/  LEA R78, P4, R16, R11, 0x1 ;  /* 0x0000000b104e7211 */ /* 0x008fc800078808ff */
[----:B--2---:R-:W-:-:S05]  /*3e20*/  LEA.HI.X R79, R16, R82, R17, 0x1, P4 ;  /* 0x00000052104f7211 */ /* 0x004fca00020f0c11 */
[----:B0-----:R4:W-:Y:S04]  /*3e30*/  ST.E.128 desc[UR60][R78.64], R12 ;  /* 0x0000000c4e007985 */ /* 0x0019e8000c101d3c */
.L_x_1597:
[----:B------:R-:W-:Y:S05]  /*3e40*/  BSYNC B2 ;  /* 0x0000000000027941 */ /* 0x000fea0003800000 */
.L_x_1596:
        /* <DEDUP_REMOVED lines=8> */
[----:B------:R-:W-:Y:S01]  /*3ed0*/  HADD2.F32 R80, -RZ, R211.H0_H0 ;  /* 0x200000d3ff507230 */ /* 0x000fe20000004100 */
        /* <DEDUP_REMOVED lines=46> */
.L_x_1603:
[----:B------:R-:W-:Y:S05]  /*41c0*/  BSYNC B3 ;  /* 0x0000000000037941 */ /* 0x000fea0003800000 */
.L_x_1602:
[----:B------:R-:W-:Y:S01]  /*41d0*/  SHF.L.U32 R76, R170, 0x3, RZ ;  /* 0x00000003aa4c7819 */ /* 0x000fe200000006ff */
[----:B---3--:R-:W-:Y:S02]  /*41e0*/  IMAD.MOV.U32 R74, RZ, RZ, R11 ;  /* 0x000000ffff4a7224 */ /* 0x008fe400078e000b */
[----:B--2---:R-:W-:Y:S02]  /*41f0*/  IMAD.MOV.U32 R75, RZ, RZ, R82 ;  /* 0x000000ffff4b7224 */ /* 0x004fe400078e0052 */
[----:B------:R-:W-:-:S05]  /*4200*/  IMAD.WIDE R74, R76, 0x2, R74 ;  /* 0x000000024c4a7825 */ /* 0x000fca00078e024a */
[----:B0-----:R0:W-:Y:S02]  /*4210*/  ST.E.128 desc[UR60][R74.64], R12 ;  /* 0x0000000c4a007985 */ /* 0x0011e4000c101d3c */
.L_x_1601:
[----:B------:R-:W-:Y:S05]  /*4220*/  BSYNC B2 ;  /* 0x0000000000027941 */ /* 0x000fea0003800000 */
.L_x_1600:
[----:B------:R-:W-:Y:S01]  /*4230*/  ISETP.NE.AND P4, PT, R25, RZ, PT ;  /* 0x000000ff1900720c */ /* 0x000fe20003f85270 */
[----:B------:R-:W-:-:S12]  /*4240*/  BSSY B2, `(.L_x_1604) ;  /* 0x000003a000027945 */ /* 0x000fd80003800000 */
[----:B------:R-:W-:Y:S05]  /*4250*/  @!P4 BRA `(.L_x_1605) ;  /* 0x0000000000e0c947 */ /* 0x000fea0003800000 */
[----:B0---4-:R0:W4:Y:S01]  /*4260*/  LDS.128 R12, [R33+0x3000] ;  /* 0x00300000210c7984 */ /* 0x0111220000000c00 */
[----:B------:R-:W-:Y:S01]  /*4270*/  ISETP.GE.AND P4, PT, R177, R124, PT ;  /* 0x0000007cb100720c */ /* 0x000fe20003f86270 */
[----:B------:R-:W-:Y:S01]  /*4280*/  IMAD.SHL.U32 R76, R171, 0x8, RZ ;  /* 0x00000008ab4c7824 */ /* 0x000fe200078e00ff */
[----:B---3--:R-:W-:Y:S01]  /*4290*/  MOV R74, R11 ;  /* 0x0000000b004a7202 */ /* 0x008fe20000000f00 */
[----:B--2---:R-:W-:Y:S01]  /*42a0*/  IMAD.MOV.U32 R75, RZ, RZ, R82 ;  /* 0x000000ffff4b7224 */ /* 0x004fe200078e0052 */
[----:B------:R-:W-:Y:S03]  /*42b0*/  BSSY B3, `(.L_x_1606) ;  /* 0x0000031000037945 */ /* 0x000fe60003800000 */
[----:B------:R-:W-:-:S06]  /*42c0*/  IMAD.WIDE R74, R76, 0x2, R74 ;  /* 0x000000024c4a7825 */ /* 0x000fcc00078e024a */
        /* <DEDUP_REMOVED lines=9> */
[CC--:B------:R-:W-:Y:S01]  /*4360*/  FMUL.FTZ R77, R13.reuse, R72.reuse ;  /* 0x000000480d4d7220 */ /* 0x0c0fe20000410000 */
[----:B------:R-:W-:Y:S02]  /*4370*/  HADD2.F32 R78, -RZ, R196.H0_H0 ;  /* 0x200000c4ff4e7230 */ /* 0x000fe40000004100 */
[C---:B------:R-:W-:Y:S01]  /*4380*/  FMUL.FTZ R72, R76.reuse, R72 ;  /* 0x000000484c487220 */ /* 0x040fe20000410000 */
[----:B------:R-:W-:Y:S02]  /*4390*/  HADD2.F32 R80, -RZ, R210.H0_H0 ;  /* 0x200000d2ff507230 */ /* 0x000fe40000004100 */
[-C--:B------:R-:W-:Y:S01]  /*43a0*/  FFMA.FTZ R76, R76, R70.reuse, -R77 ;  /* 0x000000464c4c7223 */ /* 0x080fe2000001084d */
[----:B------:R-:W-:Y:S01]  /*43b0*/  FFMA.FTZ R72, R13, R70, R72 ;  /* 0x000000460d487223 */ /* 0x000fe20000010048 */
[----:B------:R-:W-:Y:S01]  /*43c0*/  SHF.R.U32.HI R13, RZ, 0x10, R73 ;  /* 0x00000010ff0d7819 */ /* 0x000fe20000011649 */
[----:B------:R-:W-:Y:S01]  /*43d0*/  IMAD.MOV.U32 R70, RZ, RZ, R15 ;  /* 0x000000ffff467224 */ /* 0x000fe200078e000f */
[----:B------:R-:W-:-:S02]  /*43e0*/  SHF.R.U32.HI R73, RZ, 0x10, R71 ;  /* 0x00000010ff497819 */ /* 0x000fc40000011647 */
[----:B------:R-:W-:Y:S01]  /*43f0*/  F2FP.F16.F32.PACK_AB R72, R72, R76 ;  /* 0x0000004c4848723e */ /* 0x000fe200000000ff */
[----:B------:R-:W-:Y:S02]  /*4400*/  HADD2.F32 R15, -RZ, R13.H0_H0 ;  /* 0x2000000dff0f7230 */ /* 0x000fe40000004100 */
[--C-:B------:R-:W-:Y:S02]  /*4410*/  HADD2.F32 R13, -RZ, R70.reuse.H1_H1 ;  /* 0x30000046ff0d7230 */ /* 0x100fe40000004100 */
[----:B------:R-:W-:Y:S02]  /*4420*/  HADD2.F32 R71, -RZ, R70.H0_H0 ;  /* 0x20000046ff477230 */ /* 0x000fe40000004100 */
[----:B------:R-:W-:Y:S02]  /*4430*/  HADD2.F32 R70, -RZ, R73.H0_H0 ;  /* 0x20000049ff467230 */ /* 0x000fe40000004100 */
[-C--:B------:R-:W-:Y:S01]  /*4440*/  FMUL.FTZ R77, R13, R15.reuse ;  /* 0x0000000f0d4d7220 */ /* 0x080fe20000410000 */
[----:B------:R-:W-:Y:S01]  /*4450*/  MOV R73, R14 ;  /* 0x0000000e00497202 */ /* 0x000fe20000000f00 */
[----:B------:R-:W-:-:S02]  /*4460*/  FMUL.FTZ R14, R71, R15 ;  /* 0x0000000f470e7220 */ /* 0x000fc40000410000 */
[-C--:B------:R-:W-:Y:S01]  /*4470*/  FFMA.FTZ R15, R71, R70.reuse, -R77 ;  /* 0x00000046470f7223 */ /* 0x080fe2000001084d */
[--C-:B------:R-:W-:Y:S02]  /*4480*/  HADD2.F32 R77, -RZ, R12.reuse.H1_H1 ;  /* 0x3000000cff4d7230 */ /* 0x100fe40000004100 */
[----:B------:R-:W-:Y:S01]  /*4490*/  FFMA.FTZ R13, R13, R70, R14 ;  /* 0x000000460d0d7223 */ /* 0x000fe2000001000e */
[----:B------:R-:W-:Y:S02]  /*44a0*/  HADD2.F32 R14, -RZ, R12.H0_H0 ;  /* 0x2000000cff0e7230 */ /* 0x000fe40000004100 */
[--C-:B------:R-:W-:Y:S02]  /*44b0*/  HADD2.F32 R70, -RZ, R73.reuse.H1_H1 ;  /* 0x30000049ff467230 */ /* 0x100fe40000004100 */
[-C--:B------:R-:W-:Y:S01]  /*44c0*/  FMUL.FTZ R12, R77, R79.reuse ;  /* 0x0000004f4d0c7220 */ /* 0x080fe20000410000 */
[----:B------:R-:W-:Y:S02]  /*44d0*/  HADD2.F32 R73, -RZ, R73.H0_H0 ;  /* 0x20000049ff497230 */ /* 0x000fe40000004100 */
[----:B------:R-:W-:Y:S01]  /*44e0*/  FMUL.FTZ R79, R14, R79 ;  /* 0x0000004f0e4f7220 */ /* 0x000fe20000410000 */
[----:B------:R-:W-:-:S02]  /*44f0*/  HADD2.F32 R71, -RZ, R196.H1_H1 ;  /* 0x300000c4ff477230 */ /* 0x000fc40000004100 */
[----:B------:R-:W-:Y:S01]  /*4500*/  FFMA.FTZ R14, R14, R78, -R12 ;  /* 0x0000004e0e0e7223 */ /* 0x000fe2000001080c */
[CC--:B------:R-:W-:Y:S01]  /*4510*/  FMUL.FTZ R12, R70.reuse, R80.reuse ;  /* 0x00000050460c7220 */ /* 0x0c0fe20000410000 */
[----:B------:R-:W-:Y:S01]  /*4520*/  FMUL.FTZ R80, R73, R80 ;  /* 0x0000005049507220 */ /* 0x000fe20000410000 */
[----:B------:R-:W-:Y:S01]  /*4530*/  FFMA.FTZ R79, R77, R78, R79 ;  /* 0x0000004e4d4f7223 */ /* 0x000fe2000001004f */
[----:B------:R-:W-:Y:S01]  /*4540*/  F2FP.F16.F32.PACK_AB R15, R13, R15 ;  /* 0x0000000f0d0f723e */ /* 0x000fe200000000ff */
[-C--:B------:R-:W-:Y:S01]  /*4550*/  FFMA.FTZ R12, R73, R71.reuse, -R12 ;  /* 0x00000047490c7223 */ /* 0x080fe2000001080c */
[----:B------:R-:W-:Y:S01]  /*4560*/  FFMA.FTZ R80, R70, R71, R80 ;  /* 0x0000004746507223 */ /* 0x000fe20000010050 */
[----:B------:R-:W-:Y:S01]  /*4570*/  IMAD.MOV.U32 R13, RZ, RZ, R72 ;  /* 0x000000ffff0d7224 */ /* 0x000fe200078e0048 */
[----:B------:R-:W-:-:S03]  /*4580*/  F2FP.F16.F32.PACK_AB R14, R79, R14 ;  /* 0x0000000e4f0e723e */ /* 0x000fc600000000ff */
[----:B------:R-:W-:Y:S02]  /*4590*/  F2FP.F16.F32.PACK_AB R80, R80, R12 ;  /* 0x0000000c5050723e */ /* 0x000fe400000000ff */
[----:B------:R-:W-:-:S03]  /*45a0*/  IMAD.MOV.U32 R12, RZ, RZ, R14 ;  /* 0x000000ffff0c7224 */ /* 0x000fc600078e000e */
[----:B------:R-:W-:-:S07]  /*45b0*/  IMAD.MOV.U32 R14, RZ, RZ, R80 ;  /* 0x000000ffff0e7224 */ /* 0x000fce00078e0050 */
.L_x_1607:
[----:B------:R-:W-:Y:S05]  /*45c0*/  BSYNC B3 ;  /* 0x0000000000037941 */ /* 0x000fea0003800000 */
.L_x_1606:
[----:B----4-:R0:W-:Y:S02]  /*45d0*/  ST.E.128 desc[UR60][R74.64], R12 ;  /* 0x0000000c4a007985 */ /* 0x0101e4000c101d3c */
.L_x_1605:
[----:B------:R-:W-:Y:S05]  /*45e0*/  BSYNC B2 ;  /* 0x0000000000027941 */ /* 0x000fea0003800000 */
.L_x_1604:
        /* <DEDUP_REMOVED lines=10> */
[----:B----4-:R-:W-:Y:S01]  /*4690*/  HADD2.F32 R73, -RZ, R15.H0_H0 ;  /* 0x2000000fff497230 */ /* 0x010fe20000004100 */
[----:B------:R-:W-:Y:S02]  /*46a0*/  SHF.R.U64 R68, R68, 0x10, R69 ;  /* 0x0000001044447819 */ /* 0x000fe40000001245 */
[----:B------:R-:W-:Y:S01]  /*46b0*/  SHF.R.U32.HI R66, RZ, 0x10, R67 ;  /* 0x00000010ff427819 */ /* 0x000fe20000011643 */
[----:B------:R-:W-:Y:S01]  /*46c0*/  HADD2.F32 R72, -RZ, R72.H0_H0 ;  /* 0x20000048ff487230 */ /* 0x000fe20000004100 */
[----:B------:R-:W-:Y:S01]  /*46d0*/  SHF.R.U32.HI R69, RZ, 0x10, R69 ;  /* 0x00000010ff457819 */ /* 0x000fe20000011645 */
[----:B------:R-:W-:Y:S01]  /*46e0*/  HADD2.F32 R75, -RZ, R68.H0_H0 ;  /* 0x20000044ff4b7230 */ /* 0x000fe20000004100 */
[----:B------:R-:W-:Y:S01]  /*46f0*/  MOV R67, R13 ;  /* 0x0000000d00437202 */ /* 0x000fe20000000f00 */
[----:B------:R-:W-:Y:S02]  /*4700*/  IMAD.MOV.U32 R13, RZ, RZ, R14 ;  /* 0x000000ffff0d7224 */ /* 0x000fe400078e000e */
[----:B------:R-:W-:-:S02]  /*4710*/  HADD2.F32 R14, -RZ, R69.H0_H0 ;  /* 0x20000045ff0e7230 */ /* 0x000fc40000004100 */
[--C-:B------:R-:W-:Y:S02]  /*4720*/  HADD2.F32 R69, -RZ, R67.reuse.H1_H1 ;  /* 0x30000043ff457230 */ /* 0x100fe40000004100 */
[----:B------:R-:W-:Y:S02]  /*4730*/  HADD2.F32 R74, -RZ, R67.H0_H0 ;  /* 0x20000043ff4a7230 */ /* 0x000fe40000004100 */
[----:B------:R-:W-:Y:S02]  /*4740*/  HADD2.F32 R68, -RZ, R15.H1_H1 ;  /* 0x3000000fff447230 */ /* 0x000fe40000004100 */
[-C--:B------:R-:W-:Y:S01]  /*4750*/  FMUL.FTZ R15, R69, R75.reuse ;  /* 0x0000004b450f7220 */ /* 0x080fe20000410000 */
[----:B------:R-:W-:Y:S02]  /*4760*/  HADD2.F32 R67, -RZ, R66.H0_H0 ;  /* 0x20000042ff437230 */ /* 0x000fe40000004100 */
[----:B------:R-:W-:Y:S01]  /*4770*/  FMUL.FTZ R76, R74, R75 ;  /* 0x0000004b4a4c7220 */ /* 0x000fe20000410000 */
[-C--:B------:R-:W-:Y:S01]  /*4780*/  FMUL.FTZ R75, R73, R14.reuse ;  /* 0x0000000e494b7220 */ /* 0x080fe20000410000 */
[----:B------:R-:W-:Y:S01]  /*4790*/  FMUL.FTZ R66, R68, R14 ;  /* 0x0000000e44427220 */ /* 0x000fe20000410000 */
[-C--:B------:R-:W-:Y:S01]  /*47a0*/  FFMA.FTZ R14, R74, R72.reuse, -R15 ;  /* 0x000000484a0e7223 */ /* 0x080fe2000001080f */
[----:B------:R-:W-:Y:S01]  /*47b0*/  FFMA.FTZ R15, R69, R72, R76 ;  /* 0x00000048450f7223 */ /* 0x000fe2000001004c */
[----:B------:R-:W-:-:S02]  /*47c0*/  HADD2.F32 R69, -RZ, R189.H0_H0 ;  /* 0x200000bdff457230 */ /* 0x000fc40000004100 */
[-C--:B------:R-:W-:Y:S01]  /*47d0*/  FFMA.FTZ R66, R73, R67.reuse, -R66 ;  /* 0x0000004349427223 */ /* 0x080fe20000010842 */
[--C-:B------:R-:W-:Y:S02]  /*47e0*/  HADD2.F32 R73, -RZ, R12.reuse.H1_H1 ;  /* 0x3000000cff497230 */ /* 0x100fe40000004100 */
[----:B------:R-:W-:Y:S01]  /*47f0*/  FFMA.FTZ R68, R68, R67, R75 ;  /* 0x0000004344447223 */ /* 0x000fe2000001004b */
[----:B------:R-:W-:Y:S01]  /*4800*/  HADD2.F32 R74, -RZ, R12.H0_H0 ;  /* 0x2000000cff4a7230 */ /* 0x000fe20000004100 */
[----:B------:R-:W-:Y:S01]  /*4810*/  F2FP.F16.F32.PACK_AB R14, R15, R14 ;  /* 0x0000000e0f0e723e */ /* 0x000fe200000000ff */
[----:B------:R-:W-:Y:S02]  /*4820*/  HADD2.F32 R67, -RZ, R159.H1_H1 ;  /* 0x3000009fff437230 */ /* 0x000fe40000004100 */
[--C-:B------:R-:W-:Y:S02]  /*4830*/  HADD2.F32 R12, -RZ, R13.reuse.H1_H1 ;  /* 0x3000000dff0c7230 */ /* 0x100fe40000004100 */
[----:B------:R-:W-:Y:S01]  /*4840*/  FMUL.FTZ R77, R74, R69 ;  /* 0x000000454a4d7220 */ /* 0x000fe20000410000 */
[----:B------:R-:W-:-:S02]  /*4850*/  HADD2.F32 R76, -RZ, R13.H0_H0 ;  /* 0x2000000dff4c7230 */ /* 0x000fc40000004100 */
[C---:B------:R-:W-:Y:S01]  /*4860*/  FMUL.FTZ R13, R73.reuse, R69 ;  /* 0x00000045490d7220 */ /* 0x040fe20000410000 */
[----:B------:R-:W-:Y:S02]  /*4870*/  HADD2.F32 R72, -RZ, R189.H1_H1 ;  /* 0x300000bdff487230 */ /* 0x000fe40000004100 */
        /* <DEDUP_REMOVED lines=8> */
[----:B------:R-:W-:-:S02]  /*4900*/  IMAD.MOV.U32 R15, RZ, RZ, R66 ;  /* 0x000000ffff0f7224 */ /* 0x000fc400078e0042 */
[----:B------:R-:W-:Y:S02]  /*4910*/  F2FP.F16.F32.PACK_AB R13, R77, R13 ;  /* 0x0000000d4d0d723e */ /* 0x000fe400000000ff */
[----:B------:R-:W-:-:S03]  /*4920*/  F2FP.F16.F32.PACK_AB R67, R67, R69 ;  /* 0x000000454343723e */ /* 0x000fc600000000ff */
[----:B------:R-:W-:Y:S02]  /*4930*/  IMAD.MOV.U32 R12, RZ, RZ, R13 ;  /* 0x000000ffff0c7224 */ /* 0x000fe400078e000d */
[----:B------:R-:W-:Y:S01]  /*4940*/  IMAD.MOV.U32 R13, RZ, RZ, R14 ;  /* 0x000000ffff0d7224 */ /* 0x000fe200078e000e */
[----:B------:R-:W-:-:S07]  /*4950*/  MOV R14, R67 ;  /* 0x00000043000e7202 */ /* 0x000fce0000000f00 */
.L_x_1611:
[----:B------:R-:W-:Y:S05]  /*4960*/  BSYNC B3 ;  /* 0x0000000000037941 */ /* 0x000fea0003800000 */
.L_x_1610:
[----:B----4-:R0:W-:Y:S02]  /*4970*/  ST.E.128 desc[UR60][R70.64], R12 ;  /* 0x0000000c46007985 */ /* 0x0101e4000c101d3c */
.L_x_1609:
[----:B------:R-:W-:Y:S05]  /*4980*/  BSYNC B2 ;  /* 0x0000000000027941 */ /* 0x000fea0003800000 */
.L_x_1608:
        /* <DEDUP_REMOVED lines=26> */
[----:B------:R-:W-:Y:S02]  /*4b30*/  HADD2.F32 R62, -RZ, R12.H1_H1 ;  /* 0x3000000cff3e7230 */ /* 0x000fe40000004100 */
[C---:B------:R-:W-:Y:S01]  /*4b40*/  FMUL.FTZ R65, R15.reuse, R65 ;  /* 0x000000410f417220 */ /* 0x040fe20000410000 */
[----:B------:R-:W-:Y:S01]  /*4b50*/  FFMA.FTZ R64, R15, R70, -R64 ;  /* 0x000000460f407223 */ /* 0x000fe20000010840 */
[----:B------:R-:W-:-:S02]  /*4b60*/  HADD2.F32 R15, -RZ, R158.H1_H1 ;  /* 0x3000009eff0f7230 */ /* 0x000fc40000004100 */
[----:B------:R-:W-:Y:S02]  /*4b70*/  HADD2.F32 R12, -RZ, R12.H0_H0 ;  /* 0x2000000cff0c7230 */ /* 0x000fe40000004100 */
[----:B------:R-:W-:Y:S01]  /*4b80*/  FFMA.FTZ R65, R69, R70, R65 ;  /* 0x0000004645417223 */ /* 0x000fe20000010041 */
[----:B------:R-:W-:Y:S02]  /*4b90*/  HADD2.F32 R158, -RZ, R158.H0_H0 ;  /* 0x2000009eff9e7230 */ /* 0x000fe40000004100 */
[-C--:B------:R-:W-:Y:S01]  /*4ba0*/  FMUL.FTZ R69, R62, R15.reuse ;  /* 0x0000000f3e457220 */ /* 0x080fe20000410000 */
[--C-:B------:R-:W-:Y:S02]  /*4bb0*/  HADD2.F32 R68, -RZ, R14.reuse.H1_H1 ;  /* 0x3000000eff447230 */ /* 0x100fe40000004100 */
[----:B------:R-:W-:Y:S01]  /*4bc0*/  FMUL.FTZ R70, R12, R15 ;  /* 0x0000000f0c467220 */ /* 0x000fe20000410000 */
[----:B------:R-:W-:Y:S01]  /*4bd0*/  HADD2.F32 R14, -RZ, R14.H0_H0 ;  /* 0x2000000eff0e7230 */ /* 0x000fe20000004100 */
[----:B------:R-:W-:Y:S01]  /*4be0*/  F2FP.F16.F32.PACK_AB R64, R65, R64 ;  /* 0x000000404140723e */ /* 0x000fe200000000ff */
[----:B------:R-:W-:-:S02]  /*4bf0*/  HADD2.F32 R13, -RZ, R157.H1_H1 ;  /* 0x3000009dff0d7230 */ /* 0x000fc40000004100 */
[-C--:B------:R-:W-:Y:S01]  /*4c00*/  FMUL.FTZ R15, R68, R158.reuse ;  /* 0x0000009e440f7220 */ /* 0x080fe20000410000 */
[----:B------:R-:W-:Y:S02]  /*4c10*/  HADD2.F32 R157, -RZ, R157.H0_H0 ;  /* 0x2000009dff9d7230 */ /* 0x000fe40000004100 */
        /* <DEDUP_REMOVED lines=8> */
[----:B------:R-:W-:-:S07]  /*4ca0*/  IMAD.MOV.U32 R15, RZ, RZ, R64 ;  /* 0x000000ffff0f7224 */ /* 0x000fce00078e0040 */
.L_x_1615:
[----:B------:R-:W-:Y:S05]  /*4cb0*/  BSYNC B3 ;  /* 0x0000000000037941 */ /* 0x000fea0003800000 */
.L_x_1614:
[----:B----4-:R0:W-:Y:S02]  /*4cc0*/  ST.E.128 desc[UR60][R66.64], R12 ;  /* 0x0000000c42007985 */ /* 0x0101e4000c101d3c */
.L_x_1613:
[----:B------:R-:W-:Y:S05]  /*4cd0*/  BSYNC B2 ;  /* 0x0000000000027941 */ /* 0x000fea0003800000 */
.L_x_1612:
        /* <DEDUP_REMOVED lines=51> */
.L_x_1617:
[----:B------:R-:W-:Y:S05]  /*5010*/  BSYNC B2 ;  /* 0x0000000000027941 */ /* 0x000fea0003800000 */
.L_x_1616:
[----:B----4-:R0:W-:Y:S02]  /*5020*/  ST.E.128 desc[UR60][R62.64], R12 ;  /* 0x0000000c3e007985 */ /* 0x0101e4000c101d3c */
.L_x_1595:
[----:B------:R-:W-:Y:S05]  /*5030*/  BSYNC B1 ;  /* 0x0000000000017941 */ /* 0x000fea0003800000 */
.L_x_1594:
[----:B------:R-:W-:-:S03]  /*5040*/  UMOV UR4, 0xffffffff ;  /* 0xffffffff00047882 */ /* 0x000fc60000000000 */
[----:B------:R-:W-:Y:S05]  /*5050*/  BRA.DIV UR4, `(.L_x_1618) ;  /* 0x0000024604587947 */ /* 0x000fea000b800000 */
[----:B-1----:R-:W1:Y:S04]  /*5060*/  SHFL.IDX PT, R115, R115, 0x1, 0x1c1f ;  /* 0x003c1f0073737f89 */ /* 0x002e6800000e0000 */
[----:B------:R-:W0:Y:S02]  /*5070*/  SHFL.IDX PT, R116, R116, 0x1, 0x1c1f ;  /* 0x003c1f0074747f89 */ /* 0x000e2400000e0000 */
.L_x_2013:
        /* <DEDUP_REMOVED lines=10> */
[--C-:B---3--:R-:W-:Y:S02]  /*5120*/  SHF.R.U64 R11, R56, 0x10, R57.reuse ;  /* 0x00000010380b7819 */ /* 0x108fe40000001239 */
[----:B------:R-:W-:Y:S02]  /*5130*/  SHF.R.U32.HI R62, RZ, 0x10, R57 ;  /* 0x00000010ff3e7819 */ /* 0x000fe40000011639 */
[--C-:B------:R-:W-:Y:S01]  /*5140*/  SHF.R.U64 R61, R54, 0x10, R55.reuse ;  /* 0x00000010363d7819 */ /* 0x100fe20000001237 */
[----:B----4-:R-:W-:Y:S01]  /*5150*/  IMAD.MOV.U32 R54, RZ, RZ, R12 ;  /* 0x000000ffff367224 */ /* 0x010fe200078e000c */
[----:B------:R-:W-:Y:S01]  /*5160*/  SHF.R.U32.HI R60, RZ, 0x10, R55 ;  /* 0x00000010ff3c7819 */ /* 0x000fe20000011637 */
[----:B------:R-:W-:Y:S02]  /*5170*/  HADD2.F32 R57, -RZ, R11.H0_H0 ;  /* 0x2000000bff397230 */ /* 0x000fe40000004100 */
[----:B------:R-:W-:Y:S02]  /*5180*/  HADD2.F32 R12, -RZ, R13.H1_H1 ;  /* 0x3000000dff0c7230 */ /* 0x000fe40000004100 */
[----:B------:R-:W-:-:S02]  /*5190*/  HADD2.F32 R62, -RZ, R62.H0_H0 ;  /* 0x2000003eff3e7230 */ /* 0x000fc40000004100 */
[----:B------:R-:W-:Y:S02]  /*51a0*/  HADD2.F32 R11, -RZ, R13.H0_H0 ;  /* 0x2000000dff0b7230 */ /* 0x000fe40000004100 */
[-C--:B------:R-:W-:Y:S01]  /*51b0*/  FMUL.FTZ R64, R12, R57.reuse ;  /* 0x000000390c407220 */ /* 0x080fe20000410000 */
[--C-:B------:R-:W-:Y:S02]  /*51c0*/  HADD2.F32 R55, -RZ, R15.reuse.H1_H1 ;  /* 0x3000000fff377230 */ /* 0x100fe40000004100 */
[----:B------:R-:W-:Y:S02]  /*51d0*/  HADD2.F32 R13, -RZ, R15.H0_H0 ;  /* 0x2000000fff0d7230 */ /* 0x000fe40000004100 */
[----:B------:R-:W-:Y:S01]  /*51e0*/  FMUL.FTZ R57, R11, R57 ;  /* 0x000000390b397220 */ /* 0x000fe20000410000 */
[----:B------:R-:W-:Y:S02]  /*51f0*/  HADD2.F32 R56, -RZ, R61.H0_H0 ;  /* 0x2000003dff387230 */ /* 0x000fe40000004100 */
[----:B------:R-:W-:Y:S01]  /*5200*/  FMUL.FTZ R66, R55, R62 ;  /* 0x0000003e37427220 */ /* 0x000fe20000410000 */
[----:B------:R-:W-:-:S02]  /*5210*/  HADD2.F32 R60, -RZ, R60.H0_H0 ;  /* 0x2000003cff3c7230 */ /* 0x000fc40000004100 */
[----:B------:R-:W-:Y:S01]  /*5220*/  FMUL.FTZ R62, R13, R62 ;  /* 0x0000003e0d3e7220 */ /* 0x000fe20000410000 */
[----:B------:R-:W-:Y:S02]  /*5230*/  HADD2.F32 R15, -RZ, R54.H1_H1 ;  /* 0x30000036ff0f7230 */ /* 0x000fe40000004100 */
[----:B------:R-:W-:Y:S01]  /*5240*/  FFMA.FTZ R12, R12, R56, R57 ;  /* 0x000000380c0c7223 */ /* 0x000fe20000010039 */
[----:B------:R-:W-:Y:S02]  /*5250*/  HADD2.F32 R57, -RZ, R154.H0_H0 ;  /* 0x2000009aff397230 */ /* 0x000fe40000004100 */
[----:B------:R-:W-:Y:S01]  /*5260*/  FFMA.FTZ R62, R55, R60, R62 ;  /* 0x0000003c373e7223 */ /* 0x000fe2000001003e */
[----:B------:R-:W-:Y:S02]  /*5270*/  HADD2.F32 R54, -RZ, R54.H0_H0 ;  /* 0x20000036ff367230 */ /* 0x000fe40000004100 */
[----:B------:R-:W-:Y:S01]  /*5280*/  FFMA.FTZ R11, R11, R56, -R64 ;  /* 0x000000380b0b7223 */ /* 0x000fe20000010840 */
[----:B------:R-:W-:-:S02]  /*5290*/  HADD2.F32 R154, -RZ, R154.H1_H1 ;  /* 0x3000009aff9a7230 */ /* 0x000fc40000004100 */
[----:B------:R-:W-:Y:S01]  /*52a0*/  FFMA.FTZ R13, R13, R60, -R66 ;  /* 0x0000003c0d0d7223 */ /* 0x000fe20000010842 */
[--C-:B------:R-:W-:Y:S02]  /*52b0*/  HADD2.F32 R55, -RZ, R14.reuse.H1_H1 ;  /* 0x3000000eff377230 */ /* 0x100fe40000004100 */
[-C--:B------:R-:W-:Y:S01]  /*52c0*/  FMUL.FTZ R61, R15, R57.reuse ;  /* 0x000000390f3d7220 */ /* 0x080fe20000410000 */
[----:B------:R-:W-:Y:S02]  /*52d0*/  HADD2.F32 R14, -RZ, R14.H0_H0 ;  /* 0x2000000eff0e7230 */ /* 0x000fe40000004100 */
[----:B------:R-:W-:Y:S01]  /*52e0*/  FMUL.FTZ R60, R54, R57 ;  /* 0x00000039363c7220 */ /* 0x000fe20000410000 */
[--C-:B------:R-:W-:Y:S02]  /*52f0*/  HADD2.F32 R56, -RZ, R153.reuse.H0_H0 ;  /* 0x20000099ff387230 */ /* 0x100fe40000004100 */
[----:B------:R-:W-:Y:S01]  /*5300*/  FMUL.FTZ R57, R55, R154 ;  /* 0x0000009a37397220 */ /* 0x000fe20000410000 */
[----:B------:R-:W-:-:S02]  /*5310*/  HADD2.F32 R153, -RZ, R153.H1_H1 ;  /* 0x30000099ff997230 */ /* 0x000fc40000004100 */
[----:B------:R-:W-:Y:S01]  /*5320*/  FMUL.FTZ R154, R14, R154 ;  /* 0x0000009a0e9a7220 */ /* 0x000fe20000410000 */
[----:B------:R-:W-:Y:S01]  /*5330*/  F2FP.F16.F32.PACK_AB R11, R12, R11 ;  /* 0x0000000b0c0b723e */ /* 0x000fe200000000ff */
[-C--:B------:R-:W-:Y:S01]  /*5340*/  FFMA.FTZ R61, R54, R56.reuse, -R61 ;  /* 0x00000038363d7223 */ /* 0x080fe2000001083d */
[----:B------:R-:W-:Y:S01]  /*5350*/  FFMA.FTZ R60, R15, R56, R60 ;  /* 0x000000380f3c7223 */ /* 0x000fe2000001003c */
[-C--:B------:R-:W-:Y:S01]  /*5360*/  FFMA.FTZ R57, R14, R153.reuse, -R57 ;  /* 0x000000990e397223 */ /* 0x080fe20000010839 */
[----:B------:R-:W-:Y:S01]  /*5370*/  FFMA.FTZ R154, R55, R153, R154 ;  /* 0x00000099379a7223 */ /* 0x000fe2000001009a */
[----:B------:R-:W-:Y:S01]  /*5380*/  F2FP.F16.F32.PACK_AB R15, R62, R13 ;  /* 0x0000000d3e0f723e */ /* 0x000fe200000000ff */
[----:B------:R-:W-:Y:S01]  /*5390*/  IMAD.MOV.U32 R13, RZ, RZ, R11 ;  /* 0x000000ffff0d7224 */ /* 0x000fe200078e000b */
[----:B------:R-:W-:Y:S02]  /*53a0*/  F2FP.F16.F32.PACK_AB R12, R60, R61 ;  /* 0x0000003d3c0c723e */ /* 0x000fe400000000ff */
[----:B------:R-:W-:-:S07]  /*53b0*/  F2FP.F16.F32.PACK_AB R14, R154, R57 ;  /* 0x000000399a0e723e */ /* 0x000fce00000000ff */
.L_x_1623:
[----:B------:R-:W-:Y:S05]  /*53c0*/  BSYNC B2 ;  /* 0x0000000000027941 */ /* 0x000fea0003800000 */
.L_x_1622:
[----:B----4-:R0:W-:Y:S02]  /*53d0*/  ST.E.128 desc[UR60][R58.64], R12 ;  /* 0x0000000c3a007985 */ /* 0x0101e4000c101d3c */
.L_x_1621:
[----:B------:R-:W-:Y:S05]  /*53e0*/  BSYNC B1 ;  /* 0x0000000000017941 */ /* 0x000fea0003800000 */
.L_x_1620:
[----:B------:R-:W-:Y:S01]  /*53f0*/  ISETP.NE.AND P4, PT, R21, RZ, PT ;  /* 0x000000ff1500720c */ /* 0x000fe20003f85270 */
[----:B------:R-:W-:-:S12]  /*5400*/  BSSY B1, `(.L_x_1624) ;  /* 0x0000034000017945 */ /* 0x000fd80003800000 */
[----:B------:R-:W-:Y:S05]  /*5410*/  @!P4 BRA `(.L_x_1625) ;  /* 0x0000000000c8c947 */ /* 0x000fea0003800000 */
[----:B0---4-:R0:W4:Y:S01]  /*5420*/  LDS.128 R12, [R32+0x2000] ;  /* 0x00200000200c7984 */ /* 0x0111220000000c00 */
[----:B------:R-:W-:Y:S01]  /*5430*/  ISETP.GE.AND P4, PT, R179, R124, PT ;  /* 0x0000007cb300720c */ /* 0x000fe20003f86270 */
[----:B------:R-:W-:Y:S01]  /*5440*/  IMAD.MOV.U32 R54, RZ, RZ, R116 ;  /* 0x000000ffff367224 */ /* 0x000fe200078e0074 */
[----:B---3--:R-:W-:Y:S01]  /*5450*/  SHF.L.U32 R11, R170, 0x3, RZ ;  /* 0x00000003aa0b7819 */ /* 0x008fe200000006ff */
[----:B-1----:R-:W-:Y:S01]  /*5460*/  IMAD.MOV.U32 R55, RZ, RZ, R115 ;  /* 0x000000ffff377224 */ /* 0x002fe200078e0073 */
        /* <DEDUP_REMOVED lines=43> */
.L_x_1627:
[----:B------:R-:W-:Y:S05]  /*5720*/  BSYNC B2 ;  /* 0x0000000000027941 */ /* 0x000fea0003800000 */
.L_x_1626:
[----:B----4-:R0:W-:Y:S02]  /*5730*/  ST.E.128 desc[UR60][R54.64], R12 ;  /* 0x0000000c36007985 */ /* 0x0101e4000c101d3c */
.L_x_1625:
[----:B------:R-:W-:Y:S05]  /*5740*/  BSYNC B1 ;  /* 0x0000000000017941 */ /* 0x000fea0003800000 */
.L_x_1624:
        /* <DEDUP_REMOVED lines=51> */
.L_x_1631:
[----:B------:R-:W-:Y:S05]  /*5a80*/  BSYNC B2 ;  /* 0x0000000000027941 */ /* 0x000fea0003800000 */
.L_x_1630:
[----:B----4-:R0:W-:Y:S02]  /*5a90*/  ST.E.128 desc[UR60][R50.64], R12 ;  /* 0x0000000c32007985 */ /* 0x0101e4000c101d3c */
.L_x_1629:
[----:B------:R-:W-:Y:S05]  /*5aa0*/  BSYNC B1 ;  /* 0x0000000000017941 */ /* 0x000fea0003800000 */
.L_x_1628:
        /* <DEDUP_REMOVED lines=49> */
.L_x_1635:
[----:B------:R-:W-:Y:S05]  /*5dc0*/  BSYNC B2 ;  /* 0x0000000000027941 */ /* 0x000fea0003800000 */
.L_x_1634:
[----:B----4-:R0:W-:Y:S02]  /*5dd0*/  ST.E.128 desc[UR60][R46.64], R12 ;  /* 0x0000000c2e007985 */ /* 0x0101e4000c101d3c */
.L_x_1633:
[----:B------:R-:W-:Y:S05]  /*5de0*/  BSYNC B1 ;  /* 0x0000000000017941 */ /* 0x000fea0003800000 */
.L_x_1632:
        /* <DEDUP_REMOVED lines=25> */
[----:B------:R-:W-:Y:S01]  /*5f80*/  FFMA.FTZ R41, R11, R38, R44 ;  /* 0x000000260b297223 */ /* 0x000fe2000001002c */
[----:B------:R-:W-:Y:S02]  /*5f90*/  HADD2.F32 R11, -RZ, R12.H1_H1 ;  /* 0x3000000cff0b7230 */ /* 0x000fe40000004100 */
[----:B------:R-:W-:Y:S01]  /*5fa0*/  FFMA.FTZ R45, R33, R40, R46 ;  /* 0x00000028212d7223 */ /* 0x000fe2000001002e */
[----:B------:R-:W-:Y:S01]  /*5fb0*/  FFMA.FTZ R48, R13, R38, -R48 ;  /* 0x000000260d307223 */ /* 0x000fe20000010830 */
[----:B------:R-:W-:-:S02]  /*5fc0*/  HADD2.F32 R33, -RZ, R128.H0_H0 ;  /* 0x20000080ff217230 */ /* 0x000fc40000004100 */
[----:B------:R-:W-:Y:S01]  /*5fd0*/  FFMA.FTZ R50, R15, R40, -R50 ;  /* 0x000000280f327223 */ /* 0x000fe20000010832 */
[----:B------:R-:W-:Y:S02]  /*5fe0*/  HADD2.F32 R12, -RZ, R12.H0_H0 ;  /* 0x2000000cff0c7230 */ /* 0x000fe40000004100 */
[----:B------:R-:W-:Y:S02]  /*5ff0*/  HADD2.F32 R128, -RZ, R128.H1_H1 ;  /* 0x30000080ff807230 */ /* 0x000fe40000004100 */
[-C--:B------:R-:W-:Y:S01]  /*6000*/  FMUL.FTZ R39, R11, R33.reuse ;  /* 0x000000210b277220 */ /* 0x080fe20000410000 */
[--C-:B------:R-:W-:Y:S02]  /*6010*/  HADD2.F32 R13, -RZ, R14.reuse.H1_H1 ;  /* 0x3000000eff0d7230 */ /* 0x100fe40000004100 */
[----:B------:R-:W-:Y:S01]  /*6020*/  FMUL.FTZ R38, R12, R33 ;  /* 0x000000210c267220 */ /* 0x000fe20000410000 */
[----:B------:R-:W-:Y:S02]  /*6030*/  HADD2.F32 R14, -RZ, R14.H0_H0 ;  /* 0x2000000eff0e7230 */ /* 0x000fe40000004100 */
        /* <DEDUP_REMOVED lines=10> */
[----:B------:R-:W-:Y:S02]  /*60e0*/  F2FP.F16.F32.PACK_AB R12, R38, R39 ;  /* 0x00000027260c723e */ /* 0x000fe400000000ff */
[----:B------:R-:W-:-:S07]  /*60f0*/  F2FP.F16.F32.PACK_AB R14, R128, R33 ;  /* 0x00000021800e723e */ /* 0x000fce00000000ff */
.L_x_1639:
[----:B------:R-:W-:Y:S05]  /*6100*/  BSYNC B2 ;  /* 0x0000000000027941 */ /* 0x000fea0003800000 */
.L_x_1638:
[----:B----4-:R0:W-:Y:S02]  /*6110*/  ST.E.128 desc[UR60][R42.64], R12 ;  /* 0x0000000c2a007985 */ /* 0x0101e4000c101d3c */
.L_x_1637:
[----:B------:R-:W-:Y:S05]  /*6120*/  BSYNC B1 ;  /* 0x0000000000017941 */ /* 0x000fea0003800000 */
.L_x_1636:
        /* <DEDUP_REMOVED lines=48> */
.L_x_1641:
[----:B------:R-:W-:Y:S05]  /*6430*/  BSYNC B1 ;  /* 0x0000000000017941 */ /* 0x000fea0003800000 */
.L_x_1640:
[----:B----4-:R0:W-:Y:S01]  /*6440*/  ST.E.128 desc[UR60][R38.64], R12 ;  /* 0x0000000c26007985 */ /* 0x0101e2000c101d3c */
[----:B------:R-:W-:Y:S05]  /*6450*/  BRA `(.L_x_1619) ;  /* 0x0000004000307947 */ /* 0x000fea0003800000 */
.L_x_1585:
        /* <DEDUP_REMOVED lines=47> */
.L_x_1643:
[----:B------:R-:W-:Y:S05]  /*6750*/  BSYNC B1 ;  /* 0x0000000000017941 */ /* 0x000fea0003800000 */
.L_x_1642:
        /* <DEDUP_REMOVED lines=47> */
.L_x_1645:
[----:B------:R-:W-:Y:S05]  /*6a50*/  BSYNC B1 ;  /* 0x0000000000017941 */ /* 0x000fea0003800000 */
.L_x_1644:
[----:B------:R-:W2:Y:S01]  /*6a60*/  LDL R11, [R1+0x30] ;  /* 0x00003000010b7983 */ /* 0x000ea20000100800 */
[----:B0-----:R-:W-:Y:S01]  /*6a70*/  IMAD.MOV.U32 R12, RZ, RZ, R33 ;  /* 0x000000ffff0c7224 */ /* 0x001fe200078e0021 */
[----:B------:R-:W-:Y:S02]  /*6a80*/  MOV R13, R38 ;  /* 0x00000026000d7202 */ /* 0x000fe40000000f00 */
[----:B------:R-:W-:Y:S02]  /*6a90*/  MOV R14, R42 ;  /* 0x0000002a000e7202 */ /* 0x000fe40000000f00 */
[----:B------:R-:W-:Y:S01]  /*6aa0*/  PRMT R223, R13, 0x7610, R223 ;  /* 0x000076100ddf7816 */ /* 0x000fe200000000df */
[----:B------:R-:W-:Y:S01]  /*6ab0*/  IMAD.MOV.U32 R13, RZ, RZ, R37 ;  /* 0x000000ffff0d7224 */ /* 0x000fe200078e0025 */
[----:B------:R-:W-:Y:S02]  /*6ac0*/  PRMT R228, R14, 0x7610, R228 ;  /* 0x000076100ee47816 */ /* 0x000fe400000000e4 */
[----:B------:R-:W-:-:S02]  /*6ad0*/  MOV R14, R46 ;  /* 0x0000002e000e7202 */ /* 0x000fc40000000f00 */
[----:B------:R-:W-:Y:S02]  /*6ae0*/  PRMT R204, R80, 0x5410, R81 ;  /* 0x0000541050cc7816 */ /* 0x000fe40000000051 */
[----:B------:R-:W-:Y:S02]  /*6af0*/  PRMT R211, R14, 0x7610, R211 ;  /* 0x000076100ed37816 */ /* 0x000fe400000000d3 */
[----:B------:R-:W-:-:S04]  /*6b00*/  MOV R14, R50 ;  /* 0x00000032000e7202 */ /* 0x000fc80000000f00 */
[----:B------:R-:W-:Y:S02]  /*6b10*/  PRMT R223, R223, 0x5410, R14 ;  /* 0x00005410dfdf7816 */ /* 0x000fe4000000000e */
[----:B------:R-:W-:Y:S02]  /*6b20*/  MOV R14, R54 ;  /* 0x00000036000e7202 */ /* 0x000fe40000000f00 */
[----:B--2---:R-:W-:Y:S01]  /*6b30*/  R2UR UR4, R11 ;  /* 0x000000000b0472ca */ /* 0x004fe200000e0000 */
[----:B------:R-:W-:-:S05]  /*6b40*/  IMAD.MOV.U32 R11, RZ, RZ, R32 ;  /* 0x000000ffff0b7224 */ /* 0x000fca00078e0020 */
[----:B------:R-:W-:Y:S01]  /*6b50*/  PRMT R210, R11, 0x5410, R12 ;  /* 0x000054100bd27816 */ /* 0x000fe2000000000c */
[----:B------:R-:W-:Y:S02]  /*6b60*/  IMAD.MOV.U32 R11, RZ, RZ, R39 ;  /* 0x000000ffff0b7224 */ /* 0x000fe400078e0027 */
[----:B------:R-:W-:-:S03]  /*6b70*/  IMAD.MOV.U32 R12, RZ, RZ, R36 ;  /* 0x000000ffff0c7224 */ /* 0x000fc600078e0024 */
[----:B------:R-:W-:Y:S01]  /*6b80*/  PRMT R227, R11, 0x5410, R13 ;  /* 0x000054100be37816 */ /* 0x000fe2000000000d */
[----:B------:R-:W-:Y:S01]  /*6b90*/  IMAD.MOV.U32 R13, RZ, RZ, R41 ;  /* 0x000000ffff0d7224 */ /* 0x000fe200078e0029 */
[----:B------:R-:W-:Y:S01]  /*6ba0*/  PRMT R226, R12, 0x7610, R226 ;  /* 0x000076100ce27816 */ /* 0x000fe200000000e2 */
[----:B------:R-:W-:Y:S01]  /*6bb0*/  IMAD.MOV.U32 R12, RZ, RZ, R40 ;  /* 0x000000ffff0c7224 */ /* 0x000fe200078e0028 */
[----:B------:R-:W-:Y:S01]  /*6bc0*/  UISETP.NE.AND UP0, UPT, UR4, 0x3, UPT ;  /* 0x000000030400788c */ /* 0x000fe2000bf05270 */
[----:B------:R-:W-:Y:S01]  /*6bd0*/  IMAD.MOV.U32 R11, RZ, RZ, R43 ;  /* 0x000000ffff0b7224 */ /* 0x000fe200078e002b */
[----:B------:R-:W-:Y:S01]  /*6be0*/  PRMT R157, R13, 0x7610, R157 ;  /* 0x000076100d9d7816 */ /* 0x000fe2000000009d */
[----:B------:R-:W-:Y:S01]  /*6bf0*/  IMAD.MOV.U32 R13, RZ, RZ, R45 ;  /* 0x000000ffff0d7224 */ /* 0x000fe200078e002d */
[----:B------:R-:W-:Y:S01]  /*6c00*/  PRMT R229, R12, 0x7610, R229 ;  /* 0x000076100ce57816 */ /* 0x000fe200000000e5 */
[----:B------:R-:W-:Y:S01]  /*6c10*/  IMAD.MOV.U32 R12, RZ, RZ, R44 ;  /* 0x000000ffff0c7224 */ /* 0x000fe200078e002c */
[----:B------:R-:W-:Y:S01]  /*6c20*/  PRMT R228, R228, 0x5410, R11 ;  /* 0x00005410e4e47816 */ /* 0x000fe2000000000b */
[----:B------:R-:W-:Y:S01]  /*6c30*/  IMAD.MOV.U32 R11, RZ, RZ, R47 ;  /* 0x000000ffff0b7224 */ /* 0x000fe200078e002f */
[----:B------:R-:W-:-:S02]  /*6c40*/  PLOP3.LUT P0, PT, PT, PT, UP0, 0x80, 0x0 ;  /* 0x000000000000781c */ /* 0x000fc40003f0f008 */
[----:B------:R-:W-:Y:S01]  /*6c50*/  PRMT R212, R12, 0x5410, R13 ;  /* 0x000054100cd47816 */ /* 0x000fe2000000000d */
[----:B------:R-:W-:Y:S01]  /*6c60*/  IMAD.MOV.U32 R12, RZ, RZ, R48 ;  /* 0x000000ffff0c7224 */ /* 0x000fe200078e0030 */
[----:B------:R-:W-:Y:S01]  /*6c70*/  PRMT R211, R211, 0x5410, R11 ;  /* 0x00005410d3d37816 */ /* 0x000fe2000000000b */
[----:B------:R-:W-:Y:S02]  /*6c80*/  IMAD.MOV.U32 R13, RZ, RZ, R49 ;  /* 0x000000ffff0d7224 */ /* 0x000fe400078e0031 */
[----:B------:R-:W-:Y:S01]  /*6c90*/  IMAD.MOV.U32 R11, RZ, RZ, R51 ;  /* 0x000000ffff0b7224 */ /* 0x000fe200078e0033 */
[----:B------:R-:W-:Y:S01]  /*6ca0*/  PRMT R226, R226, 0x5410, R12 ;  /* 0x00005410e2e27816 */ /* 0x000fe2000000000c */
[----:B------:R-:W-:Y:S01]  /*6cb0*/  IMAD.MOV.U32 R12, RZ, RZ, R53 ;  /* 0x000000ffff0c7224 */ /* 0x000fe200078e0035 */
[----:B------:R0:W-:Y:S02]  /*6cc0*/  STL.S16 [R1+0x38], R13 ;  /* 0x0000380d01007387 */ /* 0x0001e40000100600 */
[----:B------:R-:W-:-:S02]  /*6cd0*/  PRMT R229, R229, 0x5410, R11 ;  /* 0x00005410e5e57816 */ /* 0x000fc4000000000b */
[----:B------:R1:W-:Y:S01]  /*6ce0*/  STL.S16 [R1+0x3a], R14 ;  /* 0x00003a0e01007387 */ /* 0x0003e20000100600 */
[----:B-----5:R-:W-:Y:S02]  /*6cf0*/  MOV R11, R58 ;  /* 0x0000003a000b7202 */ /* 0x020fe40000000f00 */
[----:B------:R-:W-:Y:S01]  /*6d00*/  PRMT R156, R12, 0x7610, R156 ;  /* 0x000076100c9c7816 */ /* 0x000fe2000000009c */
[----:B------:R-:W-:Y:S01]  /*6d10*/  IMAD.MOV.U32 R12, RZ, RZ, R57 ;  /* 0x000000ffff0c7224 */ /* 0x000fe200078e0039 */
[----:B------:R-:W-:Y:S01]  /*6d20*/  PRMT R145, R11, 0x7610, R145 ;  /* 0x000076100b917816 */ /* 0x000fe20000000091 */
[----:B0-----:R-:W-:Y:S01]  /*6d30*/  IMAD.MOV.U32 R13, RZ, RZ, R55 ;  /* 0x000000ffff0d7224 */ /* 0x001fe200078e0037 */
[----:B------:R-:W-:Y:S01]  /*6d40*/  MOV R11, R62 ;  /* 0x0000003e000b7202 */ /* 0x000fe20000000f00 */
[----:B-1----:R-:W-:-:S03]  /*6d50*/  IMAD.MOV.U32 R14, RZ, RZ, R52 ;  /* 0x000000ffff0e7224 */ /* 0x002fc600078e0034 */
[----:B------:R0:W-:Y:S01]  /*6d60*/  STL.S16 [R1+0x3c], R13 ;  /* 0x00003c0d01007387 */ /* 0x0001e20000100600 */
[----:B------:R-:W-:Y:S02]  /*6d70*/  PRMT R149, R11, 0x7610, R149 ;  /* 0x000076100b957816 */ /* 0x000fe40000000095 */
[----:B------:R-:W-:Y:S01]  /*6d80*/  MOV R11, R66 ;  /* 0x00000042000b7202 */ /* 0x000fe20000000f00 */
[----:B------:R1:W-:Y:S03]  /*6d90*/  STL.S16 [R1+0x3e], R14 ;  /* 0x00003e0e01007387 */ /* 0x0003e60000100600 */
[----:B------:R-:W-:Y:S02]  /*6da0*/  PRMT R159, R11, 0x7610, R159 ;  /* 0x000076100b9f7816 */ /* 0x000fe4000000009f */
[----:B------:R-:W-:Y:S01]  /*6db0*/  MOV R11, R70 ;  /* 0x00000046000b7202 */ /* 0x000fe20000000f00 */
[----:B0-----:R-:W-:-:S03]  /*6dc0*/  IMAD.MOV.U32 R13, RZ, RZ, R56 ;  /* 0x000000ffff0d7224 */ /* 0x001fc600078e0038 */
[----:B------:R-:W-:Y:S01]  /*6dd0*/  PRMT R147, R11, 0x7610, R147 ;  /* 0x000076100b937816 */ /* 0x000fe20000000093 */
[----:B-1----:R-:W-:Y:S01]  /*6de0*/  IMAD.MOV.U32 R14, RZ, RZ, R59 ;  /* 0x000000ffff0e7224 */ /* 0x002fe200078e003b */
[----:B------:R-:W-:Y:S01]  /*6df0*/  PRMT R146, R13, 0x5410, R12 ;  /* 0x000054100d927816 */ /* 0x000fe2000000000c */
[----:B------:R-:W-:Y:S01]  /*6e00*/  IMAD.MOV.U32 R13, RZ, RZ, R60 ;  /* 0x000000ffff0d7224 */ /* 0x000fe200078e003c */
[----:B------:R-:W-:Y:S01]  /*6e10*/  MOV R11, R74 ;  /* 0x0000004a000b7202 */ /* 0x000fe20000000f00 */
[----:B------:R-:W-:Y:S01]  /*6e20*/  IMAD.MOV.U32 R12, RZ, RZ, R61 ;  /* 0x000000ffff0c7224 */ /* 0x000fe200078e003d */
[----:B------:R-:W-:Y:S01]  /*6e30*/  PRMT R145, R145, 0x5410, R14 ;  /* 0x0000541091917816 */ /* 0x000fe2000000000e */
[----:B------:R-:W-:Y:S01]  /*6e40*/  IMAD.MOV.U32 R14, RZ, RZ, R63 ;  /* 0x000000ffff0e7224 */ /* 0x000fe200078e003f */
[----:B------:R-:W-:Y:S01]  /*6e50*/  PRMT R151, R11, 0x7610, R151 ;  /* 0x000076100b977816 */ /* 0x000fe20000000097 */
[----:B------:R-:W-:Y:S01]  /*6e60*/  IMAD.MOV.U32 R11, RZ, RZ, R73 ;  /* 0x000000ffff0b7224 */ /* 0x000fe200078e0049 */
[----:B------:R-:W-:Y:S01]  /*6e70*/  PRMT R150, R13, 0x5410, R12 ;  /* 0x000054100d967816 */ /* 0x000fe2000000000c */
[----:B------:R-:W-:Y:S01]  /*6e80*/  IMAD.MOV.U32 R13, RZ, RZ, R64 ;  /* 0x000000ffff0d7224 */ /* 0x000fe200078e0040 */
[----:B------:R-:W-:Y:S01]  /*6e90*/  PRMT R149, R149, 0x5410, R14 ;  /* 0x0000541095957816 */ /* 0x000fe2000000000e */
[----:B------:R-:W-:-:S02]  /*6ea0*/  IMAD.MOV.U32 R12, RZ, RZ, R65 ;  /* 0x000000ffff0c7224 */ /* 0x000fc400078e0041 */
[----:B------:R-:W-:-:S03]  /*6eb0*/  IMAD.MOV.U32 R14, RZ, RZ, R67 ;  /* 0x000000ffff0e7224 */ /* 0x000fc600078e0043 */
[----:B------:R-:W-:Y:S01]  /*6ec0*/  PRMT R189, R13, 0x5410, R12 ;  /* 0x000054100dbd7816 */ /* 0x000fe2000000000c */
[----:B------:R-:W-:Y:S01]  /*6ed0*/  IMAD.MOV.U32 R13, RZ, RZ, R68 ;  /* 0x000000ffff0d7224 */ /* 0x000fe200078e0044 */
[----:B------:R-:W-:Y:S01]  /*6ee0*/  PRMT R159, R159, 0x5410, R14 ;  /* 0x000054109f9f7816 */ /* 0x000fe2000000000e */
[----:B------:R-:W-:Y:S02]  /*6ef0*/  IMAD.MOV.U32 R12, RZ, RZ, R69 ;  /* 0x000000ffff0c7224 */ /* 0x000fe400078e0045 */
[----:B------:R-:W-:-:S03]  /*6f00*/  IMAD.MOV.U32 R14, RZ, RZ, R71 ;  /* 0x000000ffff0e7224 */ /* 0x000fc600078e0047 */
        /* <DEDUP_REMOVED lines=8> */
[----:B------:R-:W-:Y:S02]  /*6f90*/  IMAD.MOV.U32 R12, RZ, RZ, R76 ;  /* 0x000000ffff0c7224 */ /* 0x000fe400078e004c */
[----:B------:R-:W-:Y:S01]  /*6fa0*/  IMAD.MOV.U32 R11, RZ, RZ, R77 ;  /* 0x000000ffff0b7224 */ /* 0x000fe200078e004d */
[----:B------:R-:W-:-:S04]  /*6fb0*/  PRMT R196, R14, 0x5410, R13 ;  /* 0x000054100ec47816 */ /* 0x000fc8000000000d */
[----:B------:R-:W-:Y:S01]  /*6fc0*/  PRMT R201, R12, 0x5410, R11 ;  /* 0x000054100cc97816 */ /* 0x000fe2000000000b */
[----:B------:R-:W-:Y:S06]  /*6fd0*/  @!P0 BRA `(.L_x_1646) ;  /* 0x0000000000048947 */ /* 0x000fec0003800000 */
[----:B------:R-:W-:Y:S01]  /*6fe0*/  BPT.TRAP 0x1 ;  /* 0x000000040000795c */ /* 0x000fe20000300000 */
.L_x_1646:
[----:B------:R-:W-:Y:S01]  /*6ff0*/  LEA R86, R19, R18, 0x3 ;  /* 0x0000001213567211 */ /* 0x000fe200078e18ff */
[----:B------:R-:W0:Y:S01]  /*7000*/  LDC R128, c[0x0][0x2f4] ;  /* 0x0000bd00ff807b82 */ /* 0x000e220000000800 */
[----:B------:R-:W-:Y:S01]  /*7010*/  SHF.L.U32 R87, R175, 0x1f, RZ ;  /* 0x0000001faf577819 */ /* 0x000fe200000006ff */
[----:B------:R-:W-:Y:S03]  /*7020*/  BSSY B1, `(.L_x_1647) ;  /* 0x0000003000017945 */ /* 0x000fe60003800000 */
[----:B------:R-:W1:Y:S02]  /*7030*/  SYNCS.PHASECHK.TRANS64.TRYWAIT P6, [R86+URZ+0x2a890], R87 ;  /* 0x02a89057560075a7 */ /* 0x000e6400080c017f */
[----:B-1----:R-:W-:Y:S05]  /*7040*/  @!P6 BRA `(.L_x_1648) ;  /* 0x0000022400a8e947 */ /* 0x002fea0003800000 */
.L_x_2014:
[----:B------:R-:W-:Y:S05]  /*7050*/  BSYNC B1 ;  /* 0x0000000000017941 */ /* 0x000fea0003800000 */
.L_x_1647:
[----:B------:R-:W-:Y:S01]  /*7060*/  UMOV UR4, 0xffffffff ;  /* 0xffffffff00047882 */ /* 0x000fe20000000000 */
[----:B0-----:R-:W-:Y:S02]  /*7070*/  IMAD.IADD R131, R128, 0x1, -R125 ;  /* 0x0000000180837824 */ /* 0x001fe400078e0a7d */
[----:B------:R-:W-:Y:S05]  /*7080*/  BRA.DIV UR4, `(.L_x_1649) ;  /* 0x0000022604ac7947 */ /* 0x000fea000b800000 */
[----:B------:R0:W2:Y:S04]  /*7090*/  SHFL.IDX PT, R121, R115, RZ, 0x1c1f ;  /* 0x001c1fff73797589 */ /* 0x0000a800000e0000 */
[----:B------:R0:W3:Y:S02]  /*70a0*/  SHFL.IDX PT, R11, R116, RZ, 0x1c1f ;  /* 0x001c1fff740b7589 */ /* 0x0000e400000e0000 */
.L_x_2018:
        /* <DEDUP_REMOVED lines=18> */
[----:B------:R-:W-:-:S04]  /*71d0*/  LOP3.LUT R12, R12, R185, RZ, 0x3c, !PT ;  /* 0x000000b90c0c7212 */ /* 0x000fc800078e3cff */
[----:B------:R-:W-:-:S05]  /*71e0*/  IADD3 R12, R13, R12, RZ ;  /* 0x0000000c0d0c7210 */ /* 0x000fca0007ffe0ff */
[C---:B------:R-:W-:Y:S02]  /*71f0*/  IMAD R80, R19.reuse, 0x4800, R12 ;  /* 0x0000480013507824 */ /* 0x040fe400078e020c */
[----:B------:R-:W-:Y:S02]  /*7200*/  IMAD R12, R19, 0x4800, R140 ;  /* 0x00004800130c7824 */ /* 0x000fe400078e028c */
[--C-:B------:R-:W-:Y:S02]  /*7210*/  IMAD R80, R80, 0x2, R18.reuse ;  /* 0x0000000250507824 */ /* 0x100fe400078e0212 */
[----:B------:R-:W-:-:S04]  /*7220*/  IMAD R12, R12, 0x2, R18 ;  /* 0x000000020c0c7824 */ /* 0x000fc800078e0212 */
[----:B------:R-:W3:Y:S04]  /*7230*/  LDS.128 R80, [R80+0x18400] ;  /* 0x0184000050507984 */ /* 0x000ee80000000c00 */
[----:B------:R-:W4:Y:S01]  /*7240*/  LDS.128 R12, [R12+0x18400] ;  /* 0x018400000c0c7984 */ /* 0x000f220000000c00 */
[----:B------:R-:W-:Y:S05]  /*7250*/  @P4 BRA `(.L_x_1655) ;  /* 0x0000000400704947 */ /* 0x000fea0003800000 */
[----:B---3--:R-:W-:Y:S01]  /*7260*/  IMAD.MOV.U32 R155, RZ, RZ, R81 ;  /* 0x000000ffff9b7224 */ /* 0x008fe200078e0051 */
[----:B----4-:R-:W-:Y:S01]  /*7270*/  MOV R154, R13 ;  /* 0x0000000d009a7202 */ /* 0x010fe20000000f00 */
[----:B------:R-:W-:Y:S02]  /*7280*/  HADD2.F32 R156, -RZ, R156.H0_H0 ;  /* 0x2000009cff9c7230 */ /* 0x000fe40000004100 */
[----:B------:R-:W-:Y:S02]  /*7290*/  HADD2.F32 R157, -RZ, R157.H0_H0 ;  /* 0x2000009dff9d7230 */ /* 0x000fe40000004100 */
[----:B------:R-:W-:Y:S02]  /*72a0*/  HADD2.F32 R13, -RZ, R155.H0_H0 ;  /* 0x2000009bff0d7230 */ /* 0x000fe40000004100 */
[----:B------:R-:W-:-:S03]  /*72b0*/  HADD2.F32 R158, -RZ, R154.H0_H0 ;  /* 0x2000009aff9e7230 */ /* 0x000fc60000004100 */
[CC--:B------:R-:W-:Y:S02]  /*72c0*/  FMUL.FTZ R81, R13.reuse, R156.reuse ;  /* 0x0000009c0d517220 */ /* 0x0c0fe40000410000 */
[C---:B------:R-:W-:Y:S02]  /*72d0*/  FMUL.FTZ R156, R158.reuse, R156 ;  /* 0x0000009c9e9c7220 */ /* 0x040fe40000410000 */
[-C--:B------:R-:W-:Y:S02]  /*72e0*/  FFMA.FTZ R81, R158, R157.reuse, -R81 ;  /* 0x0000009d9e517223 */ /* 0x080fe40000010851 */
[----:B------:R-:W3:Y:S01]  /*72f0*/  LDL.S16 R158, [R1+0x3c] ;  /* 0x00003c00019e7983 */ /* 0x000ee20000100600 */
[----:B------:R-:W-:Y:S01]  /*7300*/  FFMA.FTZ R13, R13, R157, R156 ;  /* 0x0000009d0d0d7223 */ /* 0x000fe2000001009c */
[----:B------:R-:W-:Y:S01]  /*7310*/  SHF.R.U32.HI R156, RZ, 0x10, R53 ;  /* 0x00000010ff9c7819 */ /* 0x000fe20000011635 */
[----:B------:R-:W-:Y:S01]  /*7320*/  HADD2.F32 R155, -RZ, R155.H1_H1 ;  /* 0x3000009bff9b7230 */ /* 0x000fe20000004100 */
[----:B------:R-:W-:-:S02]  /*7330*/  SHF.R.U64 R40, R40, 0x10, R41 ;  /* 0x0000001028287819 */ /* 0x000fc40000001229 */
[----:B------:R-:W-:Y:S01]  /*7340*/  SHF.R.U32.HI R41, RZ, 0x10, R41 ;  /* 0x00000010ff297819 */ /* 0x000fe20000011629 */
[----:B------:R-:W-:Y:S01]  /*7350*/  HADD2.F32 R156, -RZ, R156.H0_H0 ;  /* 0x2000009cff9c7230 */ /* 0x000fe20000004100 */
[----:B------:R-:W-:Y:S01]  /*7360*/  SHF.R.U64 R53, R52, 0x10, R53 ;  /* 0x0000001034357819 */ /* 0x000fe20000001235 */
[----:B------:R-:W-:Y:S02]  /*7370*/  HADD2.F32 R52, -RZ, R154.H1_H1 ;  /* 0x3000009aff347230 */ /* 0x000fe40000004100 */
[----:B------:R-:W-:Y:S02]  /*7380*/  HADD2.F32 R41, -RZ, R41.H0_H0 ;  /* 0x20000029ff297230 */ /* 0x000fe40000004100 */
[-C--:B------:R-:W-:Y:S01]  /*7390*/  FMUL.FTZ R154, R155, R156.reuse ;  /* 0x0000009c9b9a7220 */ /* 0x080fe20000410000 */
[----:B------:R-:W-:-:S03]  /*73a0*/  FMUL.FTZ R156, R52, R156 ;  /* 0x0000009c349c7220 */ /* 0x000fc60000410000 */
[-C--:B------:R-:W-:Y:S01]  /*73b0*/  FFMA.FTZ R52, R52, R41.reuse, -R154 ;  /* 0x0000002934347223 */ /* 0x080fe2000001089a */
[----:B------:R-:W-:Y:S02]  /*73c0*/  HADD2.F32 R154, -RZ, R83.H0_H0 ;  /* 0x20000053ff9a7230 */ /* 0x000fe40000004100 */
[----:B------:R-:W-:Y:S01]  /*73d0*/  FFMA.FTZ R41, R155, R41, R156 ;  /* 0x000000299b297223 */ /* 0x000fe2000001009c */
[----:B------:R-:W-:Y:S02]  /*73e0*/  HADD2.F32 R155, -RZ, R228.H1_H1 ;  /* 0x300000e4ff9b7230 */ /* 0x000fe40000004100 */
[----:B------:R-:W-:Y:S02]  /*73f0*/  HADD2.F32 R156, -RZ, R15.H0_H0 ;  /* 0x2000000fff9c7230 */ /* 0x000fe40000004100 */
[----:B---3--:R-:W-:-:S05]  /*7400*/  HADD2.F32 R157, -RZ, R158.H0_H0 ;  /* 0x2000009eff9d7230 */ /* 0x008fca0000004100 */
[----:B------:R-:W-:-:S04]  /*7410*/  FMUL.FTZ R158, R154, R157 ;  /* 0x0000009d9a9e7220 */ /* 0x000fc80000410000 */
[C---:B------:R-:W-:Y:S01]  /*7420*/  FFMA.FTZ R158, R156.reuse, R155, -R158 ;  /* 0x0000009b9c9e7223 */ /* 0x040fe2000001089e */
[----:B------:R-:W-:Y:S02]  /*7430*/  FMUL.FTZ R156, R156, R157 ;  /* 0x0000009d9c9c7220 */ /* 0x000fe40000410000 */
[----:B------:R-:W3:Y:S01]  /*7440*/  LDL.LU.S16 R157, [R1+0x3e] ;  /* 0x00003e00019d7983 */ /* 0x000ee20000300600 */
[--C-:B------:R-:W-:Y:S01]  /*7450*/  SHF.R.U64 R42, R42, 0x10, R43.reuse ;  /* 0x000000102a2a7819 */ /* 0x100fe2000000122b */
[----:B------:R-:W-:Y:S01]  /*7460*/  FFMA.FTZ R156, R154, R155, R156 ;  /* 0x0000009b9a9c7223 */ /* 0x000fe2000001009c */
[----:B------:R-:W-:Y:S01]  /*7470*/  SHF.R.U32.HI R154, RZ, 0x10, R43 ;  /* 0x00000010ff9a7819 */ /* 0x000fe2000001162b */
[----:B------:R-:W-:Y:S01]  /*7480*/  HADD2.F32 R15, -RZ, R15.H1_H1 ;  /* 0x3000000fff0f7230 */ /* 0x000fe20000004100 */
[--C-:B------:R-:W-:Y:S01]  /*7490*/  SHF.R.U64 R43, R54, 0x10, R55.reuse ;  /* 0x00000010362b7819 */ /* 0x100fe20000001237 */
[----:B------:R-:W-:Y:S01]  /*74a0*/  HADD2.F32 R54, -RZ, R83.H1_H1 ;  /* 0x30000053ff367230 */ /* 0x000fe20000004100 */
[----:B------:R-:W-:Y:S01]  /*74b0*/  SHF.R.U32.HI R55, RZ, 0x10, R55 ;  /* 0x00000010ff377819 */ /* 0x000fe20000011637 */
[----:B------:R-:W-:-:S04]  /*74c0*/  HADD2.F32 R154, -RZ, R154.H0_H0 ;  /* 0x2000009aff9a7230 */ /* 0x000fc80000004100 */
[----:B------:R-:W-:-:S05]  /*74d0*/  HADD2.F32 R55, -RZ, R55.H0_H0 ;  /* 0x20000037ff377230 */ /* 0x000fca0000004100 */
[----:B------:R-:W-:-:S04]  /*74e0*/  FMUL.FTZ R83, R54, R55 ;  /* 0x0000003736537220 */ /* 0x000fc80000410000 */
[C---:B------:R-:W-:Y:S01]  /*74f0*/  FFMA.FTZ R83, R15.reuse, R154, -R83 ;  /* 0x0000009a0f537223 */ /* 0x040fe20000010853 */
[----:B------:R-:W-:Y:S01]  /*7500*/  FMUL.FTZ R15, R15, R55 ;  /* 0x000000370f0f7220 */ /* 0x000fe20000410000 */
[----:B------:R-:W-:-:S03]  /*7510*/  HADD2.F32 R55, -RZ, R229.H0_H0 ;  /* 0x200000e5ff377230 */ /* 0x000fc60000004100 */
[----:B------:R-:W-:Y:S01]  /*7520*/  FFMA.FTZ R15, R54, R154, R15 ;  /* 0x0000009a360f7223 */ /* 0x000fe2000001000f */
[----:B------:R-:W-:Y:S02]  /*7530*/  HADD2.F32 R54, -RZ, R80.H0_H0 ;  /* 0x20000050ff367230 */ /* 0x000fe40000004100 */
[----:B------:R-:W-:Y:S02]  /*7540*/  HADD2.F32 R154, -RZ, R12.H0_H0 ;  /* 0x2000000cff9a7230 */ /* 0x000fe40000004100 */
[----:B---3--:R-:W-:-:S05]  /*7550*/  HADD2.F32 R157, -RZ, R157.H0_H0 ;  /* 0x2000009dff9d7230 */ /* 0x008fca0000004100 */
[-C--:B------:R-:W-:Y:S01]  /*7560*/  FMUL.FTZ R155, R54, R157.reuse ;  /* 0x0000009d369b7220 */ /* 0x080fe20000410000 */
[----:B------:R-:W-:-:S03]  /*7570*/  FMUL.FTZ R157, R154, R157 ;  /* 0x0000009d9a9d7220 */ /* 0x000fc60000410000 */
[-C--:B------:R-:W-:Y:S02]  /*7580*/  FFMA.FTZ R155, R154, R55.reuse, -R155 ;  /* 0x000000379a9b7223 */ /* 0x080fe4000001089b */
[----:B------:R-:W3:Y:S01]  /*7590*/  LDL.S16 R154, [R1+0x3a] ;  /* 0x00003a00019a7983 */ /* 0x000ee20000100600 */
[----:B------:R-:W-:Y:S02]  /*75a0*/  HADD2.F32 R53, -RZ, R53.H0_H0 ;  /* 0x20000035ff357230 */ /* 0x000fe40000004100 */
[----:B------:R-:W-:Y:S01]  /*75b0*/  FFMA.FTZ R157, R54, R55, R157 ;  /* 0x00000037369d7223 */ /* 0x000fe2000001009d */
[----:B------:R-:W-:Y:S01]  /*75c0*/  HADD2.F32 R80, -RZ, R80.H1_H1 ;  /* 0x30000050ff507230 */ /* 0x000fe20000004100 */
[----:B------:R-:W-:Y:S01]  /*75d0*/  F2FP.F16.F32.PACK_AB R83, R83, R158 ;  /* 0x0000009e5353723e */ /* 0x000fe200000000ff */
[----:B------:R-:W-:Y:S01]  /*75e0*/  HADD2.F32 R12, -RZ, R12.H1_H1 ;  /* 0x3000000cff0c7230 */ /* 0x000fe20000004100 */
[----:B------:R-:W-:Y:S01]  /*75f0*/  F2FP.F16.F32.PACK_AB R52, R52, R81 ;  /* 0x000000513434723e */ /* 0x000fe200000000ff */
[----:B------:R-:W-:-:S02]  /*7600*/  HADD2.F32 R40, -RZ, R40.H0_H0 ;  /* 0x20000028ff287230 */ /* 0x000fc40000004100 */
[-C--:B------:R-:W-:Y:S01]  /*7610*/  FMUL.FTZ R54, R80, R53.reuse ;  /* 0x0000003550367220 */ /* 0x080fe20000410000 */
[----:B------:R-:W-:Y:S02]  /*7620*/  HADD2.F32 R55, -RZ, R14.H0_H0 ;  /* 0x2000000eff377230 */ /* 0x000fe40000004100 */
[C---:B------:R-:W-:Y:S01]  /*7630*/  FMUL.FTZ R53, R12.reuse, R53 ;  /* 0x000000350c357220 */ /* 0x040fe20000410000 */
[----:B------:R-:W-:Y:S02]  /*7640*/  HADD2.F32 R43, -RZ, R43.H0_H0 ;  /* 0x2000002bff2b7230 */ /* 0x000fe40000004100 */
[-C--:B------:R-:W-:Y:S01]  /*7650*/  FFMA.FTZ R12, R12, R40.reuse, -R54 ;  /* 0x000000280c0c7223 */ /* 0x080fe20000010836 */
[----:B------:R-:W-:Y:S02]  /*7660*/  HADD2.F32 R54, -RZ, R228.H0_H0 ;  /* 0x200000e4ff367230 */ /* 0x000fe40000004100 */
[----:B------:R-:W-:Y:S01]  /*7670*/  FFMA.FTZ R40, R80, R40, R53 ;  /* 0x0000002850287223 */ /* 0x000fe20000010035 */
[--C-:B------:R-:W-:Y:S01]  /*7680*/  HADD2.F32 R53, -RZ, R82.reuse.H0_H0 ;  /* 0x20000052ff357230 */ /* 0x100fe20000004100 */
[----:B------:R-:W-:Y:S01]  /*7690*/  F2FP.F16.F32.PACK_AB R41, R41, R13 ;  /* 0x0000000d2929723e */ /* 0x000fe200000000ff */
[----:B------:R-:W-:Y:S01]  /*76a0*/  HADD2.F32 R82, -RZ, R82.H1_H1 ;  /* 0x30000052ff527230 */ /* 0x000fe20000004100 */
[----:B------:R-:W-:Y:S01]  /*76b0*/  F2FP.F16.F32.PACK_AB R156, R15, R156 ;  /* 0x0000009c0f9c723e */ /* 0x000fe200000000ff */
[----:B------:R-:W-:Y:S01]  /*76c0*/  HADD2.F32 R14, -RZ, R14.H1_H1 ;  /* 0x3000000eff0e7230 */ /* 0x000fe20000004100 */
[----:B------:R-:W-:Y:S01]  /*76d0*/  F2FP.F16.F32.PACK_AB R40, R40, R157 ;  /* 0x0000009d2828723e */ /* 0x000fe200000000ff */
[----:B------:R-:W-:Y:S01]  /*76e0*/  HADD2.F32 R42, -RZ, R42.H0_H0 ;  /* 0x2000002aff2a7230 */ /* 0x000fe20000004100 */
[----:B------:R-:W-:Y:S01]  /*76f0*/  F2FP.F16.F32.PACK_AB R12, R12, R155 ;  /* 0x0000009b0c0c723e */ /* 0x000fe200000000ff */
[----:B------:R-:W-:-:S02]  /*7700*/  IMAD.MOV.U32 R15, RZ, RZ, R83 ;  /* 0x000000ffff0f7224 */ /* 0x000fc400078e0053 */
[----:B------:R-:W-:Y:S02]  /*7710*/  IMAD.MOV.U32 R13, RZ, RZ, R52 ;  /* 0x000000ffff0d7224 */ /* 0x000fe400078e0034 */
[----:B------:R-:W-:Y:S02]  /*7720*/  IMAD.MOV.U32 R81, RZ, RZ, R41 ;  /* 0x000000ffff517224 */ /* 0x000fe400078e0029 */
[----:B------:R-:W-:Y:S02]  /*7730*/  IMAD.MOV.U32 R83, RZ, RZ, R156 ;  /* 0x000000ffff537224 */ /* 0x000fe400078e009c */
[----:B---3--:R-:W-:-:S05]  /*7740*/  HADD2.F32 R154, -RZ, R154.H0_H0 ;  /* 0x2000009aff9a7230 */ /* 0x008fca0000004100 */
        /* <DEDUP_REMOVED lines=13> */
.L_x_1655:
[----:B------:R-:W-:Y:S05]  /*7820*/  BSYNC B3 ;  /* 0x0000000000037941 */ /* 0x000fea0003800000 */
.L_x_1654:
[----:B------:R-:W-:-:S04]  /*7830*/  LEA R40, P4, R5, R11, 0x1 ;  /* 0x0000000b05287211 */ /* 0x000fc800078808ff */
[----:B--2---:R-:W-:Y:S02]  /*7840*/  LEA.HI.X R41, R5, R121, R112, 0x1, P4 ;  /* 0x0000007905297211 */ /* 0x004fe400020f0c70 */
[----:B------:R-:W-:-:S03]  /*7850*/  ISETP.GE.AND P4, PT, R153, R128, PT ;  /* 0x000000809900720c */ /* 0x000fc60003f86270 */
[----:B----4-:R2:W-:Y:S10]  /*7860*/  ST.E.128 desc[UR60][R40.64], R12 ;  /* 0x0000000c28007985 */ /* 0x0105f4000c101d3c */
[----:B--2---:R-:W-:-:S05]  /*7870*/  @!P4 IMAD.WIDE R12, R153, 0x2, R120 ;  /* 0x00000002990cc825 */ /* 0x004fca00078e0278 */
[----:B---3--:R3:W-:Y:S02]  /*7880*/  @!P4 ST.E.128 desc[UR60][R12.64], R80 ;  /* 0x000000500c00c985 */ /* 0x0087e4000c101d3c */
.L_x_1653:
[----:B------:R-:W-:Y:S05]  /*7890*/  BSYNC B2 ;  /* 0x0000000000027941 */ /* 0x000fea0003800000 */
.L_x_1652:
[----:B------:R-:W-:Y:S01]  /*78a0*/  ISETP.NE.AND P4, PT, R21, RZ, PT ;  /* 0x000000ff1500720c */ /* 0x000fe20003f85270 */
[----:B------:R-:W-:-:S12]  /*78b0*/  BSSY B2, `(.L_x_1656) ;  /* 0x0000079000027945 */ /* 0x000fd80003800000 */
[----:B------:R-:W-:Y:S05]  /*78c0*/  @!P4 BRA `(.L_x_1657) ;  /* 0x0000000400dcc947 */ /* 0x000fea0003800000 */
[----:B---3--:R-:W-:Y:S01]  /*78d0*/  SEL R12, R125, R131, !P2 ;  /* 0x000000837d0c7207 */ /* 0x008fe20005000000 */
[----:B------:R-:W-:Y:S01]  /*78e0*/  BSSY B3, `(.L_x_1658) ;  /* 0x0000072000037945 */ /* 0x000fe20003800000 */
[----:B------:R-:W-:Y:S02]  /*78f0*/  ISETP.GE.AND P6, PT, R168, R124, PT ;  /* 0x0000007ca800720c */ /* 0x000fe40003fc6270 */
[----:B------:R-:W-:Y:S02]  /*7900*/  SHF.R.S32.HI R13, RZ, 0x1f, R12 ;  /* 0x0000001fff0d7819 */ /* 0x000fe4000001140c */
[C---:B------:R-:W-:Y:S02]  /*7910*/  LEA R52, P4, R6.reuse, R11, 0x1 ;  /* 0x0000000b06347211 */ /* 0x040fe400078808ff */
[----:B------:R-:W-:Y:S02]  /*7920*/  LEA.HI R13, R13, R12, RZ, 0x4 ;  /* 0x0000000c0d0d7211 */ /* 0x000fe400078f20ff */
[----:B--2---:R-:W-:-:S02]  /*7930*/  LEA.HI.X R53, R6, R121, R111, 0x1, P4 ;  /* 0x0000007906357211 */ /* 0x004fc400020f0c6f */
[----:B------:R-:W-:-:S04]  /*7940*/  LEA.HI.SX32 R54, R13, R117, 0x1c ;  /* 0x000000750d367211 */ /* 0x000fc800078fe2ff */
[----:B------:R-:W-:-:S04]  /*7950*/  SHF.R.S32.HI R13, RZ, 0x1f, R54 ;  /* 0x0000001fff0d7819 */ /* 0x000fc80000011436 */
[----:B------:R-:W-:Y:S02]  /*7960*/  LEA.HI R13, R13, R54, RZ, 0x3 ;  /* 0x000000360d0d7211 */ /* 0x000fe400078f18ff */
[----:B------:R-:W-:Y:S02]  /*7970*/  SHF.L.U32 R54, R54, 0x3, RZ ;  /* 0x0000000336367819 */ /* 0x000fe400000006ff */
[----:B------:R-:W-:Y:S02]  /*7980*/  SHF.R.S32.HI R13, RZ, 0x3, R13 ;  /* 0x00000003ff0d7819 */ /* 0x000fe4000001140d */
[----:B------:R-:W-:Y:S02]  /*7990*/  LOP3.LUT R12, R184, 0x38, R54, 0xf8, !PT ;  /* 0x00000038b80c7812 */ /* 0x000fe400078ef836 */
[----:B------:R-:W-:Y:S01]  /*79a0*/  ISETP.GE.AND P4, PT, R54, R128, PT ;  /* 0x000000803600720c */ /* 0x000fe20003f86270 */
[----:B------:R-:W-:Y:S01]  /*79b0*/  IMAD R13, R13, 0x1800, R186 ;  /* 0x000018000d0d7824 */ /* 0x000fe200078e02ba */
[----:B------:R-:W-:-:S05]  /*79c0*/  LOP3.LUT R12, R12, R185, RZ, 0x3c, !PT ;  /* 0x000000b90c0c7212 */ /* 0x000fca00078e3cff */
[----:B------:R-:W-:Y:S02]  /*79d0*/  IMAD.IADD R13, R13, 0x1, R12 ;  /* 0x000000010d0d7824 */ /* 0x000fe400078e020c */
[C---:B------:R-:W-:Y:S02]  /*79e0*/  IMAD R12, R19.reuse, 0x4800, R139 ;  /* 0x00004800130c7824 */ /* 0x040fe400078e028b */
[----:B------:R-:W-:Y:S02]  /*79f0*/  IMAD R40, R19, 0x4800, R13 ;  /* 0x0000480013287824 */ /* 0x000fe400078e020d */
[--C-:B------:R-:W-:Y:S02]  /*7a00*/  IMAD R12, R12, 0x2, R18.reuse ;  /* 0x000000020c0c7824 */ /* 0x100fe400078e0212 */
[----:B------:R-:W-:-:S04]  /*7a10*/  IMAD R40, R40, 0x2, R18 ;  /* 0x0000000228287824 */ /* 0x000fc800078e0212 */
[----:B------:R-:W2:Y:S04]  /*7a20*/  LDS.128 R12, [R12+0x18400] ;  /* 0x018400000c0c7984 */ /* 0x000ea80000000c00 */
[----:B------:R-:W3:Y:S01]  /*7a30*/  LDS.128 R40, [R40+0x18400] ;  /* 0x0184000028287984 */ /* 0x000ee20000000c00 */
[----:B------:R-:W-:Y:S05]  /*7a40*/  @P6 BRA `(.L_x_1659) ;  /* 0x00000004006c6947 */ /* 0x000fea0003800000 */
[----:B------:R-:W4:Y:S01]  /*7a50*/  LDL.LU.S16 R55, [R1+0x38] ;  /* 0x0000380001377983 */ /* 0x000f220000300600 */
[----:B---3--:R-:W-:Y:S01]  /*7a60*/  MOV R81, R41 ;  /* 0x0000002900517202 */ /* 0x008fe20000000f00 */
[----:B--2---:R-:W-:Y:S01]  /*7a70*/  IMAD.MOV.U32 R41, RZ, RZ, R13 ;  /* 0x000000ffff297224 */ /* 0x004fe200078e000d */
[----:B------:R-:W-:Y:S01]  /*7a80*/  SHF.R.U64 R48, R48, 0x10, R49 ;  /* 0x0000001030307819 */ /* 0x000fe20000001231 */
[----:B------:R-:W-:Y:S01]  /*7a90*/  HADD2.F32 R13, -RZ, R227.H1_H1 ;  /* 0x300000e3ff0d7230 */ /* 0x000fe20000004100 */
[----:B------:R-:W-:Y:S01]  /*7aa0*/  SHF.R.U64 R36, R36, 0x10, R37 ;  /* 0x0000001024247819 */ /* 0x000fe20000001225 */
[----:B------:R-:W-:Y:S01]  /*7ab0*/  HADD2.F32 R153, -RZ, R229.H1_H1 ;  /* 0x300000e5ff997230 */ /* 0x000fe20000004100 */
[----:B------:R-:W-:Y:S01]  /*7ac0*/  SHF.R.U64 R50, R50, 0x10, R51 ;  /* 0x0000001032327819 */ /* 0x000fe20000001233 */
[--C-:B------:R-:W-:Y:S01]  /*7ad0*/  HADD2.F32 R80, -RZ, R41.reuse.H0_H0 ;  /* 0x20000029ff507230 */ /* 0x100fe20000004100 */
[----:B------:R-:W-:Y:S01]  /*7ae0*/  SHF.R.U64 R38, R38, 0x10, R39 ;  /* 0x0000001026267819 */ /* 0x000fe20000001227 */
[----:B------:R-:W-:-:S02]  /*7af0*/  HADD2.F32 R41, -RZ, R41.H1_H1 ;  /* 0x30000029ff297230 */ /* 0x000fc40000004100 */
[----:B------:R-:W-:Y:S02]  /*7b00*/  HADD2.F32 R155, -RZ, R226.H1_H1 ;  /* 0x300000e2ff9b7230 */ /* 0x000fe40000004100 */
[----:B------:R-:W-:Y:S02]  /*7b10*/  HADD2.F32 R48, -RZ, R48.H0_H0 ;  /* 0x20000030ff307230 */ /* 0x000fe40000004100 */
[----:B------:R-:W-:Y:S02]  /*7b20*/  HADD2.F32 R36, -RZ, R36.H0_H0 ;  /* 0x20000024ff247230 */ /* 0x000fe40000004100 */
[----:B------:R-:W-:Y:S02]  /*7b30*/  HADD2.F32 R50, -RZ, R50.H0_H0 ;  /* 0x20000032ff327230 */ /* 0x000fe40000004100 */
[----:B------:R-:W-:Y:S02]  /*7b40*/  HADD2.F32 R38, -RZ, R38.H0_H0 ;  /* 0x20000026ff267230 */ /* 0x000fe40000004100 */
[----:B----4-:R-:W-:-:S02]  /*7b50*/  HADD2.F32 R82, -RZ, R55.H0_H0 ;  /* 0x20000037ff527230 */ /* 0x010fc40000004100 */
[----:B------:R-:W-:-:S05]  /*7b60*/  HADD2.F32 R55, -RZ, R81.H0_H0 ;  /* 0x20000051ff377230 */ /* 0x000fca0000004100 */
[-C--:B------:R-:W-:Y:S01]  /*7b70*/  FMUL.FTZ R83, R55, R82.reuse ;  /* 0x0000005237537220 */ /* 0x080fe20000410000 */
[----:B------:R-:W-:-:S03]  /*7b80*/  FMUL.FTZ R82, R80, R82 ;  /* 0x0000005250527220 */ /* 0x000fc60000410000 */
[-C--:B------:R-:W-:Y:S01]  /*7b90*/  FFMA.FTZ R80, R80, R13.reuse, -R83 ;  /* 0x0000000d50507223 */ /* 0x080fe20000010853 */
[----:B------:R-:W-:Y:S01]  /*7ba0*/  FFMA.FTZ R55, R55, R13, R82 ;  /* 0x0000000d37377223 */ /* 0x000fe20000010052 */
[----:B------:R-:W-:Y:S01]  /*7bb0*/  SHF.R.U32.HI R82, RZ, 0x10, R49 ;  /* 0x00000010ff527819 */ /* 0x000fe20000011631 */
[----:B------:R-:W-:Y:S01]  /*7bc0*/  HADD2.F32 R13, -RZ, R81.H1_H1 ;  /* 0x30000051ff0d7230 */ /* 0x000fe20000004100 */
[----:B------:R-:W-:Y:S01]  /*7bd0*/  SHF.R.U32.HI R81, RZ, 0x10, R37 ;  /* 0x00000010ff517819 */ /* 0x000fe20000011625 */
[----:B------:R-:W-:Y:S02]  /*7be0*/  HADD2.F32 R49, -RZ, R226.H0_H0 ;  /* 0x200000e2ff317230 */ /* 0x000fe40000004100 */
[----:B------:R-:W-:Y:S02]  /*7bf0*/  HADD2.F32 R82, -RZ, R82.H0_H0 ;  /* 0x20000052ff527230 */ /* 0x000fe40000004100 */
[----:B------:R-:W-:Y:S02]  /*7c00*/  HADD2.F32 R81, -RZ, R81.H0_H0 ;  /* 0x20000051ff517230 */ /* 0x000fe40000004100 */
[----:B------:R-:W-:-:S02]  /*7c10*/  HADD2.F32 R37, -RZ, R14.H0_H0 ;  /* 0x2000000eff257230 */ /* 0x000fc40000004100 */
[-C--:B------:R-:W-:Y:S01]  /*7c20*/  FMUL.FTZ R83, R13, R82.reuse ;  /* 0x000000520d537220 */ /* 0x080fe20000410000 */
[C---:B------:R-:W-:Y:S01]  /*7c30*/  FMUL.FTZ R82, R41.reuse, R82 ;  /* 0x0000005229527220 */ /* 0x040fe20000410000 */
[----:B------:R-:W-:Y:S02]  /*7c40*/  HADD2.F32 R14, -RZ, R14.H1_H1 ;  /* 0x3000000eff0e7230 */ /* 0x000fe40000004100 */
[-C--:B------:R-:W-:Y:S01]  /*7c50*/  FFMA.FTZ R41, R41, R81.reuse, -R83 ;  /* 0x0000005129297223 */ /* 0x080fe20000010853 */
[----:B------:R-:W-:Y:S01]  /*7c60*/  FFMA.FTZ R13, R13, R81, R82 ;  /* 0x000000510d0d7223 */ /* 0x000fe20000010052 */
[----:B------:R-:W-:Y:S02]  /*7c70*/  IMAD.MOV.U32 R81, RZ, RZ, R43 ;  /* 0x000000ffff517224 */ /* 0x000fe400078e002b */
[----:B------:R-:W-:Y:S01]  /*7c80*/  HADD2.F32 R43, -RZ, R15.H0_H0 ;  /* 0x2000000fff2b7230 */ /* 0x000fe20000004100 */
[----:B------:R-:W-:Y:S01]  /*7c90*/  F2FP.F16.F32.PACK_AB R41, R41, R80 ;  /* 0x000000502929723e */ /* 0x000fe200000000ff */
[----:B------:R-:W-:Y:S01]  /*7ca0*/  HADD2.F32 R83, -RZ, R227.H0_H0 ;  /* 0x200000e3ff537230 */ /* 0x000fe20000004100 */
[----:B------:R-:W-:Y:S01]  /*7cb0*/  F2FP.F16.F32.PACK_AB R55, R13, R55 ;  /* 0x000000370d37723e */ /* 0x000fe200000000ff */
[--C-:B------:R-:W-:Y:S01]  /*7cc0*/  HADD2.F32 R82, -RZ, R81.reuse.H0_H0 ;  /* 0x20000051ff527230 */ /* 0x100fe20000004100 */
[----:B------:R-:W-:Y:S01]  /*7cd0*/  MOV R13, R41 ;  /* 0x00000029000d7202 */ /* 0x000fe20000000f00 */
[----:B------:R-:W-:-:S02]  /*7ce0*/  HADD2.F32 R81, -RZ, R81.H1_H1 ;  /* 0x30000051ff517230 */ /* 0x000fc40000004100 */
[----:B------:R-:W-:Y:S02]  /*7cf0*/  HADD2.F32 R15, -RZ, R15.H1_H1 ;  /* 0x3000000fff0f7230 */ /* 0x000fe40000004100 */
[CC--:B------:R-:W-:Y:S01]  /*7d00*/  FMUL.FTZ R154, R82.reuse, R153.reuse ;  /* 0x00000099529a7220 */ /* 0x0c0fe20000410000 */
[C---:B------:R-:W-:Y:S01]  /*7d10*/  FMUL.FTZ R153, R43.reuse, R153 ;  /* 0x000000992b997220 */ /* 0x040fe20000410000 */
[----:B------:R-:W-:Y:S02]  /*7d20*/  IMAD.MOV.U32 R41, RZ, RZ, R55 ;  /* 0x000000ffff297224 */ /* 0x000fe400078e0037 */
[-C--:B------:R-:W-:Y:S01]  /*7d30*/  FFMA.FTZ R43, R43, R83.reuse, -R154 ;  /* 0x000000532b2b7223 */ /* 0x080fe2000001089a */
[----:B------:R-:W-:Y:S01]  /*7d40*/  FFMA.FTZ R153, R82, R83, R153 ;  /* 0x0000005352997223 */ /* 0x000fe20000010099 */
[----:B------:R-:W-:Y:S02]  /*7d50*/  SHF.R.U32.HI R82, RZ, 0x10, R51 ;  /* 0x00000010ff527819 */ /* 0x000fe40000011633 */
[----:B------:R-:W-:-:S03]  /*7d60*/  SHF.R.U32.HI R83, RZ, 0x10, R39 ;  /* 0x00000010ff537819 */ /* 0x000fc60000011627 */
[----:B------:R-:W-:Y:S02]  /*7d70*/  HADD2.F32 R82, -RZ, R82.H0_H0 ;  /* 0x20000052ff527230 */ /* 0x000fe40000004100 */
[----:B------:R-:W-:-:S03]  /*7d80*/  HADD2.F32 R83, -RZ, R83.H0_H0 ;  /* 0x20000053ff537230 */ /* 0x000fc60000004100 */
        /* <DEDUP_REMOVED lines=10> */
[C---:B------:R-:W-:Y:S01]  /*7e30*/  FMUL.FTZ R155, R81.reuse, R155 ;  /* 0x0000009b519b7220 */ /* 0x040fe20000410000 */
[----:B------:R-:W-:Y:S01]  /*7e40*/  F2FP.F16.F32.PACK_AB R82, R82, R153 ;  /* 0x000000995252723e */ /* 0x000fe200000000ff */
[----:B------:R-:W-:-:S02]  /*7e50*/  FFMA.FTZ R83, R81, R49, -R83 ;  /* 0x0000003151537223 */ /* 0x000fc40000010853 */
[----:B------:R-:W-:Y:S01]  /*7e60*/  FFMA.FTZ R155, R15, R49, R155 ;  /* 0x000000310f9b7223 */ /* 0x000fe2000001009b */
[-C--:B------:R-:W-:Y:S01]  /*7e70*/  FMUL.FTZ R15, R40, R48.reuse ;  /* 0x00000030280f7220 */ /* 0x080fe20000410000 */
[C---:B------:R-:W-:Y:S01]  /*7e80*/  FMUL.FTZ R48, R12.reuse, R48 ;  /* 0x000000300c307220 */ /* 0x040fe20000410000 */
[--C-:B------:R-:W-:Y:S02]  /*7e90*/  HADD2.F32 R49, -RZ, R223.reuse.H1_H1 ;  /* 0x300000dfff317230 */ /* 0x100fe40000004100 */
[-C--:B------:R-:W-:Y:S01]  /*7ea0*/  FFMA.FTZ R15, R12, R36.reuse, -R15 ;  /* 0x000000240c0f7223 */ /* 0x080fe2000001080f */
[--C-:B------:R-:W-:Y:S02]  /*7eb0*/  HADD2.F32 R12, -RZ, R42.reuse.H0_H0 ;  /* 0x2000002aff0c7230 */ /* 0x100fe40000004100 */
[----:B------:R-:W-:Y:S01]  /*7ec0*/  FFMA.FTZ R48, R40, R36, R48 ;  /* 0x0000002428307223 */ /* 0x000fe20000010030 */
[----:B------:R-:W-:Y:S02]  /*7ed0*/  HADD2.F32 R36, -RZ, R223.H0_H0 ;  /* 0x200000dfff247230 */ /* 0x000fe40000004100 */
[----:B------:R-:W-:-:S02]  /*7ee0*/  HADD2.F32 R42, -RZ, R42.H1_H1 ;  /* 0x3000002aff2a7230 */ /* 0x000fc40000004100 */
[CC--:B------:R-:W-:Y:S01]  /*7ef0*/  FMUL.FTZ R40, R12.reuse, R49.reuse ;  /* 0x000000310c287220 */ /* 0x0c0fe20000410000 */
[----:B------:R-:W-:Y:S01]  /*7f00*/  FMUL.FTZ R49, R37, R49 ;  /* 0x0000003125317220 */ /* 0x000fe20000410000 */
[----:B------:R-:W-:Y:S02]  /*7f10*/  F2FP.F16.F32.PACK_AB R15, R15, R83 ;  /* 0x000000530f0f723e */ /* 0x000fe400000000ff */
[-C--:B------:R-:W-:Y:S01]  /*7f20*/  FFMA.FTZ R40, R37, R36.reuse, -R40 ;  /* 0x0000002425287223 */ /* 0x080fe20000010828 */
[----:B------:R-:W-:Y:S01]  /*7f30*/  FFMA.FTZ R49, R12, R36, R49 ;  /* 0x000000240c317223 */ /* 0x000fe20000010031 */
[-C--:B------:R-:W-:Y:S01]  /*7f40*/  FMUL.FTZ R12, R42, R50.reuse ;  /* 0x000000322a0c7220 */ /* 0x080fe20000410000 */
[----:B------:R-:W-:Y:S01]  /*7f50*/  FMUL.FTZ R50, R14, R50 ;  /* 0x000000320e327220 */ /* 0x000fe20000410000 */
[----:B------:R-:W-:Y:S02]  /*7f60*/  F2FP.F16.F32.PACK_AB R48, R48, R155 ;  /* 0x0000009b3030723e */ /* 0x000fe400000000ff */
[-C--:B------:R-:W-:Y:S01]  /*7f70*/  FFMA.FTZ R12, R14, R38.reuse, -R12 ;  /* 0x000000260e0c7223 */ /* 0x080fe2000001080c */
[----:B------:R-:W-:-:S04]  /*7f80*/  FFMA.FTZ R50, R42, R38, R50 ;  /* 0x000000262a327223 */ /* 0x000fc80000010032 */
[----:B------:R-:W-:Y:S01]  /*7f90*/  F2FP.F16.F32.PACK_AB R14, R12, R40 ;  /* 0x000000280c0e723e */ /* 0x000fe200000000ff */
[----:B------:R-:W-:Y:S01]  /*7fa0*/  IMAD.MOV.U32 R12, RZ, RZ, R15 ;  /* 0x000000ffff0c7224 */ /* 0x000fe200078e000f */
[----:B------:R-:W-:Y:S01]  /*7fb0*/  F2FP.F16.F32.PACK_AB R49, R50, R49 ;  /* 0x000000313231723e */ /* 0x000fe200000000ff */
[----:B------:R-:W-:Y:S02]  /*7fc0*/  IMAD.MOV.U32 R15, RZ, RZ, R43 ;  /* 0x000000ffff0f7224 */ /* 0x000fe400078e002b */
[----:B------:R-:W-:Y:S01]  /*7fd0*/  IMAD.MOV.U32 R40, RZ, RZ, R48 ;  /* 0x000000ffff287224 */ /* 0x000fe200078e0030 */
[----:B------:R-:W-:Y:S01]  /*7fe0*/  MOV R42, R49 ;  /* 0x00000031002a7202 */ /* 0x000fe20000000f00 */
[----:B------:R-:W-:-:S07]  /*7ff0*/  IMAD.MOV.U32 R43, RZ, RZ, R82 ;  /* 0x000000ffff2b7224 */ /* 0x000fce00078e0052 */
.L_x_1659:
[----:B------:R-:W-:Y:S05]  /*8000*/  BSYNC B3 ;  /* 0x0000000000037941 */ /* 0x000fea0003800000 */
.L_x_1658:
[----:B------:R-:W-:Y:S01]  /*8010*/  @!P4 IMAD.WIDE R36, R54, 0x2, R120 ;  /* 0x000000023624c825 */ /* 0x000fe200078e0278 */
[----:B--2---:R4:W-:Y:S04]  /*8020*/  ST.E.128 desc[UR60][R52.64], R12 ;  /* 0x0000000c34007985 */ /* 0x0049e8000c101d3c */
[----:B---3--:R4:W-:Y:S02]  /*8030*/  @!P4 ST.E.128 desc[UR60][R36.64], R40 ;  /* 0x000000282400c985 */ /* 0x0089e4000c101d3c */
.L_x_1657:
[----:B------:R-:W-:Y:S05]  /*8040*/  BSYNC B2 ;  /* 0x0000000000027941 */ /* 0x000fea0003800000 */
.L_x_1656:
        /* <DEDUP_REMOVED lines=21> */
[----:B------:R-:W-:Y:S01]  /*81a0*/  @!P4 IMAD.WIDE R120, R12, 0x2, R120 ;  /* 0x000000020c78c825 */ /* 0x000fe200078e0278 */
[----:B------:R-:W-:-:S03]  /*81b0*/  LEA R13, R13, R18, 0x1 ;  /* 0x000000120d0d7211 */ /* 0x000fc600078e08ff */
[----:B------:R-:W-:-:S03]  /*81c0*/  IMAD R36, R36, 0x2, R18 ;  /* 0x0000000224247824 */ /* 0x000fc600078e0212 */
[----:B------:R-:W2:Y:S04]  /*81d0*/  LDS.128 R12, [R13+0x18400] ;  /* 0x018400000d0c7984 */ /* 0x000ea80000000c00 */
[----:B------:R-:W3:Y:S01]  /*81e0*/  LDS.128 R36, [R36+0x18400] ;  /* 0x0184000024247984 */ /* 0x000ee20000000c00 */
[----:B------:R-:W-:Y:S05]  /*81f0*/  @P6 BRA `(.L_x_1661) ;  /* 0x0000000400486947 */ /* 0x000fea0003800000 */
[----:B------:R-:W-:Y:S01]  /*8200*/  SHF.R.U64 R11, R32, 0x10, R33 ;  /* 0x00000010200b7819 */ /* 0x000fe20000001221 */
[--C-:B---3--:R-:W-:Y:S01]  /*8210*/  HADD2.F32 R48, -RZ, R37.reuse.H1_H1 ;  /* 0x30000025ff307230 */ /* 0x108fe20000004100 */
[----:B------:R-:W-:Y:S01]  /*8220*/  SHF.R.U64 R42, R46, 0x10, R47 ;  /* 0x000000102e2a7819 */ /* 0x000fe2000000122f */
[--C-:B------:R-:W-:Y:S01]  /*8230*/  HADD2.F32 R43, -RZ, R210.reuse.H1_H1 ;  /* 0x300000d2ff2b7230 */ /* 0x100fe20000004100 */
[----:B------:R-:W-:Y:S01]  /*8240*/  SHF.R.U64 R32, R44, 0x10, R45 ;  /* 0x000000102c207819 */ /* 0x000fe2000000122d */
[----:B------:R-:W-:Y:S01]  /*8250*/  HADD2.F32 R210, -RZ, R210.H0_H0 ;  /* 0x200000d2ffd27230 */ /* 0x000fe20000004100 */
[----:B------:R-:W-:Y:S01]  /*8260*/  SHF.R.U32.HI R46, RZ, 0x10, R47 ;  /* 0x00000010ff2e7819 */ /* 0x000fe2000001162f */
[----:B------:R-:W-:Y:S01]  /*8270*/  HADD2.F32 R47, -RZ, R37.H0_H0 ;  /* 0x20000025ff2f7230 */ /* 0x000fe20000004100 */
[----:B------:R-:W-:Y:S01]  /*8280*/  SHF.R.U32.HI R33, RZ, 0x10, R33 ;  /* 0x00000010ff217819 */ /* 0x000fe20000011621 */
[----:B--2---:R-:W-:Y:S01]  /*8290*/  HADD2.F32 R37, -RZ, R13.H0_H0 ;  /* 0x2000000dff257230 */ /* 0x004fe20000004100 */
[----:B------:R-:W-:Y:S01]  /*82a0*/  SHF.R.U32.HI R44, RZ, 0x10, R45 ;  /* 0x00000010ff2c7819 */ /* 0x000fe2000001162d */
[----:B------:R-:W-:Y:S01]  /*82b0*/  HADD2.F32 R45, -RZ, R212.H1_H1 ;  /* 0x300000d4ff2d7230 */ /* 0x000fe20000004100 */
[--C-:B------:R-:W-:Y:S01]  /*82c0*/  SHF.R.U64 R34, R34, 0x10, R35.reuse ;  /* 0x0000001022227819 */ /* 0x100fe20000001223 */
[----:B------:R-:W-:Y:S01]  /*82d0*/  HADD2.F32 R49, -RZ, R33.H0_H0 ;  /* 0x20000021ff317230 */ /* 0x000fe20000004100 */
[----:B------:R-:W-:Y:S01]  /*82e0*/  SHF.R.U32.HI R35, RZ, 0x10, R35 ;  /* 0x00000010ff237819 */ /* 0x000fe20000011623 */
[----:B------:R-:W-:-:S02]  /*82f0*/  HADD2.F32 R44, -RZ, R44.H0_H0 ;  /* 0x2000002cff2c7230 */ /* 0x000fc40000004100 */
[-C--:B------:R-:W-:Y:S01]  /*8300*/  FMUL.FTZ R33, R47, R45.reuse ;  /* 0x0000002d2f217220 */ /* 0x080fe20000410000 */
[----:B------:R-:W-:Y:S02]  /*8310*/  HADD2.F32 R13, -RZ, R13.H1_H1 ;  /* 0x3000000dff0d7230 */ /* 0x000fe40000004100 */
        /* <DEDUP_REMOVED lines=10> */
[----:B------:R-:W-:Y:S02]  /*83c0*/  HADD2.F32 R37, -RZ, R211.H1_H1 ;  /* 0x300000d3ff257230 */ /* 0x000fe40000004100 */
[----:B------:R-:W-:Y:S02]  /*83d0*/  HADD2.F32 R39, -RZ, R15.H0_H0 ;  /* 0x2000000fff277230 */ /* 0x000fe40000004100 */
[----:B------:R-:W-:Y:S02]  /*83e0*/  HADD2.F32 R48, -RZ, R35.H0_H0 ;  /* 0x20000023ff307230 */ /* 0x000fe40000004100 */
[----:B------:R-:W-:Y:S01]  /*83f0*/  FMUL.FTZ R35, R43, R37 ;  /* 0x000000252b237220 */ /* 0x000fe20000410000 */
[----:B------:R-:W-:-:S02]  /*8400*/  HADD2.F32 R15, -RZ, R15.H1_H1 ;  /* 0x3000000fff0f7230 */ /* 0x000fc40000004100 */
[----:B------:R-:W-:Y:S01]  /*8410*/  FMUL.FTZ R49, R39, R37 ;  /* 0x0000002527317220 */ /* 0x000fe20000410000 */
[-C--:B------:R-:W-:Y:S01]  /*8420*/  FMUL.FTZ R37, R47, R46.reuse ;  /* 0x0000002e2f257220 */ /* 0x080fe20000410000 */
[----:B------:R-:W-:Y:S02]  /*8430*/  HADD2.F32 R13, -RZ, R204.H1_H1 ;  /* 0x300000ccff0d7230 */ /* 0x000fe40000004100 */
[C---:B------:R-:W-:Y:S01]  /*8440*/  FMUL.FTZ R46, R15.reuse, R46 ;  /* 0x0000002e0f2e7220 */ /* 0x040fe20000410000 */
[----:B------:R-:W-:Y:S01]  /*8450*/  FFMA.FTZ R37, R15, R48, -R37 ;  /* 0x000000300f257223 */ /* 0x000fe20000010825 */
[----:B------:R-:W-:Y:S02]  /*8460*/  HADD2.F32 R212, -RZ, R212.H0_H0 ;  /* 0x200000d4ffd47230 */ /* 0x000fe40000004100 */
[-C--:B------:R-:W-:Y:S01]  /*8470*/  FFMA.FTZ R35, R39, R13.reuse, -R35 ;  /* 0x0000000d27237223 */ /* 0x080fe20000010823 */
[----:B------:R-:W-:Y:S02]  /*8480*/  HADD2.F32 R15, -RZ, R36.H0_H0 ;  /* 0x20000024ff0f7230 */ /* 0x000fe40000004100 */
[----:B------:R-:W-:Y:S01]  /*8490*/  FFMA.FTZ R49, R43, R13, R49 ;  /* 0x0000000d2b317223 */ /* 0x000fe20000010031 */
[----:B------:R-:W-:-:S02]  /*84a0*/  HADD2.F32 R32, -RZ, R32.H0_H0 ;  /* 0x20000020ff207230 */ /* 0x000fc40000004100 */
[----:B------:R-:W-:Y:S01]  /*84b0*/  FFMA.FTZ R46, R47, R48, R46 ;  /* 0x000000302f2e7223 */ /* 0x000fe2000001002e */
[----:B------:R-:W-:Y:S01]  /*84c0*/  HADD2.F32 R36, -RZ, R36.H1_H1 ;  /* 0x30000024ff247230 */ /* 0x000fe20000004100 */
[----:B------:R-:W-:Y:S01]  /*84d0*/  F2FP.F16.F32.PACK_AB R35, R37, R35 ;  /* 0x000000232523723e */ /* 0x000fe200000000ff */
[--C-:B------:R-:W-:Y:S01]  /*84e0*/  HADD2.F32 R13, -RZ, R12.reuse.H0_H0 ;  /* 0x2000000cff0d7230 */ /* 0x100fe20000004100 */
[----:B------:R-:W-:Y:S01]  /*84f0*/  F2FP.F16.F32.PACK_AB R37, R44, R50 ;  /* 0x000000322c25723e */ /* 0x000fe200000000ff */
[----:B------:R-:W-:Y:S02]  /*8500*/  HADD2.F32 R39, -RZ, R11.H0_H0 ;  /* 0x2000000bff277230 */ /* 0x000fe40000004100 */
[----:B------:R-:W-:Y:S01]  /*8510*/  FMUL.FTZ R11, R15, R212 ;  /* 0x000000d40f0b7220 */ /* 0x000fe20000410000 */
[----:B------:R-:W-:Y:S02]  /*8520*/  HADD2.F32 R12, -RZ, R12.H1_H1 ;  /* 0x3000000cff0c7230 */ /* 0x000fe40000004100 */
[----:B------:R-:W-:Y:S01]  /*8530*/  FMUL.FTZ R43, R36, R32 ;  /* 0x00000020242b7220 */ /* 0x000fe20000410000 */
[C---:B------:R-:W-:Y:S01]  /*8540*/  FMUL.FTZ R212, R13.reuse, R212 ;  /* 0x000000d40dd47220 */ /* 0x040fe20000410000 */
[----:B------:R-:W-:Y:S01]  /*8550*/  FFMA.FTZ R11, R13, R210, -R11 ;  /* 0x000000d20d0b7223 */ /* 0x000fe2000001080b */
[----:B------:R-:W-:-:S02]  /*8560*/  HADD2.F32 R13, -RZ, R38.H0_H0 ;  /* 0x20000026ff0d7230 */ /* 0x000fc40000004100 */
[C---:B------:R-:W-:Y:S01]  /*8570*/  FMUL.FTZ R32, R12.reuse, R32 ;  /* 0x000000200c207220 */ /* 0x040fe20000410000 */
[-C--:B------:R-:W-:Y:S01]  /*8580*/  FFMA.FTZ R43, R12, R39.reuse, -R43 ;  /* 0x000000270c2b7223 */ /* 0x080fe2000001082b */
[----:B------:R-:W-:Y:S02]  /*8590*/  HADD2.F32 R211, -RZ, R211.H0_H0 ;  /* 0x200000d3ffd37230 */ /* 0x000fe40000004100 */
[----:B------:R-:W-:Y:S01]  /*85a0*/  FFMA.FTZ R212, R15, R210, R212 ;  /* 0x000000d20fd47223 */ /* 0x000fe200000100d4 */
[----:B------:R-:W-:Y:S02]  /*85b0*/  HADD2.F32 R42, -RZ, R42.H0_H0 ;  /* 0x2000002aff2a7230 */ /* 0x000fe40000004100 */
[----:B------:R-:W-:Y:S01]  /*85c0*/  FFMA.FTZ R32, R36, R39, R32 ;  /* 0x0000002724207223 */ /* 0x000fe20000010020 */
[----:B------:R-:W-:Y:S02]  /*85d0*/  HADD2.F32 R12, -RZ, R14.H0_H0 ;  /* 0x2000000eff0c7230 */ /* 0x000fe40000004100 */
[----:B------:R-:W-:Y:S01]  /*85e0*/  FMUL.FTZ R15, R13, R211 ;  /* 0x000000d30d0f7220 */ /* 0x000fe20000410000 */
[----:B------:R-:W-:Y:S01]  /*85f0*/  HADD2.F32 R38, -RZ, R38.H1_H1 ;  /* 0x30000026ff267230 */ /* 0x000fe20000004100 */
[----:B------:R-:W-:Y:S01]  /*8600*/  F2FP.F16.F32.PACK_AB R39, R46, R49 ;  /* 0x000000312e27723e */ /* 0x000fe200000000ff */
[----:B------:R-:W-:-:S02]  /*8610*/  HADD2.F32 R14, -RZ, R14.H1_H1 ;  /* 0x3000000eff0e7230 */ /* 0x000fc40000004100 */
[----:B------:R-:W-:Y:S01]  /*8620*/  FMUL.FTZ R211, R12, R211 ;  /* 0x000000d30cd37220 */ /* 0x000fe20000410000 */
[----:B------:R-:W-:Y:S02]  /*8630*/  HADD2.F32 R204, -RZ, R204.H0_H0 ;  /* 0x200000ccffcc7230 */ /* 0x000fe40000004100 */
        /* <DEDUP_REMOVED lines=8> */
[----:B------:R-:W-:-:S02]  /*86c0*/  F2FP.F16.F32.PACK_AB R13, R45, R33 ;  /* 0x000000212d0d723e */ /* 0x000fc400000000ff */
[----:B------:R-:W-:Y:S02]  /*86d0*/  F2FP.F16.F32.PACK_AB R12, R43, R11 ;  /* 0x0000000b2b0c723e */ /* 0x000fe400000000ff */
[----:B------:R-:W-:Y:S01]  /*86e0*/  F2FP.F16.F32.PACK_AB R14, R36, R15 ;  /* 0x0000000f240e723e */ /* 0x000fe200000000ff */
[----:B------:R-:W-:Y:S01]  /*86f0*/  IMAD.MOV.U32 R36, RZ, RZ, R32 ;  /* 0x000000ffff247224 */ /* 0x000fe200078e0020 */
[----:B------:R-:W-:Y:S01]  /*8700*/  F2FP.F16.F32.PACK_AB R38, R42, R211 ;  /* 0x000000d32a26723e */ /* 0x000fe200000000ff */
[----:B------:R-:W-:-:S07]  /*8710*/  IMAD.MOV.U32 R15, RZ, RZ, R35 ;  /* 0x000000ffff0f7224 */ /* 0x000fce00078e0023 */
.L_x_1661:
[----:B------:R-:W-:Y:S05]  /*8720*/  BSYNC B2 ;  /* 0x0000000000027941 */ /* 0x000fea0003800000 */
.L_x_1660:
[----:B--2---:R2:W-:Y:S04]  /*8730*/  ST.E.128 desc[UR60][R40.64], R12 ;  /* 0x0000000c28007985 */ /* 0x0045e8000c101d3c */
[----:B---3--:R2:W-:Y:S02]  /*8740*/  @!P4 ST.E.128 desc[UR60][R120.64], R36 ;  /* 0x000000247800c985 */ /* 0x0085e4000c101d3c */
.L_x_1651:
[----:B------:R-:W-:Y:S05]  /*8750*/  BSYNC B1 ;  /* 0x0000000000017941 */ /* 0x000fea0003800000 */
.L_x_1650:
[----:B------:R-:W-:-:S03]  /*8760*/  UMOV UR4, 0xffffffff ;  /* 0xffffffff00047882 */ /* 0x000fc60000000000 */
[----:B------:R-:W-:Y:S05]  /*8770*/  BRA.DIV UR4, `(.L_x_1662) ;  /* 0x00000212043c7947 */ /* 0x000fea000b800000 */
[----:B0-----:R-:W0:Y:S04]  /*8780*/  SHFL.IDX PT, R115, R115, 0x1, 0x1c1f ;  /* 0x003c1f0073737f89 */ /* 0x001e2800000e0000 */
[----:B------:R-:W0:Y:S02]  /*8790*/  SHFL.IDX PT, R116, R116, 0x1, 0x1c1f ;  /* 0x003c1f0074747f89 */ /* 0x000e2400000e0000 */
.L_x_2022:
[----:B------:R-:W-:Y:S05]  /*87a0*/  @P5 BRA `(.L_x_1619) ;  /* 0x0000001c005c5947 */ /* 0x000fea0003800000 */
[----:B------:R-:W-:Y:S01]  /*87b0*/  ISETP.NE.AND P4, PT, R8, RZ, PT ;  /* 0x000000ff0800720c */ /* 0x000fe20003f85270 */
[----:B------:R-:W-:Y:S01]  /*87c0*/  BSSY B1, `(.L_x_1663) ;  /* 0x0000072000017945 */ /* 0x000fe20003800000 */
[----:B0-2-4-:R-:W-:Y:S01]  /*87d0*/  MOV R36, R116 ;  /* 0x0000007400247202 */ /* 0x015fe20000000f00 */
[----:B------:R-:W-:-:S10]  /*87e0*/  IMAD.MOV.U32 R37, RZ, RZ, R115 ;  /* 0x000000ffff257224 */ /* 0x000fd400078e0073 */
[----:B------:R-:W-:Y:S05]  /*87f0*/  @!P4 BRA `(.L_x_1664) ;  /* 0x0000000400b8c947 */ /* 0x000fea0003800000 */
[----:B---3--:R-:W-:Y:S01]  /*8800*/  SEL R11, R125, R131, !P3 ;  /* 0x000000837d0b7207 */ /* 0x008fe20005800000 */
[----:B------:R-:W-:Y:S01]  /*8810*/  BSSY B2, `(.L_x_1665) ;  /* 0x000006a000027945 */ /* 0x000fe20003800000 */
[C---:B------:R-:W-:Y:S02]  /*8820*/  LEA R38, P5, R5.reuse, R116, 0x1 ;  /* 0x0000007405267211 */ /* 0x040fe400078a08ff */
[----:B------:R-:W-:Y:S02]  /*8830*/  SHF.R.S32.HI R12, RZ, 0x1f, R11 ;  /* 0x0000001fff0c7819 */ /* 0x000fe4000001140b */
        /* <DEDUP_REMOVED lines=11> */
[----:B------:R-:W-:-:S04]  /*88f0*/  IMAD R12, R13, 0x1800, R188 ;  /* 0x000018000d0c7824 */ /* 0x000fc800078e02bc */
[----:B------:R-:W-:Y:S02]  /*8900*/  IMAD.IADD R12, R12, 0x1, R11 ;  /* 0x000000010c0c7824 */ /* 0x000fe400078e020b */
[C---:B------:R-:W-:Y:S02]  /*8910*/  IMAD R11, R19.reuse, 0x4800, R138 ;  /* 0x00004800130b7824 */ /* 0x040fe400078e028a */
[----:B------:R-:W-:-:S03]  /*8920*/  IMAD R13, R19, 0x4800, R12 ;  /* 0x00004800130d7824 */ /* 0x000fc600078e020c */
[----:B------:R-:W-:Y:S01]  /*8930*/  LEA R11, R11, R18, 0x1 ;  /* 0x000000120b0b7211 */ /* 0x000fe200078e08ff */
[----:B------:R-:W-:Y:S02]  /*8940*/  IMAD R32, R13, 0x2, R18 ;  /* 0x000000020d207824 */ /* 0x000fe400078e0212 */
[----:B------:R-:W-:Y:S02]  /*8950*/  @!P4 IMAD.WIDE R40, R41, 0x2, R36 ;  /* 0x000000022928c825 */ /* 0x000fe400078e0224 */
[----:B------:R0:W2:Y:S04]  /*8960*/  LDS.128 R12, [R11+0x18400] ;  /* 0x018400000b0c7984 */ /* 0x0000a80000000c00 */
[----:B------:R-:W3:Y:S01]  /*8970*/  LDS.128 R32, [R32+0x18400] ;  /* 0x0184000020207984 */ /* 0x000ee20000000c00 */
[----:B------:R-:W-:Y:S05]  /*8980*/  @P5 BRA `(.L_x_1666) ;  /* 0x0000000400485947 */ /* 0x000fea0003800000 */
[--C-:B------:R-:W-:Y:S01]  /*8990*/  SHF.R.U64 R42, R76, 0x10, R77.reuse ;  /* 0x000000104c2a7819 */ /* 0x100fe2000000124d */
[----:B------:R-:W-:Y:S01]  /*89a0*/  HADD2.F32 R49, -RZ, R201.H1_H1 ;  /* 0x300000c9ff317230 */ /* 0x000fe20000004100 */
[----:B------:R-:W-:Y:S01]  /*89b0*/  SHF.R.U32.HI R76, RZ, 0x10, R77 ;  /* 0x00000010ff4c7819 */ /* 0x000fe2000001164d */
[--C-:B---3--:R-:W-:Y:S01]  /*89c0*/  HADD2.F32 R46, -RZ, R33.reuse.H0_H0 ;  /* 0x20000021ff2e7230 */ /* 0x108fe20000004100 */
[--C-:B0-----:R-:W-:Y:S01]  /*89d0*/  SHF.R.U64 R11, R64, 0x10, R65.reuse ;  /* 0x00000010400b7819 */ /* 0x101fe20000001241 */
[----:B------:R-:W-:Y:S01]  /*89e0*/  HADD2.F32 R48, -RZ, R33.H1_H1 ;  /* 0x30000021ff307230 */ /* 0x000fe20000004100 */
[----:B------:R-:W-:Y:S01]  /*89f0*/  SHF.R.U32.HI R64, RZ, 0x10, R65 ;  /* 0x00000010ff407819 */ /* 0x000fe20000011641 */
[--C-:B--2---:R-:W-:Y:S01]  /*8a00*/  HADD2.F32 R52, -RZ, R13.reuse.H0_H0 ;  /* 0x2000000dff347230 */ /* 0x104fe20000004100 */
[--C-:B------:R-:W-:Y:S01]  /*8a10*/  SHF.R.U64 R44, R78, 0x10, R79.reuse ;  /* 0x000000104e2c7819 */ /* 0x100fe2000000124f */
[----:B------:R-:W-:Y:S01]  /*8a20*/  HADD2.F32 R33, -RZ, R76.H0_H0 ;  /* 0x2000004cff217230 */ /* 0x000fe20000004100 */
[----:B------:R-:W-:Y:S01]  /*8a30*/  SHF.R.U32.HI R78, RZ, 0x10, R79 ;  /* 0x00000010ff4e7819 */ /* 0x000fe2000001164f */
[----:B------:R-:W-:-:S02]  /*8a40*/  HADD2.F32 R50, -RZ, R13.H1_H1 ;  /* 0x3000000dff327230 */ /* 0x000fc40000004100 */
[-C--:B------:R-:W-:Y:S01]  /*8a50*/  FMUL.FTZ R13, R46, R49.reuse ;  /* 0x000000312e0d7220 */ /* 0x080fe20000410000 */
[----:B------:R-:W-:Y:S02]  /*8a60*/  HADD2.F32 R45, -RZ, R189.H1_H1 ;  /* 0x300000bdff2d7230 */ /* 0x000fe40000004100 */
[----:B------:R-:W-:Y:S01]  /*8a70*/  FMUL.FTZ R49, R52, R49 ;  /* 0x0000003134317220 */ /* 0x000fe20000410000 */
[----:B------:R-:W-:Y:S02]  /*8a80*/  HADD2.F32 R47, -RZ, R64.H0_H0 ;  /* 0x20000040ff2f7230 */ /* 0x000fe40000004100 */
[-C--:B------:R-:W-:Y:S01]  /*8a90*/  FMUL.FTZ R51, R48, R33.reuse ;  /* 0x0000002130337220 */ /* 0x080fe20000410000 */
[----:B------:R-:W-:Y:S01]  /*8aa0*/  FMUL.FTZ R53, R50, R33 ;  /* 0x0000002132357220 */ /* 0x000fe20000410000 */
[----:B------:R-:W-:Y:S01]  /*8ab0*/  SHF.R.U64 R43, R66, 0x10, R67 ;  /* 0x00000010422b7819 */ /* 0x000fe20000001243 */
[-C--:B------:R-:W-:Y:S01]  /*8ac0*/  FFMA.FTZ R33, R46, R45.reuse, R49 ;  /* 0x0000002d2e217223 */ /* 0x080fe20000010031 */
[----:B------:R-:W-:Y:S01]  /*8ad0*/  SHF.R.U32.HI R66, RZ, 0x10, R67 ;  /* 0x00000010ff427819 */ /* 0x000fe20000011643 */
[----:B------:R-:W-:Y:S01]  /*8ae0*/  FFMA.FTZ R13, R52, R45, -R13 ;  /* 0x0000002d340d7223 */ /* 0x000fe2000001080d */
[----:B------:R-:W-:Y:S01]  /*8af0*/  FFMA.FTZ R46, R50, R47, -R51 ;  /* 0x0000002f322e7223 */ /* 0x000fe20000010833 */
[----:B------:R-:W-:-:S02]  /*8b00*/  HADD2.F32 R49, -RZ, R196.H1_H1 ;  /* 0x300000c4ff317230 */ /* 0x000fc40000004100 */
[----:B------:R-:W-:Y:S01]  /*8b10*/  FFMA.FTZ R48, R48, R47, R53 ;  /* 0x0000002f30307223 */ /* 0x000fe20000010035 */
[----:B------:R-:W-:Y:S02]  /*8b20*/  HADD2.F32 R54, -RZ, R15.H0_H0 ;  /* 0x2000000fff367230 */ /* 0x000fe40000004100 */
[--C-:B------:R-:W-:Y:S01]  /*8b30*/  HADD2.F32 R50, -RZ, R35.reuse.H0_H0 ;  /* 0x20000023ff327230 */ /* 0x100fe20000004100 */
[----:B------:R-:W-:Y:S01]  /*8b40*/  F2FP.F16.F32.PACK_AB R13, R46, R13 ;  /* 0x0000000d2e0d723e */ /* 0x000fe200000000ff */
[----:B------:R-:W-:Y:S02]  /*8b50*/  HADD2.F32 R52, -RZ, R35.H1_H1 ;  /* 0x30000023ff347230 */ /* 0x000fe40000004100 */
[----:B------:R-:W-:Y:S01]  /*8b60*/  FMUL.FTZ R35, R54, R49 ;  /* 0x0000003136237220 */ /* 0x000fe20000410000 */
[----:B------:R-:W-:Y:S01]  /*8b70*/  HADD2.F32 R78, -RZ, R78.H0_H0 ;  /* 0x2000004eff4e7230 */ /* 0x000fe20000004100 */
[----:B------:R-:W-:Y:S01]  /*8b80*/  F2FP.F16.F32.PACK_AB R33, R48, R33 ;  /* 0x000000213021723e */ /* 0x000fe200000000ff */
[----:B------:R-:W-:-:S02]  /*8b90*/  HADD2.F32 R45, -RZ, R159.H1_H1 ;  /* 0x3000009fff2d7230 */ /* 0x000fc40000004100 */
[----:B------:R-:W-:Y:S02]  /*8ba0*/  HADD2.F32 R47, -RZ, R15.H1_H1 ;  /* 0x3000000fff2f7230 */ /* 0x000fe40000004100 */
[----:B------:R-:W-:Y:S01]  /*8bb0*/  FMUL.FTZ R15, R50, R49 ;  /* 0x00000031320f7220 */ /* 0x000fe20000410000 */
[----:B------:R-:W-:Y:S02]  /*8bc0*/  HADD2.F32 R66, -RZ, R66.H0_H0 ;  /* 0x20000042ff427230 */ /* 0x000fe40000004100 */
[-C--:B------:R-:W-:Y:S01]  /*8bd0*/  FMUL.FTZ R64, R52, R78.reuse ;  /* 0x0000004e34407220 */ /* 0x080fe20000410000 */
[-C--:B------:R-:W-:Y:S01]  /*8be0*/  FFMA.FTZ R35, R50, R45.reuse, R35 ;  /* 0x0000002d32237223 */ /* 0x080fe20000010023 */
[C---:B------:R-:W-:Y:S01]  /*8bf0*/  FMUL.FTZ R49, R47.reuse, R78 ;  /* 0x0000004e2f317220 */ /* 0x040fe20000410000 */
[----:B------:R-:W-:Y:S01]  /*8c00*/  FFMA.FTZ R15, R54, R45, -R15 ;  /* 0x0000002d360f7223 */ /* 0x000fe2000001080f */
[----:B------:R-:W-:Y:S01]  /*8c10*/  FFMA.FTZ R50, R47, R66, -R64 ;  /* 0x000000422f327223 */ /* 0x000fe20000010840 */
[----:B------:R-:W-:-:S02]  /*8c20*/  HADD2.F32 R51, -RZ, R42.H0_H0 ;  /* 0x2000002aff337230 */ /* 0x000fc40000004100 */
[----:B------:R-:W-:Y:S01]  /*8c30*/  FFMA.FTZ R52, R52, R66, R49 ;  /* 0x0000004234347223 */ /* 0x000fe20000010031 */
[----:B------:R-:W-:Y:S02]  /*8c40*/  HADD2.F32 R201, -RZ, R201.H0_H0 ;  /* 0x200000c9ffc97230 */ /* 0x000fe40000004100 */
[----:B------:R-:W-:Y:S01]  /*8c50*/  HADD2.F32 R45, -RZ, R32.H0_H0 ;  /* 0x20000020ff2d7230 */ /* 0x000fe20000004100 */
[----:B------:R-:W-:Y:S01]  /*8c60*/  F2FP.F16.F32.PACK_AB R15, R50, R15 ;  /* 0x0000000f320f723e */ /* 0x000fe200000000ff */
[----:B------:R-:W-:Y:S01]  /*8c70*/  HADD2.F32 R42, -RZ, R12.H0_H0 ;  /* 0x2000000cff2a7230 */ /* 0x000fe20000004100 */
[----:B------:R-:W-:Y:S01]  /*8c80*/  F2FP.F16.F32.PACK_AB R35, R52, R35 ;  /* 0x000000233423723e */ /* 0x000fe200000000ff */
[----:B------:R-:W-:Y:S02]  /*8c90*/  HADD2.F32 R47, -RZ, R32.H1_H1 ;  /* 0x30000020ff2f7230 */ /* 0x000fe40000004100 */
[----:B------:R-:W-:Y:S02]  /*8ca0*/  HADD2.F32 R32, -RZ, R12.H1_H1 ;  /* 0x3000000cff207230 */ /* 0x000fe40000004100 */
[----:B------:R-:W-:Y:S01]  /*8cb0*/  FMUL.FTZ R12, R42, R201 ;  /* 0x000000c92a0c7220 */ /* 0x000fe20000410000 */
[----:B------:R-:W-:-:S02]  /*8cc0*/  HADD2.F32 R189, -RZ, R189.H0_H0 ;  /* 0x200000bdffbd7230 */ /* 0x000fc40000004100 */
[-C--:B------:R-:W-:Y:S01]  /*8cd0*/  FMUL.FTZ R53, R47, R51.reuse ;  /* 0x000000332f357220 */ /* 0x080fe20000410000 */
[----:B------:R-:W-:Y:S02]  /*8ce0*/  HADD2.F32 R49, -RZ, R11.H0_H0 ;  /* 0x2000000bff317230 */ /* 0x000fe40000004100 */
[C---:B------:R-:W-:Y:S01]  /*8cf0*/  FMUL.FTZ R54, R32.reuse, R51 ;  /* 0x0000003320367220 */ /* 0x040fe20000410000 */
[C---:B------:R-:W-:Y:S01]  /*8d00*/  FMUL.FTZ R11, R45.reuse, R201 ;  /* 0x000000c92d0b7220 */ /* 0x040fe20000410000 */
[----:B------:R-:W-:Y:S01]  /*8d10*/  FFMA.FTZ R12, R45, R189, R12 ;  /* 0x000000bd2d0c7223 */ /* 0x000fe2000001000c */
[----:B------:R-:W-:Y:S02]  /*8d20*/  HADD2.F32 R159, -RZ, R159.H0_H0 ;  /* 0x2000009fff9f7230 */ /* 0x000fe40000004100 */
[-C--:B------:R-:W-:Y:S01]  /*8d30*/  FFMA.FTZ R32, R32, R49.reuse, -R53 ;  /* 0x0000003120207223 */ /* 0x080fe20000010835 */
[----:B------:R-:W-:Y:S01]  /*8d40*/  FFMA.FTZ R45, R47, R49, R54 ;  /* 0x000000312f2d7223 */ /* 0x000fe20000010036 */
[----:B------:R-:W-:-:S02]  /*8d50*/  HADD2.F32 R49, -RZ, R44.H0_H0 ;  /* 0x2000002cff317230 */ /* 0x000fc40000004100 */
[----:B------:R-:W-:Y:S01]  /*8d60*/  FFMA.FTZ R11, R42, R189, -R11 ;  /* 0x000000bd2a0b7223 */ /* 0x000fe2000001080b */
[----:B------:R-:W-:Y:S02]  /*8d70*/  HADD2.F32 R44, -RZ, R34.H0_H0 ;  /* 0x20000022ff2c7230 */ /* 0x000fe40000004100 */
[----:B------:R-:W-:Y:S02]  /*8d80*/  HADD2.F32 R47, -RZ, R196.H0_H0 ;  /* 0x200000c4ff2f7230 */ /* 0x000fe40000004100 */
[----:B------:R-:W-:Y:S01]  /*8d90*/  HADD2.F32 R42, -RZ, R14.H0_H0 ;  /* 0x2000000eff2a7230 */ /* 0x000fe20000004100 */
[----:B------:R-:W-:Y:S01]  /*8da0*/  F2FP.F16.F32.PACK_AB R32, R32, R11 ;  /* 0x0000000b2020723e */ /* 0x000fe200000000ff */
[----:B------:R-:W-:Y:S02]  /*8db0*/  HADD2.F32 R34, -RZ, R34.H1_H1 ;  /* 0x30000022ff227230 */ /* 0x000fe40000004100 */
[----:B------:R-:W-:Y:S01]  /*8dc0*/  FMUL.FTZ R51, R44, R47 ;  /* 0x0000002f2c337220 */ /* 0x000fe20000410000 */
[----:B------:R-:W-:-:S02]  /*8dd0*/  HADD2.F32 R14, -RZ, R14.H1_H1 ;  /* 0x3000000eff0e7230 */ /* 0x000fc40000004100 */
[----:B------:R-:W-:Y:S01]  /*8de0*/  FMUL.FTZ R47, R42, R47 ;  /* 0x0000002f2a2f7220 */ /* 0x000fe20000410000 */
[----:B------:R-:W-:Y:S02]  /*8df0*/  HADD2.F32 R43, -RZ, R43.H0_H0 ;  /* 0x2000002bff2b7230 */ /* 0x000fe40000004100 */
[----:B------:R-:W-:Y:S01]  /*8e00*/  FMUL.FTZ R53, R34, R49 ;  /* 0x0000003122357220 */ /* 0x000fe20000410000 */
[----:B------:R-:W-:Y:S01]  /*8e10*/  FFMA.FTZ R51, R42, R159, -R51 ;  /* 0x0000009f2a337223 */ /* 0x000fe20000010833 */
[----:B------:R-:W-:Y:S01]  /*8e20*/  FMUL.FTZ R49, R14, R49 ;  /* 0x000000310e317220 */ /* 0x000fe20000410000 */
[----:B------:R-:W-:Y:S01]  /*8e30*/  FFMA.FTZ R47, R44, R159, R47 ;  /* 0x0000009f2c2f7223 */ /* 0x000fe2000001002f */
[-C--:B------:R-:W-:Y:S01]  /*8e40*/  FFMA.FTZ R14, R14, R43.reuse, -R53 ;  /* 0x0000002b0e0e7223 */ /* 0x080fe20000010835 */
[----:B------:R-:W-:Y:S01]  /*8e50*/  F2FP.F16.F32.PACK_AB R42, R45, R12 ;  /* 0x0000000c2d2a723e */ /* 0x000fe200000000ff */
[----:B------:R-:W-:Y:S01]  /*8e60*/  FFMA.FTZ R34, R34, R43, R49 ;  /* 0x0000002b22227223 */ /* 0x000fe20000010031 */
[----:B------:R-:W-:-:S02]  /*8e70*/  IMAD.MOV.U32 R12, RZ, RZ, R32 ;  /* 0x000000ffff0c7224 */ /* 0x000fc400078e0020 */
[----:B------:R-:W-:Y:S01]  /*8e80*/  F2FP.F16.F32.PACK_AB R14, R14, R51 ;  /* 0x000000330e0e723e */ /* 0x000fe200000000ff */
[----:B------:R-:W-:Y:S01]  /*8e90*/  IMAD.MOV.U32 R32, RZ, RZ, R42 ;  /* 0x000000ffff207224 */ /* 0x000fe200078e002a */
[----:B------:R-:W-:-:S07]  /*8ea0*/  F2FP.F16.F32.PACK_AB R34, R34, R47 ;  /* 0x0000002f2222723e */ /* 0x000fce00000000ff */
.L_x_1666:
[----:B------:R-:W-:Y:S05]  /*8eb0*/  BSYNC B2 ;  /* 0x0000000000027941 */ /* 0x000fea0003800000 */
.L_x_1665:
[----:B--2---:R2:W-:Y:S04]  /*8ec0*/  ST.E.128 desc[UR60][R38.64], R12 ;  /* 0x0000000c26007985 */ /* 0x0045e8000c101d3c */
[----:B---3--:R2:W-:Y:S02]  /*8ed0*/  @!P4 ST.E.128 desc[UR60][R40.64], R32 ;  /* 0x000000202800c985 */ /* 0x0085e4000c101d3c */
.L_x_1664:
[----:B------:R-:W-:Y:S05]  /*8ee0*/  BSYNC B1 ;  /* 0x0000000000017941 */ /* 0x000fea0003800000 */
.L_x_1663:
[----:B------:R-:W-:Y:S01]  /*8ef0*/  ISETP.NE.AND P4, PT, R21, RZ, PT ;  /* 0x000000ff1500720c */ /* 0x000fe20003f85270 */
[----:B------:R-:W-:-:S12]  /*8f00*/  BSSY B1, `(.L_x_1667) ;  /* 0x0000073000017945 */ /* 0x000fd80003800000 */
[----:B------:R-:W-:Y:S05]  /*8f10*/  @!P4 BRA `(.L_x_1668) ;  /* 0x0000000400c4c947 */ /* 0x000fea0003800000 */
[----:B0--3--:R-:W-:Y:S01]  /*8f20*/  SEL R11, R125, R131, !P2 ;  /* 0x000000837d0b7207 */ /* 0x009fe20005000000 */
[----:B------:R-:W-:Y:S01]  /*8f30*/  BSSY B2, `(.L_x_1669) ;  /* 0x000006d000027945 */ /* 0x000fe20003800000 */
[C---:B--2---:R-:W-:Y:S02]  /*8f40*/  LEA R38, P5, R6.reuse, R116, 0x1 ;  /* 0x0000007406267211 */ /* 0x044fe400078a08ff */
[----:B------:R-:W-:Y:S02]  /*8f50*/  SHF.R.S32.HI R12, RZ, 0x1f, R11 ;  /* 0x0000001fff0c7819 */ /* 0x000fe4000001140b */
[----:B------:R-:W-:Y:S02]  /*8f60*/  LEA.HI.X R39, R6, R115, R111, 0x1, P5 ;  /* 0x0000007306277211 */ /* 0x000fe400028f0c6f */
[----:B------:R-:W-:Y:S02]  /*8f70*/  LEA.HI R12, R12, R11, RZ, 0x4 ;  /* 0x0000000b0c0c7211 */ /* 0x000fe400078f20ff */
[----:B------:R-:W-:-:S02]  /*8f80*/  ISETP.GE.AND P5, PT, R168, R124, PT ;  /* 0x0000007ca800720c */ /* 0x000fc40003fa6270 */
[----:B------:R-:W-:-:S04]  /*8f90*/  LEA.HI.SX32 R12, R12, R117, 0x1c ;  /* 0x000000750c0c7211 */ /* 0x000fc800078fe2ff */
[----:B------:R-:W-:Y:S02]  /*8fa0*/  SHF.R.S32.HI R11, RZ, 0x1f, R12 ;  /* 0x0000001fff0b7819 */ /* 0x000fe4000001140c */
[----:B------:R-:W-:Y:S02]  /*8fb0*/  SHF.L.U32 R41, R12, 0x3, RZ ;  /* 0x000000030c297819 */ /* 0x000fe400000006ff */
[----:B------:R-:W-:Y:S02]  /*8fc0*/  LEA.HI R11, R11, R12, RZ, 0x3 ;  /* 0x0000000c0b0b7211 */ /* 0x000fe400078f18ff */
[----:B------:R-:W-:Y:S02]  /*8fd0*/  ISETP.GE.AND P4, PT, R41, R128, PT ;  /* 0x000000802900720c */ /* 0x000fe40003f86270 */
[----:B------:R-:W-:Y:S02]  /*8fe0*/  SHF.R.S32.HI R13, RZ, 0x3, R11 ;  /* 0x00000003ff0d7819 */ /* 0x000fe4000001140b */
[----:B------:R-:W-:-:S03]  /*8ff0*/  LOP3.LUT R11, R181, 0x38, R41, 0xf8, !PT ;  /* 0x00000038b50b7812 */ /* 0x000fc600078ef829 */
[----:B------:R-:W-:Y:S01]  /*9000*/  IMAD R12, R13, 0x1800, R188 ;  /* 0x000018000d0c7824 */ /* 0x000fe200078e02bc */
[----:B------:R-:W-:-:S05]  /*9010*/  LOP3.LUT R11, R11, R218, RZ, 0x3c, !PT ;  /* 0x000000da0b0b7212 */ /* 0x000fca00078e3cff */
[----:B------:R-:W-:Y:S02]  /*9020*/  IMAD.IADD R12, R12, 0x1, R11 ;  /* 0x000000010c0c7824 */ /* 0x000fe400078e020b */
[C---:B------:R-:W-:Y:S02]  /*9030*/  IMAD R11, R19.reuse, 0x4800, R136 ;  /* 0x00004800130b7824 */ /* 0x040fe400078e0288 */
[----:B------:R-:W-:Y:S02]  /*9040*/  IMAD R13, R19, 0x4800, R12 ;  /* 0x00004800130d7824 */ /* 0x000fe400078e020c */
[--C-:B------:R-:W-:Y:S02]  /*9050*/  IMAD R11, R11, 0x2, R18.reuse ;  /* 0x000000020b0b7824 */ /* 0x100fe400078e0212 */
[----:B------:R-:W-:Y:S02]  /*9060*/  IMAD R32, R13, 0x2, R18 ;  /* 0x000000020d207824 */ /* 0x000fe400078e0212 */
[----:B------:R-:W-:Y:S01]  /*9070*/  @!P4 IMAD.WIDE R40, R41, 0x2, R36 ;  /* 0x000000022928c825 */ /* 0x000fe200078e0224 */
[----:B------:R0:W2:Y:S04]  /*9080*/  LDS.128 R12, [R11+0x18400] ;  /* 0x018400000b0c7984 */ /* 0x0000a80000000c00 */
[----:B------:R-:W3:Y:S01]  /*9090*/  LDS.128 R32, [R32+0x18400] ;  /* 0x0184000020207984 */ /* 0x000ee20000000c00 */
[----:B------:R-:W-:Y:S05]  /*90a0*/  @P5 BRA `(.L_x_1670) ;  /* 0x0000000400545947 */ /* 0x000fea0003800000 */
[----:B---3--:R-:W-:Y:S01]  /*90b0*/  MOV R45, R33 ;  /* 0x00000021002d7202 */ /* 0x008fe20000000f00 */
[----:B------:R-:W-:Y:S01]  /*90c0*/  IMAD.MOV.U32 R47, RZ, RZ, R35 ;  /* 0x000000ffff2f7224 */ /* 0x000fe200078e0023 */
[----:B------:R-:W-:Y:S01]  /*90d0*/  SHF.R.U32.HI R51, RZ, 0x10, R73 ;  /* 0x00000010ff337819 */ /* 0x000fe20000011649 */
[----:B--2---:R-:W-:Y:S01]  /*90e0*/  IMAD.MOV.U32 R33, RZ, RZ, R15 ;  /* 0x000000ffff217224 */ /* 0x004fe200078e000f */
[----:B------:R-:W-:Y:S01]  /*90f0*/  SHF.R.U32.HI R49, RZ, 0x10, R61 ;  /* 0x00000010ff317819 */ /* 0x000fe2000001163d */
[----:B------:R-:W-:Y:S01]  /*9100*/  HADD2.F32 R50, -RZ, R152.H1_H1 ;  /* 0x30000098ff327230 */ /* 0x000fe20000004100 */
[--C-:B------:R-:W-:Y:S01]  /*9110*/  SHF.R.U64 R44, R74, 0x10, R75.reuse ;  /* 0x000000104a2c7819 */ /* 0x100fe2000000124b */
[----:B------:R-:W-:Y:S01]  /*9120*/  HADD2.F32 R35, -RZ, R45.H0_H0 ;  /* 0x2000002dff237230 */ /* 0x000fe20000004100 */
[----:B------:R-:W-:Y:S01]  /*9130*/  SHF.R.U32.HI R74, RZ, 0x10, R75 ;  /* 0x00000010ff4a7819 */ /* 0x000fe2000001164b */
[----:B------:R-:W-:Y:S01]  /*9140*/  HADD2.F32 R15, -RZ, R13.H0_H0 ;  /* 0x2000000dff0f7230 */ /* 0x000fe20000004100 */
[----:B------:R-:W-:Y:S01]  /*9150*/  SHF.R.U64 R42, R62, 0x10, R63 ;  /* 0x000000103e2a7819 */ /* 0x000fe2000000123f */
[----:B------:R-:W-:-:S02]  /*9160*/  HADD2.F32 R51, -RZ, R51.H0_H0 ;  /* 0x20000033ff337230 */ /* 0x000fc40000004100 */
[-C--:B------:R-:W-:Y:S01]  /*9170*/  FMUL.FTZ R52, R35, R50.reuse ;  /* 0x0000003223347220 */ /* 0x080fe20000410000 */
[----:B------:R-:W-:Y:S02]  /*9180*/  HADD2.F32 R46, -RZ, R13.H1_H1 ;  /* 0x3000000dff2e7230 */ /* 0x000fe40000004100 */
[C---:B------:R-:W-:Y:S01]  /*9190*/  FMUL.FTZ R50, R15.reuse, R50 ;  /* 0x000000320f327220 */ /* 0x040fe20000410000 */
[----:B------:R-:W-:Y:S01]  /*91a0*/  HADD2.F32 R48, -RZ, R150.H1_H1 ;  /* 0x30000096ff307230 */ /* 0x000fe20000004100 */
[----:B------:R-:W-:Y:S01]  /*91b0*/  SHF.R.U32.HI R62, RZ, 0x10, R63 ;  /* 0x00000010ff3e7819 */ /* 0x000fe2000001163f */
[----:B------:R-:W-:Y:S02]  /*91c0*/  HADD2.F32 R45, -RZ, R45.H1_H1 ;  /* 0x3000002dff2d7230 */ /* 0x000fe40000004100 */
[-C--:B------:R-:W-:Y:S01]  /*91d0*/  FMUL.FTZ R54, R46, R51.reuse ;  /* 0x000000332e367220 */ /* 0x080fe20000410000 */
[----:B------:R-:W-:Y:S02]  /*91e0*/  HADD2.F32 R49, -RZ, R49.H0_H0 ;  /* 0x20000031ff317230 */ /* 0x000fe40000004100 */
[-C--:B------:R-:W-:Y:S01]  /*91f0*/  FFMA.FTZ R13, R15, R48.reuse, -R52 ;  /* 0x000000300f0d7223 */ /* 0x080fe20000010834 */
[----:B------:R-:W-:Y:S01]  /*9200*/  FFMA.FTZ R15, R35, R48, R50 ;  /* 0x00000030230f7223 */ /* 0x000fe20000010032 */
[----:B------:R-:W-:Y:S01]  /*9210*/  FMUL.FTZ R53, R45, R51 ;  /* 0x000000332d357220 */ /* 0x000fe20000410000 */
[----:B------:R-:W-:-:S02]  /*9220*/  HADD2.F32 R35, -RZ, R33.H0_H0 ;  /* 0x20000021ff237230 */ /* 0x000fc40000004100 */
[-C--:B------:R-:W-:Y:S01]  /*9230*/  FFMA.FTZ R48, R45, R49.reuse, R54 ;  /* 0x000000312d307223 */ /* 0x080fe20000010036 */
[----:B------:R-:W-:Y:S01]  /*9240*/  HADD2.F32 R54, -RZ, R151.H1_H1 ;  /* 0x30000097ff367230 */ /* 0x000fe20000004100 */
[----:B0-----:R-:W-:Y:S01]  /*9250*/  SHF.R.U64 R11, R60, 0x10, R61 ;  /* 0x000000103c0b7819 */ /* 0x001fe2000000123d */
[--C-:B------:R-:W-:Y:S02]  /*9260*/  HADD2.F32 R45, -RZ, R47.reuse.H0_H0 ;  /* 0x2000002fff2d7230 */ /* 0x100fe40000004100 */
[----:B------:R-:W-:Y:S01]  /*9270*/  FFMA.FTZ R46, R46, R49, -R53 ;  /* 0x000000312e2e7223 */ /* 0x000fe20000010835 */
[----:B------:R-:W-:Y:S01]  /*9280*/  HADD2.F32 R47, -RZ, R47.H1_H1 ;  /* 0x3000002fff2f7230 */ /* 0x000fe20000004100 */
[----:B------:R-:W-:Y:S01]  /*9290*/  SHF.R.U64 R43, R72, 0x10, R73 ;  /* 0x00000010482b7819 */ /* 0x000fe20000001249 */
[----:B------:R-:W-:Y:S02]  /*92a0*/  HADD2.F32 R74, -RZ, R74.H0_H0 ;  /* 0x2000004aff4a7230 */ /* 0x000fe40000004100 */
[----:B------:R-:W-:Y:S01]  /*92b0*/  FMUL.FTZ R60, R45, R54 ;  /* 0x000000362d3c7220 */ /* 0x000fe20000410000 */
[----:B------:R-:W-:-:S02]  /*92c0*/  HADD2.F32 R50, -RZ, R33.H1_H1 ;  /* 0x30000021ff327230 */ /* 0x000fc40000004100 */
[----:B------:R-:W-:Y:S01]  /*92d0*/  FMUL.FTZ R54, R35, R54 ;  /* 0x0000003623367220 */ /* 0x000fe20000410000 */
[----:B------:R-:W-:Y:S02]  /*92e0*/  HADD2.F32 R52, -RZ, R149.H1_H1 ;  /* 0x30000095ff347230 */ /* 0x000fe40000004100 */
[-C--:B------:R-:W-:Y:S01]  /*92f0*/  FMUL.FTZ R49, R47, R74.reuse ;  /* 0x0000004a2f317220 */ /* 0x080fe20000410000 */
[----:B------:R-:W-:Y:S02]  /*9300*/  HADD2.F32 R62, -RZ, R62.H0_H0 ;  /* 0x2000003eff3e7230 */ /* 0x000fe40000004100 */
[----:B------:R-:W-:Y:S01]  /*9310*/  FMUL.FTZ R74, R50, R74 ;  /* 0x0000004a324a7220 */ /* 0x000fe20000410000 */
[----:B------:R-:W-:Y:S02]  /*9320*/  HADD2.F32 R152, -RZ, R152.H0_H0 ;  /* 0x20000098ff987230 */ /* 0x000fe40000004100 */
[-C--:B------:R-:W-:Y:S01]  /*9330*/  FFMA.FTZ R33, R35, R52.reuse, -R60 ;  /* 0x0000003423217223 */ /* 0x080fe2000001083c */
[----:B------:R-:W-:Y:S01]  /*9340*/  FFMA.FTZ R35, R45, R52, R54 ;  /* 0x000000342d237223 */ /* 0x000fe20000010036 */
[----:B------:R-:W-:Y:S01]  /*9350*/  FFMA.FTZ R52, R47, R62, R74 ;  /* 0x0000003e2f347223 */ /* 0x000fe2000001004a */
[----:B------:R-:W-:-:S02]  /*9360*/  HADD2.F32 R47, -RZ, R43.H0_H0 ;  /* 0x2000002bff2f7230 */ /* 0x000fc40000004100 */
[----:B------:R-:W-:Y:S01]  /*9370*/  FFMA.FTZ R50, R50, R62, -R49 ;  /* 0x0000003e32327223 */ /* 0x000fe20000010831 */
[----:B------:R-:W-:Y:S01]  /*9380*/  HADD2.F32 R45, -RZ, R32.H0_H0 ;  /* 0x20000020ff2d7230 */ /* 0x000fe20000004100 */
[----:B------:R-:W-:Y:S01]  /*9390*/  F2FP.F16.F32.PACK_AB R13, R46, R13 ;  /* 0x0000000d2e0d723e */ /* 0x000fe200000000ff */
[----:B------:R-:W-:Y:S01]  /*93a0*/  HADD2.F32 R43, -RZ, R12.H0_H0 ;  /* 0x2000000cff2b7230 */ /* 0x000fe20000004100 */
[----:B------:R-:W-:Y:S01]  /*93b0*/  F2FP.F16.F32.PACK_AB R35, R52, R35 ;  /* 0x000000233423723e */ /* 0x000fe200000000ff */
[----:B------:R-:W-:Y:S02]  /*93c0*/  HADD2.F32 R32, -RZ, R32.H1_H1 ;  /* 0x30000020ff207230 */ /* 0x000fe40000004100 */
[-C--:B------:R-:W-:Y:S01]  /*93d0*/  FMUL.FTZ R54, R45, R152.reuse ;  /* 0x000000982d367220 */ /* 0x080fe20000410000 */
[----:B------:R-:W-:Y:S02]  /*93e0*/  HADD2.F32 R12, -RZ, R12.H1_H1 ;  /* 0x3000000cff0c7230 */ /* 0x000fe40000004100 */
[----:B------:R-:W-:Y:S01]  /*93f0*/  FMUL.FTZ R152, R43, R152 ;  /* 0x000000982b987220 */ /* 0x000fe20000410000 */
        /* <DEDUP_REMOVED lines=8> */
[----:B------:R-:W-:Y:S01]  /*9480*/  FFMA.FTZ R47, R32, R11, R47 ;  /* 0x0000000b202f7223 */ /* 0x000fe2000001002f */
[----:B------:R-:W-:-:S02]  /*9490*/  HADD2.F32 R45, -RZ, R44.H0_H0 ;  /* 0x2000002cff2d7230 */ /* 0x000fc40000004100 */
[----:B------:R-:W-:Y:S01]  /*94a0*/  FFMA.FTZ R54, R43, R150, -R54 ;  /* 0x000000962b367223 */ /* 0x000fe20000010836 */
[----:B------:R-:W-:Y:S02]  /*94b0*/  HADD2.F32 R11, -RZ, R14.H0_H0 ;  /* 0x2000000eff0b7230 */ /* 0x000fe40000004100 */
[-C--:B------:R-:W-:Y:S01]  /*94c0*/  FMUL.FTZ R32, R12, R151.reuse ;  /* 0x000000970c207220 */ /* 0x080fe20000410000 */
[----:B------:R-:W-:Y:S01]  /*94d0*/  HADD2.F32 R34, -RZ, R34.H1_H1 ;  /* 0x30000022ff227230 */ /* 0x000fe20000004100 */
[----:B------:R-:W-:Y:S01]  /*94e0*/  F2FP.F16.F32.PACK_AB R152, R47, R152 ;  /* 0x000000982f98723e */ /* 0x000fe200000000ff */
[----:B------:R-:W-:Y:S02]  /*94f0*/  HADD2.F32 R14, -RZ, R14.H1_H1 ;  /* 0x3000000eff0e7230 */ /* 0x000fe40000004100 */
[----:B------:R-:W-:Y:S01]  /*9500*/  FMUL.FTZ R151, R11, R151 ;  /* 0x000000970b977220 */ /* 0x000fe20000410000 */
[----:B------:R-:W-:Y:S02]  /*9510*/  HADD2.F32 R149, -RZ, R149.H0_H0 ;  /* 0x20000095ff957230 */ /* 0x000fe40000004100 */
[----:B------:R-:W-:Y:S01]  /*9520*/  FMUL.FTZ R51, R34, R45 ;  /* 0x0000002d22337220 */ /* 0x000fe20000410000 */
[----:B------:R-:W-:-:S02]  /*9530*/  HADD2.F32 R43, -RZ, R42.H0_H0 ;  /* 0x2000002aff2b7230 */ /* 0x000fc40000004100 */
[----:B------:R-:W-:Y:S01]  /*9540*/  FMUL.FTZ R45, R14, R45 ;  /* 0x0000002d0e2d7220 */ /* 0x000fe20000410000 */
[----:B------:R-:W-:Y:S01]  /*9550*/  F2FP.F16.F32.PACK_AB R50, R50, R33 ;  /* 0x000000213232723e */ /* 0x000fe200000000ff */
[-C--:B------:R-:W-:Y:S01]  /*9560*/  FFMA.FTZ R32, R11, R149.reuse, -R32 ;  /* 0x000000950b207223 */ /* 0x080fe20000010820 */
[----:B------:R-:W-:Y:S01]  /*9570*/  FFMA.FTZ R151, R12, R149, R151 ;  /* 0x000000950c977223 */ /* 0x000fe20000010097 */
[-C--:B------:R-:W-:Y:S01]  /*9580*/  FFMA.FTZ R51, R14, R43.reuse, -R51 ;  /* 0x0000002b0e337223 */ /* 0x080fe20000010833 */
[----:B------:R-:W-:Y:S01]  /*9590*/  FFMA.FTZ R34, R34, R43, R45 ;  /* 0x0000002b22227223 */ /* 0x000fe2000001002d */
[----:B------:R-:W-:Y:S02]  /*95a0*/  F2FP.F16.F32.PACK_AB R33, R48, R15 ;  /* 0x0000000f3021723e */ /* 0x000fe400000000ff */
[----:B------:R-:W-:Y:S02]  /*95b0*/  F2FP.F16.F32.PACK_AB R12, R49, R54 ;  /* 0x00000036310c723e */ /* 0x000fe400000000ff */
[----:B------:R-:W-:Y:S01]  /*95c0*/  F2FP.F16.F32.PACK_AB R14, R51, R32 ;  /* 0x00000020330e723e */ /* 0x000fe200000000ff */
[----:B------:R-:W-:Y:S01]  /*95d0*/  IMAD.MOV.U32 R32, RZ, RZ, R152 ;  /* 0x000000ffff207224 */ /* 0x000fe200078e0098 */
[----:B------:R-:W-:-:S02]  /*95e0*/  F2FP.F16.F32.PACK_AB R34, R34, R151 ;  /* 0x000000972222723e */ /* 0x000fc400000000ff */
[----:B------:R-:W-:-:S07]  /*95f0*/  MOV R15, R50 ;  /* 0x00000032000f7202 */ /* 0x000fce0000000f00 */
.L_x_1670:
[----:B------:R-:W-:Y:S05]  /*9600*/  BSYNC B2 ;  /* 0x0000000000027941 */ /* 0x000fea0003800000 */
.L_x_1669:
[----:B--2---:R4:W-:Y:S04]  /*9610*/  ST.E.128 desc[UR60][R38.64], R12 ;  /* 0x0000000c26007985 */ /* 0x0049e8000c101d3c */
[----:B---3--:R4:W-:Y:S02]  /*9620*/  @!P4 ST.E.128 desc[UR60][R40.64], R32 ;  /* 0x000000202800c985 */ /* 0x0089e4000c101d3c */
.L_x_1668:
[----:B------:R-:W-:Y:S05]  /*9630*/  BSYNC B1 ;  /* 0x0000000000017941 */ /* 0x000fea0003800000 */
.L_x_1667:
        /* <DEDUP_REMOVED lines=11> */
[----:B0-----:R-:W-:-:S03]  /*96f0*/  IMAD.SHL.U32 R11, R131, 0x8, RZ ;  /* 0x00000008830b7824 */ /* 0x001fc600078e00ff */
[----:B------:R-:W-:Y:S02]  /*9700*/  LEA.HI R12, R12, R131, RZ, 0x3 ;  /* 0x000000830c0c7211 */ /* 0x000fe400078f18ff */
[----:B------:R-:W-:Y:S02]  /*9710*/  LOP3.LUT R13, R181, 0x38, R11, 0xf8, !PT ;  /* 0x00000038b50d7812 */ /* 0x000fe400078ef80b */
[----:B------:R-:W-:Y:S02]  /*9720*/  SHF.R.S32.HI R15, RZ, 0x3, R12 ;  /* 0x00000003ff0f7819 */ /* 0x000fe4000001140c */
[----:B------:R-:W-:-:S03]  /*9730*/  LOP3.LUT R13, R13, R218, RZ, 0x3c, !PT ;  /* 0x000000da0d0d7212 */ /* 0x000fc600078e3cff */
[----:B------:R-:W-:-:S04]  /*9740*/  IMAD R12, R15, 0x1800, R188 ;  /* 0x000018000f0c7824 */ /* 0x000fc800078e02bc */
[----:B------:R-:W-:Y:S02]  /*9750*/  IMAD.IADD R12, R12, 0x1, R13 ;  /* 0x000000010c0c7824 */ /* 0x000fe400078e020d */
[C---:B------:R-:W-:Y:S02]  /*9760*/  IMAD R13, R19.reuse, 0x4800, R135 ;  /* 0x00004800130d7824 */ /* 0x040fe400078e0287 */
[----:B------:R-:W-:Y:S02]  /*9770*/  IMAD R15, R19, 0x4800, R12 ;  /* 0x00004800130f7824 */ /* 0x000fe400078e020c */
[----:B------:R-:W-:-:S03]  /*9780*/  IMAD R13, R13, 0x2, R18 ;  /* 0x000000020d0d7824 */ /* 0x000fc600078e0212 */
[----:B------:R-:W-:-:S03]  /*9790*/  LEA R32, R15, R18, 0x1 ;  /* 0x000000120f207211 */ /* 0x000fc600078e08ff */
[----:B------:R-:W0:Y:S04]  /*97a0*/  LDS.128 R12, [R13+0x18400] ;  /* 0x018400000d0c7984 */ /* 0x000e280000000c00 */
[----:B------:R-:W2:Y:S01]  /*97b0*/  LDS.128 R32, [R32+0x18400] ;  /* 0x0184000020207984 */ /* 0x000ea20000000c00 */
[----:B------:R-:W-:Y:S05]  /*97c0*/  @P5 BRA `(.L_x_1672) ;  /* 0x00000004005c5947 */ /* 0x000fea0003800000 */
[----:B0-----:R-:W-:Y:S01]  /*97d0*/  IMAD.MOV.U32 R44, RZ, RZ, R12 ;  /* 0x000000ffff2c7224 */ /* 0x001fe200078e000c */
[----:B------:R-:W-:Y:S01]  /*97e0*/  SHF.R.U32.HI R50, RZ, 0x10, R69 ;  /* 0x00000010ff327819 */ /* 0x000fe20000011645 */
[----:B--2---:R-:W-:Y:S01]  /*97f0*/  IMAD.MOV.U32 R12, RZ, RZ, R33 ;  /* 0x000000ffff0c7224 */ /* 0x004fe200078e0021 */
[----:B------:R-:W-:Y:S01]  /*9800*/  SHF.R.U32.HI R48, RZ, 0x10, R57 ;  /* 0x00000010ff307819 */ /* 0x000fe20000011639 */
[----:B------:R-:W-:Y:S01]  /*9810*/  IMAD.MOV.U32 R45, RZ, RZ, R32 ;  /* 0x000000ffff2d7224 */ /* 0x000fe200078e0020 */
[----:B------:R-:W-:Y:S01]  /*9820*/  MOV R33, R15 ;  /* 0x0000000f00217202 */ /* 0x000fe20000000f00 */
[----:B------:R-:W-:Y:S01]  /*9830*/  IMAD.MOV.U32 R46, RZ, RZ, R35 ;  /* 0x000000ffff2e7224 */ /* 0x000fe200078e0023 */
[----:B------:R-:W-:Y:S01]  /*9840*/  SHF.R.U32.HI R51, RZ, 0x10, R71 ;  /* 0x00000010ff337819 */ /* 0x000fe20000011647 */
[----:B------:R-:W-:Y:S01]  /*9850*/  HADD2.F32 R49, -RZ, R148.H1_H1 ;  /* 0x30000094ff317230 */ /* 0x000fe20000004100 */
[--C-:B------:R-:W-:Y:S01]  /*9860*/  SHF.R.U64 R40, R58, 0x10, R59.reuse ;  /* 0x000000103a287819 */ /* 0x100fe2000000123b */
[--C-:B------:R-:W-:Y:S01]  /*9870*/  HADD2.F32 R32, -RZ, R12.reuse.H0_H0 ;  /* 0x2000000cff207230 */ /* 0x100fe20000004100 */
[----:B------:R-:W-:Y:S01]  /*9880*/  SHF.R.U32.HI R58, RZ, 0x10, R59 ;  /* 0x00000010ff3a7819 */ /* 0x000fe2000001163b */
[----:B------:R-:W-:Y:S01]  /*9890*/  HADD2.F32 R35, -RZ, R12.H1_H1 ;  /* 0x3000000cff237230 */ /* 0x000fe20000004100 */
[----:B------:R-:W-:Y:S01]  /*98a0*/  SHF.R.U64 R43, R68, 0x10, R69 ;  /* 0x00000010442b7819 */ /* 0x000fe20000001245 */
        /* <DEDUP_REMOVED lines=17> */
[----:B------:R-:W-:Y:S02]  /*99c0*/  HADD2.F32 R46, -RZ, R46.H1_H1 ;  /* 0x3000002eff2e7230 */ /* 0x000fe40000004100 */
[----:B------:R-:W-:Y:S02]  /*99d0*/  HADD2.F32 R51, -RZ, R51.H0_H0 ;  /* 0x20000033ff337230 */ /* 0x000fe40000004100 */
[----:B------:R-:W-:Y:S01]  /*99e0*/  FMUL.FTZ R52, R47, R50 ;  /* 0x000000322f347220 */ /* 0x000fe20000410000 */
[----:B------:R-:W-:Y:S01]  /*99f0*/  HADD2.F32 R35, -RZ, R33.H0_H0 ;  /* 0x20000021ff237230 */ /* 0x000fe20000004100 */
[----:B------:R-:W-:Y:S01]  /*9a00*/  F2FP.F16.F32.PACK_AB R15, R15, R12 ;  /* 0x0000000c0f0f723e */ /* 0x000fe200000000ff */
[----:B------:R-:W-:-:S02]  /*9a10*/  HADD2.F32 R48, -RZ, R145.H1_H1 ;  /* 0x30000091ff307230 */ /* 0x000fc40000004100 */
[-C--:B------:R-:W-:Y:S01]  /*9a20*/  FMUL.FTZ R54, R46, R51.reuse ;  /* 0x000000332e367220 */ /* 0x080fe20000410000 */
[----:B------:R-:W-:Y:S02]  /*9a30*/  HADD2.F32 R33, -RZ, R33.H1_H1 ;  /* 0x30000021ff217230 */ /* 0x000fe40000004100 */
[C---:B------:R-:W-:Y:S01]  /*9a40*/  FMUL.FTZ R50, R35.reuse, R50 ;  /* 0x0000003223327220 */ /* 0x040fe20000410000 */
        /* <DEDUP_REMOVED lines=8> */
[----:B------:R-:W-:Y:S02]  /*9ad0*/  HADD2.F32 R43, -RZ, R43.H0_H0 ;  /* 0x2000002bff2b7230 */ /* 0x000fe40000004100 */
[----:B------:R-:W-:Y:S01]  /*9ae0*/  FMUL.FTZ R46, R35, R148 ;  /* 0x00000094232e7220 */ /* 0x000fe20000410000 */
[----:B------:R-:W-:Y:S02]  /*9af0*/  HADD2.F32 R45, -RZ, R45.H1_H1 ;  /* 0x3000002dff2d7230 */ /* 0x000fe40000004100 */
[----:B------:R-:W-:Y:S01]  /*9b00*/  FFMA.FTZ R50, R47, R48, R50 ;  /* 0x000000302f327223 */ /* 0x000fe20000010032 */
[----:B------:R-:W-:-:S02]  /*9b10*/  HADD2.F32 R146, -RZ, R146.H0_H0 ;  /* 0x20000092ff927230 */ /* 0x000fc40000004100 */
[----:B------:R-:W-:Y:S01]  /*9b20*/  FMUL.FTZ R148, R33, R148 ;  /* 0x0000009421947220 */ /* 0x000fe20000410000 */
[----:B------:R-:W-:Y:S02]  /*9b30*/  HADD2.F32 R44, -RZ, R44.H1_H1 ;  /* 0x3000002cff2c7230 */ /* 0x000fe40000004100 */
[-C--:B------:R-:W-:Y:S01]  /*9b40*/  FMUL.FTZ R47, R45, R43.reuse ;  /* 0x0000002b2d2f7220 */ /* 0x080fe20000410000 */
[----:B------:R-:W-:Y:S02]  /*9b50*/  HADD2.F32 R42, -RZ, R42.H0_H0 ;  /* 0x2000002aff2a7230 */ /* 0x000fe40000004100 */
[-C--:B------:R-:W-:Y:S01]  /*9b60*/  FFMA.FTZ R148, R35, R146.reuse, R148 ;  /* 0x0000009223947223 */ /* 0x080fe20000010094 */
[----:B------:R-:W-:Y:S01]  /*9b70*/  FFMA.FTZ R46, R33, R146, -R46 ;  /* 0x00000092212e7223 */ /* 0x000fe2000001082e */
[C---:B------:R-:W-:Y:S01]  /*9b80*/  FMUL.FTZ R48, R44.reuse, R43 ;  /* 0x0000002b2c307220 */ /* 0x040fe20000410000 */
[----:B------:R-:W-:Y:S02]  /*9b90*/  HADD2.F32 R35, -RZ, R34.H0_H0 ;  /* 0x20000022ff237230 */ /* 0x000fe40000004100 */
[----:B------:R-:W-:Y:S01]  /*9ba0*/  FFMA.FTZ R47, R44, R42, -R47 ;  /* 0x0000002a2c2f7223 */ /* 0x000fe2000001082f */
[----:B------:R-:W-:-:S02]  /*9bb0*/  HADD2.F32 R44, -RZ, R147.H0_H0 ;  /* 0x20000093ff2c7230 */ /* 0x000fc40000004100 */
[----:B------:R-:W-:Y:S01]  /*9bc0*/  FFMA.FTZ R45, R45, R42, R48 ;  /* 0x0000002a2d2d7223 */ /* 0x000fe20000010030 */
[----:B------:R-:W-:Y:S01]  /*9bd0*/  HADD2.F32 R43, -RZ, R41.H0_H0 ;  /* 0x20000029ff2b7230 */ /* 0x000fe20000004100 */
[----:B------:R-:W-:Y:S01]  /*9be0*/  F2FP.F16.F32.PACK_AB R51, R51, R52 ;  /* 0x000000343333723e */ /* 0x000fe200000000ff */
[----:B------:R-:W-:Y:S01]  /*9bf0*/  HADD2.F32 R33, -RZ, R14.H0_H0 ;  /* 0x2000000eff217230 */ /* 0x000fe20000004100 */
[----:B------:R-:W-:Y:S01]  /*9c00*/  F2FP.F16.F32.PACK_AB R12, R47, R46 ;  /* 0x0000002e2f0c723e */ /* 0x000fe200000000ff */
[----:B------:R-:W-:Y:S02]  /*9c10*/  HADD2.F32 R34, -RZ, R34.H1_H1 ;  /* 0x30000022ff227230 */ /* 0x000fe40000004100 */
[----:B------:R-:W-:Y:S02]  /*9c20*/  HADD2.F32 R14, -RZ, R14.H1_H1 ;  /* 0x3000000eff0e7230 */ /* 0x000fe40000004100 */
[----:B------:R-:W-:Y:S02]  /*9c30*/  HADD2.F32 R41, -RZ, R40.H0_H0 ;  /* 0x20000028ff297230 */ /* 0x000fe40000004100 */
[----:B------:R-:W-:Y:S01]  /*9c40*/  FMUL.FTZ R40, R35, R44 ;  /* 0x0000002c23287220 */ /* 0x000fe20000410000 */
[----:B------:R-:W-:-:S02]  /*9c50*/  HADD2.F32 R42, -RZ, R145.H0_H0 ;  /* 0x20000091ff2a7230 */ /* 0x000fc40000004100 */
[-C--:B------:R-:W-:Y:S01]  /*9c60*/  FMUL.FTZ R49, R34, R43.reuse ;  /* 0x0000002b22317220 */ /* 0x080fe20000410000 */
[C---:B------:R-:W-:Y:S01]  /*9c70*/  FMUL.FTZ R44, R33.reuse, R44 ;  /* 0x0000002c212c7220 */ /* 0x040fe20000410000 */
[C---:B------:R-:W-:Y:S01]  /*9c80*/  FMUL.FTZ R43, R14.reuse, R43 ;  /* 0x0000002b0e2b7220 */ /* 0x040fe20000410000 */
[-C--:B------:R-:W-:Y:S02]  /*9c90*/  FFMA.FTZ R40, R33, R42.reuse, -R40 ;  /* 0x0000002a21287223 */ /* 0x080fe40000010828 */
[----:B------:R-:W-:Y:S01]  /*9ca0*/  FFMA.FTZ R44, R35, R42, R44 ;  /* 0x0000002a232c7223 */ /* 0x000fe2000001002c */
[-C--:B------:R-:W-:Y:S01]  /*9cb0*/  FFMA.FTZ R49, R14, R41.reuse, -R49 ;  /* 0x000000290e317223 */ /* 0x080fe20000010831 */
[----:B------:R-:W-:Y:S01]  /*9cc0*/  FFMA.FTZ R43, R34, R41, R43 ;  /* 0x00000029222b7223 */ /* 0x000fe2000001002b */
[----:B------:R-:W-:Y:S01]  /*9cd0*/  F2FP.F16.F32.PACK_AB R33, R32, R13 ;  /* 0x0000000d2021723e */ /* 0x000fe200000000ff */
[----:B------:R-:W-:Y:S01]  /*9ce0*/  IMAD.MOV.U32 R13, RZ, RZ, R15 ;  /* 0x000000ffff0d7224 */ /* 0x000fe200078e000f */
[----:B------:R-:W-:Y:S01]  /*9cf0*/  F2FP.F16.F32.PACK_AB R35, R53, R50 ;  /* 0x000000323523723e */ /* 0x000fe200000000ff */
[----:B------:R-:W-:Y:S01]  /*9d00*/  IMAD.MOV.U32 R15, RZ, RZ, R51 ;  /* 0x000000ffff0f7224 */ /* 0x000fe200078e0033 */
[----:B------:R-:W-:-:S02]  /*9d10*/  F2FP.F16.F32.PACK_AB R32, R45, R148 ;  /* 0x000000942d20723e */ /* 0x000fc400000000ff */
[----:B------:R-:W-:Y:S02]  /*9d20*/  F2FP.F16.F32.PACK_AB R14, R49, R40 ;  /* 0x00000028310e723e */ /* 0x000fe400000000ff */
[----:B------:R-:W-:-:S07]  /*9d30*/  F2FP.F16.F32.PACK_AB R34, R43, R44 ;  /* 0x0000002c2b22723e */ /* 0x000fce00000000ff */
.L_x_1672:
[----:B------:R-:W-:Y:S05]  /*9d40*/  BSYNC B1 ;  /* 0x0000000000017941 */ /* 0x000fea0003800000 */
.L_x_1671:
[----:B0-----:R0:W-:Y:S01]  /*9d50*/  ST.E.128 desc[UR60][R38.64], R12 ;  /* 0x0000000c26007985 */ /* 0x0011e2000c101d3c */
[----:B------:R-:W-:-:S13]  /*9d60*/  ISETP.GE.AND P4, PT, R11, R128, PT ;  /* 0x000000800b00720c */ /* 0x000fda0003f86270 */
[----:B------:R-:W-:Y:S05]  /*9d70*/  @P4 BRA `(.L_x_1619) ;  /* 0x0000000400e84947 */ /* 0x000fea0003800000 */
[----:B------:R-:W-:-:S05]  /*9d80*/  IMAD.WIDE R36, R11, 0x2, R36 ;  /* 0x000000020b247825 */ /* 0x000fca00078e0224 */
[----:B--2---:R2:W-:Y:S01]  /*9d90*/  ST.E.128 desc[UR60][R36.64], R32 ;  /* 0x0000002024007985 */ /* 0x0045e2000c101d3c */
[----:B------:R-:W-:Y:S05]  /*9da0*/  BRA `(.L_x_1619) ;  /* 0x0000000400dc7947 */ /* 0x000fea0003800000 */
.L_x_1584:
[----:B------:R-:W2:Y:S02]  /*9db0*/  LDL R11, [R1+0x30] ;  /* 0x00003000010b7983 */ /* 0x000ea40000100800 */
[----:B--2---:R-:W-:-:S13]  /*9dc0*/  R2UR UR4, R11 ;  /* 0x000000000b0472ca */ /* 0x004fda00000e0000 */
[----:B------:R-:W-:-:S06]  /*9dd0*/  UISETP.NE.AND UP0, UPT, UR4, 0x3, UPT ;  /* 0x000000030400788c */ /* 0x000fcc000bf05270 */
[----:B------:R-:W-:-:S13]  /*9de0*/  PLOP3.LUT P0, PT, PT, PT, UP0, 0x80, 0x0 ;  /* 0x000000000000781c */ /* 0x000fda0003f0f008 */
[----:B------:R-:W-:Y:S05]  /*9df0*/  @!P0 BRA `(.L_x_1673) ;  /* 0x0000000000048947 */ /* 0x000fea0003800000 */
[----:B------:R-:W-:Y:S01]  /*9e00*/  BPT.TRAP 0x1 ;  /* 0x000000040000795c */ /* 0x000fe20000300000 */
.L_x_1673:
[----:B------:R-:W-:Y:S01]  /*9e10*/  LEA R86, R19, R18, 0x3 ;  /* 0x0000001213567211 */ /* 0x000fe200078e18ff */
[----:B------:R-:W-:Y:S01]  /*9e20*/  BSSY B1, `(.L_x_1674) ;  /* 0x0000005000017945 */ /* 0x000fe20003800000 */
[----:B------:R-:W-:Y:S02]  /*9e30*/  SHF.L.U32 R87, R175, 0x1f, RZ ;  /* 0x0000001faf577819 */ /* 0x000fe400000006ff */
[----:B------:R-:W-:Y:S02]  /*9e40*/  SHF.R.S32.HI R31, RZ, 0x1f, R29 ;  /* 0x0000001fff1f7819 */ /* 0x000fe4000001141d */
[----:B------:R-:W0:Y:S02]  /*9e50*/  SYNCS.PHASECHK.TRANS64.TRYWAIT P4, [R86+URZ+0x2a890], R87 ;  /* 0x02a89057560075a7 */ /* 0x000e24000808017f */
[----:B0-----:R-:W-:Y:S05]  /*9e60*/  @!P4 BRA `(.L_x_1675) ;  /* 0x000001f800ccc947 */ /* 0x001fea0003800000 */
.L_x_2023:
[----:B------:R-:W-:Y:S05]  /*9e70*/  BSYNC B1 ;  /* 0x0000000000017941 */ /* 0x000fea0003800000 */
.L_x_1674:
        /* <DEDUP_REMOVED lines=12> */
[----:B------:R-:W-:Y:S01]  /*9f40*/  ULDC.64 UR4, c[0x0][0x308] ;  /* 0x0000c20000047ab9 */ /* 0x000fe20000000a00 */
[----:B------:R-:W-:-:S02]  /*9f50*/  IADD3 R40, -R174, R85, RZ ;  /* 0x00000055ae287210 */ /* 0x000fc40007ffe1ff */
[----:B------:R-:W-:Y:S02]  /*9f60*/  IMAD R11, R0, UR4, RZ ;  /* 0x00000004000b7c24 */ /* 0x000fe4000f8e02ff */
[----:B------:R-:W-:Y:S02]  /*9f70*/  IMAD.IADD R13, R13, 0x1, R15 ;  /* 0x000000010d0d7824 */ /* 0x000fe400078e020f */
        /* <DEDUP_REMOVED lines=11> */
.L_x_2027:
        /* <DEDUP_REMOVED lines=8> */
[----:B------:R-:W-:Y:S01]  /*a0b0*/  @!P5 IMAD.SHL.U32 R11, R170, 0x8, RZ ;  /* 0x00000008aa0bd824 */ /* 0x000fe200078e00ff */
        /* <DEDUP_REMOVED lines=28> */
.L_x_1678:
[----:B------:R-:W-:Y:S05]  /*a280*/  BSYNC B1 ;  /* 0x0000000000017941 */ /* 0x000fea0003800000 */
.L_x_1677:
[----:B------:R-:W-:-:S03]  /*a290*/  UMOV UR4, 0xffffffff ;  /* 0xffffffff00047882 */ /* 0x000fc60000000000 */
[----:B------:R-:W-:Y:S05]  /*a2a0*/  BRA.DIV UR4, `(.L_x_1679) ;  /* 0x000001fa041c7947 */ /* 0x000fea000b800000 */
[----:B--2---:R2:W0:Y:S04]  /*a2b0*/  SHFL.IDX PT, R36, R39, 0x1, 0x1c1f ;  /* 0x003c1f0027247f89 */ /* 0x00442800000e0000 */
[----:B---3--:R2:W3:Y:S02]  /*a2c0*/  SHFL.IDX PT, R37, R38, 0x1, 0x1c1f ;  /* 0x003c1f0026257f89 */ /* 0x0084e400000e0000 */
.L_x_2031:
        /* <DEDUP_REMOVED lines=8> */
[----:B------:R-:W-:Y:S01]  /*a350*/  @!P5 IMAD.SHL.U32 R11, R170, 0x8, RZ ;  /* 0x00000008aa0bd824 */ /* 0x000fe200078e00ff */
[----:B----4-:R0:W-:Y:S01]  /*a360*/  @!P4 ST.E.128 desc[UR60][R34.64], R12 ;  /* 0x0000000c2200c985 */ /* 0x0101e2000c101d3c */
[----:B------:R-:W-:-:S03]  /*a370*/  ISETP.GE.AND P4, PT, R169, UR4, PT ;  /* 0x00000004a9007c0c */ /* 0x000fc6000bf86270 */
[----:B------:R-:W3:Y:S01]  /*a380*/  @!P5 LDS.128 R12, [R32+0x2000] ;  /* 0x00200000200cd984 */ /* 0x000ee20000000c00 */
[----:B0-----:R-:W-:Y:S01]  /*a390*/  @!P5 MOV R34, R37 ;  /* 0x000000250022d202 */ /* 0x001fe20000000f00 */
[----:B------:R-:W-:-:S04]  /*a3a0*/  @!P5 IMAD.MOV.U32 R35, RZ, RZ, R36 ;  /* 0x000000ffff23d224 */ /* 0x000fc800078e0024 */
[----:B------:R-:W-:-:S04]  /*a3b0*/  @!P5 IMAD.WIDE R34, R11, 0x2, R34 ;  /* 0x000000020b22d825 */ /* 0x000fc800078e0222 */
[----:B------:R-:W-:Y:S01]  /*a3c0*/  @!P4 IMAD.SHL.U32 R11, R171, 0x8, RZ ;  /* 0x00000008ab0bc824 */ /* 0x000fe200078e00ff */
[----:B---3--:R0:W-:Y:S01]  /*a3d0*/  @!P5 ST.E.128 desc[UR60][R34.64], R12 ;  /* 0x0000000c2200d985 */ /* 0x0081e2000c101d3c */
[----:B------:R-:W-:-:S03]  /*a3e0*/  ISETP.GE.AND P5, PT, R23, UR4, PT ;  /* 0x0000000417007c0c */ /* 0x000fc6000bfa6270 */
[----:B------:R-:W3:Y:S01]  /*a3f0*/  @!P4 LDS.128 R12, [R33+0x5000] ;  /* 0x00500000210cc984 */ /* 0x000ee20000000c00 */
[----:B0-----:R-:W-:Y:S01]  /*a400*/  @!P4 MOV R35, R36 ;  /* 0x000000240023c202 */ /* 0x001fe20000000f00 */
[----:B------:R-:W-:-:S04]  /*a410*/  @!P4 IMAD.MOV.U32 R34, RZ, RZ, R37 ;  /* 0x000000ffff22c224 */ /* 0x000fc800078e0025 */
        /* <DEDUP_REMOVED lines=16> */
.L_x_1619:
[----:B------:R-:W-:Y:S05]  /*a520*/  BSYNC B0 ;  /* 0x0000000000007941 */ /* 0x000fea0003800000 */
.L_x_1583:
        /* <DEDUP_REMOVED lines=12> */
[----:B------:R-:W-:-:S05]  /*a5f0*/  @!P4 VIADD R11, R86, 0x2a8a0 ;  /* 0x0002a8a0560bc836 */ /* 0x000fca0000000000 */
[----:B------:R-:W-:-:S04]  /*a600*/  @!P4 PRMT R11, RZ, 0x654, R11 ;  /* 0x00000654ff0bc816 */ /* 0x000fc8000000000b */
[----:B------:R0:W-:Y:S01]  /*a610*/  @!P4 SYNCS.ARRIVE.TRANS64.RED.A1T0 RZ, [R11+URZ], RZ ;  /* 0x000000ff0bffc9a7 */ /* 0x0001e2000810043f */
[----:B------:R-:W-:Y:S05]  /*a620*/  @!P0 BRA `(.L_x_1681) ;  /* 0x0000000000048947 */ /* 0x000fea0003800000 */
[----:B------:R-:W-:Y:S01]  /*a630*/  BPT.TRAP 0x1 ;  /* 0x000000040000795c */ /* 0x000fe20000300000 */
.L_x_1681:
[----:B------:R-:W-:Y:S05]  /*a640*/  BSYNC B0 ;  /* 0x0000000000007941 */ /* 0x000fea0003800000 */
.L_x_1680:
[----:B------:R-:W3:Y:S01]  /*a650*/  SYNCS.PHASECHK.TRANS64.TRYWAIT P0, [R86+URZ+0x2a8b0], R87 ;  /* 0x02a8b057560075a7 */ /* 0x000ee2000800017f */
[----:B------:R-:W-:Y:S04]  /*a660*/  BSSY B0, `(.L_x_1682) ;  /* 0x0000002000007945 */ /* 0x000fe80003800000 */
[----:B---3--:R-:W-:Y:S05]  /*a670*/  @!P0 BRA `(.L_x_1683) ;  /* 0x000001f400748947 */ /* 0x008fea0003800000 */
.L_x_2032:
[----:B------:R-:W-:Y:S05]  /*a680*/  BSYNC B0 ;  /* 0x0000000000007941 */ /* 0x000fea0003800000 */
.L_x_1682:
[----:B------:R-:W-:Y:S01]  /*a690*/  ULDC.64 UR4, c[0x0][0x328] ;  /* 0x0000ca0000047ab9 */ /* 0x000fe20000000a00 */
[----:B------:R-:W-:Y:S01]  /*a6a0*/  IADD3 R85, -R174, R85, RZ ;  /* 0x00000055ae557210 */ /* 0x000fe20007ffe1ff */
[----:B--2-4-:R-:W-:Y:S01]  /*a6b0*/  IMAD R14, R31, UR4, RZ ;  /* 0x000000041f0e7c24 */ /* 0x014fe2000f8e02ff */
[----:B------:R-:W-:Y:S01]  /*a6c0*/  BSSY B0, `(.L_x_1684) ;  /* 0x000002d000007945 */ /* 0x000fe20003800000 */
[----:B------:R-:W-:Y:S01]  /*a6d0*/  IMAD.WIDE.U32 R12, R29, UR4, RZ ;  /* 0x000000041d0c7c25 */ /* 0x000fe2000f8e00ff */
[----:B------:R-:W-:-:S03]  /*a6e0*/  ISETP.GE.AND P0, PT, R85, 0x1, PT ;  /* 0x000000015500780c */ /* 0x000fc60003f06270 */
[----:B------:R-:W-:Y:S01]  /*a6f0*/  IMAD R29, R29, UR5, R14 ;  /* 0x000000051d1d7c24 */ /* 0x000fe2000f8e020e */
[----:B------:R-:W-:Y:S01]  /*a700*/  ULDC.64 UR4, c[0x0][0x338] ;  /* 0x0000ce0000047ab9 */ /* 0x000fe20000000a00 */
[----:B------:R-:W-:Y:S02]  /*a710*/  IMAD R14, R19, 0x3000, R3 ;  /* 0x00003000130e7824 */ /* 0x000fe400078e0203 */
[----:B0-----:R-:W-:Y:S02]  /*a720*/  IMAD R11, R84, UR4, RZ ;  /* 0x00000004540b7c24 */ /* 0x001fe4000f8e02ff */
[----:B------:R-:W-:Y:S02]  /*a730*/  IMAD.IADD R13, R13, 0x1, R29 ;  /* 0x000000010d0d7824 */ /* 0x000fe400078e021d */
[C---:B------:R-:W-:Y:S02]  /*a740*/  IMAD R11, R28.reuse, UR5, R11 ;  /* 0x000000051c0b7c24 */ /* 0x040fe4000f8e020b */
        /* <DEDUP_REMOVED lines=9> */
[----:B------:R-:W-:Y:S02]  /*a7e0*/  IMAD.IADD R28, R127, 0x1, R14 ;  /* 0x000000017f1c7824 */ /* 0x000fe400078e020e */
[----:B------:R-:W-:Y:S01]  /*a7f0*/  IMAD R34, R14, 0x2, R119 ;  /* 0x000000020e227824 */ /* 0x000fe200078e0277 */
[----:B------:R-:W-:Y:S02]  /*a800*/  LEA.HI.X R11, R12, UR5, R11, 0x1, P5 ;  /* 0x000000050c0b7c11 */ /* 0x000fe4000a8f0c0b */
[----:B------:R-:W-:Y:S02]  /*a810*/  LEA R35, R28, R119, 0x1 ;  /* 0x000000771c237211 */ /* 0x000fe400078e08ff */
        /* <DEDUP_REMOVED lines=8> */
[----:B------:R-:W-:Y:S01]  /*a8a0*/  @P0 IMAD.SHL.U32 R37, R170, 0x8, RZ ;  /* 0x00000008aa250824 */ /* 0x000fe200078e00ff */
[----:B-----5:R2:W-:Y:S01]  /*a8b0*/  @P5 ST.E.128 desc[UR60][R32.64], R12 ;  /* 0x0000000c20005985 */ /* 0x0205e2000c101d3c */
[----:B------:R-:W-:-:S03]  /*a8c0*/  ISETP.NE.AND P5, PT, R10, RZ, PT ;  /* 0x000000ff0a00720c */ /* 0x000fc60003fa5270 */
[----:B------:R-:W4:Y:S01]  /*a8d0*/  @P0 LDS.128 R12, [R35] ;  /* 0x00000000230c0984 */ /* 0x000f220000000c00 */
[----:B--2---:R-:W-:-:S09]  /*a8e0*/  @P0 IMAD.WIDE R32, R37, 0x2, R28 ;  /* 0x0000000225200825 */ /* 0x004fd200078e021c */
[----:B------:R-:W-:Y:S01]  /*a8f0*/  @P5 IMAD.SHL.U32 R37, R171, 0x8, RZ ;  /* 0x00000008ab255824 */ /* 0x000fe200078e00ff */
[----:B----4-:R2:W-:Y:S01]  /*a900*/  @P0 ST.E.128 desc[UR60][R32.64], R12 ;  /* 0x0000000c20000985 */ /* 0x0105e2000c101d3c */
[----:B------:R-:W-:-:S03]  /*a910*/  ISETP.NE.AND P0, PT, R20, RZ, PT ;  /* 0x000000ff1400720c */ /* 0x000fc60003f05270 */
[----:B------:R-:W4:Y:S01]  /*a920*/  @P5 LDS.128 R12, [R34+0x3000] ;  /* 0x00300000220c5984 */ /* 0x000f220000000c00 */
[----:B--2---:R-:W-:-:S05]  /*a930*/  @P5 IMAD.WIDE R32, R37, 0x2, R28 ;  /* 0x0000000225205825 */ /* 0x004fca00078e021c */
[----:B----4-:R-:W-:Y:S04]  /*a940*/  @P5 ST.E.128 desc[UR60][R32.64], R12 ;  /* 0x0000000c20005985 */ /* 0x010fe8000c101d3c */
[C---:B------:R-:W-:Y:S01]  /*a950*/  @P0 LEA R28, P5, R23.reuse, R28, 0x1 ;  /* 0x0000001c171c0211 */ /* 0x040fe200078a08ff */
[----:B------:R-:W2:Y:S03]  /*a960*/  @P0 LDS.128 R12, [R35+0x3000] ;  /* 0x00300000230c0984 */ /* 0x000ea60000000c00 */
[----:B------:R-:W-:-:S05]  /*a970*/  @P0 LEA.HI.X R29, R23, R29, R173, 0x1, P5 ;  /* 0x0000001d171d0211 */ /* 0x000fca00028f0cad */
[----:B--2---:R2:W-:Y:S04]  /*a980*/  @P0 ST.E.128 desc[UR60][R28.64], R12 ;  /* 0x0000000c1c000985 */ /* 0x0045e8000c101d3c */
.L_x_1685:
[----:B------:R-:W-:Y:S05]  /*a990*/  BSYNC B0 ;  /* 0x0000000000007941 */ /* 0x000fea0003800000 */
.L_x_1684:
[----:B------:R-:W-:Y:S01]  /*a9a0*/  ISETP.GE.AND P0, PT, R85, 0x41, PT ;  /* 0x000000415500780c */ /* 0x000fe20003f06270 */
[----:B--2-4-:R2:W4:Y:S01]  /*a9b0*/  SHFL.IDX PT, R29, R11, 0x1, 0x1c1f ;  /* 0x003c1f000b1d7f89 */ /* 0x01452200000e0000 */
[----:B------:R-:W-:Y:S03]  /*a9c0*/  BSSY B0, `(.L_x_1686) ;  /* 0x0000017000007945 */ /* 0x000fe60003800000 */
[----:B------:R2:W0:Y:S08]  /*a9d0*/  SHFL.IDX PT, R28, R31, 0x1, 0x1c1f ;  /* 0x003c1f001f1c7f89 */ /* 0x00043000000e0000 */
[----:B--2---:R-:W-:Y:S05]  /*a9e0*/  @!P0 BRA `(.L_x_1687) ;  /* 0x0000000000508947 */ /* 0x004fea0003800000 */
[----:B------:R-:W-:-:S13]  /*a9f0*/  ISETP.NE.AND P5, PT, R4, RZ, PT ;  /* 0x000000ff0400720c */ /* 0x000fda0003fa5270 */
[----:B------:R-:W2:Y:S01]  /*aa00*/  @P5 LDS.128 R12, [R34+0x2000] ;  /* 0x00200000220c5984 */ /* 0x000ea20000000c00 */
[----:B0-----:R-:W-:-:S04]  /*aa10*/  @P5 LEA R32, P0, R16, R28, 0x1 ;  /* 0x0000001c10205211 */ /* 0x001fc800078008ff */
[----:B----4-:R-:W-:Y:S02]  /*aa20*/  @P5 LEA.HI.X R33, R16, R29, R17, 0x1, P0 ;  /* 0x0000001d10215211 */ /* 0x010fe400000f0c11 */
[----:B------:R-:W-:-:S13]  /*aa30*/  ISETP.NE.AND P0, PT, R9, RZ, PT ;  /* 0x000000ff0900720c */ /* 0x000fda0003f05270 */
[----:B------:R-:W-:Y:S01]  /*aa40*/  @P0 IMAD.SHL.U32 R11, R170, 0x8, RZ ;  /* 0x00000008aa0b0824 */ /* 0x000fe200078e00ff */
[----:B--2---:R0:W-:Y:S01]  /*aa50*/  @P5 ST.E.128 desc[UR60][R32.64], R12 ;  /* 0x0000000c20005985 */ /* 0x0041e2000c101d3c */
[----:B------:R-:W-:-:S03]  /*aa60*/  ISETP.NE.AND P5, PT, R10, RZ, PT ;  /* 0x000000ff0a00720c */ /* 0x000fc60003fa5270 */
[----:B------:R-:W2:Y:S01]  /*aa70*/  @P0 LDS.128 R12, [R35+0x2000] ;  /* 0x00200000230c0984 */ /* 0x000ea20000000c00 */
[----:B0-----:R-:W-:-:S09]  /*aa80*/  @P0 IMAD.WIDE R32, R11, 0x2, R28 ;  /* 0x000000020b200825 */ /* 0x001fd200078e021c */
[----:B------:R-:W-:Y:S01]  /*aa90*/  @P5 SHF.L.U32 R11, R171, 0x3, RZ ;  /* 0x00000003ab0b5819 */ /* 0x000fe200000006ff */
[----:B--2---:R0:W-:Y:S01]  /*aaa0*/  @P0 ST.E.128 desc[UR60][R32.64], R12 ;  /* 0x0000000c20000985 */ /* 0x0041e2000c101d3c */
[----:B------:R-:W-:-:S03]  /*aab0*/  ISETP.NE.AND P0, PT, R20, RZ, PT ;  /* 0x000000ff1400720c */ /* 0x000fc60003f05270 */
[----:B------:R-:W2:Y:S01]  /*aac0*/  @P5 LDS.128 R12, [R34+0x5000] ;  /* 0x00500000220c5984 */ /* 0x000ea20000000c00 */
[----:B0-----:R-:W-:-:S05]  /*aad0*/  @P5 IMAD.WIDE R32, R11, 0x2, R28 ;  /* 0x000000020b205825 */ /* 0x001fca00078e021c */
[----:B--2---:R-:W-:Y:S04]  /*aae0*/  @P5 ST.E.128 desc[UR60][R32.64], R12 ;  /* 0x0000000c20005985 */ /* 0x004fe8000c101d3c */
[C---:B------:R-:W-:Y:S01]  /*aaf0*/  @P0 LEA R28, P5, R23.reuse, R28, 0x1 ;  /* 0x0000001c171c0211 */ /* 0x040fe200078a08ff */
[----:B------:R-:W0:Y:S03]  /*ab00*/  @P0 LDS.128 R12, [R35+0x5000] ;  /* 0x00500000230c0984 */ /* 0x000e260000000c00 */
[----:B------:R-:W-:-:S05]  /*ab10*/  @P0 LEA.HI.X R29, R23, R29, R173, 0x1, P5 ;  /* 0x0000001d171d0211 */ /* 0x000fca00028f0cad */
[----:B0-----:R2:W-:Y:S04]  /*ab20*/  @P0 ST.E.128 desc[UR60][R28.64], R12 ;  /* 0x0000000c1c000985 */ /* 0x0015e8000c101d3c */
.L_x_1687:
[----:B------:R-:W-:Y:S05]  /*ab30*/  BSYNC B0 ;  /* 0x0000000000007941 */ /* 0x000fea0003800000 */
.L_x_1686:
[----:B------:R-:W-:Y:S01]  /*ab40*/  @!PT LDS RZ, [RZ] ;  /* 0x00000000fffff984 */ /* 0x000fe20000000800 */
[----:B------:R-:W-:Y:S01]  /*ab50*/  @!PT LDS RZ, [RZ] ;  /* 0x00000000fffff984 */ /* 0x000fe20000000800 */
[----:B------:R-:W-:Y:S01]  /*ab60*/  @!PT LDS RZ, [RZ] ;  /* 0x00000000fffff984 */ /* 0x000fe20000000800 */
[----:B------:R-:W-:Y:S01]  /*ab70*/  @!PT LDS RZ, [RZ] ;  /* 0x00000000fffff984 */ /* 0x000fe20000000800 */
[----:B------:R5:W-:Y:S06]  /*ab80*/  MEMBAR.ALL.CTA ;  /* 0x0000000000007992 */ /* 0x000bec0000008000 */
[----:B-----5:R-:W5:Y:S01]  /*ab90*/  FENCE.VIEW.ASYNC.S ;  /* 0x00000000000073c6 */ /* 0x020f620000000000 */
[----:B-1-3--:R-:W-:Y:S01]  /*aba0*/  @!P4 VIADD R86, R86, 0x2a8c0 ;  /* 0x0002a8c05656c836 */ /* 0x00afe20000000000 */
[----:B-----5:R1:W-:Y:S01]  /*abb0*/  BAR.SYNC.DEFER_BLOCKING R144, 0x80 ;  /* 0x000200900000751d */ /* 0x0203e20000010000 */
[----:B------:R-:W-:Y:S01]  /*abc0*/  ISETP.NE.AND P5, PT, R123, RZ, PT ;  /* 0x000000ff7b00720c */ /* 0x000fe20003fa5270 */
[----:B------:R-:W-:-:S02]  /*abd0*/  VIADD R19, R19, 0x1 ;  /* 0x0000000113137836 */ /* 0x000fc40000000000 */
[----:B------:R-:W-:Y:S02]  /*abe0*/  @!P4 PRMT R86, RZ, 0x654, R86 ;  /* 0x00000654ff56c816 */ /* 0x000fe40000000056 */
[----:B------:R-:W-:Y:S02]  /*abf0*/  PLOP3.LUT P0, PT, PT, PT, PT, 0x8, 0x0 ;  /* 0x000000000000781c */ /* 0x000fe40003f0e170 */
[----:B------:R1:W-:Y:S01]  /*ac00*/  @!P4 SYNCS.ARRIVE.TRANS64.RED.A1T0 RZ, [R86+URZ], RZ ;  /* 0x000000ff56ffc9a7 */ /* 0x0003e2000810043f */
[----:B------:R-:W-:-:S04]  /*ac10*/  ISETP.NE.AND P4, PT, R19, 0x2, PT ;  /* 0x000000021300780c */ /* 0x000fc80003f85270 */
[----:B--2---:R-:W-:Y:S02]  /*ac20*/  SEL R12, RZ, 0x1, P4 ;  /* 0x00000001ff0c7807 */ /* 0x004fe40002000000 */
[----:B------:R-:W-:Y:S02]  /*ac30*/  SEL R19, R19, RZ, P4 ;  /* 0x000000ff13137207 */ /* 0x000fe40002000000 */
[----:B------:R-:W-:Y:S01]  /*ac40*/  LOP3.LUT R175, R175, R12, RZ, 0x3c, !PT ;  /* 0x0000000cafaf7212 */ /* 0x000fe200078e3cff */
[----:B-1----:R-:W-:Y:S06]  /*ac50*/  @P5 BRA `(.L_x_1688) ;  /* 0xffffff7c00345947 */ /* 0x002fec000383ffff */
.L_x_1578:
[----:B------:R-:W1:Y:S01]  /*ac60*/  LDC R0, c[0x0][0x448] ;  /* 0x00011200ff007b82 */ /* 0x000e620000000800 */
[----:B------:R-:W-:Y:S01]  /*ac70*/  IADD3 R5, R167, 0x1, -R166 ;  /* 0x00000001a7057810 */ /* 0x000fe20007ffe8a6 */
[----:B------:R-:W-:Y:S06]  /*ac80*/  BSSY B0, `(.L_x_1689) ;  /* 0x000000d000007945 */ /* 0x000fec0003800000 */
[----:B------:R-:W2:Y:S01]  /*ac90*/  LDC.64 R6, c[0x0][0x9e0] ;  /* 0x00027800ff067b82 */ /* 0x000ea20000000a00 */
[----:B-1----:R-:W-:Y:S01]  /*aca0*/  ISETP.NE.AND P1, PT, R0, 0x1, PT ;  /* 0x000000010000780c */ /* 0x002fe20003f25270 */
[----:B------:R-:W-:Y:S01]  /*acb0*/  VIADD R0, R187, 0x7f ;  /* 0x0000007fbb007836 */ /* 0x000fe20000000000 */
[----:B--2---:R-:W-:-:S11]  /*acc0*/  ISETP.GE.AND P2, PT, R7, 0x1, PT ;  /* 0x000000010700780c */ /* 0x004fd60003f46270 */
[----:B------:R-:W1:Y:S08]  /*acd0*/  @P1 LDC R3, c[0x0][0x44c] ;  /* 0x00011300ff031b82 */ /* 0x000e700000000800 */
[----:B------:R-:W2:Y:S01]  /*ace0*/  @P1 LDC R2, c[0x0][0x450] ;  /* 0x00011400ff021b82 */ /* 0x000ea20000000800 */
[----:B-1----:R-:W-:-:S05]  /*acf0*/  @P1 IMAD.HI.U32 R3, R0, R3, RZ ;  /* 0x0000000300031227 */ /* 0x002fca00078e00ff */
[----:B--2---:R-:W-:-:S04]  /*ad00*/  @P1 SHF.R.U32.HI R0, RZ, R2, R3 ;  /* 0x00000002ff001219 */ /* 0x004fc80000011603 */
[----:B------:R-:W-:Y:S01]  /*ad10*/  IADD3 R3, R5, R0, RZ ;  /* 0x0000000005037210 */ /* 0x000fe20007ffe0ff */
[----:B------:R-:W-:Y:S06]  /*ad20*/  @P0 BRA `(.L_x_1690) ;  /* 0x0000000000080947 */ /* 0x000fec0003800000 */
[----:B------:R-:W1:Y:S02]  /*ad30*/  FENCE.VIEW.ASYNC.G ;  /* 0x00000000000073c6 */ /* 0x000e640000000100 */
[----:B-1----:R-:W-:Y:S06]  /*ad40*/  BAR.ARV 0xc, 0x180 ;  /* 0x0306000000007b1d */ /* 0x002fec0000002000 */
.L_x_1690:
[----:B------:R-:W-:Y:S05]  /*ad50*/  BSYNC B0 ;  /* 0x0000000000007941 */ /* 0x000fea0003800000 */
.L_x_1689:
[----:B------:R-:W-:Y:S01]  /*ad60*/  IMAD.IADD R0, R3, 0x1, R6 ;  /* 0x0000000103007824 */ /* 0x000fe200078e0206 */
[----:B------:R-:W-:Y:S06]  /*ad70*/  @!P2 BRA `(.L_x_1691) ;  /* 0x000000000048a947 */ /* 0x000fec0003800000 */
[C---:B------:R-:W-:Y:S01]  /*ad80*/  ISETP.GT.AND P0, PT, R3.reuse, RZ, PT ;  /* 0x000000ff0300720c */ /* 0x040fe20003f04270 */
[----:B------:R-:W-:Y:S01]  /*ad90*/  BSSY B0, `(.L_x_1692) ;  /* 0x000000e000007945 */ /* 0x000fe20003800000 */
[----:B------:R-:W-:-:S11]  /*ada0*/  VIADD R2, R3, 0xffffffff ;  /* 0xffffffff03027836 */ /* 0x000fd60000000000 */
[----:B------:R-:W-:Y:S05]  /*adb0*/  @P0 BRA `(.L_x_1693) ;  /* 0x00000000001c0947 */ /* 0x000fea0003800000 */
[----:B------:R-:W-:Y:S01]  /*adc0*/  ISETP.NE.AND P0, PT, R7, 0x1, PT ;  /* 0x000000010700780c */ /* 0x000fe20003f05270 */
[----:B------:R-:W-:-:S12]  /*add0*/  IMAD.MOV R3, RZ, RZ, -R3 ;  /* 0x000000ffff037224 */ /* 0x000fd800078e0a03 */
[----:B------:R-:W1:Y:S02]  /*ade0*/  @P0 LDC.64 R4, c[0x0][0x9e8] ;  /* 0x00027a00ff040b82 */ /* 0x000e640000000a00 */
[----:B-1----:R-:W-:-:S05]  /*adf0*/  @P0 IMAD.HI.U32 R2, R3, R4, RZ ;  /* 0x0000000403020227 */ /* 0x002fca00078e00ff */
[----:B------:R-:W-:-:S04]  /*ae00*/  @P0 SHF.R.U32.HI R3, RZ, R5, R2 ;  /* 0x00000005ff030219 */ /* 0x000fc80000011602 */
[----:B------:R-:W-:Y:S01]  /*ae10*/  LOP3.LUT R2, RZ, R3, RZ, 0x33, !PT ;  /* 0x00000003ff027212 */ /* 0x000fe200078e33ff */
[----:B------:R-:W-:Y:S06]  /*ae20*/  BRA `(.L_x_1694) ;  /* 0x0000000000107947 */ /* 0x000fec0003800000 */
.L_x_1693:
[----:B------:R-:W-:-:S13]  /*ae30*/  ISETP.NE.AND P0, PT, R7, 0x1, PT ;  /* 0x000000010700780c */ /* 0x000fda0003f05270 */
[----:B------:R-:W1:Y:S02]  /*ae40*/  @P0 LDC.64 R4, c[0x0][0x9e8] ;  /* 0x00027a00ff040b82 */ /* 0x000e640000000a00 */
[----:B-1----:R-:W-:-:S05]  /*ae50*/  @P0 IMAD.HI.U32 R4, R2, R4, RZ ;  /* 0x0000000402040227 */ /* 0x002fca00078e00ff */
[----:B------:R-:W-:-:S07]  /*ae60*/  @P0 SHF.R.U32.HI R2, RZ, R5, R4 ;  /* 0x00000005ff020219 */ /* 0x000fce0000011604 */
.L_x_1694:
[----:B------:R-:W-:Y:S05]  /*ae70*/  BSYNC B0 ;  /* 0x0000000000007941 */ /* 0x000fea0003800000 */
.L_x_1692:
[----:B------:R-:W-:-:S05]  /*ae80*/  IMAD R3, R2, R7, R7 ;  /* 0x0000000702037224 */ /* 0x000fca00078e0207 */
[----:B------:R-:W-:-:S07]  /*ae90*/  VIMNMX R0, R0, R3, PT ;  /* 0x0000000300007248 */ /* 0x000fce0003fe0100 */
.L_x_1691:
[----:B------:R-:W1:Y:S01]  /*aea0*/  @P1 LDC R2, c[0x0][0x44c] ;  /* 0x00011300ff021b82 */ /* 0x000e620000000800 */
[----:B------:R-:W-:Y:S01]  /*aeb0*/  IADD3 R0, R0, 0x5f, RZ ;  /* 0x0000005f00007810 */ /* 0x000fe20007ffe0ff */
[----:B------:R-:W-:Y:S01]  /*aec0*/  IMAD.MOV.U32 R5, RZ, RZ, R187 ;  /* 0x000000ffff057224 */ /* 0x000fe200078e00bb */
[----:B------:R-:W-:-:S03]  /*aed0*/  ULDC UR4, c[0x0][0x9dc] ;  /* 0x0002770000047ab9 */ /* 0x000fc60000000800 */
[----:B------:R-:W-:Y:S02]  /*aee0*/  IMAD.HI R0, R0, 0x2aaaaaab, RZ ;  /* 0x2aaaaaab00007827 */ /* 0x000fe400078e02ff */
[----:B------:R-:W2:Y:S03]  /*aef0*/  @P1 LDC R9, c[0x0][0x450] ;  /* 0x00011400ff091b82 */ /* 0x000ea60000000800 */
[----:B------:R-:W-:Y:S01]  /*af00*/  SHF.R.U32.HI R3, RZ, 0x1f, R0 ;  /* 0x0000001fff037819 */ /* 0x000fe20000011600 */
[----:B-1----:R-:W-:-:S05]  /*af10*/  @P1 IMAD.HI.U32 R2, R187, R2, RZ ;  /* 0x00000002bb021227 */ /* 0x002fca00078e00ff */
[----:B--2---:R-:W-:Y:S02]  /*af20*/  @P1 SHF.R.U32.HI R5, RZ, R9, R2 ;  /* 0x00000009ff051219 */ /* 0x004fe40000011602 */
[----:B------:R-:W-:-:S03]  /*af30*/  LEA.HI.SX32 R2, R0, R3, 0x1c ;  /* 0x0000000300027211 */ /* 0x000fc600078fe2ff */
[----:B------:R-:W-:Y:S01]  /*af40*/  IMAD.IADD R0, R142, 0x1, R5 ;  /* 0x000000018e007824 */ /* 0x000fe200078e0205 */
[----:B------:R-:W-:-:S03]  /*af50*/  VIMNMX R2, R143, R2, PT ;  /* 0x000000028f027248 */ /* 0x000fc60003fe0100 */
[----:B------:R-:W-:Y:S01]  /*af60*/  VIADD R3, R0, -UR4 ;  /* 0x8000000400037c36 */ /* 0x000fe20008000000 */
[----:B------:R-:W-:Y:S06]  /*af70*/  @!P2 BRA `(.L_x_1695) ;  /* 0x000000000044a947 */ /* 0x000fec0003800000 */
        /* <DEDUP_REMOVED lines=10> */
.L_x_1697:
[----:B------:R-:W-:-:S13]  /*b020*/  ISETP.NE.AND P0, PT, R7, 0x1, PT ;  /* 0x000000010700780c */ /* 0x000fda0003f05270 */
[----:B------:R-:W1:Y:S02]  /*b030*/  @P0 LDC.64 R4, c[0x0][0x9e8] ;  /* 0x00027a00ff040b82 */ /* 0x000e640000000a00 */
[----:B-1----:R-:W-:-:S05]  /*b040*/  @P0 IMAD.HI.U32 R4, R0, R4, RZ ;  /* 0x0000000400040227 */ /* 0x002fca00078e00ff */
[----:B------:R-:W-:-:S07]  /*b050*/  @P0 SHF.R.U32.HI R0, RZ, R5, R4 ;  /* 0x00000005ff000219 */ /* 0x000fce0000011604 */
.L_x_1698:
[----:B------:R-:W-:Y:S05]  /*b060*/  BSYNC B0 ;  /* 0x0000000000007941 */ /* 0x000fea0003800000 */
.L_x_1696:
[----:B------:R-:W-:-:S05]  /*b070*/  IMAD R0, R0, R7, RZ ;  /* 0x0000000700007224 */ /* 0x000fca00078e02ff */
[----:B------:R-:W-:-:S07]  /*b080*/  VIMNMX R3, R3, R0, !PT ;  /* 0x0000000003037248 */ /* 0x000fce0007fe0100 */
.L_x_1695:
[----:B------:R-:W-:Y:S01]  /*b090*/  IMAD.HI R3, R3, 0x2aaaaaab, RZ ;  /* 0x2aaaaaab03037827 */ /* 0x000fe200078e02ff */
[----:B------:R-:W-:Y:S02]  /*b0a0*/  PLOP3.LUT P0, PT, PT, PT, PT, 0x80, 0x0 ;  /* 0x000000000000781c */ /* 0x000fe40003f0f070 */
[----:B------:R-:W-:Y:S02]  /*b0b0*/  CS2R R20, SRZ ;  /* 0x0000000000147805 */ /* 0x000fe4000001ff00 */
[----:B------:R-:W-:Y:S02]  /*b0c0*/  CS2R R86, SRZ ;  /* 0x0000000000567805 */ /* 0x000fe4000001ff00 */
[----:B------:R-:W-:Y:S02]  /*b0d0*/  CS2R R84, SRZ ;  /* 0x0000000000547805 */ /* 0x000fe4000001ff00 */
[----:B------:R-:W-:Y:S02]  /*b0e0*/  SHF.R.U32.HI R0, RZ, 0x1f, R3 ;  /* 0x0000001fff007819 */ /* 0x000fe40000011603 */
[----:B------:R-:W-:-:S02]  /*b0f0*/  CS2R R82, SRZ ;  /* 0x0000000000527805 */ /* 0x000fc4000001ff00 */
[----:B------:R-:W-:Y:S02]  /*b100*/  CS2R R80, SRZ ;  /* 0x0000000000507805 */ /* 0x000fe4000001ff00 */
[----:B------:R-:W-:Y:S02]  /*b110*/  CS2R R42, SRZ ;  /* 0x00000000002a7805 */ /* 0x000fe4000001ff00 */
[----:B------:R-:W-:Y:S02]  /*b120*/  LEA.HI.SX32 R189, R3, R0, 0x1c ;  /* 0x0000000003bd7211 */ /* 0x000fe400078fe2ff */
[----:B------:R-:W-:Y:S02]  /*b130*/  CS2R R38, SRZ ;  /* 0x0000000000267805 */ /* 0x000fe4000001ff00 */
[----:B------:R-:W-:Y:S02]  /*b140*/  MOV R0, RZ ;  /* 0x000000ff00007202 */ /* 0x000fe40000000f00 */
[----:B------:R-:W-:-:S02]  /*b150*/  CS2R R76, SRZ ;  /* 0x00000000004c7805 */ /* 0x000fc4000001ff00 */
[----:B------:R-:W-:Y:S02]  /*b160*/  VIMNMX R189, RZ, R189, !PT ;  /* 0x000000bdffbd7248 */ /* 0x000fe40007fe0100 */
[----:B------:R-:W-:Y:S02]  /*b170*/  CS2R R36, SRZ ;  /* 0x0000000000247805 */ /* 0x000fe4000001ff00 */
[----:B------:R-:W-:Y:S02]  /*b180*/  CS2R R72, SRZ ;  /* 0x0000000000487805 */ /* 0x000fe4000001ff00 */
[----:B------:R-:W-:Y:S02]  /*b190*/  CS2R R46, SRZ ;  /* 0x00000000002e7805 */ /* 0x000fe4000001ff00 */
[----:B------:R-:W-:Y:S02]  /*b1a0*/  ISETP.GT.AND P1, PT, R2, R189, PT ;  /* 0x000000bd0200720c */ /* 0x000fe40003f24270 */
        /* <DEDUP_REMOVED lines=18> */
[----:B------:R-:W-:Y:S01]  /*b2d0*/  IMAD.MOV.U32 R97, RZ, RZ, RZ ;  /* 0x000000ffff617224 */ /* 0x000fe200078e00ff */
[----:B------:R-:W-:Y:S01]  /*b2e0*/  CS2R R6, SRZ ;  /* 0x0000000000067805 */ /* 0x000fe2000001ff00 */
[----:B------:R-:W-:Y:S01]  /*b2f0*/  IMAD.MOV.U32 R26, RZ, RZ, RZ ;  /* 0x000000ffff1a7224 */ /* 0x000fe200078e00ff */
[----:B------:R-:W-:Y:S01]  /*b300*/  MOV R99, RZ ;  /* 0x000000ff00637202 */ /* 0x000fe20000000f00 */
[----:B------:R-:W-:-:S02]  /*b310*/  IMAD.MOV.U32 R32, RZ, RZ, RZ ;  /* 0x000000ffff207224 */ /* 0x000fc400078e00ff */
[----:B------:R-:W-:Y:S01]  /*b320*/  IMAD.MOV.U32 R24, RZ, RZ, RZ ;  /* 0x000000ffff187224 */ /* 0x000fe200078e00ff */
[----:B------:R-:W-:Y:S06]  /*b330*/  @!P1 BRA `(.L_x_1699) ;  /* 0x0000014c00149947 */ /* 0x000fec0003800000 */
[----:B------:R-:W2:Y:S04]  /*b340*/  LDL R4, [R1+0x34] ;  /* 0x0000340001047983 */ /* 0x000ea80000100800 */
[----:B------:R-:W1:Y:S02]  /*b350*/  SHFL.IDX PT, R0, R220, RZ, 0x1f ;  /* 0x00001fffdc007589 */ /* 0x000e6400000e0000 */
[----:B-1----:R-:W-:-:S04]  /*b360*/  LEA.HI R3, R0, R0, RZ, 0x1 ;  /* 0x0000000000037211 */ /* 0x002fc800078f08ff */
[----:B------:R-:W-:-:S05]  /*b370*/  LOP3.LUT R3, R3, 0x1e, RZ, 0xc0, !PT ;  /* 0x0000001e03037812 */ /* 0x000fca00078ec0ff */
[----:B------:R-:W-:Y:S01]  /*b380*/  IMAD.IADD R3, R0, 0x1, -R3 ;  /* 0x0000000100037824 */ /* 0x000fe200078e0a03 */
        /* <DEDUP_REMOVED lines=11> */
[----:B------:R1:W2:Y:S01]  /*b440*/  LDC.64 R14, c[0x4][R0] ;  /* 0x01000000000e7b82 */ /* 0x0002a20000000a00 */
[----:B------:R-:W-:Y:S01]  /*b450*/  MOV R5, UR5 ;  /* 0x0000000500057c02 */ /* 0x000fe20008000f00 */
[----:B------:R-:W-:Y:S01]  /*b460*/  ULDC.64 UR4, c[0x4][0x30] ;  /* 0x01000c0000047ab9 */ /* 0x000fe20000000a00 */
[----:B------:R-:W-:Y:S01]  /*b470*/  IMAD.U32 R6, RZ, RZ, UR6 ;  /* 0x00000006ff067e24 */ /* 0x000fe2000f8e00ff */
[----:B0-----:R-:W-:Y:S01]  /*b480*/  MOV R11, UR5 ;  /* 0x00000005000b7c02 */ /* 0x001fe20008000f00 */
[----:B------:R-:W-:Y:S02]  /*b490*/  IMAD.U32 R7, RZ, RZ, UR7 ;  /* 0x00000007ff077e24 */ /* 0x000fe4000f8e00ff */
[----:B------:R-:W-:-:S02]  /*b4a0*/  IMAD.U32 R10, RZ, RZ, UR4 ;  /* 0x00000004ff0a7e24 */ /* 0x000fc4000f8e00ff */
[----:B------:R-:W-:Y:S02]  /*b4b0*/  IMAD.MOV.U32 R8, RZ, RZ, 0x70 ;  /* 0x00000070ff087424 */ /* 0x000fe400078e00ff */
[----:B------:R-:W-:Y:S02]  /*b4c0*/  IMAD.MOV.U32 R12, RZ, RZ, 0x1 ;  /* 0x00000001ff0c7424 */ /* 0x000fe400078e00ff */
[----:B-1----:R-:W-:-:S07]  /*b4d0*/  IMAD.MOV.U32 R13, RZ, RZ, RZ ;  /* 0x000000ffff0d7224 */ /* 0x002fce00078e00ff */
[----:B------:R-:W-:-:S07]  /*b4e0*/  LEPC R20, `(.L_x_1700) ;  /* 0x000000001014794e */ /* 0x000fce0000000000 */
[----:B--2-45:R-:W-:Y:S05]  /*b4f0*/  CALL.ABS.NOINC R14 ;  /* 0x000000000e007343 */ /* 0x034fea0003c00000 */
.L_x_1700:
[----:B------:R-:W-:Y:S02]  /*b500*/  ULDC UR4, c[0x0][0x3f4] ;  /* 0x0000fd0000047ab9 */ /* 0x000fe40000000800 */
[----:B------:R-:W-:-:S13]  /*b510*/  ISETP.LT.AND P0, PT, RZ, UR4, PT ;  /* 0x00000004ff007c0c */ /* 0x000fda000bf01270 */
[----:B------:R-:W-:Y:S05]  /*b520*/  @P0 BRA `(.L_x_1701) ;  /* 0x00000000003c0947 */ /* 0x000fea0003800000 */
[----:B------:R-:W-:-:S04]  /*b530*/  LEA.HI R0, R198, R198, RZ, 0x1 ;  /* 0x000000c6c6007211 */ /* 0x000fc800078f08ff */
[----:B------:R-:W-:-:S04]  /*b540*/  LOP3.LUT R3, R0, 0xfffffffe, RZ, 0xc0, !PT ;  /* 0xfffffffe00037812 */ /* 0x000fc800078ec0ff */
[----:B------:R-:W-:-:S04]  /*b550*/  IADD3 R3, R198, -R3, RZ ;  /* 0x80000003c6037210 */ /* 0x000fc80007ffe0ff */
[----:B------:R-:W-:-:S04]  /*b560*/  SHF.L.U32 R3, R3, 0x1f, RZ ;  /* 0x0000001f03037819 */ /* 0x000fc800000006ff */
[----:B------:R1:W2:Y:S03]  /*b570*/  SYNCS.PHASECHK.TRANS64.TRYWAIT P0, [R18+URZ+0x2a800], R3 ;  /* 0x02a80003120075a7 */ /* 0x0002a6000800017f */
[----:B--2---:R-:W-:Y:S05]  /*b580*/  @!P0 NANOSLEEP.SYNCS 0x989680 ;  /* 0x009896800000895d */ /* 0x004fea0003900000 */
[----:B------:R-:W2:Y:S01]  /*b590*/  @!P0 SYNCS.PHASECHK.TRANS64 P0, [R18+URZ+0x2a800], R3 ;  /* 0x02a80003120085a7 */ /* 0x000ea2000800007f */
[----:B------:R-:W-:Y:S04]  /*b5a0*/  BSSY B0, `(.L_x_1702) ;  /* 0x0000006000007945 */ /* 0x000fe80003800000 */
[----:B--2---:R-:W-:Y:S05]  /*b5b0*/  @P0 BRA `(.L_x_1703) ;  /* 0x0000000000100947 */ /* 0x004fea0003800000 */
.L_x_1704:
[----:B--2---:R2:W3:Y:S02]  /*b5c0*/  SYNCS.PHASECHK.TRANS64.TRYWAIT P0, [R18+URZ+0x2a800], R3 ;  /* 0x02a80003120075a7 */ /* 0x0044e4000800017f */
[----:B---3--:R-:W-:Y:S05]  /*b5d0*/  @!P0 NANOSLEEP.SYNCS 0x989680 ;  /* 0x009896800000895d */ /* 0x008fea0003900000 */
[----:B------:R-:W3:Y:S02]  /*b5e0*/  @!P0 SYNCS.PHASECHK.TRANS64 P0, [R18+URZ+0x2a800], R3 ;  /* 0x02a80003120085a7 */ /* 0x000ee4000800007f */
[----:B---3--:R-:W-:Y:S05]  /*b5f0*/  @!P0 BRA `(.L_x_1704) ;  /* 0xfffffffc00f08947 */ /* 0x008fea000383ffff */
.L_x_1703:
[----:B------:R-:W-:Y:S05]  /*b600*/  BSYNC B0 ;  /* 0x0000000000007941 */ /* 0x000fea0003800000 */
.L_x_1702:
[----:B------:R-:W-:Y:S05]  /*b610*/  BRA `(.L_x_1705) ;  /* 0x0000006c001c7947 */ /* 0x000fea0003800000 */
.L_x_1701:
[----:B------:R-:W2:Y:S01]  /*b620*/  LDL R0, [R1+0x34] ;  /* 0x0000340001007983 */ /* 0x000ea20000100800 */
[----:B------:R-:W-:Y:S02]  /*b630*/  ULDC.64 UR6, c[0x0][0x408] ;  /* 0x0001020000067ab9 */ /* 0x000fe40000000a00 */
[----:B-----5:R-:W-:Y:S01]  /*b640*/  IMAD.WIDE.U32 R24, R141, UR6, RZ ;  /* 0x000000068d187c25 */ /* 0x020fe2000f8e00ff */
[----:B--2---:R-:W-:Y:S02]  /*b650*/  R2UR UR4, R0 ;  /* 0x00000000000472ca */ /* 0x004fe400000e0000 */
[----:B------:R-:W-:-:S11]  /*b660*/  SHF.R.S32.HI R0, RZ, 0x1f, R141 ;  /* 0x0000001fff007819 */ /* 0x000fd6000001148d */
[----:B------:R-:W-:-:S03]  /*b670*/  ULOP3.LUT UP0, URZ, UR4, 0x3ff, URZ, 0xc0, !UPT ;  /* 0x000003ff043f7892 */ /* 0x000fc6000f80c03f */
[----:B------:R-:W-:Y:S02]  /*b680*/  ULDC.64 UR4, c[0x0][0x3f8] ;  /* 0x0000fe0000047ab9 */ /* 0x000fe40000000a00 */
[C---:B------:R-:W-:Y:S01]  /*b690*/  IMAD R4, R0.reuse, UR4, RZ ;  /* 0x0000000400047c24 */ /* 0x040fe2000f8e02ff */
[----:B------:R-:W-:Y:S01]  /*b6a0*/  PLOP3.LUT P0, PT, PT, PT, UP0, 0x80, 0x0 ;  /* 0x000000000000781c */ /* 0x000fe20003f0f008 */
[----:B------:R-:W-:Y:S02]  /*b6b0*/  IMAD R0, R0, UR6, RZ ;  /* 0x0000000600007c24 */ /* 0x000fe4000f8e02ff */
[----:B------:R-:W-:-:S04]  /*b6c0*/  IMAD.WIDE.U32 R26, R141, UR4, RZ ;  /* 0x000000048d1a7c25 */ /* 0x000fc8000f8e00ff */
[C---:B----4-:R-:W-:Y:S02]  /*b6d0*/  IMAD R29, R141.reuse, UR5, R4 ;  /* 0x000000058d1d7c24 */ /* 0x050fe4000f8e0204 */
[----:B0-----:R-:W-:Y:S02]  /*b6e0*/  IMAD R31, R141, UR7, R0 ;  /* 0x000000078d1f7c24 */ /* 0x001fe4000f8e0200 */
[----:B------:R-:W-:Y:S02]  /*b6f0*/  IMAD.IADD R29, R29, 0x1, R27 ;  /* 0x000000011d1d7824 */ /* 0x000fe400078e021b */
[----:B------:R-:W-:Y:S01]  /*b700*/  IMAD.IADD R31, R31, 0x1, R25 ;  /* 0x000000011f1f7824 */ /* 0x000fe200078e0219 */
[----:B------:R-:W-:Y:S06]  /*b710*/  @!P0 BRA `(.L_x_1706) ;  /* 0x0000000000408947 */ /* 0x000fec0003800000 */
        /* <DEDUP_REMOVED lines=16> */
.L_x_1706:
[----:B------:R-:W-:Y:S01]  /*b820*/  ULDC.U8 UR4, c[0x0][0x410] ;  /* 0x0001040000047ab9 */ /* 0x000fe20000000000 */
[----:B------:R-:W-:Y:S01]  /*b830*/  BSSY B0, `(.L_x_1707) ;  /* 0x000069d000007945 */ /* 0x000fe20003800000 */
[----:B------:R-:W-:Y:S02]  /*b840*/  ISETP.NE.AND P0, PT, RZ, UR4, PT ;  /* 0x00000004ff007c0c */ /* 0x000fe4000bf05270 */
[----:B------:R-:W-:-:S11]  /*b850*/  IADD3 R10, R174, R187, RZ ;  /* 0x000000bbae0a7210 */ /* 0x000fd60007ffe0ff */
[----:B------:R-:W-:Y:S05]  /*b860*/  @!P0 BRA `(.L_x_1708) ;  /* 0x0000003400648947 */ /* 0x000fea0003800000 */
[----:B------:R-:W0:Y:S01]  /*b870*/  LDC R63, c[0x0][0x448] ;  /* 0x00011200ff3f7b82 */ /* 0x000e220000000800 */
[----:B------:R-:W-:Y:S01]  /*b880*/  IMAD R3, R199, 0x40, R10 ;  /* 0x00000040c7037824 */ /* 0x000fe200078e020a */
[----:B------:R-:W-:Y:S01]  /*b890*/  ULDC.64 UR4, c[0x0][0x3f8] ;  /* 0x0000fe0000047ab9 */ /* 0x000fe20000000a00 */
[----:B------:R-:W-:Y:S01]  /*b8a0*/  ULDC.64 UR6, c[0x0][0x408] ;  /* 0x0001020000067ab9 */ /* 0x000fe20000000a00 */
[----:B------:R-:W-:Y:S01]  /*b8b0*/  MOV R12, R24 ;  /* 0x00000018000c7202 */ /* 0x000fe20000000f00 */
[----:B------:R-:W-:Y:S02]  /*b8c0*/  IMAD.MOV.U32 R8, RZ, RZ, R26 ;  /* 0x000000ffff087224 */ /* 0x000fe400078e001a */
[----:B------:R-:W-:Y:S02]  /*b8d0*/  IMAD.MOV.U32 R9, RZ, RZ, R29 ;  /* 0x000000ffff097224 */ /* 0x000fe400078e001d */
[----:B------:R-:W-:Y:S01]  /*b8e0*/  IMAD.MOV.U32 R13, RZ, RZ, R31 ;  /* 0x000000ffff0d7224 */ /* 0x000fe200078e001f */
[----:B0-----:R-:W-:-:S13]  /*b8f0*/  ISETP.NE.AND P0, PT, R63, 0x1, PT ;  /* 0x000000013f00780c */ /* 0x001fda0003f05270 */
[----:B------:R-:W0:Y:S08]  /*b900*/  @P0 LDC R0, c[0x0][0x44c] ;  /* 0x00011300ff000b82 */ /* 0x000e300000000800 */
[----:B------:R-:W1:Y:S01]  /*b910*/  @P0 LDC R5, c[0x0][0x450] ;  /* 0x00011400ff050b82 */ /* 0x000e620000000800 */
[----:B0-----:R-:W-:-:S05]  /*b920*/  @P0 IMAD.HI.U32 R0, R3, R0, RZ ;  /* 0x0000000003000227 */ /* 0x001fca00078e00ff */
[----:B-1----:R-:W-:-:S04]  /*b930*/  @P0 SHF.R.U32.HI R3, RZ, R5, R0 ;  /* 0x00000005ff030219 */ /* 0x002fc80000011600 */
[----:B------:R-:W-:Y:S01]  /*b940*/  SHF.R.S32.HI R0, RZ, 0x1f, R3 ;  /* 0x0000001fff007819 */ /* 0x000fe20000011403 */
[----:B------:R-:W-:-:S04]  /*b950*/  IMAD.WIDE.U32 R8, R3, UR4, R8 ;  /* 0x0000000403087c25 */ /* 0x000fc8000f8e0008 */
[C---:B------:R-:W-:Y:S02]  /*b960*/  IMAD R4, R0.reuse, UR4, RZ ;  /* 0x0000000400047c24 */ /* 0x040fe4000f8e02ff */
[----:B------:R-:W-:Y:S02]  /*b970*/  IMAD R0, R0, UR6, RZ ;  /* 0x0000000600007c24 */ /* 0x000fe4000f8e02ff */
[C---:B------:R-:W-:Y:S01]  /*b980*/  IMAD R7, R3.reuse, UR5, R4 ;  /* 0x0000000503077c24 */ /* 0x040fe2000f8e0204 */
[----:B------:R-:W-:Y:S01]  /*b990*/  ULDC.64 UR4, c[0x0][0x3e8] ;  /* 0x0000fa0000047ab9 */ /* 0x000fe20000000a00 */
[C---:B------:R-:W-:Y:S01]  /*b9a0*/  IMAD.WIDE.U32 R12, R3.reuse, UR6, R12 ;  /* 0x00000006030c7c25 */ /* 0x040fe2000f8e000c */
[----:B------:R-:W-:Y:S01]  /*b9b0*/  LEA R6, P0, R8, UR4, 0x1 ;  /* 0x0000000408067c11 */ /* 0x000fe2000f8008ff */
[----:B------:R-:W-:Y:S02]  /*b9c0*/  UMOV UR4, 0xffffffff ;  /* 0xffffffff00047882 */ /* 0x000fe40000000000 */
[----:B------:R-:W-:Y:S01]  /*b9d0*/  IMAD R3, R3, UR7, R0 ;  /* 0x0000000703037c24 */ /* 0x000fe2000f8e0200 */
[----:B------:R-:W-:Y:S01]  /*b9e0*/  ULDC.64 UR6, c[0x0][0x400] ;  /* 0x0001000000067ab9 */ /* 0x000fe20000000a00 */
[----:B------:R-:W-:Y:S01]  /*b9f0*/  IMAD.IADD R7, R9, 0x1, R7 ;  /* 0x0000000109077824 */ /* 0x000fe200078e0207 */
[----:B------:R-:W-:Y:S01]  /*ba00*/  LEA R4, P1, R12, UR6, 0x1 ;  /* 0x000000060c047c11 */ /* 0x000fe2000f8208ff */
[----:B------:R-:W-:-:S03]  /*ba10*/  IMAD.IADD R3, R13, 0x1, R3 ;  /* 0x000000010d037824 */ /* 0x000fc600078e0203 */
[----:B------:R-:W-:Y:S02]  /*ba20*/  LEA.HI.X R7, R8, UR5, R7, 0x1, P0 ;  /* 0x0000000508077c11 */ /* 0x000fe400080f0c07 */
[----:B------:R-:W-:Y:S01]  /*ba30*/  LEA.HI.X R8, R12, UR7, R3, 0x1, P1 ;  /* 0x000000070c087c11 */ /* 0x000fe200088f0c03 */
[----:B------:R-:W-:Y:S06]  /*ba40*/  BRA.DIV UR4, `(.L_x_1709) ;  /* 0x000001e204947947 */ /* 0x000fec000b800000 */
[----:B------:R0:W1:Y:S04]  /*ba50*/  SHFL.IDX PT, R3, R7, RZ, 0x1c1f ;  /* 0x001c1fff07037589 */ /* 0x00006800000e0000 */
[----:B------:R0:W2:Y:S04]  /*ba60*/  SHFL.IDX PT, R0, R6, RZ, 0x1c1f ;  /* 0x001c1fff06007589 */ /* 0x0000a800000e0000 */
[----:B------:R0:W3:Y:S04]  /*ba70*/  SHFL.IDX PT, R5, R8, RZ, 0x1c1f ;  /* 0x001c1fff08057589 */ /* 0x0000e800000e0000 */
[----:B------:R0:W4:Y:S02]  /*ba80*/  SHFL.IDX PT, R14, R4, RZ, 0x1c1f ;  /* 0x001c1fff040e7589 */ /* 0x00012400000e0000 */
.L_x_2038:
[----:B------:R-:W-:Y:S01]  /*ba90*/  IMAD R63, R166, R63, RZ ;  /* 0x0000003fa63f7224 */ /* 0x000fe200078e02ff */
[----:B------:R-:W-:Y:S01]  /*baa0*/  BSSY B1, `(.L_x_1710) ;  /* 0x0000051000017945 */ /* 0x000fe20003800000 */
[----:B------:R-:W-:Y:S02]  /*bab0*/  CS2R R60, SRZ ;  /* 0x00000000003c7805 */ /* 0x000fe4000001ff00 */
[----:B------:R-:W-:Y:S02]  /*bac0*/  CS2R R56, SRZ ;  /* 0x0000000000387805 */ /* 0x000fe4000001ff00 */
[----:B------:R-:W-:Y:S02]  /*bad0*/  CS2R R50, SRZ ;  /* 0x0000000000327805 */ /* 0x000fe4000001ff00 */
[----:B------:R-:W-:Y:S02]  /*bae0*/  ISETP.GE.AND P0, PT, R10, R63, PT ;  /* 0x0000003f0a00720c */ /* 0x000fe40003f06270 */
        /* <DEDUP_REMOVED lines=10> */
[----:B------:R-:W-:Y:S01]  /*bb90*/  ULDC UR4, c[0x0][0x3f4] ;  /* 0x0000fd0000047ab9 */ /* 0x000fe20000000800 */
[----:B------:R-:W-:Y:S02]  /*bba0*/  CS2R R58, SRZ ;  /* 0x00000000003a7805 */ /* 0x000fe4000001ff00 */
[----:B------:R-:W-:Y:S02]  /*bbb0*/  ISETP.GE.AND P3, PT, R179, UR4, PT ;  /* 0x00000004b3007c0c */ /* 0x000fe4000bf66270 */
[----:B------:R-:W-:Y:S02]  /*bbc0*/  CS2R R60, SRZ ;  /* 0x00000000003c7805 */ /* 0x000fe4000001ff00 */
[----:B------:R-:W-:Y:S02]  /*bbd0*/  ISETP.GE.AND P2, PT, R177, UR4, PT ;  /* 0x00000004b1007c0c */ /* 0x000fe4000bf46270 */
[----:B------:R-:W-:Y:S02]  /*bbe0*/  ISETP.GE.AND P1, PT, R178, UR4, PT ;  /* 0x00000004b2007c0c */ /* 0x000fe4000bf26270 */
[----:B------:R-:W-:-:S02]  /*bbf0*/  ISETP.GE.AND P0, PT, R176, UR4, PT ;  /* 0x00000004b0007c0c */ /* 0x000fc4000bf06270 */
[----:B------:R-:W-:-:S03]  /*bc00*/  ISETP.GE.AND P4, PT, R164, UR4, PT ;  /* 0x00000004a4007c0c */ /* 0x000fc6000bf86270 */
[C---:B------:R-:W-:Y:S02]  /*bc10*/  @!P3 SHF.L.U32 R31, R179.reuse, 0x1, RZ ;  /* 0x00000001b31fb819 */ /* 0x040fe400000006ff */
[----:B------:R-:W-:Y:S02]  /*bc20*/  @!P3 SHF.L.U64.HI R12, R179, 0x1, R207 ;  /* 0x00000001b30cb819 */ /* 0x000fe400000102cf */
[C---:B------:R-:W-:Y:S01]  /*bc30*/  @!P2 IMAD.SHL.U32 R33, R177.reuse, 0x2, RZ ;  /* 0x00000002b121a824 */ /* 0x040fe200078e00ff */
[-C--:B--2---:R-:W-:Y:S01]  /*bc40*/  @!P3 IADD3 R28, P6, R0, R31.reuse, RZ ;  /* 0x0000001f001cb210 */ /* 0x084fe20007fde0ff */
[----:B------:R-:W-:Y:S01]  /*bc50*/  @!P1 IMAD.SHL.U32 R35, R178, 0x2, RZ ;  /* 0x00000002b2239824 */ /* 0x000fe200078e00ff */
[----:B------:R-:W-:Y:S02]  /*bc60*/  @!P2 SHF.L.U64.HI R24, R177, 0x1, R206 ;  /* 0x00000001b118a819 */ /* 0x000fe400000102ce */
[----:B----4-:R-:W-:Y:S01]  /*bc70*/  @!P3 IADD3 R30, P5, R14, R31, RZ ;  /* 0x0000001f0e1eb210 */ /* 0x010fe20007fbe0ff */
[----:B-1----:R-:W-:Y:S01]  /*bc80*/  @!P3 IMAD.X R29, R3, 0x1, R12, P6 ;  /* 0x00000001031db824 */ /* 0x002fe200030e060c */
[----:B------:R-:W-:Y:S01]  /*bc90*/  @!P2 IADD3 R20, P6, R0, R33, RZ ;  /* 0x000000210014a210 */ /* 0x000fe20007fde0ff */
[----:B------:R-:W-:Y:S01]  /*bca0*/  @!P4 IMAD.MOV.U32 R25, RZ, RZ, R3 ;  /* 0x000000ffff19c224 */ /* 0x000fe200078e0003 */
[----:B---3--:R-:W-:-:S02]  /*bcb0*/  @!P3 IADD3.X R31, R5, R12, RZ, P5, !PT ;  /* 0x0000000c051fb210 */ /* 0x008fc40002ffe4ff */
[----:B------:R-:W-:Y:S01]  /*bcc0*/  @!P2 IADD3 R32, P5, R14, R33, RZ ;  /* 0x000000210e20a210 */ /* 0x000fe20007fbe0ff */
[--C-:B------:R-:W-:Y:S01]  /*bcd0*/  @!P2 IMAD.X R21, R3, 0x1, R24.reuse, P6 ;  /* 0x000000010315a824 */ /* 0x100fe200030e0618 */
[----:B------:R-:W-:Y:S02]  /*bce0*/  @!P1 SHF.L.U64.HI R26, R178, 0x1, R205 ;  /* 0x00000001b21a9819 */ /* 0x000fe400000102cd */
[-C--:B------:R-:W-:Y:S01]  /*bcf0*/  @!P1 IADD3 R12, P6, R0, R35.reuse, RZ ;  /* 0x00000023000c9210 */ /* 0x080fe20007fde0ff */
[----:B------:R-:W-:Y:S01]  /*bd00*/  @!P2 IMAD.X R33, R5, 0x1, R24, P5 ;  /* 0x000000010521a824 */ /* 0x000fe200028e0618 */
[----:B------:R-:W-:Y:S01]  /*bd10*/  ISETP.GE.AND P5, PT, R180, UR4, PT ;  /* 0x00000004b4007c0c */ /* 0x000fe2000bfa6270 */
[----:B------:R-:W-:Y:S01]  /*bd20*/  @!P4 IMAD.MOV.U32 R24, RZ, RZ, R0 ;  /* 0x000000ffff18c224 */ /* 0x000fe200078e0000 */
[----:B------:R-:W-:Y:S01]  /*bd30*/  @!P0 SHF.L.U32 R65, R176, 0x1, RZ ;  /* 0x00000001b0418819 */ /* 0x000fe200000006ff */
[----:B------:R-:W-:Y:S01]  /*bd40*/  @!P1 IMAD.X R13, R3, 0x1, R26, P6 ;  /* 0x00000001030d9824 */ /* 0x000fe200030e061a */
[----:B------:R-:W-:Y:S01]  /*bd50*/  @!P1 IADD3 R34, P6, R14, R35, RZ ;  /* 0x000000230e229210 */ /* 0x000fe20007fde0ff */
[----:B------:R-:W-:Y:S01]  /*bd60*/  @!P4 IMAD.WIDE R24, R164, 0x2, R24 ;  /* 0x00000002a418c825 */ /* 0x000fe200078e0218 */
[----:B------:R-:W-:-:S02]  /*bd70*/  @!P0 SHF.L.U64.HI R38, R176, 0x1, R203 ;  /* 0x00000001b0268819 */ /* 0x000fc400000102cb */
[----:B------:R-:W-:Y:S01]  /*bd80*/  @!P4 MOV R15, R5 ;  /* 0x00000005000fc202 */ /* 0x000fe20000000f00 */
[----:B------:R-:W-:Y:S01]  /*bd90*/  @!P1 IMAD.X R35, R5, 0x1, R26, P6 ;  /* 0x0000000105239824 */ /* 0x000fe200030e061a */
[----:B------:R-:W-:Y:S01]  /*bda0*/  @!P0 IADD3 R40, P6, R0, R65, RZ ;  /* 0x0000004100288210 */ /* 0x000fe20007fde0ff */
[----:B------:R1:W5:Y:S01]  /*bdb0*/  @!P4 LD.E.64 R58, desc[UR60][R24.64] ;  /* 0x0000003c183ac980 */ /* 0x000362000c101b00 */
[----:B------:R-:W-:-:S04]  /*bdc0*/  @!P4 IMAD.WIDE R26, R164, 0x2, R14 ;  /* 0x00000002a41ac825 */ /* 0x000fc800078e020e */
[----:B------:R-:W-:Y:S01]  /*bdd0*/  @!P0 IMAD.X R41, R3, 0x1, R38, P6 ;  /* 0x0000000103298824 */ /* 0x000fe200030e0626 */
[----:B------:R-:W-:Y:S01]  /*bde0*/  @!P0 IADD3 R64, P6, R14, R65, RZ ;  /* 0x000000410e408210 */ /* 0x000fe20007fde0ff */
[C---:B------:R-:W-:Y:S01]  /*bdf0*/  @!P5 IMAD.SHL.U32 R15, R180.reuse, 0x2, RZ ;  /* 0x00000002b40fd824 */ /* 0x040fe200078e00ff */
[----:B------:R1:W5:Y:S01]  /*be00*/  @!P4 LD.E.64 R60, desc[UR60][R26.64] ;  /* 0x0000003c1a3cc980 */ /* 0x000362000c101b00 */
[----:B------:R-:W-:Y:S02]  /*be10*/  @!P5 SHF.L.U64.HI R36, R180, 0x1, R202 ;  /* 0x00000001b424d819 */ /* 0x000fe400000102ca */
[----:B------:R-:W-:Y:S01]  /*be20*/  @!P0 IMAD.X R65, R5, 0x1, R38, P6 ;  /* 0x0000000105418824 */ /* 0x000fe200030e0626 */
[-C--:B------:R-:W-:Y:S02]  /*be30*/  @!P5 IADD3 R14, P6, R14, R15.reuse, RZ ;  /* 0x0000000f0e0ed210 */ /* 0x080fe40007fde0ff */
[----:B------:R-:W-:Y:S02]  /*be40*/  @!P5 IADD3 R66, P4, R0, R15, RZ ;  /* 0x0000000f0042d210 */ /* 0x000fe40007f9e0ff */
[----:B------:R-:W-:-:S02]  /*be50*/  CS2R R54, SRZ ;  /* 0x0000000000367805 */ /* 0x000fc4000001ff00 */
[----:B------:R-:W-:Y:S01]  /*be60*/  CS2R R56, SRZ ;  /* 0x0000000000387805 */ /* 0x000fe2000001ff00 */
[----:B------:R-:W-:Y:S01]  /*be70*/  @!P5 IMAD.X R15, R5, 0x1, R36, P6 ;  /* 0x00000001050fd824 */ /* 0x000fe200030e0624 */
[----:B------:R-:W-:Y:S02]  /*be80*/  @!P5 IADD3.X R67, R3, R36, RZ, P4, !PT ;  /* 0x000000240343d210 */ /* 0x000fe400027fe4ff */
        /* <DEDUP_REMOVED lines=8> */
[----:B------:R1:W5:Y:S04]  /*bf10*/  @!P3 LD.E.64 R54, desc[UR60][R28.64] ;  /* 0x0000003c1c36b980 */ /* 0x000368000c101b00 */
        /* <DEDUP_REMOVED lines=8> */
[----:B------:R1:W5:Y:S02]  /*bfa0*/  @!P5 LD.E.64 R38, desc[UR60][R14.64] ;  /* 0x0000003c0e26d980 */ /* 0x000364000c101b00 */
.L_x_1711:
[----:B------:R-:W-:Y:S05]  /*bfb0*/  BSYNC B1 ;  /* 0x0000000000017941 */ /* 0x000fea0003800000 */
.L_x_1710:
[----:B--2--5:R-:W-:Y:S01]  /*bfc0*/  IMAD.MOV.U32 R0, RZ, RZ, R60 ;  /* 0x000000ffff007224 */ /* 0x024fe200078e003c */
[----:B---3--:R-:W-:Y:S01]  /*bfd0*/  MOV R5, R56 ;  /* 0x0000003800057202 */ /* 0x008fe20000000f00 */
[----:B-1----:R-:W-:Y:S01]  /*bfe0*/  IMAD.MOV.U32 R3, RZ, RZ, R61 ;  /* 0x000000ffff037224 */ /* 0x002fe200078e003d */
[----:B------:R-:W-:Y:S01]  /*bff0*/  UMOV UR4, 0xffffffff ;  /* 0xffffffff00047882 */ /* 0x000fe20000000000 */
[----:B------:R-:W-:Y:S01]  /*c000*/  IMAD.MOV.U32 R9, RZ, RZ, R57 ;  /* 0x000000ffff097224 */ /* 0x000fe200078e0039 */
[----:B------:R-:W-:Y:S01]  /*c010*/  PRMT R88, R0, 0x7610, R88 ;  /* 0x0000761000587816 */ /* 0x000fe20000000058 */
[----:B------:R-:W-:Y:S01]  /*c020*/  IMAD.MOV.U32 R0, RZ, RZ, R50 ;  /* 0x000000ffff007224 */ /* 0x000fe200078e0032 */
[----:B------:R-:W-:Y:S01]  /*c030*/  PRMT R87, R87, 0x5410, R3 ;  /* 0x0000541057577816 */ /* 0x000fe20000000003 */
[----:B------:R-:W-:Y:S01]  /*c040*/  IMAD.MOV.U32 R3, RZ, RZ, R51 ;  /* 0x000000ffff037224 */ /* 0x000fe200078e0033 */
[----:B------:R-:W-:Y:S01]  /*c050*/  PRMT R85, R5, 0x5410, R9 ;  /* 0x0000541005557816 */ /* 0x000fe20000000009 */
[----:B------:R-:W-:Y:S01]  /*c060*/  IMAD.MOV.U32 R9, RZ, RZ, R47 ;  /* 0x000000ffff097224 */ /* 0x000fe200078e002f */
[----:B------:R-:W-:-:S02]  /*c070*/  MOV R5, R46 ;  /* 0x0000002e00057202 */ /* 0x000fc40000000f00 */
[----:B------:R-:W-:Y:S02]  /*c080*/  CS2R R30, SRZ ;  /* 0x00000000001e7805 */ /* 0x000fe4000001ff00 */
        /* <DEDUP_REMOVED lines=23> */
[----:B------:R-:W-:Y:S01]  /*c200*/  MOV R5, R36 ;  /* 0x0000002400057202 */ /* 0x000fe20000000f00 */
[----:B------:R-:W-:-:S03]  /*c210*/  IMAD.MOV.U32 R9, RZ, RZ, R37 ;  /* 0x000000ffff097224 */ /* 0x000fc600078e0025 */
[----:B------:R-:W-:Y:S02]  /*c220*/  PRMT R79, R3, 0x5410, R0 ;  /* 0x00005410034f7816 */ /* 0x000fe40000000000 */
[----:B------:R-:W-:Y:S01]  /*c230*/  PRMT R78, R5, 0x5410, R9 ;  /* 0x00005410054e7816 */ /* 0x000fe20000000009 */
[----:B------:R-:W-:Y:S06]  /*c240*/  BRA.DIV UR4, `(.L_x_1712) ;  /* 0x000001de04047947 */ /* 0x000fec000b800000 */
[----:B------:R1:W2:Y:S04]  /*c250*/  SHFL.IDX PT, R3, R7, 0x1, 0x1c1f ;  /* 0x003c1f0007037f89 */ /* 0x0002a800000e0000 */
[----:B------:R1:W3:Y:S04]  /*c260*/  SHFL.IDX PT, R0, R6, 0x1, 0x1c1f ;  /* 0x003c1f0006007f89 */ /* 0x0002e800000e0000 */
[----:B------:R1:W1:Y:S04]  /*c270*/  SHFL.IDX PT, R5, R8, 0x1, 0x1c1f ;  /* 0x003c1f0008057f89 */ /* 0x00026800000e0000 */
[----:B0-----:R-:W0:Y:S02]  /*c280*/  SHFL.IDX PT, R4, R4, 0x1, 0x1c1f ;  /* 0x003c1f0004047f89 */ /* 0x001e2400000e0000 */
.L_x_2044:
[----:B------:R-:W-:Y:S01]  /*c290*/  VIADD R10, R10, 0x40 ;  /* 0x000000400a0a7836 */ /* 0x000fe20000000000 */
[----:B-1----:R-:W-:Y:S01]  /*c2a0*/  LOP3.LUT R6, R184, 0x18, R16, 0xf8, !PT ;  /* 0x00000018b8067812 */ /* 0x002fe200078ef810 */
[----:B------:R-:W-:Y:S01]  /*c2b0*/  BSSY B1, `(.L_x_1713) ;  /* 0x0000053000017945 */ /* 0x000fe20003800000 */
[----:B------:R-:W-:Y:S02]  /*c2c0*/  LOP3.LUT P0, RZ, R208, 0x4, RZ, 0xc0, !PT ;  /* 0x00000004d0ff7812 */ /* 0x000fe4000780c0ff */
[----:B------:R-:W-:Y:S02]  /*c2d0*/  CS2R R32, SRZ ;  /* 0x0000000000207805 */ /* 0x000fe4000001ff00 */
[----:B------:R-:W-:Y:S02]  /*c2e0*/  ISETP.GE.AND P1, PT, R10, R63, PT ;  /* 0x0000003f0a00720c */ /* 0x000fe40003f26270 */
[----:B------:R-:W-:Y:S02]  /*c2f0*/  CS2R R26, SRZ ;  /* 0x00000000001a7805 */ /* 0x000fe4000001ff00 */
[----:B------:R-:W-:-:S02]  /*c300*/  LOP3.LUT R7, R6, R185, RZ, 0x3c, !PT ;  /* 0x000000b906077212 */ /* 0x000fc400078e3cff */
[----:B------:R-:W-:Y:S02]  /*c310*/  CS2R R20, SRZ ;  /* 0x0000000000147805 */ /* 0x000fe4000001ff00 */
[----:B------:R-:W-:Y:S02]  /*c320*/  CS2R R12, SRZ ;  /* 0x00000000000c7805 */ /* 0x000fe4000001ff00 */
[----:B------:R-:W-:Y:S02]  /*c330*/  CS2R R8, SRZ ;  /* 0x0000000000087805 */ /* 0x000fe4000001ff00 */
[----:B------:R-:W-:Y:S01]  /*c340*/  CS2R R40, SRZ ;  /* 0x0000000000287805 */ /* 0x000fe2000001ff00 */
[----:B------:R-:W-:Y:S01]  /*c350*/  IMAD.IADD R7, R186, 0x1, R7 ;  /* 0x00000001ba077824 */ /* 0x000fe200078e0207 */
[----:B------:R-:W-:Y:S02]  /*c360*/  CS2R R34, SRZ ;  /* 0x0000000000227805 */ /* 0x000fe4000001ff00 */
[----:B------:R-:W-:-:S02]  /*c370*/  CS2R R28, SRZ ;  /* 0x00000000001c7805 */ /* 0x000fc4000001ff00 */
[----:B------:R-:W-:Y:S02]  /*c380*/  CS2R R24, SRZ ;  /* 0x0000000000187805 */ /* 0x000fe4000001ff00 */
[----:B----4-:R-:W-:Y:S02]  /*c390*/  CS2R R14, SRZ ;  /* 0x00000000000e7805 */ /* 0x010fe4000001ff00 */
[----:B------:R-:W-:Y:S02]  /*c3a0*/  LEA R62, R7, R18, 0x1 ;  /* 0x00000012073e7211 */ /* 0x000fe400078e08ff */
        /* <DEDUP_REMOVED lines=8> */
[----:B------:R-:W-:-:S05]  /*c430*/  ISETP.GE.AND P1, PT, R176, UR4, PT ;  /* 0x00000004b0007c0c */ /* 0x000fca000bf26270 */
[C---:B------:R-:W-:Y:S01]  /*c440*/  @!P4 IMAD.SHL.U32 R9, R179.reuse, 0x2, RZ ;  /* 0x00000002b309c824 */ /* 0x040fe200078e00ff */
[----:B------:R-:W-:-:S03]  /*c450*/  @!P4 SHF.L.U64.HI R6, R179, 0x1, R207 ;  /* 0x00000001b306c819 */ /* 0x000fc600000102cf */
[C---:B------:R-:W-:Y:S01]  /*c460*/  @!P3 IMAD.SHL.U32 R73, R177.reuse, 0x2, RZ ;  /* 0x00000002b149b824 */ /* 0x040fe200078e00ff */
[----:B------:R-:W-:Y:S01]  /*c470*/  @!P3 SHF.L.U64.HI R12, R177, 0x1, R206 ;  /* 0x00000001b10cb819 */ /* 0x000fe200000102ce */
[----:B------:R-:W-:Y:S01]  /*c480*/  @!P2 IMAD.SHL.U32 R67, R178, 0x2, RZ ;  /* 0x00000002b243a824 */ /* 0x000fe200078e00ff */
[-C--:B---3--:R-:W-:Y:S01]  /*c490*/  @!P4 IADD3 R10, P5, R0, R9.reuse, RZ ;  /* 0x00000009000ac210 */ /* 0x088fe20007fbe0ff */
[----:B------:R-:W-:Y:S01]  /*c4a0*/  @!P1 IMAD.SHL.U32 R7, R176, 0x2, RZ ;  /* 0x00000002b0079824 */ /* 0x000fe200078e00ff */
[----:B0-----:R-:W-:Y:S02]  /*c4b0*/  @!P4 IADD3 R8, P6, R4, R9, RZ ;  /* 0x000000090408c210 */ /* 0x001fe40007fde0ff */
[----:B--2---:R-:W-:Y:S02]  /*c4c0*/  @!P4 IADD3.X R11, R3, R6, RZ, P5, !PT ;  /* 0x00000006030bc210 */ /* 0x004fe40002ffe4ff */
[----:B------:R-:W-:Y:S01]  /*c4d0*/  @!P3 IADD3 R76, P5, R0, R73, RZ ;  /* 0x00000049004cb210 */ /* 0x000fe20007fbe0ff */
[----:B------:R-:W-:Y:S01]  /*c4e0*/  @!P4 IMAD.X R9, R5, 0x1, R6, P6 ;  /* 0x000000010509c824 */ /* 0x000fe200030e0606 */
[----:B------:R-:W-:-:S02]  /*c4f0*/  @!P2 SHF.L.U64.HI R14, R178, 0x1, R205 ;  /* 0x00000001b20ea819 */ /* 0x000fc400000102cd */
[----:B------:R-:W-:Y:S01]  /*c500*/  @!P3 IADD3 R72, P6, R4, R73, RZ ;  /* 0x000000490448b210 */ /* 0x000fe20007fde0ff */
[----:B------:R-:W-:Y:S01]  /*c510*/  @!P3 IMAD.X R77, R3, 0x1, R12, P5 ;  /* 0x00000001034db824 */ /* 0x000fe200028e060c */
[-C--:B------:R-:W-:Y:S02]  /*c520*/  @!P2 IADD3 R70, P5, R0, R67.reuse, RZ ;  /* 0x000000430046a210 */ /* 0x080fe40007fbe0ff */
[----:B------:R-:W-:Y:S02]  /*c530*/  @!P3 IADD3.X R73, R5, R12, RZ, P6, !PT ;  /* 0x0000000c0549b210 */ /* 0x000fe400037fe4ff */
[----:B------:R-:W-:Y:S01]  /*c540*/  @!P1 SHF.L.U64.HI R20, R176, 0x1, R203 ;  /* 0x00000001b0149819 */ /* 0x000fe200000102cb */
[----:B------:R-:W-:Y:S01]  /*c550*/  @!P2 IMAD.X R71, R3, 0x1, R14, P5 ;  /* 0x000000010347a824 */ /* 0x000fe200028e060e */
[----:B------:R-:W-:Y:S02]  /*c560*/  @!P2 IADD3 R66, P6, R4, R67, RZ ;  /* 0x000000430442a210 */ /* 0x000fe40007fde0ff */
[----:B------:R-:W-:-:S03]  /*c570*/  @!P1 IADD3 R64, P5, R0, R7, RZ ;  /* 0x0000000700409210 */ /* 0x000fc60007fbe0ff */
[----:B------:R-:W-:Y:S01]  /*c580*/  @!P2 IMAD.X R67, R5, 0x1, R14, P6 ;  /* 0x000000010543a824 */ /* 0x000fe200030e060e */
[----:B------:R-:W-:Y:S01]  /*c590*/  ISETP.GE.AND P6, PT, R164, UR4, PT ;  /* 0x00000004a4007c0c */ /* 0x000fe2000bfc6270 */
[----:B------:R-:W-:Y:S01]  /*c5a0*/  @!P1 IMAD.X R65, R3, 0x1, R20, P5 ;  /* 0x0000000103419824 */ /* 0x000fe200028e0614 */
[----:B------:R-:W-:-:S04]  /*c5b0*/  @!P1 IADD3 R6, P5, R4, R7, RZ ;  /* 0x0000000704069210 */ /* 0x000fc80007fbe0ff */
[----:B------:R-:W-:Y:S02]  /*c5c0*/  @!P1 IADD3.X R7, R5, R20, RZ, P5, !PT ;  /* 0x0000001405079210 */ /* 0x000fe40002ffe4ff */
[----:B------:R-:W-:-:S05]  /*c5d0*/  ISETP.GE.AND P5, PT, R180, UR4, PT ;  /* 0x00000004b4007c0c */ /* 0x000fca000bfa6270 */
[----:B------:R-:W-:Y:S02]  /*c5e0*/  @!P6 IMAD.MOV.U32 R12, RZ, RZ, R0 ;  /* 0x000000ffff0ce224 */ /* 0x000fe400078e0000 */
[----:B------:R-:W-:Y:S02]  /*c5f0*/  @!P6 IMAD.MOV.U32 R13, RZ, RZ, R3 ;  /* 0x000000ffff0de224 */ /* 0x000fe400078e0003 */
[----:B------:R-:W-:-:S04]  /*c600*/  @!P6 IMAD.WIDE R14, R164, 0x2, R4 ;  /* 0x00000002a40ee825 */ /* 0x000fc800078e0204 */
[----:B------:R-:W-:Y:S01]  /*c610*/  @!P6 IMAD.WIDE R12, R164, 0x2, R12 ;  /* 0x00000002a40ce825 */ /* 0x000fe200078e020c */
[----:B------:R0:W5:Y:S03]  /*c620*/  @!P6 LD.E.64 R30, desc[UR60][R14.64] ;  /* 0x0000003c0e1ee980 */ /* 0x000166000c101b00 */
[C---:B------:R-:W-:Y:S01]  /*c630*/  @!P5 IMAD.SHL.U32 R21, R180.reuse, 0x2, RZ ;  /* 0x00000002b415d824 */ /* 0x040fe200078e00ff */
[----:B------:R1:W5:Y:S01]  /*c640*/  @!P6 LD.E.64 R40, desc[UR60][R12.64] ;  /* 0x0000003c0c28e980 */ /* 0x000362000c101b00 */
[----:B------:R-:W-:-:S03]  /*c650*/  @!P5 SHF.L.U64.HI R20, R180, 0x1, R202 ;  /* 0x00000001b414d819 */ /* 0x000fc600000102ca */
[-C--:B------:R-:W-:Y:S02]  /*c660*/  @!P5 IADD3 R74, P6, R0, R21.reuse, RZ ;  /* 0x00000015004ad210 */ /* 0x080fe40007fde0ff */
[----:B------:R-:W-:Y:S02]  /*c670*/  CS2R R34, SRZ ;  /* 0x0000000000227805 */ /* 0x000fe4000001ff00 */
[----:B------:R-:W-:Y:S02]  /*c680*/  CS2R R32, SRZ ;  /* 0x0000000000207805 */ /* 0x000fe4000001ff00 */
[----:B------:R-:W-:Y:S02]  /*c690*/  @!P5 IADD3.X R75, R3, R20, RZ, P6, !PT ;  /* 0x00000014034bd210 */ /* 0x000fe400037fe4ff */
[----:B------:R-:W-:Y:S01]  /*c6a0*/  @!P5 IADD3 R4, P6, R4, R21, RZ ;  /* 0x000000150404d210 */ /* 0x000fe20007fde0ff */
[----:B------:R2:W5:Y:S01]  /*c6b0*/  @!P4 LD.E.64 R34, desc[UR60][R10.64] ;  /* 0x0000003c0a22c980 */ /* 0x000562000c101b00 */
[----:B------:R-:W-:-:S02]  /*c6c0*/  CS2R R28, SRZ ;  /* 0x00000000001c7805 */ /* 0x000fc4000001ff00 */
[----:B------:R-:W-:Y:S02]  /*c6d0*/  CS2R R26, SRZ ;  /* 0x00000000001a7805 */ /* 0x000fe4000001ff00 */
[----:B------:R-:W-:Y:S01]  /*c6e0*/  CS2R R24, SRZ ;  /* 0x0000000000187805 */ /* 0x000fe2000001ff00 */
[----:B------:R-:W-:Y:S01]  /*c6f0*/  @!P5 IMAD.X R5, R5, 0x1, R20, P6 ;  /* 0x000000010505d824 */ /* 0x000fe200030e0614 */
[----:B------:R3:W5:Y:S01]  /*c700*/  @!P4 LD.E.64 R32, desc[UR60][R8.64] ;  /* 0x0000003c0820c980 */ /* 0x000762000c101b00 */
[----:B------:R-:W-:Y:S02]  /*c710*/  CS2R R20, SRZ ;  /* 0x0000000000147805 */ /* 0x000fe4000001ff00 */
[----:B0-----:R-:W-:Y:S02]  /*c720*/  CS2R R14, SRZ ;  /* 0x00000000000e7805 */ /* 0x001fe4000001ff00 */
[----:B-1----:R-:W-:Y:S01]  /*c730*/  CS2R R12, SRZ ;  /* 0x00000000000c7805 */ /* 0x002fe2000001ff00 */
[----:B------:R1:W5:Y:S01]  /*c740*/  @!P3 LD.E.64 R28, desc[UR60][R76.64] ;  /* 0x0000003c4c1cb980 */ /* 0x000362000c101b00 */
[----:B--2---:R-:W-:-:S03]  /*c750*/  CS2R R10, SRZ ;  /* 0x00000000000a7805 */ /* 0x004fc6000001ff00 */
[----:B------:R1:W5:Y:S01]  /*c760*/  @!P3 LD.E.64 R26, desc[UR60][R72.64] ;  /* 0x0000003c481ab980 */ /* 0x000362000c101b00 */
[----:B---3--:R-:W-:-:S03]  /*c770*/  CS2R R8, SRZ ;  /* 0x0000000000087805 */ /* 0x008fc6000001ff00 */
[----:B------:R1:W5:Y:S04]  /*c780*/  @!P2 LD.E.64 R24, desc[UR60][R70.64] ;  /* 0x0000003c4618a980 */ /* 0x000368000c101b00 */
[----:B------:R1:W5:Y:S04]  /*c790*/  @!P2 LD.E.64 R20, desc[UR60][R66.64] ;  /* 0x0000003c4214a980 */ /* 0x000368000c101b00 */
[----:B------:R1:W5:Y:S04]  /*c7a0*/  @!P1 LD.E.64 R14, desc[UR60][R64.64] ;  /* 0x0000003c400e9980 */ /* 0x000368000c101b00 */
[----:B------:R1:W5:Y:S04]  /*c7b0*/  @!P1 LD.E.64 R12, desc[UR60][R6.64] ;  /* 0x0000003c060c9980 */ /* 0x000368000c101b00 */
[----:B------:R1:W5:Y:S04]  /*c7c0*/  @!P5 LD.E.64 R10, desc[UR60][R74.64] ;  /* 0x0000003c4a0ad980 */ /* 0x000368000c101b00 */
[----:B------:R1:W5:Y:S02]  /*c7d0*/  @!P5 LD.E.64 R8, desc[UR60][R4.64] ;  /* 0x0000003c0408d980 */ /* 0x000364000c101b00 */
.L_x_1714:
[----:B------:R-:W-:Y:S05]  /*c7e0*/  BSYNC B1 ;  /* 0x0000000000017941 */ /* 0x000fea0003800000 */
.L_x_1713:
[----:B--2---:R-:W-:Y:S01]  /*c7f0*/  LEA.HI R3, R198, R198, RZ, 0x1 ;  /* 0x000000c6c6037211 */ /* 0x004fe200078f08ff */
[C---:B-1----:R-:W-:Y:S01]  /*c800*/  VIADD R5, R62.reuse, 0xc400 ;  /* 0x0000c4003e057836 */ /* 0x042fe20000000000 */
[----:B-----5:R-:W-:Y:S01]  /*c810*/  MOV R6, R33 ;  /* 0x0000002100067202 */ /* 0x020fe20000000f00 */
[----:B---3--:R-:W-:Y:S01]  /*c820*/  VIADD R0, R62, 0xc440 ;  /* 0x0000c4403e007836 */ /* 0x008fe20000000000 */
[----:B------:R-:W-:Y:S01]  /*c830*/  LOP3.LUT R3, R3, 0xfffffffe, RZ, 0xc0, !PT ;  /* 0xfffffffe03037812 */ /* 0x000fe200078ec0ff */
[----:B------:R-:W-:Y:S01]  /*c840*/  @P0 VIADD R0, R5, 0xffffffc0 ;  /* 0xffffffc005000836 */ /* 0x000fe20000000000 */
[----:B0-----:R-:W-:Y:S01]  /*c850*/  MOV R4, R30 ;  /* 0x0000001e00047202 */ /* 0x001fe20000000f00 */
[----:B------:R-:W-:Y:S01]  /*c860*/  IMAD.MOV.U32 R5, RZ, RZ, R32 ;  /* 0x000000ffff057224 */ /* 0x000fe200078e0020 */
[----:B------:R-:W-:Y:S01]  /*c870*/  MOV R7, R20 ;  /* 0x0000001400077202 */ /* 0x000fe20000000f00 */
[----:B------:R-:W-:Y:S01]  /*c880*/  IMAD.IADD R3, R198, 0x1, -R3 ;  /* 0x00000001c6037824 */ /* 0x000fe200078e0a03 */
[----:B------:R-:W-:Y:S01]  /*c890*/  PRMT R75, R4, 0x7610, R75 ;  /* 0x00007610044b7816 */ /* 0x000fe2000000004b */
[----:B------:R-:W-:Y:S01]  /*c8a0*/  IMAD.MOV.U32 R4, RZ, RZ, R31 ;  /* 0x000000ffff047224 */ /* 0x000fe200078e001f */
[----:B------:R-:W-:Y:S01]  /*c8b0*/  PRMT R73, R5, 0x5410, R6 ;  /* 0x0000541005497816 */ /* 0x000fe20000000006 */
[----:B------:R-:W-:Y:S01]  /*c8c0*/  IMAD.MOV.U32 R6, RZ, RZ, R27 ;  /* 0x000000ffff067224 */ /* 0x000fe200078e001b */
[----:B------:R-:W-:Y:S01]  /*c8d0*/  SHF.L.U32 R5, R3, 0x1f, RZ ;  /* 0x0000001f03057819 */ /* 0x000fe200000006ff */
[----:B------:R-:W-:Y:S01]  /*c8e0*/  IMAD.MOV.U32 R3, RZ, RZ, R21 ;  /* 0x000000ffff037224 */ /* 0x000fe200078e0015 */
[----:B------:R-:W-:Y:S01]  /*c8f0*/  PRMT R75, R75, 0x5410, R4 ;  /* 0x000054104b4b7816 */ /* 0x000fe20000000004 */
[----:B------:R-:W-:Y:S01]  /*c900*/  IMAD.MOV.U32 R4, RZ, RZ, R26 ;  /* 0x000000ffff047224 */ /* 0x000fe200078e001a */
[----:B------:R-:W0:Y:S01]  /*c910*/  SYNCS.PHASECHK.TRANS64.TRYWAIT P0, [R18+URZ+0x2a800], R5 ;  /* 0x02a80005120075a7 */ /* 0x000e22000800017f */
[----:B------:R-:W-:Y:S01]  /*c920*/  PRMT R66, R7, 0x7610, R66 ;  /* 0x0000761007427816 */ /* 0x000fe20000000042 */
[----:B------:R-:W-:Y:S01]  /*c930*/  BSSY B1, `(.L_x_1715) ;  /* 0x000001f000017945 */ /* 0x000fe20003800000 */
[----:B------:R-:W-:-:S02]  /*c940*/  MOV R7, R8 ;  /* 0x0000000800077202 */ /* 0x000fc40000000f00 */
[----:B------:R-:W-:Y:S01]  /*c950*/  PRMT R70, R4, 0x5410, R6 ;  /* 0x0000541004467816 */ /* 0x000fe20000000006 */
[----:B------:R-:W-:Y:S01]  /*c960*/  IMAD.MOV.U32 R4, RZ, RZ, R12 ;  /* 0x000000ffff047224 */ /* 0x000fe200078e000c */
        /* <DEDUP_REMOVED lines=9> */
[----:B------:R-:W-:Y:S01]  /*ca00*/  VIADDMNMX R72, R63, -R187, 0x80, PT ;  /* 0x000000803f487446 */ /* 0x000fe200038009bb */
[----:B------:R-:W-:Y:S01]  /*ca10*/  IMAD.MOV.U32 R63, RZ, RZ, R15 ;  /* 0x000000ffff3f7224 */ /* 0x000fe200078e000f */
[----:B------:R-:W-:Y:S01]  /*ca20*/  PRMT R76, R6, 0x5410, R7 ;  /* 0x00005410064c7816 */ /* 0x000fe20000000007 */
[----:B------:R-:W-:Y:S01]  /*ca30*/  IMAD.MOV.U32 R6, RZ, RZ, R28 ;  /* 0x000000ffff067224 */ /* 0x000fe200078e001c */
[----:B------:R-:W-:Y:S01]  /*ca40*/  PRMT R3, R3, 0x5410, R4 ;  /* 0x0000541003037816 */ /* 0x000fe20000000004 */
[----:B------:R-:W-:Y:S01]  /*ca50*/  IMAD.MOV.U32 R7, RZ, RZ, R29 ;  /* 0x000000ffff077224 */ /* 0x000fe200078e001d */
[----:B------:R-:W-:Y:S01]  /*ca60*/  ISETP.GE.AND P1, PT, R174, R72, PT ;  /* 0x00000048ae00720c */ /* 0x000fe20003f26270 */
[----:B------:R-:W-:-:S03]  /*ca70*/  IMAD.MOV.U32 R4, RZ, RZ, R35 ;  /* 0x000000ffff047224 */ /* 0x000fc600078e0023 */
[----:B------:R-:W-:Y:S01]  /*ca80*/  PRMT R71, R6, 0x5410, R7 ;  /* 0x0000541006477816 */ /* 0x000fe20000000007 */
[----:B------:R-:W-:Y:S01]  /*ca90*/  IMAD.MOV.U32 R6, RZ, RZ, R25 ;  /* 0x000000ffff067224 */ /* 0x000fe200078e0019 */
[----:B------:R-:W-:Y:S01]  /*caa0*/  PRMT R74, R74, 0x5410, R4 ;  /* 0x000054104a4a7816 */ /* 0x000fe20000000004 */
[----:B------:R-:W-:Y:S01]  /*cab0*/  IMAD.MOV.U32 R7, RZ, RZ, R14 ;  /* 0x000000ffff077224 */ /* 0x000fe200078e000e */
[----:B------:R-:W-:-:S04]  /*cac0*/  MOV R4, R24 ;  /* 0x0000001800047202 */ /* 0x000fc80000000f00 */
[----:B------:R-:W-:Y:S01]  /*cad0*/  PRMT R67, R4, 0x5410, R6 ;  /* 0x0000541004437816 */ /* 0x000fe20000000006 */
[----:B------:R-:W-:Y:S01]  /*cae0*/  IMAD.MOV.U32 R6, RZ, RZ, R11 ;  /* 0x000000ffff067224 */ /* 0x000fe200078e000b */
[----:B------:R-:W-:Y:S02]  /*caf0*/  PRMT R65, R7, 0x5410, R63 ;  /* 0x0000541007417816 */ /* 0x000fe4000000003f */
[----:B------:R-:W-:Y:S01]  /*cb00*/  MOV R4, R10 ;  /* 0x0000000a00047202 */ /* 0x000fe20000000f00 */
[----:B0-----:R-:W-:Y:S06]  /*cb10*/  @!P0 BRA `(.L_x_1716) ;  /* 0x000001d400448947 */ /* 0x001fec0003800000 */
.L_x_2045:
[----:B------:R-:W-:Y:S05]  /*cb20*/  BSYNC B1 ;  /* 0x0000000000017941 */ /* 0x000fea0003800000 */
.L_x_1715:
[----:B------:R-:W-:Y:S01]  /*cb30*/  BSSY B1, `(.L_x_1717) ;  /* 0x0000116000017945 */ /* 0x000fe20003800000 */
[----:B------:R-:W-:-:S03]  /*cb40*/  PRMT R63, R4, 0x5410, R6 ;  /* 0x00005410043f7816 */ /* 0x000fc60000000006 */
[----:B------:R-:W-:Y:S05]  /*cb50*/  @P1 BRA `(.L_x_1718) ;  /* 0x00000010004c1947 */ /* 0x000fea0003800000 */
[----:B0-----:R-:W0:Y:S01]  /*cb60*/  LDC R5, c[0x0][0x3f4] ;  /* 0x0000fd00ff057b82 */ /* 0x001e220000000800 */
        /* <DEDUP_REMOVED lines=9> */
[----:B------:R-:W-:Y:S01]  /*cc00*/  SHF.R.U64 R94, R58, 0x10, R59 ;  /* 0x000000103a5e7819 */ /* 0x000fe2000000123b */
[--C-:B------:R-:W-:Y:S01]  /*cc10*/  HADD2.F32 R77, -RZ, R88.reuse.H1_H1 ;  /* 0x30000058ff4d7230 */ /* 0x100fe20000004100 */
[----:B------:R-:W-:Y:S01]  /*cc20*/  SHF.R.U32.HI R90, RZ, 0x10, R61 ;  /* 0x00000010ff5a7819 */ /* 0x000fe2000001163d */
[----:B------:R-:W-:Y:S01]  /*cc30*/  HADD2.F32 R89, -RZ, R88.H0_H0 ;  /* 0x20000058ff597230 */ /* 0x000fe20000004100 */
[----:B------:R-:W-:Y:S02]  /*cc40*/  SHF.R.U32.HI R58, RZ, 0x10, R59 ;  /* 0x00000010ff3a7819 */ /* 0x000fe4000001163b */
[----:B------:R-:W-:Y:S01]  /*cc50*/  SHF.R.U64 R93, R60, 0x10, R61 ;  /* 0x000000103c5d7819 */ /* 0x000fe2000000123d */
[----:B------:R-:W-:Y:S02]  /*cc60*/  HADD2.F32 R90, -RZ, R90.H0_H0 ;  /* 0x2000005aff5a7230 */ /* 0x000fe40000004100 */
[----:B------:R-:W-:-:S02]  /*cc70*/  HADD2.F32 R88, -RZ, R58.H0_H0 ;  /* 0x2000003aff587230 */ /* 0x000fc40000004100 */
[--C-:B0-----:R-:W-:Y:S02]  /*cc80*/  HADD2.F32 R61, -RZ, R7.reuse.H1_H1 ;  /* 0x30000007ff3d7230 */ /* 0x101fe40000004100 */
[----:B------:R-:W-:Y:S02]  /*cc90*/  HADD2.F32 R60, -RZ, R7.H0_H0 ;  /* 0x20000007ff3c7230 */ /* 0x000fe40000004100 */
[--C-:B------:R-:W-:Y:S02]  /*cca0*/  HADD2.F32 R7, -RZ, R4.reuse.H0_H0 ;  /* 0x20000004ff077230 */ /* 0x100fe40000004100 */
[C---:B------:R-:W-:Y:S01]  /*ccb0*/  FMUL.FTZ R91, R61.reuse, R90 ;  /* 0x0000005a3d5b7220 */ /* 0x040fe20000410000 */
[----:B------:R-:W-:Y:S01]  /*ccc0*/  FMUL.FTZ R61, R61, R88 ;  /* 0x000000583d3d7220 */ /* 0x000fe20000410000 */
[----:B------:R-:W-:Y:S02]  /*ccd0*/  HADD2.F32 R4, -RZ, R4.H1_H1 ;  /* 0x30000004ff047230 */ /* 0x000fe40000004100 */
[----:B------:R-:W-:-:S02]  /*cce0*/  HADD2.F32 R58, -RZ, R6.H0_H0 ;  /* 0x20000006ff3a7230 */ /* 0x000fc40000004100 */
[C---:B------:R-:W-:Y:S01]  /*ccf0*/  FFMA.FTZ R90, R60.reuse, R90, R61 ;  /* 0x0000005a3c5a7223 */ /* 0x040fe2000001003d */
[----:B------:R-:W-:Y:S02]  /*cd00*/  HADD2.F32 R59, -RZ, R6.H1_H1 ;  /* 0x30000006ff3b7230 */ /* 0x000fe40000004100 */
[----:B------:R-:W-:Y:S01]  /*cd10*/  FFMA.FTZ R91, R60, R88, -R91 ;  /* 0x000000583c5b7223 */ /* 0x000fe2000001085b */
[----:B------:R-:W-:Y:S02]  /*cd20*/  HADD2.F32 R61, -RZ, R87.H1_H1 ;  /* 0x30000057ff3d7230 */ /* 0x000fe40000004100 */
[C---:B------:R-:W-:Y:S01]  /*cd30*/  FMUL.FTZ R92, R4.reuse, R89 ;  /* 0x00000059045c7220 */ /* 0x040fe20000410000 */
[----:B------:R-:W-:Y:S02]  /*cd40*/  HADD2.F32 R6, -RZ, R5.H0_H0 ;  /* 0x20000005ff067230 */ /* 0x000fe40000004100 */
[----:B------:R-:W-:Y:S01]  /*cd50*/  FMUL.FTZ R88, R4, R77 ;  /* 0x0000004d04587220 */ /* 0x000fe20000410000 */
[----:B------:R-:W-:-:S02]  /*cd60*/  HADD2.F32 R87, -RZ, R87.H0_H0 ;  /* 0x20000057ff577230 */ /* 0x000fc40000004100 */
[C---:B------:R-:W-:Y:S01]  /*cd70*/  FFMA.FTZ R92, R7.reuse, R77, -R92 ;  /* 0x0000004d075c7223 */ /* 0x040fe2000001085c */
[----:B------:R-:W-:Y:S02]  /*cd80*/  HADD2.F32 R5, -RZ, R5.H1_H1 ;  /* 0x30000005ff057230 */ /* 0x000fe40000004100 */
[----:B------:R-:W-:Y:S01]  /*cd90*/  FFMA.FTZ R89, R7, R89, R88 ;  /* 0x0000005907597223 */ /* 0x000fe20000010058 */
[----:B------:R-:W-:Y:S02]  /*cda0*/  HADD2.F32 R60, -RZ, R93.H0_H0 ;  /* 0x2000005dff3c7230 */ /* 0x000fe40000004100 */
[C---:B------:R-:W-:Y:S01]  /*cdb0*/  FMUL.FTZ R77, R59.reuse, R61 ;  /* 0x0000003d3b4d7220 */ /* 0x040fe20000410000 */
[----:B------:R-:W-:Y:S02]  /*cdc0*/  HADD2.F32 R4, -RZ, R94.H0_H0 ;  /* 0x2000005eff047230 */ /* 0x000fe40000004100 */
[-C--:B------:R-:W-:Y:S01]  /*cdd0*/  FMUL.FTZ R88, R59, R87.reuse ;  /* 0x000000573b587220 */ /* 0x080fe20000410000 */
[C---:B------:R-:W-:Y:S01]  /*cde0*/  FMUL.FTZ R7, R5.reuse, R60 ;  /* 0x0000003c05077220 */ /* 0x040fe20000410000 */
[C---:B------:R-:W-:Y:S01]  /*cdf0*/  FFMA.FTZ R77, R58.reuse, R87, -R77 ;  /* 0x000000573a4d7223 */ /* 0x040fe2000001084d */
[-C--:B------:R-:W-:Y:S01]  /*ce00*/  FMUL.FTZ R59, R5, R4.reuse ;  /* 0x00000004053b7220 */ /* 0x080fe20000410000 */
[----:B------:R-:W-:Y:S01]  /*ce10*/  FFMA.FTZ R88, R58, R61, R88 ;  /* 0x0000003d3a587223 */ /* 0x000fe20000010058 */
[----:B------:R-:W-:Y:S01]  /*ce20*/  FFMA.FTZ R5, R6, R4, -R7 ;  /* 0x0000000406057223 */ /* 0x000fe20000010807 */
[----:B------:R-:W-:Y:S01]  /*ce30*/  F2FP.F16.F32.PACK_AB R7, R90, R91 ;  /* 0x0000005b5a07723e */ /* 0x000fe200000000ff */
[----:B------:R-:W-:Y:S01]  /*ce40*/  FFMA.FTZ R60, R6, R60, R59 ;  /* 0x0000003c063c7223 */ /* 0x000fe2000001003b */
[----:B------:R-:W-:-:S02]  /*ce50*/  F2FP.F16.F32.PACK_AB R4, R89, R92 ;  /* 0x0000005c5904723e */ /* 0x000fc400000000ff */
[----:B------:R-:W-:Y:S02]  /*ce60*/  F2FP.F16.F32.PACK_AB R6, R88, R77 ;  /* 0x0000004d5806723e */ /* 0x000fe400000000ff */
[----:B------:R-:W-:-:S05]  /*ce70*/  F2FP.F16.F32.PACK_AB R5, R60, R5 ;  /* 0x000000053c05723e */ /* 0x000fca00000000ff */
[----:B------:R0:W-:Y:S02]  /*ce80*/  STS.128 [R62+0xc400], R4 ;  /* 0x00c400043e007388 */ /* 0x0001e40000000c00 */
.L_x_1720:
[----:B------:R-:W-:Y:S05]  /*ce90*/  BSYNC B2 ;  /* 0x0000000000027941 */ /* 0x000fea0003800000 */
.L_x_1719:
[----:B------:R-:W-:Y:S04]  /*cea0*/  BSSY B2, `(.L_x_1721) ;  /* 0x000002c000027945 */ /* 0x000fe80003800000 */
[----:B------:R-:W-:Y:S05]  /*ceb0*/  @P1 BRA `(.L_x_1722) ;  /* 0x0000000000a81947 */ /* 0x000fea0003800000 */
[----:B0-----:R-:W0:Y:S01]  /*cec0*/  LDS.128 R4, [R0] ;  /* 0x0000000000047984 */ /* 0x001e220000000c00 */
[----:B------:R-:W-:Y:S01]  /*ced0*/  SHF.R.U32.HI R59, RZ, 0x10, R55 ;  /* 0x00000010ff3b7819 */ /* 0x000fe20000011637 */
[----:B------:R-:W-:Y:S01]  /*cee0*/  HADD2.F32 R58, -RZ, R86.H0_H0 ;  /* 0x20000056ff3a7230 */ /* 0x000fe20000004100 */
[--C-:B------:R-:W-:Y:S01]  /*cef0*/  SHF.R.U32.HI R61, RZ, 0x10, R57.reuse ;  /* 0x00000010ff3d7819 */ /* 0x100fe20000011639 */
[----:B------:R-:W-:Y:S01]  /*cf00*/  HADD2.F32 R60, -RZ, R85.H0_H0 ;  /* 0x20000055ff3c7230 */ /* 0x000fe20000004100 */
[----:B------:R-:W-:Y:S01]  /*cf10*/  SHF.R.U64 R87, R56, 0x10, R57 ;  /* 0x0000001038577819 */ /* 0x000fe20000001239 */
[----:B------:R-:W-:Y:S01]  /*cf20*/  HADD2.F32 R59, -RZ, R59.H0_H0 ;  /* 0x2000003bff3b7230 */ /* 0x000fe20000004100 */
[----:B------:R-:W-:Y:S01]  /*cf30*/  SHF.R.U64 R89, R54, 0x10, R55 ;  /* 0x0000001036597819 */ /* 0x000fe20000001237 */
[----:B------:R-:W-:Y:S02]  /*cf40*/  HADD2.F32 R61, -RZ, R61.H0_H0 ;  /* 0x2000003dff3d7230 */ /* 0x000fe40000004100 */
[----:B------:R-:W-:-:S02]  /*cf50*/  HADD2.F32 R85, -RZ, R85.H1_H1 ;  /* 0x30000055ff557230 */ /* 0x000fc40000004100 */
[----:B------:R-:W-:Y:S02]  /*cf60*/  HADD2.F32 R86, -RZ, R86.H1_H1 ;  /* 0x30000056ff567230 */ /* 0x000fe40000004100 */
[--C-:B0-----:R-:W-:Y:S02]  /*cf70*/  HADD2.F32 R57, -RZ, R7.reuse.H1_H1 ;  /* 0x30000007ff397230 */ /* 0x101fe40000004100 */
[----:B------:R-:W-:Y:S02]  /*cf80*/  HADD2.F32 R56, -RZ, R7.H0_H0 ;  /* 0x20000007ff387230 */ /* 0x000fe40000004100 */
[--C-:B------:R-:W-:Y:S02]  /*cf90*/  HADD2.F32 R7, -RZ, R4.reuse.H0_H0 ;  /* 0x20000004ff077230 */ /* 0x100fe40000004100 */
[C---:B------:R-:W-:Y:S01]  /*cfa0*/  FMUL.FTZ R90, R57.reuse, R59 ;  /* 0x0000003b395a7220 */ /* 0x040fe20000410000 */
[----:B------:R-:W-:Y:S02]  /*cfb0*/  HADD2.F32 R4, -RZ, R4.H1_H1 ;  /* 0x30000004ff047230 */ /* 0x000fe40000004100 */
[----:B------:R-:W-:Y:S01]  /*cfc0*/  FMUL.FTZ R77, R57, R61 ;  /* 0x0000003d394d7220 */ /* 0x000fe20000410000 */
[----:B------:R-:W-:-:S02]  /*cfd0*/  HADD2.F32 R54, -RZ, R6.H0_H0 ;  /* 0x20000006ff367230 */ /* 0x000fc40000004100 */
[----:B------:R-:W-:Y:S01]  /*cfe0*/  FFMA.FTZ R92, R56, R61, R90 ;  /* 0x0000003d385c7223 */ /* 0x000fe2000001005a */
[----:B------:R-:W-:Y:S02]  /*cff0*/  HADD2.F32 R55, -RZ, R6.H1_H1 ;  /* 0x30000006ff377230 */ /* 0x000fe40000004100 */
[----:B------:R-:W-:Y:S01]  /*d000*/  FMUL.FTZ R88, R4, R60 ;  /* 0x0000003c04587220 */ /* 0x000fe20000410000 */
[--C-:B------:R-:W-:Y:S02]  /*d010*/  HADD2.F32 R6, -RZ, R5.reuse.H0_H0 ;  /* 0x20000005ff067230 */ /* 0x100fe40000004100 */
[----:B------:R-:W-:Y:S01]  /*d020*/  FFMA.FTZ R77, R56, R59, -R77 ;  /* 0x0000003b384d7223 */ /* 0x000fe2000001084d */
[-C--:B------:R-:W-:Y:S01]  /*d030*/  FMUL.FTZ R90, R4, R58.reuse ;  /* 0x0000003a045a7220 */ /* 0x080fe20000410000 */
[----:B------:R-:W-:Y:S02]  /*d040*/  HADD2.F32 R5, -RZ, R5.H1_H1 ;  /* 0x30000005ff057230 */ /* 0x000fe40000004100 */
[----:B------:R-:W-:Y:S01]  /*d050*/  FFMA.FTZ R88, R7, R58, -R88 ;  /* 0x0000003a07587223 */ /* 0x000fe20000010858 */
[----:B------:R-:W-:-:S02]  /*d060*/  HADD2.F32 R56, -RZ, R87.H0_H0 ;  /* 0x20000057ff387230 */ /* 0x000fc40000004100 */
[----:B------:R-:W-:Y:S01]  /*d070*/  FFMA.FTZ R57, R7, R60, R90 ;  /* 0x0000003c07397223 */ /* 0x000fe2000001005a */
[----:B------:R-:W-:Y:S02]  /*d080*/  HADD2.F32 R4, -RZ, R89.H0_H0 ;  /* 0x20000059ff047230 */ /* 0x000fe40000004100 */
[CC--:B------:R-:W-:Y:S01]  /*d090*/  FMUL.FTZ R59, R55.reuse, R85.reuse ;  /* 0x00000055373b7220 */ /* 0x0c0fe20000410000 */
[----:B------:R-:W-:Y:S01]  /*d0a0*/  FMUL.FTZ R58, R55, R86 ;  /* 0x00000056373a7220 */ /* 0x000fe20000410000 */
[C---:B------:R-:W-:Y:S01]  /*d0b0*/  FMUL.FTZ R7, R5.reuse, R56 ;  /* 0x0000003805077220 */ /* 0x040fe20000410000 */
[----:B------:R-:W-:Y:S01]  /*d0c0*/  FMUL.FTZ R55, R5, R4 ;  /* 0x0000000405377220 */ /* 0x000fe20000410000 */
[C---:B------:R-:W-:Y:S01]  /*d0d0*/  FFMA.FTZ R59, R54.reuse, R86, -R59 ;  /* 0x00000056363b7223 */ /* 0x040fe2000001083b */
[----:B------:R-:W-:Y:S01]  /*d0e0*/  FFMA.FTZ R58, R54, R85, R58 ;  /* 0x00000055363a7223 */ /* 0x000fe2000001003a */
[C---:B------:R-:W-:Y:S01]  /*d0f0*/  FFMA.FTZ R5, R6.reuse, R4, -R7 ;  /* 0x0000000406057223 */ /* 0x040fe20000010807 */
[----:B------:R-:W-:Y:S01]  /*d100*/  FFMA.FTZ R56, R6, R56, R55 ;  /* 0x0000003806387223 */ /* 0x000fe20000010037 */
[----:B------:R-:W-:-:S02]  /*d110*/  F2FP.F16.F32.PACK_AB R7, R92, R77 ;  /* 0x0000004d5c07723e */ /* 0x000fc400000000ff */
[----:B------:R-:W-:Y:S02]  /*d120*/  F2FP.F16.F32.PACK_AB R6, R58, R59 ;  /* 0x0000003b3a06723e */ /* 0x000fe400000000ff */
[----:B------:R-:W-:Y:S02]  /*d130*/  F2FP.F16.F32.PACK_AB R4, R57, R88 ;  /* 0x000000583904723e */ /* 0x000fe400000000ff */
[----:B------:R-:W-:-:S05]  /*d140*/  F2FP.F16.F32.PACK_AB R5, R56, R5 ;  /* 0x000000053805723e */ /* 0x000fca00000000ff */
[----:B------:R1:W-:Y:S02]  /*d150*/  STS.128 [R0], R4 ;  /* 0x0000000400007388 */ /* 0x0003e40000000c00 */
.L_x_1722:
[----:B------:R-:W-:Y:S05]  /*d160*/  BSYNC B2 ;  /* 0x0000000000027941 */ /* 0x000fea0003800000 */
.L_x_1721:
[----:B------:R-:W-:Y:S04]  /*d170*/  BSSY B2, `(.L_x_1723) ;  /* 0x000002c000027945 */ /* 0x000fe80003800000 */
[----:B------:R-:W-:Y:S05]  /*d180*/  @P2 BRA `(.L_x_1724) ;  /* 0x0000000000a82947 */ /* 0x000fea0003800000 */
[----:B01----:R-:W0:Y:S01]  /*d190*/  LDS.128 R4, [R62+0x10400] ;  /* 0x010400003e047984 */ /* 0x003e220000000c00 */
[----:B------:R-:W-:Y:S01]  /*d1a0*/  SHF.R.U32.HI R55, RZ, 0x10, R53 ;  /* 0x00000010ff377819 */ /* 0x000fe20000011635 */
[----:B------:R-:W-:Y:S01]  /*d1b0*/  HADD2.F32 R54, -RZ, R84.H0_H0 ;  /* 0x20000054ff367230 */ /* 0x000fe20000004100 */
[----:B------:R-:W-:Y:S01]  /*d1c0*/  SHF.R.U32.HI R57, RZ, 0x10, R51 ;  /* 0x00000010ff397819 */ /* 0x000fe20000011633 */
        /* <DEDUP_REMOVED lines=37> */
[----:B------:R2:W-:Y:S02]  /*d420*/  STS.128 [R62+0x10400], R4 ;  /* 0x010400043e007388 */ /* 0x0005e40000000c00 */
.L_x_1724:
[----:B------:R-:W-:Y:S05]  /*d430*/  BSYNC B2 ;  /* 0x0000000000027941 */ /* 0x000fea0003800000 */
.L_x_1723:
[----:B------:R-:W-:Y:S04]  /*d440*/  BSSY B2, `(.L_x_1725) ;  /* 0x000002c000027945 */ /* 0x000fe80003800000 */
[----:B------:R-:W-:Y:S05]  /*d450*/  @P3 BRA `(.L_x_1726) ;  /* 0x0000000000a83947 */ /* 0x000fea0003800000 */
[----:B012---:R-:W0:Y:S01]  /*d460*/  LDS.128 R4, [R0+0x4000] ;  /* 0x0040000000047984 */ /* 0x007e220000000c00 */
[----:B------:R-:W-:Y:S01]  /*d470*/  SHF.R.U32.HI R51, RZ, 0x10, R49 ;  /* 0x00000010ff337819 */ /* 0x000fe20000011631 */
[----:B------:R-:W-:Y:S01]  /*d480*/  HADD2.F32 R50, -RZ, R81.H1_H1 ;  /* 0x30000051ff327230 */ /* 0x000fe20000004100 */
[----:B------:R-:W-:Y:S01]  /*d490*/  SHF.R.U32.HI R53, RZ, 0x10, R47 ;  /* 0x00000010ff357819 */ /* 0x000fe2000001162f */
[--C-:B------:R-:W-:Y:S01]  /*d4a0*/  HADD2.F32 R52, -RZ, R82.reuse.H1_H1 ;  /* 0x30000052ff347230 */ /* 0x100fe20000004100 */
[----:B------:R-:W-:Y:S01]  /*d4b0*/  SHF.R.U64 R59, R48, 0x10, R49 ;  /* 0x00000010303b7819 */ /* 0x000fe20000001231 */
[----:B------:R-:W-:Y:S01]  /*d4c0*/  HADD2.F32 R51, -RZ, R51.H0_H0 ;  /* 0x20000033ff337230 */ /* 0x000fe20000004100 */
[----:B------:R-:W-:Y:S01]  /*d4d0*/  SHF.R.U64 R57, R46, 0x10, R47 ;  /* 0x000000102e397819 */ /* 0x000fe2000000122f */
[----:B------:R-:W-:Y:S02]  /*d4e0*/  HADD2.F32 R53, -RZ, R53.H0_H0 ;  /* 0x20000035ff357230 */ /* 0x000fe40000004100 */
[----:B------:R-:W-:-:S02]  /*d4f0*/  HADD2.F32 R82, -RZ, R82.H0_H0 ;  /* 0x20000052ff527230 */ /* 0x000fc40000004100 */
[----:B------:R-:W-:Y:S02]  /*d500*/  HADD2.F32 R81, -RZ, R81.H0_H0 ;  /* 0x20000051ff517230 */ /* 0x000fe40000004100 */
        /* <DEDUP_REMOVED lines=18> */
[C---:B------:R-:W-:Y:S01]  /*d630*/  FMUL.FTZ R51, R47.reuse, R82 ;  /* 0x000000522f337220 */ /* 0x040fe20000410000 */
[-C--:B------:R-:W-:Y:S01]  /*d640*/  FMUL.FTZ R53, R47, R81.reuse ;  /* 0x000000512f357220 */ /* 0x080fe20000410000 */
        /* <DEDUP_REMOVED lines=11> */
.L_x_1726:
[----:B------:R-:W-:Y:S05]  /*d700*/  BSYNC B2 ;  /* 0x0000000000027941 */ /* 0x000fea0003800000 */
.L_x_1725:
[----:B------:R-:W-:Y:S04]  /*d710*/  BSSY B2, `(.L_x_1727) ;  /* 0x000002c000027945 */ /* 0x000fe80003800000 */
[----:B------:R-:W-:Y:S05]  /*d720*/  @P4 BRA `(.L_x_1728) ;  /* 0x0000000000a84947 */ /* 0x000fea0003800000 */
[----:B0123--:R-:W0:Y:S01]  /*d730*/  LDS.128 R4, [R62+0x14400] ;  /* 0x014400003e047984 */ /* 0x00fe220000000c00 */
        /* <DEDUP_REMOVED lines=41> */
.L_x_1728:
[----:B------:R-:W-:Y:S05]  /*d9d0*/  BSYNC B2 ;  /* 0x0000000000027941 */ /* 0x000fea0003800000 */
.L_x_1727:
[----:B------:R-:W-:Y:S05]  /*d9e0*/  @P5 BRA `(.L_x_1718) ;  /* 0x0000000000a85947 */ /* 0x000fea0003800000 */
[----:B01234-:R-:W0:Y:S01]  /*d9f0*/  LDS.128 R4, [R0+0x8000] ;  /* 0x0080000000047984 */ /* 0x01fe220000000c00 */
        /* <DEDUP_REMOVED lines=41> */
.L_x_1718:
[----:B------:R-:W-:Y:S05]  /*dc90*/  BSYNC B1 ;  /* 0x0000000000017941 */ /* 0x000fea0003800000 */
.L_x_1717:
        /* <DEDUP_REMOVED lines=12> */
[--C-:B------:R-:W-:Y:S01]  /*dd60*/  SHF.R.U64 R47, R40, 0x10, R41.reuse ;  /* 0x00000010282f7819 */ /* 0x100fe20000001229 */
[----:B------:R-:W-:Y:S01]  /*dd70*/  HADD2.F32 R38, -RZ, R76.H0_H0 ;  /* 0x2000004cff267230 */ /* 0x000fe20000004100 */
[----:B------:R-:W-:Y:S01]  /*dd80*/  SHF.R.U32.HI R39, RZ, 0x10, R41 ;  /* 0x00000010ff277819 */ /* 0x000fe20000011629 */
[--C-:B------:R-:W-:Y:S01]  /*dd90*/  HADD2.F32 R40, -RZ, R75.reuse.H0_H0 ;  /* 0x2000004bff287230 */ /* 0x100fe20000004100 */
[--C-:B------:R-:W-:Y:S01]  /*dda0*/  SHF.R.U32.HI R41, RZ, 0x10, R31.reuse ;  /* 0x00000010ff297819 */ /* 0x100fe2000001161f */
[----:B------:R-:W-:Y:S01]  /*ddb0*/  HADD2.F32 R75, -RZ, R75.H1_H1 ;  /* 0x3000004bff4b7230 */ /* 0x000fe20000004100 */
[----:B------:R-:W-:Y:S01]  /*ddc0*/  SHF.R.U64 R45, R30, 0x10, R31 ;  /* 0x000000101e2d7819 */ /* 0x000fe2000000121f */
[----:B------:R-:W-:Y:S02]  /*ddd0*/  HADD2.F32 R39, -RZ, R39.H0_H0 ;  /* 0x20000027ff277230 */ /* 0x000fe40000004100 */
[----:B------:R-:W-:-:S02]  /*dde0*/  HADD2.F32 R41, -RZ, R41.H0_H0 ;  /* 0x20000029ff297230 */ /* 0x000fc40000004100 */
        /* <DEDUP_REMOVED lines=32> */
.L_x_1731:
[----:B------:R-:W-:Y:S05]  /*dff0*/  BSYNC B1 ;  /* 0x0000000000017941 */ /* 0x000fea0003800000 */
.L_x_1730:
[----:B------:R-:W-:Y:S04]  /*e000*/  BSSY B1, `(.L_x_1732) ;  /* 0x000002c000017945 */ /* 0x000fe80003800000 */
[----:B------:R-:W-:Y:S05]  /*e010*/  @P1 BRA `(.L_x_1733) ;  /* 0x0000000000a81947 */ /* 0x000fea0003800000 */
[----:B0-----:R-:W0:Y:S01]  /*e020*/  LDS.128 R4, [R0+0x2000] ;  /* 0x0020000000047984 */ /* 0x001e220000000c00 */
        /* <DEDUP_REMOVED lines=41> */
.L_x_1733:
[----:B------:R-:W-:Y:S05]  /*e2c0*/  BSYNC B1 ;  /* 0x0000000000017941 */ /* 0x000fea0003800000 */
.L_x_1732:
[----:B------:R-:W-:Y:S04]  /*e2d0*/  BSSY B1, `(.L_x_1734) ;  /* 0x000002c000017945 */ /* 0x000fe80003800000 */
[----:B------:R-:W-:Y:S05]  /*e2e0*/  @P2 BRA `(.L_x_1735) ;  /* 0x0000000000a82947 */ /* 0x000fea0003800000 */
[----:B01----:R-:W0:Y:S01]  /*e2f0*/  LDS.128 R4, [R62+0x12400] ;  /* 0x012400003e047984 */ /* 0x003e220000000c00 */
[----:B------:R-:W-:Y:S01]  /*e300*/  SHF.R.U32.HI R31, RZ, 0x10, R29 ;  /* 0x00000010ff1f7819 */ /* 0x000fe2000001161d */
[----:B------:R-:W-:Y:S01]  /*e310*/  HADD2.F32 R30, -RZ, R71.H0_H0 ;  /* 0x20000047ff1e7230 */ /* 0x000fe20000004100 */
[----:B------:R-:W-:Y:S01]  /*e320*/  SHF.R.U32.HI R33, RZ, 0x10, R27 ;  /* 0x00000010ff217819 */ /* 0x000fe2000001161b */
[--C-:B------:R-:W-:Y:S01]  /*e330*/  HADD2.F32 R32, -RZ, R70.reuse.H0_H0 ;  /* 0x20000046ff207230 */ /* 0x100fe20000004100 */
        /* <DEDUP_REMOVED lines=37> */
.L_x_1735:
[----:B------:R-:W-:Y:S05]  /*e590*/  BSYNC B1 ;  /* 0x0000000000017941 */ /* 0x000fea0003800000 */
.L_x_1734:
[----:B------:R-:W-:Y:S04]  /*e5a0*/  BSSY B1, `(.L_x_1736) ;  /* 0x000002c000017945 */ /* 0x000fe80003800000 */
[----:B------:R-:W-:Y:S05]  /*e5b0*/  @P3 BRA `(.L_x_1737) ;  /* 0x0000000000a83947 */ /* 0x000fea0003800000 */
[----:B012---:R-:W0:Y:S01]  /*e5c0*/  LDS.128 R4, [R0+0x6000] ;  /* 0x0060000000047984 */ /* 0x007e220000000c00 */
        /* <DEDUP_REMOVED lines=41> */
.L_x_1737:
[----:B------:R-:W-:Y:S05]  /*e860*/  BSYNC B1 ;  /* 0x0000000000017941 */ /* 0x000fea0003800000 */
.L_x_1736:
[----:B------:R-:W-:Y:S04]  /*e870*/  BSSY B1, `(.L_x_1738) ;  /* 0x000002c000017945 */ /* 0x000fe80003800000 */
[----:B------:R-:W-:Y:S05]  /*e880*/  @P4 BRA `(.L_x_1739) ;  /* 0x0000000000a84947 */ /* 0x000fea0003800000 */
[----:B0123--:R-:W0:Y:S01]  /*e890*/  LDS.128 R4, [R62+0x16400] ;  /* 0x016400003e047984 */ /* 0x00fe220000000c00 */
        /* <DEDUP_REMOVED lines=41> */
.L_x_1739:
[----:B------:R-:W-:Y:S05]  /*eb30*/  BSYNC B1 ;  /* 0x0000000000017941 */ /* 0x000fea0003800000 */
.L_x_1738:
[----:B------:R-:W-:Y:S05]  /*eb40*/  @P5 BRA `(.L_x_1729) ;  /* 0x0000003400ac5947 */ /* 0x000fea0003800000 */
[----:B01234-:R-:W0:Y:S01]  /*eb50*/  LDS.128 R4, [R0+0xa000] ;  /* 0x00a0000000047984 */ /* 0x01fe220000000c00 */
        /* <DEDUP_REMOVED lines=9> */
[--C-:B0-----:R-:W-:Y:S02]  /*ebf0*/  HADD2.F32 R11, -RZ, R7.reuse.H1_H1 ;  /* 0x30000007ff0b7230 */ /* 0x101fe40000004100 */
[----:B------:R-:W-:Y:S02]  /*ec00*/  HADD2.F32 R10, -RZ, R7.H0_H0 ;  /* 0x20000007ff0a7230 */ /* 0x000fe40000004100 */
[--C-:B------:R-:W-:Y:S02]  /*ec10*/  HADD2.F32 R7, -RZ, R4.reuse.H0_H0 ;  /* 0x20000004ff077230 */ /* 0x100fe40000004100 */
[C---:B------:R-:W-:Y:S01]  /*ec20*/  FMUL.FTZ R21, R11.reuse, R15 ;  /* 0x0000000f0b157220 */ /* 0x040fe20000410000 */
[----:B------:R-:W-:Y:S02]  /*ec30*/  HADD2.F32 R4, -RZ, R4.H1_H1 ;  /* 0x30000004ff047230 */ /* 0x000fe40000004100 */
[----:B------:R-:W-:Y:S01]  /*ec40*/  FMUL.FTZ R24, R11, R13 ;  /* 0x0000000d0b187220 */ /* 0x000fe20000410000 */
[----:B------:R-:W-:-:S02]  /*ec50*/  HADD2.F32 R8, -RZ, R6.H0_H0 ;  /* 0x20000006ff087230 */ /* 0x000fc40000004100 */
[C---:B------:R-:W-:Y:S01]  /*ec60*/  FFMA.FTZ R21, R10.reuse, R13, -R21 ;  /* 0x0000000d0a157223 */ /* 0x040fe20000010815 */
[----:B------:R-:W-:Y:S02]  /*ec70*/  HADD2.F32 R9, -RZ, R6.H1_H1 ;  /* 0x30000006ff097230 */ /* 0x000fe40000004100 */
[----:B------:R-:W-:Y:S01]  /*ec80*/  FFMA.FTZ R26, R10, R15, R24 ;  /* 0x0000000f0a1a7223 */ /* 0x000fe20000010018 */
[----:B------:R-:W-:Y:S02]  /*ec90*/  HADD2.F32 R6, -RZ, R5.H0_H0 ;  /* 0x20000005ff067230 */ /* 0x000fe40000004100 */
[C---:B------:R-:W-:Y:S01]  /*eca0*/  FMUL.FTZ R20, R4.reuse, R14 ;  /* 0x0000000e04147220 */ /* 0x040fe20000410000 */
[----:B------:R-:W-:Y:S01]  /*ecb0*/  FMUL.FTZ R24, R4, R12 ;  /* 0x0000000c04187220 */ /* 0x000fe20000410000 */
[----:B------:R-:W-:Y:S02]  /*ecc0*/  HADD2.F32 R10, -RZ, R3.H1_H1 ;  /* 0x30000003ff0a7230 */ /* 0x000fe40000004100 */
[----:B------:R-:W-:Y:S01]  /*ecd0*/  FMUL.FTZ R15, R9, R63 ;  /* 0x0000003f090f7220 */ /* 0x000fe20000410000 */
[----:B------:R-:W-:-:S02]  /*ece0*/  HADD2.F32 R5, -RZ, R5.H1_H1 ;  /* 0x30000005ff057230 */ /* 0x000fc40000004100 */
[C---:B------:R-:W-:Y:S01]  /*ecf0*/  FFMA.FTZ R20, R7.reuse, R12, -R20 ;  /* 0x0000000c07147223 */ /* 0x040fe20000010814 */
[----:B------:R-:W-:Y:S02]  /*ed00*/  HADD2.F32 R4, -RZ, R25.H0_H0 ;  /* 0x20000019ff047230 */ /* 0x000fe40000004100 */
[----:B------:R-:W-:Y:S01]  /*ed10*/  FFMA.FTZ R11, R7, R14, R24 ;  /* 0x0000000e070b7223 */ /* 0x000fe20000010018 */
[----:B------:R-:W-:Y:S02]  /*ed20*/  HADD2.F32 R3, -RZ, R27.H0_H0 ;  /* 0x2000001bff037230 */ /* 0x000fe40000004100 */
[-C--:B------:R-:W-:Y:S01]  /*ed30*/  FMUL.FTZ R13, R9, R10.reuse ;  /* 0x0000000a090d7220 */ /* 0x080fe20000410000 */
[C---:B------:R-:W-:Y:S01]  /*ed40*/  FFMA.FTZ R10, R8.reuse, R10, R15 ;  /* 0x0000000a080a7223 */ /* 0x040fe2000001000f */
[C---:B------:R-:W-:Y:S01]  /*ed50*/  FMUL.FTZ R7, R5.reuse, R4 ;  /* 0x0000000405077220 */ /* 0x040fe20000410000 */
[----:B------:R-:W-:Y:S01]  /*ed60*/  FMUL.FTZ R9, R5, R3 ;  /* 0x0000000305097220 */ /* 0x000fe20000410000 */
[----:B------:R-:W-:-:S02]  /*ed70*/  FFMA.FTZ R13, R8, R63, -R13 ;  /* 0x0000003f080d7223 */ /* 0x000fc4000001080d */
[----:B------:R-:W-:Y:S01]  /*ed80*/  FFMA.FTZ R5, R6, R3, -R7 ;  /* 0x0000000306057223 */ /* 0x000fe20000010807 */
[----:B------:R-:W-:Y:S01]  /*ed90*/  F2FP.F16.F32.PACK_AB R7, R26, R21 ;  /* 0x000000151a07723e */ /* 0x000fe200000000ff */
[----:B------:R-:W-:Y:S01]  /*eda0*/  FFMA.FTZ R8, R6, R4, R9 ;  /* 0x0000000406087223 */ /* 0x000fe20000010009 */
[----:B------:R-:W-:Y:S02]  /*edb0*/  F2FP.F16.F32.PACK_AB R4, R11, R20 ;  /* 0x000000140b04723e */ /* 0x000fe400000000ff */
[----:B------:R-:W-:Y:S02]  /*edc0*/  F2FP.F16.F32.PACK_AB R6, R10, R13 ;  /* 0x0000000d0a06723e */ /* 0x000fe400000000ff */
[----:B------:R-:W-:-:S05]  /*edd0*/  F2FP.F16.F32.PACK_AB R5, R8, R5 ;  /* 0x000000050805723e */ /* 0x000fca00000000ff */
[----:B------:R0:W-:Y:S01]  /*ede0*/  STS.128 [R0+0xa000], R4 ;  /* 0x00a0000400007388 */ /* 0x0001e20000000c00 */
[----:B------:R-:W-:Y:S05]  /*edf0*/  BRA `(.L_x_1729) ;  /* 0x0000003400007947 */ /* 0x000fea0003800000 */
.L_x_1708:
[----:B------:R-:W0:Y:S01]  /*ee00*/  LDC R25, c[0x0][0x448] ;  /* 0x00011200ff197b82 */ /* 0x000e220000000800 */
[----:B------:R-:W-:Y:S01]  /*ee10*/  IMAD R3, R199, 0x40, R10 ;  /* 0x00000040c7037824 */ /* 0x000fe200078e020a */
[----:B------:R-:W-:Y:S01]  /*ee20*/  ULDC.64 UR4, c[0x0][0x3f8] ;  /* 0x0000fe0000047ab9 */ /* 0x000fe20000000a00 */
[----:B------:R-:W-:Y:S01]  /*ee30*/  ULDC.64 UR6, c[0x0][0x408] ;  /* 0x0001020000067ab9 */ /* 0x000fe20000000a00 */
[----:B------:R-:W-:Y:S02]  /*ee40*/  IMAD.MOV.U32 R4, RZ, RZ, R26 ;  /* 0x000000ffff047224 */ /* 0x000fe400078e001a */
[----:B------:R-:W-:Y:S02]  /*ee50*/  IMAD.MOV.U32 R8, RZ, RZ, R24 ;  /* 0x000000ffff087224 */ /* 0x000fe400078e0018 */
[----:B------:R-:W-:Y:S01]  /*ee60*/  IMAD.MOV.U32 R9, RZ, RZ, R31 ;  /* 0x000000ffff097224 */ /* 0x000fe200078e001f */
[----:B0-----:R-:W-:-:S13]  /*ee70*/  ISETP.NE.AND P0, PT, R25, 0x1, PT ;  /* 0x000000011900780c */ /* 0x001fda0003f05270 */
[----:B------:R-:W0:Y:S08]  /*ee80*/  @P0 LDC R0, c[0x0][0x44c] ;  /* 0x00011300ff000b82 */ /* 0x000e300000000800 */
[----:B------:R-:W1:Y:S01]  /*ee90*/  @P0 LDC R5, c[0x0][0x450] ;  /* 0x00011400ff050b82 */ /* 0x000e620000000800 */
[----:B0-----:R-:W-:-:S05]  /*eea0*/  @P0 IMAD.HI.U32 R0, R3, R0, RZ ;  /* 0x0000000003000227 */ /* 0x001fca00078e00ff */
[----:B-1----:R-:W-:Y:S02]  /*eeb0*/  @P0 SHF.R.U32.HI R3, RZ, R5, R0 ;  /* 0x00000005ff030219 */ /* 0x002fe40000011600 */
[----:B------:R-:W-:Y:S02]  /*eec0*/  MOV R5, R29 ;  /* 0x0000001d00057202 */ /* 0x000fe40000000f00 */
[----:B------:R-:W-:Y:S01]  /*eed0*/  SHF.R.S32.HI R0, RZ, 0x1f, R3 ;  /* 0x0000001fff007819 */ /* 0x000fe20000011403 */
[----:B------:R-:W-:-:S04]  /*eee0*/  IMAD.WIDE.U32 R8, R3, UR6, R8 ;  /* 0x0000000603087c25 */ /* 0x000fc8000f8e0008 */
[C---:B------:R-:W-:Y:S02]  /*eef0*/  IMAD R6, R0.reuse, UR4, RZ ;  /* 0x0000000400067c24 */ /* 0x040fe4000f8e02ff */
[----:B------:R-:W-:Y:S02]  /*ef00*/  IMAD R0, R0, UR6, RZ ;  /* 0x0000000600007c24 */ /* 0x000fe4000f8e02ff */
[----:B------:R-:W-:-:S04]  /*ef10*/  IMAD.WIDE.U32 R4, R3, UR4, R4 ;  /* 0x0000000403047c25 */ /* 0x000fc8000f8e0004 */
[C---:B------:R-:W-:Y:S01]  /*ef20*/  IMAD R7, R3.reuse, UR5, R6 ;  /* 0x0000000503077c24 */ /* 0x040fe2000f8e0206 */
[----:B------:R-:W-:Y:S01]  /*ef30*/  ULDC.64 UR4, c[0x0][0x3e8] ;  /* 0x0000fa0000047ab9 */ /* 0x000fe20000000a00 */
[----:B------:R-:W-:Y:S01]  /*ef40*/  IMAD R21, R3, UR7, R0 ;  /* 0x0000000703157c24 */ /* 0x000fe2000f8e0200 */
[----:B------:R-:W-:Y:S01]  /*ef50*/  ULDC.64 UR6, c[0x0][0x400] ;  /* 0x0001000000067ab9 */ /* 0x000fe20000000a00 */
[----:B------:R-:W-:Y:S01]  /*ef60*/  IMAD.IADD R7, R5, 0x1, R7 ;  /* 0x0000000105077824 */ /* 0x000fe200078e0207 */
[----:B------:R-:W-:Y:S01]  /*ef70*/  LEA R6, P0, R4, UR4, 0x1 ;  /* 0x0000000404067c11 */ /* 0x000fe2000f8008ff */
[----:B------:R-:W-:Y:S01]  /*ef80*/  UMOV UR4, 0xffffffff ;  /* 0xffffffff00047882 */ /* 0x000fe20000000000 */
[----:B------:R-:W-:Y:S02]  /*ef90*/  LEA R20, P1, R8, UR6, 0x1 ;  /* 0x0000000608147c11 */ /* 0x000fe4000f8208ff */
[----:B------:R-:W-:Y:S02]  /*efa0*/  IADD3 R21, R9, R21, RZ ;  /* 0x0000001509157210 */ /* 0x000fe40007ffe0ff */
[----:B------:R-:W-:-:S02]  /*efb0*/  LEA.HI.X R7, R4, UR5, R7, 0x1, P0 ;  /* 0x0000000504077c11 */ /* 0x000fc400080f0c07 */
[----:B------:R-:W-:Y:S01]  /*efc0*/  LEA.HI.X R21, R8, UR7, R21, 0x1, P1 ;  /* 0x0000000708157c11 */ /* 0x000fe200088f0c15 */
[----:B------:R-:W-:Y:S06]  /*efd0*/  BRA.DIV UR4, `(.L_x_1740) ;  /* 0x000001b204287947 */ /* 0x000fec000b800000 */
[----:B------:R0:W1:Y:S04]  /*efe0*/  SHFL.IDX PT, R3, R7, RZ, 0x1c1f ;  /* 0x001c1fff07037589 */ /* 0x00006800000e0000 */
[----:B------:R0:W2:Y:S04]  /*eff0*/  SHFL.IDX PT, R0, R6, RZ, 0x1c1f ;  /* 0x001c1fff06007589 */ /* 0x0000a800000e0000 */
[----:B------:R0:W3:Y:S04]  /*f000*/  SHFL.IDX PT, R5, R21, RZ, 0x1c1f ;  /* 0x001c1fff15057589 */ /* 0x0000e800000e0000 */
[----:B------:R0:W4:Y:S02]  /*f010*/  SHFL.IDX PT, R14, R20, RZ, 0x1c1f ;  /* 0x001c1fff140e7589 */ /* 0x00012400000e0000 */
.L_x_2051:
        /* <DEDUP_REMOVED lines=17> */
[----:B--2---:R-:W-:Y:S01]  /*f130*/  IMAD.MOV.U32 R12, RZ, RZ, R0 ;  /* 0x000000ffff0c7224 */ /* 0x004fe200078e0000 */
[----:B------:R-:W-:Y:S01]  /*f140*/  ISETP.GE.AND P2, PT, R16, UR4, PT ;  /* 0x0000000410007c0c */ /* 0x000fe2000bf46270 */
[----:B-1----:R-:W-:Y:S01]  /*f150*/  IMAD.MOV.U32 R13, RZ, RZ, R3 ;  /* 0x000000ffff0d7224 */ /* 0x002fe200078e0003 */
[----:B------:R-:W-:Y:S01]  /*f160*/  ISETP.GE.AND P3, PT, R168, UR4, PT ;  /* 0x00000004a8007c0c */ /* 0x000fe2000bf66270 */
[----:B----4-:R-:W-:Y:S01]  /*f170*/  IMAD.MOV.U32 R24, RZ, RZ, R14 ;  /* 0x000000ffff187224 */ /* 0x010fe200078e000e */
[----:B------:R-:W-:Y:S01]  /*f180*/  ISETP.GE.AND P4, PT, R169, UR4, PT ;  /* 0x00000004a9007c0c */ /* 0x000fe2000bf86270 */
[----:B---3--:R-:W-:Y:S01]  /*f190*/  IMAD.MOV.U32 R25, RZ, RZ, R5 ;  /* 0x000000ffff197224 */ /* 0x008fe200078e0005 */
[----:B------:R-:W-:Y:S02]  /*f1a0*/  CS2R R28, SRZ ;  /* 0x00000000001c7805 */ /* 0x000fe4000001ff00 */
[----:B------:R-:W-:-:S02]  /*f1b0*/  CS2R R30, SRZ ;  /* 0x00000000001e7805 */ /* 0x000fc4000001ff00 */
[----:B------:R-:W-:Y:S02]  /*f1c0*/  CS2R R40, SRZ ;  /* 0x0000000000287805 */ /* 0x000fe4000001ff00 */
[----:B------:R-:W-:Y:S02]  /*f1d0*/  CS2R R42, SRZ ;  /* 0x00000000002a7805 */ /* 0x000fe4000001ff00 */
[----:B------:R-:W-:Y:S01]  /*f1e0*/  CS2R R26, SRZ ;  /* 0x00000000001a7805 */ /* 0x000fe2000001ff00 */
[----:B------:R-:W-:Y:S01]  /*f1f0*/  @!P2 IMAD.SHL.U32 R9, R16, 0x2, RZ ;  /* 0x000000021009a824 */ /* 0x000fe200078e00ff */
[----:B------:R-:W-:Y:S01]  /*f200*/  @!P3 SHF.L.U32 R11, R170, 0x3, RZ ;  /* 0x00000003aa0bb819 */ /* 0x000fe200000006ff */
[----:B------:R-:W-:-:S03]  /*f210*/  @!P4 IMAD.SHL.U32 R49, R171, 0x8, RZ ;  /* 0x00000008ab31c824 */ /* 0x000fc600078e00ff */
[-C--:B------:R-:W-:Y:S02]  /*f220*/  @!P2 IADD3 R50, P0, R0, R9.reuse, RZ ;  /* 0x000000090032a210 */ /* 0x080fe40007f1e0ff */
[----:B------:R-:W-:Y:S01]  /*f230*/  @!P2 IADD3 R4, P1, R14, R9, RZ ;  /* 0x000000090e04a210 */ /* 0x000fe20007f3e0ff */
[----:B------:R-:W-:Y:S01]  /*f240*/  @!P3 IMAD.WIDE R8, R11, 0x2, R12 ;  /* 0x000000020b08b825 */ /* 0x000fe200078e020c */
[----:B------:R-:W-:Y:S02]  /*f250*/  @!P2 SHF.L.U64.HI R0, R16, 0x1, R17 ;  /* 0x000000011000a819 */ /* 0x000fe40000010211 */
[----:B------:R-:W-:Y:S01]  /*f260*/  CS2R R36, SRZ ;  /* 0x0000000000247805 */ /* 0x000fe2000001ff00 */
[----:B------:R-:W-:Y:S01]  /*f270*/  @!P4 IMAD.WIDE R14, R49, 0x2, R12 ;  /* 0x00000002310ec825 */ /* 0x000fe200078e020c */
[----:B------:R-:W-:Y:S02]  /*f280*/  CS2R R38, SRZ ;  /* 0x0000000000267805 */ /* 0x000fe4000001ff00 */
[----:B------:R-:W-:-:S02]  /*f290*/  CS2R R32, SRZ ;  /* 0x0000000000207805 */ /* 0x000fc4000001ff00 */
[----:B------:R-:W-:Y:S01]  /*f2a0*/  CS2R R34, SRZ ;  /* 0x0000000000227805 */ /* 0x000fe2000001ff00 */
[--C-:B------:R-:W-:Y:S01]  /*f2b0*/  @!P3 IMAD.WIDE R12, R11, 0x2, R24.reuse ;  /* 0x000000020b0cb825 */ /* 0x100fe200078e0218 */
[----:B------:R-:W-:Y:S02]  /*f2c0*/  CS2R R44, SRZ ;  /* 0x00000000002c7805 */ /* 0x000fe4000001ff00 */
[----:B------:R-:W-:Y:S02]  /*f2d0*/  CS2R R46, SRZ ;  /* 0x00000000002e7805 */ /* 0x000fe4000001ff00 */
[----:B------:R-:W-:Y:S01]  /*f2e0*/  @!P2 IADD3.X R51, R3, R0, RZ, P0, !PT ;  /* 0x000000000333a210 */ /* 0x000fe200007fe4ff */
[----:B------:R-:W-:Y:S01]  /*f2f0*/  @!P4 IMAD.WIDE R48, R49, 0x2, R24 ;  /* 0x000000023130c825 */ /* 0x000fe200078e0218 */
[----:B------:R-:W-:Y:S01]  /*f300*/  CS2R R24, SRZ ;  /* 0x0000000000187805 */ /* 0x000fe2000001ff00 */
[----:B------:R1:W5:Y:S02]  /*f310*/  @!P3 LD.E.128 R28, desc[UR60][R8.64] ;  /* 0x0000003c081cb980 */ /* 0x000364000c101d00 */
[----:B------:R-:W-:-:S02]  /*f320*/  @!P2 IMAD.X R5, R5, 0x1, R0, P1 ;  /* 0x000000010505a824 */ /* 0x000fc400008e0600 */
[----:B------:R1:W5:Y:S04]  /*f330*/  @!P3 LD.E.128 R40, desc[UR60][R12.64] ;  /* 0x0000003c0c28b980 */ /* 0x000368000c101d00 */
[----:B------:R1:W5:Y:S04]  /*f340*/  @!P4 LD.E.128 R24, desc[UR60][R14.64] ;  /* 0x0000003c0e18c980 */ /* 0x000368000c101d00 */
[----:B------:R1:W5:Y:S04]  /*f350*/  @!P4 LD.E.128 R36, desc[UR60][R48.64] ;  /* 0x0000003c3024c980 */ /* 0x000368000c101d00 */
[----:B------:R1:W5:Y:S04]  /*f360*/  @!P2 LD.E.128 R32, desc[UR60][R50.64] ;  /* 0x0000003c3220a980 */ /* 0x000368000c101d00 */
[----:B------:R1:W5:Y:S02]  /*f370*/  @!P2 LD.E.128 R44, desc[UR60][R4.64] ;  /* 0x0000003c042ca980 */ /* 0x000364000c101d00 */
.L_x_1742:
[----:B------:R-:W-:Y:S05]  /*f380*/  BSYNC B1 ;  /* 0x0000000000017941 */ /* 0x000fea0003800000 */
.L_x_1741:
[----:B-1-3-5:R-:W-:Y:S01]  /*f390*/  IMAD.MOV.U32 R5, RZ, RZ, R47 ;  /* 0x000000ffff057224 */ /* 0x02afe200078e002f */
[----:B------:R-:W-:Y:S01]  /*f3a0*/  MOV R4, R46 ;  /* 0x0000002e00047202 */ /* 0x000fe20000000f00 */
[----:B--2---:R-:W-:Y:S01]  /*f3b0*/  IMAD.MOV.U32 R0, RZ, RZ, R44 ;  /* 0x000000ffff007224 */ /* 0x004fe200078e002c */
        /* <DEDUP_REMOVED lines=8> */
[----:B------:R-:W-:-:S02]  /*f440*/  PRMT R88, R88, 0x5410, R4 ;  /* 0x0000541058587816 */ /* 0x000fc40000000004 */
        /* <DEDUP_REMOVED lines=27> */
[----:B------:R-:W-:Y:S02]  /*f600*/  PRMT R77, R4, 0x5410, R5 ;  /* 0x00005410044d7816 */ /* 0x000fe40000000005 */
[----:B------:R-:W-:Y:S02]  /*f610*/  CS2R R4, SRZ ;  /* 0x0000000000047805 */ /* 0x000fe4000001ff00 */
[----:B------:R-:W-:Y:S01]  /*f620*/  PRMT R76, R0, 0x5410, R3 ;  /* 0x00005410004c7816 */ /* 0x000fe20000000003 */
[----:B------:R-:W-:Y:S06]  /*f630*/  BRA.DIV UR4, `(.L_x_1743) ;  /* 0x000001ae04007947 */ /* 0x000fec000b800000 */
[----:B------:R1:W2:Y:S04]  /*f640*/  SHFL.IDX PT, R3, R7, 0x1, 0x1c1f ;  /* 0x003c1f0007037f89 */ /* 0x0002a800000e0000 */
[----:B------:R1:W3:Y:S04]  /*f650*/  SHFL.IDX PT, R0, R6, 0x1, 0x1c1f ;  /* 0x003c1f0006007f89 */ /* 0x0002e800000e0000 */
[----:B0-----:R-:W0:Y:S04]  /*f660*/  SHFL.IDX PT, R21, R21, 0x1, 0x1c1f ;  /* 0x003c1f0015157f89 */ /* 0x001e2800000e0000 */
[----:B-1----:R-:W0:Y:S02]  /*f670*/  SHFL.IDX PT, R20, R20, 0x1, 0x1c1f ;  /* 0x003c1f0014147f89 */ /* 0x002e2400000e0000 */
.L_x_2057:
[----:B------:R-:W-:Y:S01]  /*f680*/  VIADD R11, R10, 0x40 ;  /* 0x000000400a0b7836 */ /* 0x000fe20000000000 */
[----:B------:R-:W-:Y:S01]  /*f690*/  BSSY B1, `(.L_x_1744) ;  /* 0x0000032000017945 */ /* 0x000fe20003800000 */
[----:B------:R-:W-:Y:S02]  /*f6a0*/  CS2R R6, SRZ ;  /* 0x0000000000067805 */ /* 0x000fe4000001ff00 */
[----:B------:R-:W-:Y:S02]  /*f6b0*/  CS2R R8, SRZ ;  /* 0x0000000000087805 */ /* 0x000fe4000001ff00 */
[----:B------:R-:W-:Y:S02]  /*f6c0*/  CS2R R12, SRZ ;  /* 0x00000000000c7805 */ /* 0x000fe4000001ff00 */
[----:B------:R-:W-:Y:S02]  /*f6d0*/  ISETP.GE.AND P0, PT, R11, R86, PT ;  /* 0x000000560b00720c */ /* 0x000fe40003f06270 */
[----:B------:R-:W-:-:S02]  /*f6e0*/  CS2R R10, SRZ ;  /* 0x00000000000a7805 */ /* 0x000fc4000001ff00 */
[----:B----4-:R-:W-:Y:S02]  /*f6f0*/  CS2R R14, SRZ ;  /* 0x00000000000e7805 */ /* 0x010fe4000001ff00 */
[----:B------:R-:W-:Y:S02]  /*f700*/  CS2R R48, SRZ ;  /* 0x0000000000307805 */ /* 0x000fe4000001ff00 */
[----:B------:R-:W-:Y:S02]  /*f710*/  CS2R R50, SRZ ;  /* 0x0000000000327805 */ /* 0x000fe4000001ff00 */
[----:B------:R-:W-:Y:S02]  /*f720*/  CS2R R52, SRZ ;  /* 0x0000000000347805 */ /* 0x000fe4000001ff00 */
[----:B------:R-:W-:Y:S02]  /*f730*/  CS2R R54, SRZ ;  /* 0x0000000000367805 */ /* 0x000fe4000001ff00 */
[----:B------:R-:W-:-:S02]  /*f740*/  CS2R R56, SRZ ;  /* 0x0000000000387805 */ /* 0x000fc4000001ff00 */
[----:B------:R-:W-:Y:S01]  /*f750*/  CS2R R58, SRZ ;  /* 0x00000000003a7805 */ /* 0x000fe2000001ff00 */
[----:B------:R-:W-:Y:S06]  /*f760*/  @P0 BRA `(.L_x_1745) ;  /* 0x0000000000900947 */ /* 0x000fec0003800000 */
[----:B------:R-:W-:Y:S01]  /*f770*/  ULDC UR4, c[0x0][0x3f4] ;  /* 0x0000fd0000047ab9 */ /* 0x000fe20000000800 */
[----:B---3--:R-:W-:Y:S01]  /*f780*/  MOV R4, R0 ;  /* 0x0000000000047202 */ /* 0x008fe20000000f00 */
[----:B--2---:R-:W-:Y:S01]  /*f790*/  IMAD.MOV.U32 R5, RZ, RZ, R3 ;  /* 0x000000ffff057224 */ /* 0x004fe200078e0003 */
[----:B------:R-:W-:Y:S02]  /*f7a0*/  ISETP.GE.AND P2, PT, R16, UR4, PT ;  /* 0x0000000410007c0c */ /* 0x000fe4000bf46270 */
[----:B------:R-:W-:Y:S02]  /*f7b0*/  CS2R R52, SRZ ;  /* 0x0000000000347805 */ /* 0x000fe4000001ff00 */
[----:B------:R-:W-:Y:S02]  /*f7c0*/  ISETP.GE.AND P3, PT, R168, UR4, PT ;  /* 0x00000004a8007c0c */ /* 0x000fe4000bf66270 */
[----:B------:R-:W-:Y:S02]  /*f7d0*/  CS2R R54, SRZ ;  /* 0x0000000000367805 */ /* 0x000fe4000001ff00 */
[----:B------:R-:W-:-:S02]  /*f7e0*/  ISETP.GE.AND P4, PT, R169, UR4, PT ;  /* 0x00000004a9007c0c */ /* 0x000fc4000bf86270 */
[----:B------:R-:W-:Y:S02]  /*f7f0*/  CS2R R8, SRZ ;  /* 0x0000000000087805 */ /* 0x000fe4000001ff00 */
[----:B------:R-:W-:Y:S02]  /*f800*/  CS2R R10, SRZ ;  /* 0x00000000000a7805 */ /* 0x000fe4000001ff00 */
[----:B------:R-:W-:Y:S02]  /*f810*/  CS2R R56, SRZ ;  /* 0x0000000000387805 */ /* 0x000fe4000001ff00 */
[----:B------:R-:W-:Y:S01]  /*f820*/  CS2R R58, SRZ ;  /* 0x00000000003a7805 */ /* 0x000fe2000001ff00 */
[----:B------:R-:W-:Y:S02]  /*f830*/  @!P2 IMAD.SHL.U32 R63, R16, 0x2, RZ ;  /* 0x00000002103fa824 */ /* 0x000fe400078e00ff */
[----:B------:R-:W-:Y:S02]  /*f840*/  @!P3 IMAD.SHL.U32 R73, R170, 0x8, RZ ;  /* 0x00000008aa49b824 */ /* 0x000fe400078e00ff */
[----:B------:R-:W-:Y:S01]  /*f850*/  @!P4 IMAD.SHL.U32 R65, R171, 0x8, RZ ;  /* 0x00000008ab41c824 */ /* 0x000fe200078e00ff */
[-C--:B------:R-:W-:Y:S01]  /*f860*/  @!P2 IADD3 R60, P0, R0, R63.reuse, RZ ;  /* 0x0000003f003ca210 */ /* 0x080fe20007f1e0ff */
[----:B------:R-:W-:Y:S01]  /*f870*/  @!P3 IMAD.WIDE R66, R73, 0x2, R4 ;  /* 0x000000024942b825 */ /* 0x000fe200078e0204 */
[----:B0-----:R-:W-:-:S02]  /*f880*/  @!P2 IADD3 R62, P1, R20, R63, RZ ;  /* 0x0000003f143ea210 */ /* 0x001fc40007f3e0ff */
[----:B------:R-:W-:Y:S01]  /*f890*/  @!P2 SHF.L.U64.HI R0, R16, 0x1, R17 ;  /* 0x000000011000a819 */ /* 0x000fe20000010211 */
[----:B------:R-:W-:Y:S01]  /*f8a0*/  @!P4 IMAD.WIDE R70, R65, 0x2, R4 ;  /* 0x000000024146c825 */ /* 0x000fe200078e0204 */
[----:B------:R-:W-:Y:S02]  /*f8b0*/  CS2R R12, SRZ ;  /* 0x00000000000c7805 */ /* 0x000fe4000001ff00 */
[----:B------:R-:W-:Y:S02]  /*f8c0*/  CS2R R14, SRZ ;  /* 0x00000000000e7805 */ /* 0x000fe4000001ff00 */
[----:B------:R-:W-:Y:S02]  /*f8d0*/  CS2R R48, SRZ ;  /* 0x0000000000307805 */ /* 0x000fe4000001ff00 */
[----:B------:R-:W-:Y:S02]  /*f8e0*/  CS2R R50, SRZ ;  /* 0x0000000000327805 */ /* 0x000fe4000001ff00 */
[----:B------:R-:W-:-:S02]  /*f8f0*/  CS2R R4, SRZ ;  /* 0x0000000000047805 */ /* 0x000fc4000001ff00 */
[----:B------:R-:W-:Y:S01]  /*f900*/  CS2R R6, SRZ ;  /* 0x0000000000067805 */ /* 0x000fe2000001ff00 */
[--C-:B------:R-:W-:Y:S01]  /*f910*/  @!P3 IMAD.WIDE R72, R73, 0x2, R20.reuse ;  /* 0x000000024948b825 */ /* 0x100fe200078e0214 */
[----:B------:R-:W-:Y:S01]  /*f920*/  @!P2 IADD3.X R61, R3, R0, RZ, P0, !PT ;  /* 0x00000000033da210 */ /* 0x000fe200007fe4ff */
[----:B------:R1:W5:Y:S02]  /*f930*/  @!P3 LD.E.128 R52, desc[UR60][R66.64] ;  /* 0x0000003c4234b980 */ /* 0x000364000c101d00 */
[----:B------:R-:W-:Y:S02]  /*f940*/  @!P4 IMAD.WIDE R64, R65, 0x2, R20 ;  /* 0x000000024140c825 */ /* 0x000fe400078e0214 */
[----:B------:R1:W5:Y:S02]  /*f950*/  @!P3 LD.E.128 R8, desc[UR60][R72.64] ;  /* 0x0000003c4808b980 */ /* 0x000364000c101d00 */
[----:B------:R-:W-:Y:S02]  /*f960*/  @!P2 IMAD.X R63, R21, 0x1, R0, P1 ;  /* 0x00000001153fa824 */ /* 0x000fe400008e0600 */
[----:B------:R1:W5:Y:S04]  /*f970*/  @!P4 LD.E.128 R56, desc[UR60][R70.64] ;  /* 0x0000003c4638c980 */ /* 0x000368000c101d00 */
[----:B------:R1:W5:Y:S04]  /*f980*/  @!P4 LD.E.128 R12, desc[UR60][R64.64] ;  /* 0x0000003c400cc980 */ /* 0x000368000c101d00 */
[----:B------:R1:W5:Y:S04]  /*f990*/  @!P2 LD.E.128 R48, desc[UR60][R60.64] ;  /* 0x0000003c3c30a980 */ /* 0x000368000c101d00 */
[----:B------:R1:W5:Y:S02]  /*f9a0*/  @!P2 LD.E.128 R4, desc[UR60][R62.64] ;  /* 0x0000003c3e04a980 */ /* 0x000364000c101d00 */
.L_x_1745:
[----:B------:R-:W-:Y:S05]  /*f9b0*/  BSYNC B1 ;  /* 0x0000000000017941 */ /* 0x000fea0003800000 */
.L_x_1744:
[----:B--2--5:R-:W-:Y:S01]  /*f9c0*/  IMAD.MOV.U32 R3, RZ, RZ, R4 ;  /* 0x000000ffff037224 */ /* 0x024fe200078e0004 */
[----:B---3--:R-:W-:Y:S01]  /*f9d0*/  LEA.HI R0, R198, R198, RZ, 0x1 ;  /* 0x000000c6c6007211 */ /* 0x008fe200078f08ff */
[----:B0-----:R-:W-:Y:S01]  /*f9e0*/  IMAD.MOV.U32 R20, RZ, RZ, R5 ;  /* 0x000000ffff147224 */ /* 0x001fe200078e0005 */
[----:B------:R-:W-:Y:S01]  /*f9f0*/  MOV R21, R6 ;  /* 0x0000000600157202 */ /* 0x000fe20000000f00 */
[----:B-1----:R-:W-:Y:S01]  /*fa00*/  IMAD.MOV.U32 R60, RZ, RZ, R7 ;  /* 0x000000ffff3c7224 */ /* 0x002fe200078e0007 */
[----:B------:R-:W-:Y:S01]  /*fa10*/  MOV R61, R49 ;  /* 0x00000031003d7202 */ /* 0x000fe20000000f00 */
[----:B------:R-:W-:Y:S01]  /*fa20*/  IMAD.MOV.U32 R62, RZ, RZ, R50 ;  /* 0x000000ffff3e7224 */ /* 0x000fe200078e0032 */
[----:B------:R-:W-:Y:S01]  /*fa30*/  PRMT R78, R3, 0x5410, R20 ;  /* 0x00005410034e7816 */ /* 0x000fe20000000014 */
[----:B------:R-:W-:Y:S01]  /*fa40*/  BSSY B1, `(.L_x_1746) ;  /* 0x0000027000017945 */ /* 0x000fe20003800000 */
[----:B------:R-:W-:Y:S01]  /*fa50*/  LOP3.LUT R3, R0, 0xfffffffe, RZ, 0xc0, !PT ;  /* 0xfffffffe00037812 */ /* 0x000fe200078ec0ff */
[----:B------:R-:W-:Y:S01]  /*fa60*/  IMAD.MOV.U32 R0, RZ, RZ, R8 ;  /* 0x000000ffff007224 */ /* 0x000fe200078e0008 */
[----:B------:R-:W-:Y:S01]  /*fa70*/  PRMT R79, R21, 0x5410, R60 ;  /* 0x00005410154f7816 */ /* 0x000fe2000000003c */
[----:B------:R-:W-:Y:S01]  /*fa80*/  IMAD.MOV.U32 R60, RZ, RZ, R10 ;  /* 0x000000ffff3c7224 */ /* 0x000fe200078e000a */
[----:B------:R-:W-:Y:S01]  /*fa90*/  MOV R20, R9 ;  /* 0x0000000900147202 */ /* 0x000fe20000000f00 */
[----:B------:R-:W-:Y:S01]  /*faa0*/  IMAD.IADD R3, R198, 0x1, -R3 ;  /* 0x00000001c6037824 */ /* 0x000fe200078e0a03 */
[----:B------:R-:W-:-:S02]  /*fab0*/  PRMT R81, R62, 0x7610, R81 ;  /* 0x000076103e517816 */ /* 0x000fc40000000051 */
[----:B------:R-:W-:Y:S01]  /*fac0*/  PRMT R69, R0, 0x5410, R20 ;  /* 0x0000541000457816 */ /* 0x000fe20000000014 */
[----:B------:R-:W-:Y:S01]  /*fad0*/  IMAD.MOV.U32 R0, RZ, RZ, R11 ;  /* 0x000000ffff007224 */ /* 0x000fe200078e000b */
[----:B------:R-:W-:Y:S01]  /*fae0*/  SHF.L.U32 R21, R3, 0x1f, RZ ;  /* 0x0000001f03157819 */ /* 0x000fe200000006ff */
[----:B------:R-:W-:Y:S01]  /*faf0*/  IMAD.MOV.U32 R3, RZ, RZ, R12 ;  /* 0x000000ffff037224 */ /* 0x000fe200078e000c */
[----:B------:R-:W-:Y:S01]  /*fb00*/  PRMT R70, R60, 0x7610, R70 ;  /* 0x000076103c467816 */ /* 0x000fe20000000046 */
[----:B------:R-:W-:Y:S01]  /*fb10*/  IMAD.MOV.U32 R60, RZ, RZ, R14 ;  /* 0x000000ffff3c7224 */ /* 0x000fe200078e000e */
[----:B------:R-:W0:Y:S01]  /*fb20*/  SYNCS.PHASECHK.TRANS64.TRYWAIT P0, [R18+URZ+0x2a800], R21 ;  /* 0x02a80015120075a7 */ /* 0x000e22000800017f */
[----:B------:R-:W-:Y:S02]  /*fb30*/  MOV R20, R13 ;  /* 0x0000000d00147202 */ /* 0x000fe40000000f00 */
[----:B------:R-:W-:Y:S02]  /*fb40*/  PRMT R70, R70, 0x5410, R0 ;  /* 0x0000541046467816 */ /* 0x000fe40000000000 */
        /* <DEDUP_REMOVED lines=15> */
[----:B------:R-:W-:-:S03]  /*fc40*/  IMAD.MOV.U32 R61, RZ, RZ, R56 ;  /* 0x000000ffff3d7224 */ /* 0x000fc600078e0038 */
[----:B------:R-:W-:Y:S01]  /*fc50*/  PRMT R72, R20, 0x5410, R60 ;  /* 0x0000541014487816 */ /* 0x000fe2000000003c */
[----:B------:R-:W-:Y:S01]  /*fc60*/  IMAD.MOV.U32 R60, RZ, RZ, R58 ;  /* 0x000000ffff3c7224 */ /* 0x000fe200078e003a */
[----:B------:R-:W-:Y:S01]  /*fc70*/  PRMT R20, R61, 0x5410, R62 ;  /* 0x000054103d147816 */ /* 0x000fe2000000003e */
[----:B------:R-:W-:Y:S01]  /*fc80*/  IMAD.MOV.U32 R61, RZ, RZ, R59 ;  /* 0x000000ffff3d7224 */ /* 0x000fe200078e003b */
[----:B------:R-:W-:Y:S01]  /*fc90*/  ISETP.GE.AND P1, PT, R174, R73, PT ;  /* 0x00000049ae00720c */ /* 0x000fe20003f26270 */
[----:B0-----:R-:W-:-:S12]  /*fca0*/  @!P0 BRA `(.L_x_1747) ;  /* 0x000001a400d88947 */ /* 0x001fd80003800000 */
.L_x_2058:
[----:B------:R-:W-:Y:S05]  /*fcb0*/  BSYNC B1 ;  /* 0x0000000000017941 */ /* 0x000fea0003800000 */
.L_x_1746:
[----:B------:R-:W-:Y:S01]  /*fcc0*/  BSSY B1, `(.L_x_1748) ;  /* 0x000012c000017945 */ /* 0x000fe20003800000 */
[----:B0-----:R-:W-:-:S03]  /*fcd0*/  PRMT R21, R60, 0x5410, R61 ;  /* 0x000054103c157816 */ /* 0x001fc6000000003d */
[----:B------:R-:W-:Y:S05]  /*fce0*/  @P1 BRA `(.L_x_1749) ;  /* 0x0000001000a41947 */ /* 0x000fea0003800000 */
[----:B------:R-:W0:Y:S01]  /*fcf0*/  LDC R86, c[0x0][0x3f4] ;  /* 0x0000fd00ff567b82 */ /* 0x000e220000000800 */
[----:B------:R-:W-:Y:S01]  /*fd00*/  BSSY B2, `(.L_x_1750) ;  /* 0x0000067000027945 */ /* 0x000fe20003800000 */
[-C--:B0-----:R-:W-:Y:S02]  /*fd10*/  ISETP.GE.AND P0, PT, R16, R86.reuse, PT ;  /* 0x000000561000720c */ /* 0x081fe40003f06270 */
[-C--:B------:R-:W-:Y:S02]  /*fd20*/  ISETP.GE.AND P1, PT, R168, R86.reuse, PT ;  /* 0x00000056a800720c */ /* 0x080fe40003f26270 */
[----:B------:R-:W-:-:S09]  /*fd30*/  ISETP.GE.AND P2, PT, R169, R86, PT ;  /* 0x00000056a900720c */ /* 0x000fd20003f46270 */
[----:B------:R-:W-:Y:S05]  /*fd40*/  @P0 BRA `(.L_x_1751) ;  /* 0x0000000400880947 */ /* 0x000fea0003800000 */
[----:B------:R-:W-:Y:S01]  /*fd50*/  LEA.HI R62, R86, R199, RZ, 0x1d ;  /* 0x000000c7563e7211 */ /* 0x000fe200078fe8ff */
[--C-:B------:R-:W-:Y:S01]  /*fd60*/  HADD2.F32 R101, -RZ, R90.reuse.H0_H0 ;  /* 0x2000005aff657230 */ /* 0x100fe20000004100 */
[----:B------:R-:W-:Y:S01]  /*fd70*/  LOP3.LUT R60, R184, 0x38, R16, 0xf8, !PT ;  /* 0x00000038b83c7812 */ /* 0x000fe200078ef810 */
[----:B------:R-:W-:Y:S01]  /*fd80*/  HADD2.F32 R100, -RZ, R90.H1_H1 ;  /* 0x3000005aff647230 */ /* 0x000fe20000004100 */
[----:B------:R-:W-:Y:S01]  /*fd90*/  SHF.R.S32.HI R65, RZ, 0x1f, R62 ;  /* 0x0000001fff417819 */ /* 0x000fe2000001143e */
[----:B------:R-:W-:Y:S01]  /*fda0*/  IMAD.SHL.U32 R63, R62, 0x8, RZ ;  /* 0x000000083e3f7824 */ /* 0x000fe200078e00ff */
[----:B------:R-:W-:Y:S02]  /*fdb0*/  LOP3.LUT R61, R60, R185, RZ, 0x3c, !PT ;  /* 0x000000b93c3d7212 */ /* 0x000fe400078e3cff */
[----:B------:R-:W-:Y:S02]  /*fdc0*/  LEA.HI R65, R65, R62, RZ, 0x3 ;  /* 0x0000003e41417211 */ /* 0x000fe400078f18ff */
[----:B------:R-:W-:-:S02]  /*fdd0*/  LOP3.LUT R60, R184, 0x38, R63, 0xf8, !PT ;  /* 0x00000038b83c7812 */ /* 0x000fc400078ef83f */
[----:B------:R-:W-:Y:S01]  /*fde0*/  IADD3 R61, R186, R61, RZ ;  /* 0x0000003dba3d7210 */ /* 0x000fe20007ffe0ff */
[----:B------:R-:W-:Y:S01]  /*fdf0*/  IMAD.SHL.U32 R65, R65, 0x400, RZ ;  /* 0x0000040041417824 */ /* 0x000fe200078e00ff */
[----:B------:R-:W-:Y:S02]  /*fe00*/  LOP3.LUT R64, R60, R185, RZ, 0x3c, !PT ;  /* 0x000000b93c407212 */ /* 0x000fe400078e3cff */
[----:B------:R-:W-:Y:S01]  /*fe10*/  SHF.R.U32.HI R102, RZ, 0x10, R33 ;  /* 0x00000010ff667819 */ /* 0x000fe20000011621 */
[----:B------:R-:W-:Y:S01]  /*fe20*/  IMAD R91, R61, 0x2, R18 ;  /* 0x000000023d5b7824 */ /* 0x000fe200078e0212 */
[----:B------:R-:W-:Y:S02]  /*fe30*/  LOP3.LUT R65, R65, 0x7fffe000, RZ, 0xc0, !PT ;  /* 0x7fffe00041417812 */ /* 0x000fe400078ec0ff */
[----:B------:R-:W-:Y:S02]  /*fe40*/  SHF.R.U32.HI R103, RZ, 0x10, R45 ;  /* 0x00000010ff677819 */ /* 0x000fe4000001162d */
[----:B------:R-:W-:Y:S01]  /*fe50*/  IADD3 R65, R64, R65, R186 ;  /* 0x0000004140417210 */ /* 0x000fe20007ffe0ba */
[----:B------:R-:W0:Y:S01]  /*fe60*/  LDS.128 R60, [R91+0xc400] ;  /* 0x00c400005b3c7984 */ /* 0x000e220000000c00 */
[----:B------:R-:W-:Y:S01]  /*fe70*/  SHF.R.U64 R32, R32, 0x10, R33 ;  /* 0x0000001020207819 */ /* 0x000fe20000001221 */
[----:B------:R-:W-:Y:S01]  /*fe80*/  HADD2.F32 R103, -RZ, R103.H0_H0 ;  /* 0x20000067ff677230 */ /* 0x000fe20000004100 */
[----:B------:R-:W-:Y:S01]  /*fe90*/  SHF.R.U64 R44, R44, 0x10, R45 ;  /* 0x000000102c2c7819 */ /* 0x000fe2000000122d */
[----:B------:R-:W-:Y:S01]  /*fea0*/  IMAD R92, R65, 0x2, R18 ;  /* 0x00000002415c7824 */ /* 0x000fe200078e0212 */
[----:B------:R-:W-:-:S02]  /*feb0*/  SHF.R.U64 R33, R34, 0x10, R35 ;  /* 0x0000001022217819 */ /* 0x000fc40000001223 */
[--C-:B------:R-:W-:Y:S02]  /*fec0*/  SHF.R.U64 R34, R46, 0x10, R47.reuse ;  /* 0x000000102e227819 */ /* 0x100fe4000000122f */
[----:B------:R-:W1:Y:S01]  /*fed0*/  LDS.128 R64, [R92+0xc400] ;  /* 0x00c400005c407984 */ /* 0x000e620000000c00 */
[----:B------:R-:W-:Y:S01]  /*fee0*/  SHF.R.U32.HI R46, RZ, 0x10, R47 ;  /* 0x00000010ff2e7819 */ /* 0x000fe2000001162f */
[----:B------:R-:W-:Y:S01]  /*fef0*/  HADD2.F32 R33, -RZ, R33.H0_H0 ;  /* 0x20000021ff217230 */ /* 0x000fe20000004100 */
[----:B------:R-:W-:Y:S01]  /*ff00*/  SHF.R.U32.HI R35, RZ, 0x10, R35 ;  /* 0x00000010ff237819 */ /* 0x000fe20000011623 */
[--C-:B0-----:R-:W-:Y:S02]  /*ff10*/  HADD2.F32 R94, -RZ, R61.reuse.H0_H0 ;  /* 0x2000003dff5e7230 */ /* 0x101fe40000004100 */
[----:B------:R-:W-:Y:S02]  /*ff20*/  HADD2.F32 R96, -RZ, R61.H1_H1 ;  /* 0x3000003dff607230 */ /* 0x000fe40000004100 */
[----:B------:R-:W-:-:S02]  /*ff30*/  HADD2.F32 R95, -RZ, R60.H0_H0 ;  /* 0x2000003cff5f7230 */ /* 0x000fc40000004100 */
[----:B------:R-:W-:Y:S02]  /*ff40*/  HADD2.F32 R45, -RZ, R62.H0_H0 ;  /* 0x2000003eff2d7230 */ /* 0x000fe40000004100 */
[----:B------:R-:W-:Y:S02]  /*ff50*/  HADD2.F32 R47, -RZ, R63.H0_H0 ;  /* 0x2000003fff2f7230 */ /* 0x000fe40000004100 */
[--C-:B-1----:R-:W-:Y:S02]  /*ff60*/  HADD2.F32 R61, -RZ, R65.reuse.H0_H0 ;  /* 0x20000041ff3d7230 */ /* 0x102fe40000004100 */
[----:B------:R-:W-:Y:S02]  /*ff70*/  HADD2.F32 R90, -RZ, R65.H1_H1 ;  /* 0x30000041ff5a7230 */ /* 0x000fe40000004100 */
[--C-:B------:R-:W-:Y:S02]  /*ff80*/  HADD2.F32 R99, -RZ, R67.reuse.H0_H0 ;  /* 0x20000043ff637230 */ /* 0x100fe40000004100 */
[----:B------:R-:W-:Y:S01]  /*ff90*/  FMUL.FTZ R65, R61, R101 ;  /* 0x000000653d417220 */ /* 0x000fe20000410000 */
[----:B------:R-:W-:-:S02]  /*ffa0*/  HADD2.F32 R93, -RZ, R67.H1_H1 ;  /* 0x30000043ff5d7230 */ /* 0x000fc40000004100 */
[-C--:B------:R-:W-:Y:S01]  /*ffb0*/  FMUL.FTZ R105, R61, R100.reuse ;  /* 0x000000643d697220 */ /* 0x080fe20000410000 */
[----:B------:R-:W-:Y:S02]  /*ffc0*/  HADD2.F32 R67, -RZ, R102.H0_H0 ;  /* 0x20000066ff437230 */ /* 0x000fe40000004100 */
[----:B------:R-:W-:Y:S01]  /*ffd0*/  FFMA.FTZ R61, R94, R100, -R65 ;  /* 0x000000645e3d7223 */ /* 0x000fe20000010841 */
[----:B------:R-:W-:Y:S02]  /*ffe0*/  HADD2.F32 R97, -RZ, R64.H0_H0 ;  /* 0x20000040ff617230 */ /* 0x000fe40000004100 */
[----:B------:R-:W-:Y:S01]  /*fff0*/  FMUL.FTZ R107, R90, R103 ;  /* 0x000000675a6b7220 */ /* 0x000fe20000410000 */
[--C-:B------:R-:W-:Y:S02]  /*10000*/  HADD2.F32 R102, -RZ, R89.reuse.H1_H1 ;  /* 0x30000059ff667230 */ /* 0x100fe40000004100 */
[----:B------:R-:W-:Y:S01]  /*10010*/  FFMA.FTZ R65, R94, R101, R105 ;  /* 0x000000655e417223 */ /* 0x000fe20000010069 */
[----:B------:R-:W-:-:S02]  /*10020*/  HADD2.F32 R100, -RZ, R89.H0_H0 ;  /* 0x20000059ff647230 */ /* 0x000fc40000004100 */
[-C--:B------:R-:W-:Y:S01]  /*10030*/  FMUL.FTZ R101, R90, R67.reuse ;  /* 0x000000435a657220 */ /* 0x080fe20000410000 */
[----:B------:R-:W-:Y:S02]  /*10040*/  HADD2.F32 R98, -RZ, R66.H0_H0 ;  /* 0x20000042ff627230 */ /* 0x000fe40000004100 */
[C---:B------:R-:W-:Y:S01]  /*10050*/  FMUL.FTZ R104, R97.reuse, R102 ;  /* 0x0000006661687220 */ /* 0x040fe20000410000 */
[--C-:B------:R-:W-:Y:S02]  /*10060*/  HADD2.F32 R89, -RZ, R88.reuse.H1_H1 ;  /* 0x30000058ff597230 */ /* 0x100fe40000004100 */
[-C--:B------:R-:W-:Y:S01]  /*10070*/  FMUL.FTZ R97, R97, R100.reuse ;  /* 0x0000006461617220 */ /* 0x080fe20000410000 */
[C---:B------:R-:W-:Y:S01]  /*10080*/  FFMA.FTZ R90, R96.reuse, R67, -R107 ;  /* 0x00000043605a7223 */ /* 0x040fe2000001086b */
[C---:B------:R-:W-:Y:S01]  /*10090*/  FFMA.FTZ R67, R95.reuse, R100, -R104 ;  /* 0x000000645f437223 */ /* 0x040fe20000010868 */
[----:B------:R-:W-:Y:S02]  /*100a0*/  HADD2.F32 R88, -RZ, R88.H0_H0 ;  /* 0x20000058ff587230 */ /* 0x000fe40000004100 */
[----:B------:R-:W-:Y:S01]  /*100b0*/  FFMA.FTZ R97, R95, R102, R97 ;  /* 0x000000665f617223 */ /* 0x000fe20000010061 */
[----:B------:R-:W-:Y:S01]  /*100c0*/  FFMA.FTZ R94, R96, R103, R101 ;  /* 0x00000067605e7223 */ /* 0x000fe20000010065 */
[----:B------:R-:W-:Y:S01]  /*100d0*/  FMUL.FTZ R102, R98, R89 ;  /* 0x0000005962667220 */ /* 0x000fe20000410000 */
[----:B------:R-:W-:-:S02]  /*100e0*/  HADD2.F32 R100, -RZ, R87.H1_H1 ;  /* 0x30000057ff647230 */ /* 0x000fc40000004100 */
[-C--:B------:R-:W-:Y:S01]  /*100f0*/  FMUL.FTZ R98, R98, R88.reuse ;  /* 0x0000005862627220 */ /* 0x080fe20000410000 */
[----:B------:R-:W-:Y:S02]  /*10100*/  HADD2.F32 R96, -RZ, R87.H0_H0 ;  /* 0x20000057ff607230 */ /* 0x000fe40000004100 */
[----:B------:R-:W-:Y:S01]  /*10110*/  FFMA.FTZ R102, R45, R88, -R102 ;  /* 0x000000582d667223 */ /* 0x000fe20000010866 */
[----:B------:R-:W-:Y:S02]  /*10120*/  HADD2.F32 R88, -RZ, R46.H0_H0 ;  /* 0x2000002eff587230 */ /* 0x000fe40000004100 */
[C---:B------:R-:W-:Y:S01]  /*10130*/  FMUL.FTZ R104, R99.reuse, R100 ;  /* 0x0000006463687220 */ /* 0x040fe20000410000 */
[----:B------:R-:W-:Y:S02]  /*10140*/  HADD2.F32 R46, -RZ, R35.H0_H0 ;  /* 0x20000023ff2e7230 */ /* 0x000fe40000004100 */
[----:B------:R-:W-:Y:S01]  /*10150*/  FMUL.FTZ R99, R99, R96 ;  /* 0x0000006063637220 */ /* 0x000fe20000410000 */
[----:B------:R-:W-:-:S02]  /*10160*/  HADD2.F32 R63, -RZ, R63.H1_H1 ;  /* 0x3000003fff3f7230 */ /* 0x000fc40000004100 */
[----:B------:R-:W-:Y:S01]  /*10170*/  FFMA.FTZ R98, R45, R89, R98 ;  /* 0x000000592d627223 */ /* 0x000fe20000010062 */
[C---:B------:R-:W-:Y:S01]  /*10180*/  FFMA.FTZ R104, R47.reuse, R96, -R104 ;  /* 0x000000602f687223 */ /* 0x040fe20000010868 */
[----:B------:R-:W-:Y:S01]  /*10190*/  FFMA.FTZ R99, R47, R100, R99 ;  /* 0x000000642f637223 */ /* 0x000fe20000010063 */
[----:B------:R-:W-:Y:S02]  /*101a0*/  HADD2.F32 R64, -RZ, R64.H1_H1 ;  /* 0x30000040ff407230 */ /* 0x000fe40000004100 */
[C---:B------:R-:W-:Y:S01]  /*101b0*/  FMUL.FTZ R106, R93.reuse, R88 ;  /* 0x000000585d6a7220 */ /* 0x040fe20000410000 */
[----:B------:R-:W-:Y:S02]  /*101c0*/  HADD2.F32 R66, -RZ, R66.H1_H1 ;  /* 0x30000042ff427230 */ /* 0x000fe40000004100 */
[-C--:B------:R-:W-:Y:S01]  /*101d0*/  FMUL.FTZ R96, R93, R46.reuse ;  /* 0x0000002e5d607220 */ /* 0x080fe20000410000 */
[----:B------:R-:W-:Y:S02]  /*101e0*/  HADD2.F32 R45, -RZ, R44.H0_H0 ;  /* 0x2000002cff2d7230 */ /* 0x000fe40000004100 */
[----:B------:R-:W-:Y:S01]  /*101f0*/  FFMA.FTZ R89, R63, R46, -R106 ;  /* 0x0000002e3f597223 */ /* 0x000fe2000001086a */
[----:B------:R-:W-:-:S02]  /*10200*/  HADD2.F32 R47, -RZ, R34.H0_H0 ;  /* 0x20000022ff2f7230 */ /* 0x000fc40000004100 */
[----:B------:R-:W-:Y:S01]  /*10210*/  FFMA.FTZ R96, R63, R88, R96 ;  /* 0x000000583f607223 */ /* 0x000fe20000010060 */
[----:B------:R-:W-:Y:S02]  /*10220*/  HADD2.F32 R35, -RZ, R32.H0_H0 ;  /* 0x20000020ff237230 */ /* 0x000fe40000004100 */
[----:B------:R-:W-:Y:S01]  /*10230*/  FMUL.FTZ R63, R64, R45 ;  /* 0x0000002d403f7220 */ /* 0x000fe20000410000 */
[----:B------:R-:W-:Y:S02]  /*10240*/  HADD2.F32 R60, -RZ, R60.H1_H1 ;  /* 0x3000003cff3c7230 */ /* 0x000fe40000004100 */
[----:B------:R-:W-:Y:S01]  /*10250*/  FMUL.FTZ R87, R66, R47 ;  /* 0x0000002f42577220 */ /* 0x000fe20000410000 */
[----:B------:R-:W-:Y:S02]  /*10260*/  HADD2.F32 R62, -RZ, R62.H1_H1 ;  /* 0x3000003eff3e7230 */ /* 0x000fe40000004100 */
[----:B------:R-:W-:Y:S01]  /*10270*/  FMUL.FTZ R64, R64, R35 ;  /* 0x0000002340407220 */ /* 0x000fe20000410000 */
[----:B------:R-:W-:Y:S01]  /*10280*/  FMUL.FTZ R66, R66, R33 ;  /* 0x0000002142427220 */ /* 0x000fe20000410000 */
[----:B------:R-:W-:Y:S01]  /*10290*/  FFMA.FTZ R32, R60, R35, -R63 ;  /* 0x000000233c207223 */ /* 0x000fe2000001083f */
[----:B------:R-:W-:Y:S01]  /*102a0*/  F2FP.F16.F32.PACK_AB R35, R89, R104 ;  /* 0x000000685923723e */ /* 0x000fe200000000ff */
[----:B------:R-:W-:Y:S01]  /*102b0*/  FFMA.FTZ R87, R62, R33, -R87 ;  /* 0x000000213e577223 */ /* 0x000fe20000010857 */
[----:B------:R-:W-:Y:S01]  /*102c0*/  FFMA.FTZ R44, R60, R45, R64 ;  /* 0x0000002d3c2c7223 */ /* 0x000fe20000010040 */
[----:B------:R-:W-:Y:S01]  /*102d0*/  FFMA.FTZ R63, R62, R47, R66 ;  /* 0x0000002f3e3f7223 */ /* 0x000fe20000010042 */
        /* <DEDUP_REMOVED lines=9> */
.L_x_1751:
[----:B------:R-:W-:Y:S05]  /*10370*/  BSYNC B2 ;  /* 0x0000000000027941 */ /* 0x000fea0003800000 */
.L_x_1750:
[----:B------:R-:W-:Y:S04]  /*10380*/  BSSY B2, `(.L_x_1752) ;  /* 0x0000060000027945 */ /* 0x000fe80003800000 */
[----:B------:R-:W-:Y:S05]  /*10390*/  @P1 BRA `(.L_x_1753) ;  /* 0x0000000400781947 */ /* 0x000fea0003800000 */
[----:B0-----:R-:W-:Y:S01]  /*103a0*/  LEA.HI R32, R86, R170, RZ, 0x1d ;  /* 0x000000aa56207211 */ /* 0x001fe200078fe8ff */
[----:B------:R-:W-:Y:S01]  /*103b0*/  HADD2.F32 R66, -RZ, R84.H1_H1 ;  /* 0x30000054ff427230 */ /* 0x000fe20000004100 */
[----:B------:R-:W-:Y:S01]  /*103c0*/  SHF.R.U32.HI R67, RZ, 0x10, R29 ;  /* 0x00000010ff437819 */ /* 0x000fe2000001161d */
[--C-:B------:R-:W-:Y:S01]  /*103d0*/  HADD2.F32 R88, -RZ, R82.reuse.H1_H1 ;  /* 0x30000052ff587230 */ /* 0x100fe20000004100 */
[----:B------:R-:W-:Y:S01]  /*103e0*/  SHF.R.S32.HI R35, RZ, 0x1f, R32 ;  /* 0x0000001fff237819 */ /* 0x000fe20000011420 */
[----:B------:R-:W-:Y:S01]  /*103f0*/  HADD2.F32 R82, -RZ, R82.H0_H0 ;  /* 0x20000052ff527230 */ /* 0x000fe20000004100 */
[----:B------:R-:W-:Y:S01]  /*10400*/  SHF.L.U32 R33, R32, 0x3, RZ ;  /* 0x0000000320217819 */ /* 0x000fe200000006ff */
[----:B------:R-:W-:Y:S01]  /*10410*/  HADD2.F32 R84, -RZ, R84.H0_H0 ;  /* 0x20000054ff547230 */ /* 0x000fe20000004100 */
[----:B------:R-:W-:Y:S02]  /*10420*/  LEA.HI R35, R35, R32, RZ, 0x3 ;  /* 0x0000002023237211 */ /* 0x000fe400078f18ff */
[----:B------:R-:W-:-:S02]  /*10430*/  LOP3.LUT R32, R184, 0x38, R33, 0xf8, !PT ;  /* 0x00000038b8207812 */ /* 0x000fc400078ef821 */
[--C-:B------:R-:W-:Y:S01]  /*10440*/  SHF.R.U32.HI R65, RZ, 0x10, R41.reuse ;  /* 0x00000010ff417819 */ /* 0x100fe20000011629 */
[----:B------:R-:W-:Y:S01]  /*10450*/  IMAD.SHL.U32 R35, R35, 0x400, RZ ;  /* 0x0000040023237824 */ /* 0x000fe200078e00ff */
[----:B------:R-:W-:Y:S02]  /*10460*/  LOP3.LUT R44, R32, R185, RZ, 0x3c, !PT ;  /* 0x000000b9202c7212 */ /* 0x000fe400078e3cff */
[----:B------:R-:W-:Y:S01]  /*10470*/  SHF.R.U64 R40, R40, 0x10, R41 ;  /* 0x0000001028287819 */ /* 0x000fe20000001229 */
[----:B------:R-:W-:Y:S01]  /*10480*/  HADD2.F32 R65, -RZ, R65.H0_H0 ;  /* 0x20000041ff417230 */ /* 0x000fe20000004100 */
[----:B------:R-:W-:Y:S02]  /*10490*/  LOP3.LUT R45, R35, 0x7fffe000, RZ, 0xc0, !PT ;  /* 0x7fffe000232d7812 */ /* 0x000fe400078ec0ff */
[----:B------:R-:W0:Y:S01]  /*104a0*/  LDS.128 R32, [R217] ;  /* 0x00000000d9207984 */ /* 0x000e220000000c00 */
[----:B------:R-:W-:Y:S02]  /*104b0*/  SHF.R.U64 R28, R28, 0x10, R29 ;  /* 0x000000101c1c7819 */ /* 0x000fe4000000121d */
[----:B------:R-:W-:-:S02]  /*104c0*/  IADD3 R45, R44, R45, R186 ;  /* 0x0000002d2c2d7210 */ /* 0x000fc40007ffe0ba */
[--C-:B------:R-:W-:Y:S02]  /*104d0*/  SHF.R.U64 R29, R30, 0x10, R31.reuse ;  /* 0x000000101e1d7819 */ /* 0x100fe4000000121f */
[----:B------:R-:W-:Y:S01]  /*104e0*/  SHF.R.U32.HI R89, RZ, 0x10, R31 ;  /* 0x00000010ff597819 */ /* 0x000fe2000001161f */
[----:B------:R-:W-:Y:S01]  /*104f0*/  IMAD R60, R45, 0x2, R18 ;  /* 0x000000022d3c7824 */ /* 0x000fe200078e0212 */
[--C-:B------:R-:W-:Y:S01]  /*10500*/  SHF.R.U32.HI R87, RZ, 0x10, R43.reuse ;  /* 0x00000010ff577819 */ /* 0x100fe2000001162b */
[----:B------:R-:W-:Y:S01]  /*10510*/  HADD2.F32 R29, -RZ, R29.H0_H0 ;  /* 0x2000001dff1d7230 */ /* 0x000fe20000004100 */
[----:B------:R-:W-:Y:S02]  /*10520*/  SHF.R.U64 R30, R42, 0x10, R43 ;  /* 0x000000102a1e7819 */ /* 0x000fe4000000122b */
[----:B------:R-:W1:Y:S01]  /*10530*/  LDS.128 R44, [R60+0xc400] ;  /* 0x00c400003c2c7984 */ /* 0x000e620000000c00 */
[--C-:B0-----:R-:W-:Y:S02]  /*10540*/  HADD2.F32 R41, -RZ, R33.reuse.H0_H0 ;  /* 0x20000021ff297230 */ /* 0x101fe40000004100 */
[----:B------:R-:W-:-:S02]  /*10550*/  HADD2.F32 R33, -RZ, R33.H1_H1 ;  /* 0x30000021ff217230 */ /* 0x000fc40000004100 */
[----:B------:R-:W-:Y:S02]  /*10560*/  HADD2.F32 R31, -RZ, R32.H0_H0 ;  /* 0x20000020ff1f7230 */ /* 0x000fe40000004100 */
[----:B------:R-:W-:Y:S02]  /*10570*/  HADD2.F32 R42, -RZ, R34.H0_H0 ;  /* 0x20000022ff2a7230 */ /* 0x000fe40000004100 */
[--C-:B------:R-:W-:Y:S02]  /*10580*/  HADD2.F32 R43, -RZ, R35.reuse.H0_H0 ;  /* 0x20000023ff2b7230 */ /* 0x100fe40000004100 */
[----:B------:R-:W-:Y:S02]  /*10590*/  HADD2.F32 R35, -RZ, R35.H1_H1 ;  /* 0x30000023ff237230 */ /* 0x000fe40000004100 */
[----:B------:R-:W-:Y:S02]  /*105a0*/  HADD2.F32 R32, -RZ, R32.H1_H1 ;  /* 0x30000020ff207230 */ /* 0x000fe40000004100 */
[----:B-1----:R-:W-:-:S02]  /*105b0*/  HADD2.F32 R61, -RZ, R45.H0_H0 ;  /* 0x2000002dff3d7230 */ /* 0x002fc40000004100 */
[----:B------:R-:W-:Y:S02]  /*105c0*/  HADD2.F32 R62, -RZ, R45.H1_H1 ;  /* 0x3000002dff3e7230 */ /* 0x000fe40000004100 */
[----:B------:R-:W-:Y:S02]  /*105d0*/  HADD2.F32 R45, -RZ, R44.H0_H0 ;  /* 0x2000002cff2d7230 */ /* 0x000fe40000004100 */
[C---:B------:R-:W-:Y:S01]  /*105e0*/  FMUL.FTZ R90, R61.reuse, R88 ;  /* 0x000000583d5a7220 */ /* 0x040fe20000410000 */
[-C--:B------:R-:W-:Y:S01]  /*105f0*/  FMUL.FTZ R92, R61, R66.reuse ;  /* 0x000000423d5c7220 */ /* 0x080fe20000410000 */
[----:B------:R-:W-:Y:S02]  /*10600*/  HADD2.F32 R61, -RZ, R67.H0_H0 ;  /* 0x20000043ff3d7230 */ /* 0x000fe40000004100 */
[C---:B------:R-:W-:Y:S01]  /*10610*/  FFMA.FTZ R90, R41.reuse, R66, -R90 ;  /* 0x00000042295a7223 */ /* 0x040fe2000001085a */
[----:B------:R-:W-:Y:S01]  /*10620*/  FFMA.FTZ R92, R41, R88, R92 ;  /* 0x00000058295c7223 */ /* 0x000fe2000001005c */
[C---:B------:R-:W-:Y:S01]  /*10630*/  FMUL.FTZ R66, R62.reuse, R65 ;  /* 0x000000413e427220 */ /* 0x040fe20000410000 */
[----:B------:R-:W-:Y:S01]  /*10640*/  FMUL.FTZ R88, R62, R61 ;  /* 0x0000003d3e587220 */ /* 0x000fe20000410000 */
[----:B------:R-:W-:Y:S01]  /*10650*/  FMUL.FTZ R62, R45, R82 ;  /* 0x000000522d3e7220 */ /* 0x000fe20000410000 */
[----:B------:R-:W-:-:S02]  /*10660*/  HADD2.F32 R63, -RZ, R46.H0_H0 ;  /* 0x2000002eff3f7230 */ /* 0x000fc40000004100 */
[C---:B------:R-:W-:Y:S01]  /*10670*/  FFMA.FTZ R61, R33.reuse, R61, -R66 ;  /* 0x0000003d213d7223 */ /* 0x040fe20000010842 */
[----:B------:R-:W-:Y:S01]  /*10680*/  FFMA.FTZ R65, R33, R65, R88 ;  /* 0x0000004121417223 */ /* 0x000fe20000010058 */
[----:B------:R-:W-:Y:S02]  /*10690*/  HADD2.F32 R41, -RZ, R83.H0_H0 ;  /* 0x20000053ff297230 */ /* 0x000fe40000004100 */
[-C--:B------:R-:W-:Y:S01]  /*106a0*/  FMUL.FTZ R45, R45, R84.reuse ;  /* 0x000000542d2d7220 */ /* 0x080fe20000410000 */
[----:B------:R-:W-:Y:S02]  /*106b0*/  HADD2.F32 R33, -RZ, R85.H0_H0 ;  /* 0x20000055ff217230 */ /* 0x000fe40000004100 */
[C---:B------:R-:W-:Y:S01]  /*106c0*/  FFMA.FTZ R84, R31.reuse, R84, -R62 ;  /* 0x000000541f547223 */ /* 0x040fe2000001083e */
[----:B------:R-:W-:Y:S02]  /*106d0*/  HADD2.F32 R64, -RZ, R47.H0_H0 ;  /* 0x2000002fff407230 */ /* 0x000fe40000004100 */
[----:B------:R-:W-:Y:S01]  /*106e0*/  FFMA.FTZ R45, R31, R82, R45 ;  /* 0x000000521f2d7223 */ /* 0x000fe2000001002d */
[----:B------:R-:W-:-:S02]  /*106f0*/  HADD2.F32 R83, -RZ, R83.H1_H1 ;  /* 0x30000053ff537230 */ /* 0x000fc40000004100 */
[C---:B------:R-:W-:Y:S01]  /*10700*/  FMUL.FTZ R31, R63.reuse, R41 ;  /* 0x000000293f1f7220 */ /* 0x040fe20000410000 */
[----:B------:R-:W-:Y:S02]  /*10710*/  HADD2.F32 R85, -RZ, R85.H1_H1 ;  /* 0x30000055ff557230 */ /* 0x000fe40000004100 */
[----:B------:R-:W-:Y:S01]  /*10720*/  FMUL.FTZ R67, R63, R33 ;  /* 0x000000213f437220 */ /* 0x000fe20000410000 */
[----:B------:R-:W-:Y:S02]  /*10730*/  HADD2.F32 R47, -RZ, R47.H1_H1 ;  /* 0x3000002fff2f7230 */ /* 0x000fe40000004100 */
[----:B------:R-:W-:Y:S01]  /*10740*/  FMUL.FTZ R82, R64, R83 ;  /* 0x0000005340527220 */ /* 0x000fe20000410000 */
[----:B------:R-:W-:Y:S02]  /*10750*/  HADD2.F32 R66, -RZ, R87.H0_H0 ;  /* 0x20000057ff427230 */ /* 0x000fe40000004100 */
[----:B------:R-:W-:Y:S01]  /*10760*/  FFMA.FTZ R63, R42, R33, -R31 ;  /* 0x000000212a3f7223 */ /* 0x000fe2000001081f */
[----:B------:R-:W-:-:S02]  /*10770*/  HADD2.F32 R62, -RZ, R89.H0_H0 ;  /* 0x20000059ff3e7230 */ /* 0x000fc40000004100 */
[----:B------:R-:W-:Y:S01]  /*10780*/  FMUL.FTZ R64, R64, R85 ;  /* 0x0000005540407220 */ /* 0x000fe20000410000 */
[----:B------:R-:W-:Y:S01]  /*10790*/  FFMA.FTZ R67, R42, R41, R67 ;  /* 0x000000292a437223 */ /* 0x000fe20000010043 */
[----:B------:R-:W-:Y:S02]  /*107a0*/  HADD2.F32 R44, -RZ, R44.H1_H1 ;  /* 0x3000002cff2c7230 */ /* 0x000fe40000004100 */
[C---:B------:R-:W-:Y:S01]  /*107b0*/  FMUL.FTZ R42, R47.reuse, R66 ;  /* 0x000000422f2a7220 */ /* 0x040fe20000410000 */
[----:B------:R-:W-:Y:S02]  /*107c0*/  HADD2.F32 R46, -RZ, R46.H1_H1 ;  /* 0x3000002eff2e7230 */ /* 0x000fe40000004100 */
[----:B------:R-:W-:Y:S01]  /*107d0*/  FMUL.FTZ R88, R47, R62 ;  /* 0x0000003e2f587220 */ /* 0x000fe20000410000 */
[----:B------:R-:W-:Y:S02]  /*107e0*/  HADD2.F32 R33, -RZ, R40.H0_H0 ;  /* 0x20000028ff217230 */ /* 0x000fe40000004100 */
[----:B------:R-:W-:Y:S01]  /*107f0*/  FFMA.FTZ R82, R43, R85, -R82 ;  /* 0x000000552b527223 */ /* 0x000fe20000010852 */
[----:B------:R-:W-:-:S02]  /*10800*/  HADD2.F32 R41, -RZ, R30.H0_H0 ;  /* 0x2000001eff297230 */ /* 0x000fc40000004100 */
[----:B------:R-:W-:Y:S01]  /*10810*/  FFMA.FTZ R64, R43, R83, R64 ;  /* 0x000000532b407223 */ /* 0x000fe20000010040 */
[----:B------:R-:W-:Y:S02]  /*10820*/  HADD2.F32 R31, -RZ, R28.H0_H0 ;  /* 0x2000001cff1f7230 */ /* 0x000fe40000004100 */
[C---:B------:R-:W-:Y:S01]  /*10830*/  FFMA.FTZ R83, R35.reuse, R62, -R42 ;  /* 0x0000003e23537223 */ /* 0x040fe2000001082a */
[----:B------:R-:W-:Y:S02]  /*10840*/  HADD2.F32 R34, -RZ, R34.H1_H1 ;  /* 0x30000022ff227230 */ /* 0x000fe40000004100 */
[----:B------:R-:W-:Y:S01]  /*10850*/  FFMA.FTZ R85, R35, R66, R88 ;  /* 0x0000004223557223 */ /* 0x000fe20000010058 */
[----:B------:R-:W-:Y:S01]  /*10860*/  FMUL.FTZ R35, R44, R33 ;  /* 0x000000212c237220 */ /* 0x000fe20000410000 */
[----:B------:R-:W-:Y:S01]  /*10870*/  FMUL.FTZ R47, R46, R41 ;  /* 0x000000292e2f7220 */ /* 0x000fe20000410000 */
[----:B------:R-:W-:Y:S01]  /*10880*/  FMUL.FTZ R44, R44, R31 ;  /* 0x0000001f2c2c7220 */ /* 0x000fe20000410000 */
[----:B------:R-:W-:Y:S01]  /*10890*/  FMUL.FTZ R46, R46, R29 ;  /* 0x0000001d2e2e7220 */ /* 0x000fe20000410000 */
[----:B------:R-:W-:Y:S01]  /*108a0*/  FFMA.FTZ R43, R32, R31, -R35 ;  /* 0x0000001f202b7223 */ /* 0x000fe20000010823 */
[----:B------:R-:W-:Y:S01]  /*108b0*/  FFMA.FTZ R30, R34, R29, -R47 ;  /* 0x0000001d221e7223 */ /* 0x000fe2000001082f */
[----:B------:R-:W-:Y:S01]  /*108c0*/  FFMA.FTZ R32, R32, R33, R44 ;  /* 0x0000002120207223 */ /* 0x000fe2000001002c */
        /* <DEDUP_REMOVED lines=8> */
[----:B------:R-:W-:-:S02]  /*10950*/  F2FP.F16.F32.PACK_AB R32, R32, R45 ;  /* 0x0000002d2020723e */ /* 0x000fc400000000ff */
[----:B------:R-:W-:-:S05]  /*10960*/  F2FP.F16.F32.PACK_AB R34, R34, R67 ;  /* 0x000000432222723e */ /* 0x000fca00000000ff */
[----:B------:R1:W-:Y:S02]  /*10970*/  STS.128 [R60+0xc400], R32 ;  /* 0x00c400203c007388 */ /* 0x0003e40000000c00 */
.L_x_1753:
[----:B------:R-:W-:Y:S05]  /*10980*/  BSYNC B2 ;  /* 0x0000000000027941 */ /* 0x000fea0003800000 */
.L_x_1752:
[----:B------:R-:W-:Y:S05]  /*10990*/  @P2 BRA `(.L_x_1749) ;  /* 0x0000000400782947 */ /* 0x000fea0003800000 */
[----:B------:R-:W-:Y:S01]  /*109a0*/  LEA.HI R86, R86, R171, RZ, 0x1d ;  /* 0x000000ab56567211 */ /* 0x000fe200078fe8ff */
[----:B------:R-:W-:Y:S01]  /*109b0*/  HADD2.F32 R41, -RZ, R76.H1_H1 ;  /* 0x3000004cff297230 */ /* 0x000fe20000004100 */
[--C-:B0-----:R-:W-:Y:S01]  /*109c0*/  SHF.R.U32.HI R44, RZ, 0x10, R37.reuse ;  /* 0x00000010ff2c7819 */ /* 0x101fe20000011625 */
[--C-:B------:R-:W-:Y:S01]  /*109d0*/  HADD2.F32 R42, -RZ, R75.reuse.H0_H0 ;  /* 0x2000004bff2a7230 */ /* 0x100fe20000004100 */
[----:B-1----:R-:W-:Y:S01]  /*109e0*/  SHF.R.S32.HI R31, RZ, 0x1f, R86 ;  /* 0x0000001fff1f7819 */ /* 0x002fe20000011456 */
[----:B------:R-:W-:Y:S01]  /*109f0*/  IMAD.SHL.U32 R29, R86, 0x8, RZ ;  /* 0x00000008561d7824 */ /* 0x000fe200078e00ff */
[----:B------:R-:W-:Y:S01]  /*10a00*/  SHF.R.U64 R61, R36, 0x10, R37 ;  /* 0x00000010243d7819 */ /* 0x000fe20000001225 */
[----:B------:R-:W-:Y:S01]  /*10a10*/  HADD2.F32 R44, -RZ, R44.H0_H0 ;  /* 0x2000002cff2c7230 */ /* 0x000fe20000004100 */
[----:B------:R-:W-:Y:S01]  /*10a20*/  LEA.HI R31, R31, R86, RZ, 0x3 ;  /* 0x000000561f1f7211 */ /* 0x000fe200078f18ff */
[----:B------:R-:W-:Y:S01]  /*10a30*/  HADD2.F32 R75, -RZ, R75.H1_H1 ;  /* 0x3000004bff4b7230 */ /* 0x000fe20000004100 */
[----:B------:R-:W-:Y:S01]  /*10a40*/  LOP3.LUT R28, R184, 0x38, R29, 0xf8, !PT ;  /* 0x00000038b81c7812 */ /* 0x000fe200078ef81d */
[----:B------:R-:W-:Y:S01]  /*10a50*/  HADD2.F32 R76, -RZ, R76.H0_H0 ;  /* 0x2000004cff4c7230 */ /* 0x000fe20000004100 */
[----:B------:R-:W-:-:S02]  /*10a60*/  SHF.L.U32 R31, R31, 0xa, RZ ;  /* 0x0000000a1f1f7819 */ /* 0x000fc400000006ff */
[----:B------:R-:W-:Y:S02]  /*10a70*/  LOP3.LUT R32, R28, R185, RZ, 0x3c, !PT ;  /* 0x000000b91c207212 */ /* 0x000fe400078e3cff */
[----:B------:R-:W-:Y:S02]  /*10a80*/  LOP3.LUT R33, R31, 0x7fffe000, RZ, 0xc0, !PT ;  /* 0x7fffe0001f217812 */ /* 0x000fe400078ec0ff */
[----:B------:R-:W0:Y:S01]  /*10a90*/  LDS.128 R28, [R215] ;  /* 0x00000000d71c7984 */ /* 0x000e220000000c00 */
[--C-:B------:R-:W-:Y:S02]  /*10aa0*/  SHF.R.U32.HI R43, RZ, 0x10, R25.reuse ;  /* 0x00000010ff2b7819 */ /* 0x100fe40000011619 */
[----:B------:R-:W-:Y:S02]  /*10ab0*/  IADD3 R33, R32, R33, R186 ;  /* 0x0000002120217210 */ /* 0x000fe40007ffe0ba */
[----:B------:R-:W-:Y:S02]  /*10ac0*/  SHF.R.U64 R65, R24, 0x10, R25 ;  /* 0x0000001018417819 */ /* 0x000fe40000001219 */
[--C-:B------:R-:W-:Y:S01]  /*10ad0*/  SHF.R.U64 R47, R38, 0x10, R39.reuse ;  /* 0x00000010262f7819 */ /* 0x100fe20000001227 */
[----:B------:R-:W-:Y:S01]  /*10ae0*/  IMAD R40, R33, 0x2, R18 ;  /* 0x0000000221287824 */ /* 0x000fe200078e0212 */
[----:B------:R-:W-:-:S02]  /*10af0*/  SHF.R.U32.HI R45, RZ, 0x10, R39 ;  /* 0x00000010ff2d7819 */ /* 0x000fc40000011627 */
[--C-:B------:R-:W-:Y:S02]  /*10b00*/  SHF.R.U32.HI R63, RZ, 0x10, R27.reuse ;  /* 0x00000010ff3f7819 */ /* 0x100fe4000001161b */
[----:B------:R-:W1:Y:S01]  /*10b10*/  LDS.128 R32, [R40+0xc400] ;  /* 0x00c4000028207984 */ /* 0x000e620000000c00 */
[----:B------:R-:W-:Y:S01]  /*10b20*/  SHF.R.U64 R64, R26, 0x10, R27 ;  /* 0x000000101a407819 */ /* 0x000fe2000000121b */
[--C-:B0-----:R-:W-:Y:S02]  /*10b30*/  HADD2.F32 R25, -RZ, R29.reuse.H0_H0 ;  /* 0x2000001dff197230 */ /* 0x101fe40000004100 */
[----:B------:R-:W-:Y:S02]  /*10b40*/  HADD2.F32 R29, -RZ, R29.H1_H1 ;  /* 0x3000001dff1d7230 */ /* 0x000fe40000004100 */
[----:B------:R-:W-:Y:S02]  /*10b50*/  HADD2.F32 R24, -RZ, R28.H0_H0 ;  /* 0x2000001cff187230 */ /* 0x000fe40000004100 */
[----:B------:R-:W-:-:S02]  /*10b60*/  HADD2.F32 R26, -RZ, R30.H0_H0 ;  /* 0x2000001eff1a7230 */ /* 0x000fc40000004100 */
[--C-:B------:R-:W-:Y:S02]  /*10b70*/  HADD2.F32 R27, -RZ, R31.reuse.H0_H0 ;  /* 0x2000001fff1b7230 */ /* 0x100fe40000004100 */
[----:B------:R-:W-:Y:S02]  /*10b80*/  HADD2.F32 R31, -RZ, R31.H1_H1 ;  /* 0x3000001fff1f7230 */ /* 0x000fe40000004100 */
[----:B------:R-:W-:Y:S02]  /*10b90*/  HADD2.F32 R28, -RZ, R28.H1_H1 ;  /* 0x3000001cff1c7230 */ /* 0x000fe40000004100 */
[--C-:B-1----:R-:W-:Y:S02]  /*10ba0*/  HADD2.F32 R36, -RZ, R33.reuse.H0_H0 ;  /* 0x20000021ff247230 */ /* 0x102fe40000004100 */
[----:B------:R-:W-:Y:S02]  /*10bb0*/  HADD2.F32 R37, -RZ, R33.H1_H1 ;  /* 0x30000021ff257230 */ /* 0x000fe40000004100 */
[----:B------:R-:W-:-:S02]  /*10bc0*/  HADD2.F32 R33, -RZ, R32.H0_H0 ;  /* 0x20000020ff217230 */ /* 0x000fc40000004100 */
[C---:B------:R-:W-:Y:S01]  /*10bd0*/  FMUL.FTZ R46, R36.reuse, R42 ;  /* 0x0000002a242e7220 */ /* 0x040fe20000410000 */
[-C--:B------:R-:W-:Y:S01]  /*10be0*/  FMUL.FTZ R60, R36, R41.reuse ;  /* 0x00000029243c7220 */ /* 0x080fe20000410000 */
[----:B------:R-:W-:Y:S02]  /*10bf0*/  HADD2.F32 R36, -RZ, R43.H0_H0 ;  /* 0x2000002bff247230 */ /* 0x000fe40000004100 */
[----:B------:R-:W-:Y:S01]  /*10c00*/  FMUL.FTZ R62, R37, R44 ;  /* 0x0000002c253e7220 */ /* 0x000fe20000410000 */
[C---:B------:R-:W-:Y:S01]  /*10c10*/  FFMA.FTZ R46, R25.reuse, R41, -R46 ;  /* 0x00000029192e7223 */ /* 0x040fe2000001082e */
[----:B------:R-:W-:Y:S01]  /*10c20*/  FFMA.FTZ R60, R25, R42, R60 ;  /* 0x0000002a193c7223 */ /* 0x000fe2000001003c */
[----:B------:R-:W-:Y:S01]  /*10c30*/  FMUL.FTZ R25, R33, R75 ;  /* 0x0000004b21197220 */ /* 0x000fe20000410000 */
[-C--:B------:R-:W-:Y:S01]  /*10c40*/  FMUL.FTZ R42, R37, R36.reuse ;  /* 0x00000024252a7220 */ /* 0x080fe20000410000 */
[----:B------:R-:W-:Y:S01]  /*10c50*/  FFMA.FTZ R41, R29, R36, -R62 ;  /* 0x000000241d297223 */ /* 0x000fe2000001083e */
[-C--:B------:R-:W-:Y:S01]  /*10c60*/  FMUL.FTZ R36, R33, R76.reuse ;  /* 0x0000004c21247220 */ /* 0x080fe20000410000 */
[----:B------:R-:W-:Y:S01]  /*10c70*/  FFMA.FTZ R76, R24, R76, -R25 ;  /* 0x0000004c184c7223 */ /* 0x000fe20000010819 */
[----:B------:R-:W-:-:S02]  /*10c80*/  HADD2.F32 R38, -RZ, R34.H0_H0 ;  /* 0x20000022ff267230 */ /* 0x000fc40000004100 */
[----:B------:R-:W-:Y:S01]  /*10c90*/  FFMA.FTZ R43, R29, R44, R42 ;  /* 0x0000002c1d2b7223 */ /* 0x000fe2000001002a */
[--C-:B------:R-:W-:Y:S02]  /*10ca0*/  HADD2.F32 R37, -RZ, R74.reuse.H1_H1 ;  /* 0x3000004aff257230 */ /* 0x100fe40000004100 */
[----:B------:R-:W-:Y:S01]  /*10cb0*/  FFMA.FTZ R75, R24, R75, R36 ;  /* 0x0000004b184b7223 */ /* 0x000fe20000010024 */
[----:B------:R-:W-:Y:S02]  /*10cc0*/  HADD2.F32 R25, -RZ, R77.H0_H0 ;  /* 0x2000004dff197230 */ /* 0x000fe40000004100 */
[----:B------:R-:W-:Y:S02]  /*10cd0*/  HADD2.F32 R39, -RZ, R35.H0_H0 ;  /* 0x20000023ff277230 */ /* 0x000fe40000004100 */
[C---:B------:R-:W-:Y:S01]  /*10ce0*/  FMUL.FTZ R29, R38.reuse, R37 ;  /* 0x00000025261d7220 */ /* 0x040fe20000410000 */
[----:B------:R-:W-:Y:S02]  /*10cf0*/  HADD2.F32 R74, -RZ, R74.H0_H0 ;  /* 0x2000004aff4a7230 */ /* 0x000fe40000004100 */
[----:B------:R-:W-:Y:S01]  /*10d00*/  FMUL.FTZ R33, R38, R25 ;  /* 0x0000001926217220 */ /* 0x000fe20000410000 */
[----:B------:R-:W-:-:S02]  /*10d10*/  HADD2.F32 R24, -RZ, R77.H1_H1 ;  /* 0x3000004dff187230 */ /* 0x000fc40000004100 */
[C---:B------:R-:W-:Y:S01]  /*10d20*/  FFMA.FTZ R42, R26.reuse, R25, -R29 ;  /* 0x000000191a2a7223 */ /* 0x040fe2000001081d */
[----:B------:R-:W-:Y:S02]  /*10d30*/  HADD2.F32 R35, -RZ, R35.H1_H1 ;  /* 0x30000023ff237230 */ /* 0x000fe40000004100 */
[C---:B------:R-:W-:Y:S01]  /*10d40*/  FMUL.FTZ R44, R39.reuse, R74 ;  /* 0x0000004a272c7220 */ /* 0x040fe20000410000 */
[----:B------:R-:W-:Y:S02]  /*10d50*/  HADD2.F32 R38, -RZ, R45.H0_H0 ;  /* 0x2000002dff267230 */ /* 0x000fe40000004100 */
[-C--:B------:R-:W-:Y:S01]  /*10d60*/  FMUL.FTZ R39, R39, R24.reuse ;  /* 0x0000001827277220 */ /* 0x080fe20000410000 */
[----:B------:R-:W-:Y:S02]  /*10d70*/  HADD2.F32 R36, -RZ, R63.H0_H0 ;  /* 0x2000003fff247230 */ /* 0x000fe40000004100 */
[----:B------:R-:W-:Y:S01]  /*10d80*/  FFMA.FTZ R37, R26, R37, R33 ;  /* 0x000000251a257223 */ /* 0x000fe20000010021 */
[----:B------:R-:W-:Y:S01]  /*10d90*/  FFMA.FTZ R44, R27, R24, -R44 ;  /* 0x000000181b2c7223 */ /* 0x000fe2000001082c */
[----:B------:R-:W-:-:S02]  /*10da0*/  HADD2.F32 R32, -RZ, R32.H1_H1 ;  /* 0x30000020ff207230 */ /* 0x000fc40000004100 */
[----:B------:R-:W-:Y:S01]  /*10db0*/  FMUL.FTZ R26, R35, R38 ;  /* 0x00000026231a7220 */ /* 0x000fe20000410000 */
[----:B------:R-:W-:Y:S02]  /*10dc0*/  HADD2.F32 R34, -RZ, R34.H1_H1 ;  /* 0x30000022ff227230 */ /* 0x000fe40000004100 */
[----:B------:R-:W-:Y:S01]  /*10dd0*/  FFMA.FTZ R74, R27, R74, R39 ;  /* 0x0000004a1b4a7223 */ /* 0x000fe20000010027 */
[-C--:B------:R-:W-:Y:S01]  /*10de0*/  FMUL.FTZ R24, R35, R36.reuse ;  /* 0x0000002423187220 */ /* 0x080fe20000410000 */
[----:B------:R-:W-:Y:S02]  /*10df0*/  HADD2.F32 R29, -RZ, R61.H0_H0 ;  /* 0x2000003dff1d7230 */ /* 0x000fe40000004100 */
[C---:B------:R-:W-:Y:S01]  /*10e00*/  FFMA.FTZ R45, R31.reuse, R36, -R26 ;  /* 0x000000241f2d7223 */ /* 0x040fe2000001081a */
[----:B------:R-:W-:Y:S02]  /*10e10*/  HADD2.F32 R33, -RZ, R47.H0_H0 ;  /* 0x2000002fff217230 */ /* 0x000fe40000004100 */
[----:B------:R-:W-:Y:S01]  /*10e20*/  FFMA.FTZ R47, R31, R38, R24 ;  /* 0x000000261f2f7223 */ /* 0x000fe20000010018 */
[----:B------:R-:W-:-:S02]  /*10e30*/  HADD2.F32 R25, -RZ, R65.H0_H0 ;  /* 0x20000041ff197230 */ /* 0x000fc40000004100 */
[----:B------:R-:W-:Y:S01]  /*10e40*/  FMUL.FTZ R31, R32, R29 ;  /* 0x0000001d201f7220 */ /* 0x000fe20000410000 */
[----:B------:R-:W-:Y:S02]  /*10e50*/  HADD2.F32 R27, -RZ, R64.H0_H0 ;  /* 0x20000040ff1b7230 */ /* 0x000fe40000004100 */
[----:B------:R-:W-:Y:S01]  /*10e60*/  FMUL.FTZ R39, R34, R33 ;  /* 0x0000002122277220 */ /* 0x000fe20000410000 */
[----:B------:R-:W-:Y:S02]  /*10e70*/  HADD2.F32 R30, -RZ, R30.H1_H1 ;  /* 0x3000001eff1e7230 */ /* 0x000fe40000004100 */
[-C--:B------:R-:W-:Y:S01]  /*10e80*/  FMUL.FTZ R32, R32, R25.reuse ;  /* 0x0000001920207220 */ /* 0x080fe20000410000 */
[----:B------:R-:W-:Y:S01]  /*10e90*/  FFMA.FTZ R35, R28, R25, -R31 ;  /* 0x000000191c237223 */ /* 0x000fe2000001081f */
[-C--:B------:R-:W-:Y:S01]  /*10ea0*/  FMUL.FTZ R34, R34, R27.reuse ;  /* 0x0000001b22227220 */ /* 0x080fe20000410000 */
        /* <DEDUP_REMOVED lines=13> */
.L_x_1749:
[----:B------:R-:W-:Y:S05]  /*10f80*/  BSYNC B1 ;  /* 0x0000000000017941 */ /* 0x000fea0003800000 */
.L_x_1748:
[----:B------:R-:W-:-:S13]  /*10f90*/  ISETP.GE.AND P0, PT, R219, R73, PT ;  /* 0x00000049db00720c */ /* 0x000fda0003f06270 */
[----:B------:R-:W-:Y:S05]  /*10fa0*/  @P0 BRA `(.L_x_1729) ;  /* 0x0000001000940947 */ /* 0x000fea0003800000 */
[----:B01----:R-:W0:Y:S01]  /*10fb0*/  LDC R32, c[0x0][0x3f4] ;  /* 0x0000fd00ff207b82 */ /* 0x003e220000000800 */
[----:B------:R-:W-:Y:S01]  /*10fc0*/  BSSY B1, `(.L_x_1754) ;  /* 0x0000063000017945 */ /* 0x000fe20003800000 */
[-C--:B0-----:R-:W-:Y:S02]  /*10fd0*/  ISETP.GE.AND P0, PT, R16, R32.reuse, PT ;  /* 0x000000201000720c */ /* 0x081fe40003f06270 */
[-C--:B------:R-:W-:Y:S02]  /*10fe0*/  ISETP.GE.AND P1, PT, R168, R32.reuse, PT ;  /* 0x00000020a800720c */ /* 0x080fe40003f26270 */
[----:B------:R-:W-:-:S09]  /*10ff0*/  ISETP.GE.AND P2, PT, R169, R32, PT ;  /* 0x00000020a900720c */ /* 0x000fd20003f46270 */
[----:B------:R-:W-:Y:S05]  /*11000*/  @P0 BRA `(.L_x_1755) ;  /* 0x0000000400780947 */ /* 0x000fea0003800000 */
[----:B--2---:R-:W-:Y:S01]  /*11010*/  LEA.HI R24, R32, R199, RZ, 0x1d ;  /* 0x000000c720187211 */ /* 0x004fe200078fe8ff */
[----:B------:R-:W-:Y:S01]  /*11020*/  HADD2.F32 R38, -RZ, R80.H1_H1 ;  /* 0x30000050ff267230 */ /* 0x000fe20000004100 */
[----:B------:R-:W-:Y:S01]  /*11030*/  SHF.R.U32.HI R41, RZ, 0x10, R49 ;  /* 0x00000010ff297819 */ /* 0x000fe20000011631 */
[--C-:B------:R-:W-:Y:S01]  /*11040*/  HADD2.F32 R39, -RZ, R78.reuse.H1_H1 ;  /* 0x3000004eff277230 */ /* 0x100fe20000004100 */
[----:B------:R-:W-:Y:S01]  /*11050*/  SHF.R.S32.HI R25, RZ, 0x1f, R24 ;  /* 0x0000001fff197819 */ /* 0x000fe20000011418 */
[----:B------:R-:W-:Y:S01]  /*11060*/  IMAD.SHL.U32 R26, R24, 0x8, RZ ;  /* 0x00000008181a7824 */ /* 0x000fe200078e00ff */
[----:B------:R-:W-:Y:S01]  /*11070*/  SHF.R.U32.HI R40, RZ, 0x10, R5 ;  /* 0x00000010ff287819 */ /* 0x000fe20000011605 */
[----:B------:R-:W-:Y:S01]  /*11080*/  HADD2.F32 R78, -RZ, R78.H0_H0 ;  /* 0x2000004eff4e7230 */ /* 0x000fe20000004100 */
[----:B------:R-:W-:Y:S01]  /*11090*/  LEA.HI R24, R25, R24, RZ, 0x3 ;  /* 0x0000001819187211 */ /* 0x000fe200078f18ff */
[----:B------:R-:W-:Y:S01]  /*110a0*/  HADD2.F32 R80, -RZ, R80.H0_H0 ;  /* 0x20000050ff507230 */ /* 0x000fe20000004100 */
[----:B------:R-:W-:Y:S01]  /*110b0*/  LOP3.LUT R25, R181, 0x38, R26, 0xf8, !PT ;  /* 0x00000038b5197812 */ /* 0x000fe200078ef81a */
[----:B------:R-:W-:Y:S01]  /*110c0*/  HADD2.F32 R40, -RZ, R40.H0_H0 ;  /* 0x20000028ff287230 */ /* 0x000fe20000004100 */
[----:B------:R-:W-:Y:S01]  /*110d0*/  SHF.R.U64 R60, R48, 0x10, R49 ;  /* 0x00000010303c7819 */ /* 0x000fe20000001231 */
[----:B------:R-:W-:Y:S01]  /*110e0*/  IMAD.SHL.U32 R24, R24, 0x400, RZ ;  /* 0x0000040018187824 */ /* 0x000fe200078e00ff */
[----:B------:R-:W-:-:S02]  /*110f0*/  LOP3.LUT R29, R25, R218, RZ, 0x3c, !PT ;  /* 0x000000da191d7212 */ /* 0x000fc400078e3cff */
[----:B------:R-:W-:Y:S02]  /*11100*/  SHF.R.U64 R48, R4, 0x10, R5 ;  /* 0x0000001004307819 */ /* 0x000fe40000001205 */
[----:B------:R-:W-:Y:S02]  /*11110*/  LOP3.LUT R28, R24, 0x7fffe000, RZ, 0xc0, !PT ;  /* 0x7fffe000181c7812 */ /* 0x000fe400078ec0ff */
[----:B------:R-:W0:Y:S01]  /*11120*/  LDS.128 R24, [R216] ;  /* 0x00000000d8187984 */ /* 0x000e220000000c00 */
[----:B------:R-:W-:Y:S02]  /*11130*/  SHF.R.U64 R49, R50, 0x10, R51 ;  /* 0x0000001032317819 */ /* 0x000fe40000001233 */
[----:B------:R-:W-:Y:S02]  /*11140*/  IADD3 R29, R29, R28, R188 ;  /* 0x0000001c1d1d7210 */ /* 0x000fe40007ffe0bc */
[----:B------:R-:W-:Y:S02]  /*11150*/  SHF.R.U64 R47, R6, 0x10, R7 ;  /* 0x00000010062f7819 */ /* 0x000fe40000001207 */
[----:B------:R-:W-:-:S02]  /*11160*/  LEA R33, R29, R18, 0x1 ;  /* 0x000000121d217211 */ /* 0x000fc400078e08ff */
[----:B------:R-:W-:Y:S02]  /*11170*/  SHF.R.U32.HI R50, RZ, 0x10, R51 ;  /* 0x00000010ff327819 */ /* 0x000fe40000011633 */
[----:B------:R-:W-:Y:S01]  /*11180*/  SHF.R.U32.HI R43, RZ, 0x10, R7 ;  /* 0x00000010ff2b7819 */ /* 0x000fe20000011607 */
[----:B------:R-:W1:Y:S01]  /*11190*/  LDS.128 R28, [R33+0xc400] ;  /* 0x00c40000211c7984 */ /* 0x000e620000000c00 */
[--C-:B0-----:R-:W-:Y:S02]  /*111a0*/  HADD2.F32 R5, -RZ, R25.reuse.H0_H0 ;  /* 0x20000019ff057230 */ /* 0x101fe40000004100 */
[----:B------:R-:W-:Y:S02]  /*111b0*/  HADD2.F32 R4, -RZ, R24.H0_H0 ;  /* 0x20000018ff047230 */ /* 0x000fe40000004100 */
[----:B------:R-:W-:Y:S02]  /*111c0*/  HADD2.F32 R25, -RZ, R25.H1_H1 ;  /* 0x30000019ff197230 */ /* 0x000fe40000004100 */
[----:B------:R-:W-:-:S02]  /*111d0*/  HADD2.F32 R6, -RZ, R26.H0_H0 ;  /* 0x2000001aff067230 */ /* 0x000fc40000004100 */
        /* <DEDUP_REMOVED lines=8> */
[C---:B------:R-:W-:Y:S01]  /*11260*/  FFMA.FTZ R42, R5.reuse, R38, -R42 ;  /* 0x00000026052a7223 */ /* 0x040fe2000001082a */
[----:B------:R-:W-:Y:S01]  /*11270*/  FFMA.FTZ R44, R5, R39, R44 ;  /* 0x00000027052c7223 */ /* 0x000fe2000001002c */
[----:B------:R-:W-:Y:S01]  /*11280*/  FMUL.FTZ R5, R29, R78 ;  /* 0x0000004e1d057220 */ /* 0x000fe20000410000 */
[C---:B------:R-:W-:Y:S01]  /*11290*/  FMUL.FTZ R38, R35.reuse, R40 ;  /* 0x0000002823267220 */ /* 0x040fe20000410000 */
[----:B------:R-:W-:Y:S01]  /*112a0*/  FMUL.FTZ R46, R35, R34 ;  /* 0x00000022232e7220 */ /* 0x000fe20000410000 */
[----:B------:R-:W-:Y:S02]  /*112b0*/  HADD2.F32 R36, -RZ, R30.H0_H0 ;  /* 0x2000001eff247230 */ /* 0x000fe40000004100 */
[-C--:B------:R-:W-:Y:S01]  /*112c0*/  FMUL.FTZ R29, R29, R80.reuse ;  /* 0x000000501d1d7220 */ /* 0x080fe20000410000 */
[----:B------:R-:W-:Y:S02]  /*112d0*/  HADD2.F32 R35, -RZ, R79.H0_H0 ;  /* 0x2000004fff237230 */ /* 0x000fe40000004100 */
[----:B------:R-:W-:Y:S01]  /*112e0*/  FFMA.FTZ R80, R4, R80, -R5 ;  /* 0x0000005004507223 */ /* 0x000fe20000010805 */
[----:B------:R-:W-:Y:S01]  /*112f0*/  FFMA.FTZ R39, R25, R34, -R38 ;  /* 0x0000002219277223 */ /* 0x000fe20000010826 */
[----:B------:R-:W-:-:S02]  /*11300*/  HADD2.F32 R5, -RZ, R81.H0_H0 ;  /* 0x20000051ff057230 */ /* 0x000fc40000004100 */
[----:B------:R-:W-:Y:S01]  /*11310*/  FFMA.FTZ R41, R25, R40, R46 ;  /* 0x0000002819297223 */ /* 0x000fe2000001002e */
[----:B------:R-:W-:Y:S02]  /*11320*/  HADD2.F32 R37, -RZ, R31.H0_H0 ;  /* 0x2000001fff257230 */ /* 0x000fe40000004100 */
[----:B------:R-:W-:Y:S01]  /*11330*/  FFMA.FTZ R78, R4, R78, R29 ;  /* 0x0000004e044e7223 */ /* 0x000fe2000001001d */
[----:B------:R-:W-:Y:S02]  /*11340*/  HADD2.F32 R38, -RZ, R79.H1_H1 ;  /* 0x3000004fff267230 */ /* 0x000fe40000004100 */
[C---:B------:R-:W-:Y:S01]  /*11350*/  FMUL.FTZ R25, R36.reuse, R35 ;  /* 0x0000002324197220 */ /* 0x040fe20000410000 */
[----:B------:R-:W-:Y:S02]  /*11360*/  HADD2.F32 R4, -RZ, R81.H1_H1 ;  /* 0x30000051ff047230 */ /* 0x000fe40000004100 */
[----:B------:R-:W-:Y:S01]  /*11370*/  FMUL.FTZ R29, R36, R5 ;  /* 0x00000005241d7220 */ /* 0x000fe20000410000 */
[----:B------:R-:W-:-:S02]  /*11380*/  HADD2.F32 R31, -RZ, R31.H1_H1 ;  /* 0x3000001fff1f7230 */ /* 0x000fc40000004100 */
[C---:B------:R-:W-:Y:S01]  /*11390*/  FFMA.FTZ R40, R6.reuse, R5, -R25 ;  /* 0x0000000506287223 */ /* 0x040fe20000010819 */
[----:B------:R-:W-:Y:S02]  /*113a0*/  HADD2.F32 R36, -RZ, R43.H0_H0 ;  /* 0x2000002bff247230 */ /* 0x000fe40000004100 */
[C---:B------:R-:W-:Y:S01]  /*113b0*/  FMUL.FTZ R46, R37.reuse, R38 ;  /* 0x00000026252e7220 */ /* 0x040fe20000410000 */
[----:B------:R-:W-:Y:S02]  /*113c0*/  HADD2.F32 R34, -RZ, R50.H0_H0 ;  /* 0x20000032ff227230 */ /* 0x000fe40000004100 */
[-C--:B------:R-:W-:Y:S01]  /*113d0*/  FMUL.FTZ R5, R37, R4.reuse ;  /* 0x0000000425057220 */ /* 0x080fe20000410000 */
[----:B------:R-:W-:Y:S01]  /*113e0*/  FFMA.FTZ R37, R6, R35, R29 ;  /* 0x0000002306257223 */ /* 0x000fe2000001001d */
[----:B------:R-:W-:Y:S01]  /*113f0*/  FFMA.FTZ R46, R7, R4, -R46 ;  /* 0x00000004072e7223 */ /* 0x000fe2000001082e */
[----:B------:R-:W-:Y:S02]  /*11400*/  HADD2.F32 R28, -RZ, R28.H1_H1 ;  /* 0x3000001cff1c7230 */ /* 0x000fe40000004100 */
[----:B------:R-:W-:Y:S01]  /*11410*/  FMUL.FTZ R6, R31, R36 ;  /* 0x000000241f067220 */ /* 0x000fe20000410000 */
[----:B------:R-:W-:-:S02]  /*11420*/  HADD2.F32 R30, -RZ, R30.H1_H1 ;  /* 0x3000001eff1e7230 */ /* 0x000fc40000004100 */
[----:B------:R-:W-:Y:S01]  /*11430*/  FFMA.FTZ R38, R7, R38, R5 ;  /* 0x0000002607267223 */ /* 0x000fe20000010005 */
[-C--:B------:R-:W-:Y:S01]  /*11440*/  FMUL.FTZ R4, R31, R34.reuse ;  /* 0x000000221f047220 */ /* 0x080fe20000410000 */
[----:B------:R-:W-:Y:S02]  /*11450*/  HADD2.F32 R25, -RZ, R48.H0_H0 ;  /* 0x20000030ff197230 */ /* 0x000fe40000004100 */
[C---:B------:R-:W-:Y:S01]  /*11460*/  FFMA.FTZ R45, R27.reuse, R34, -R6 ;  /* 0x000000221b2d7223 */ /* 0x040fe20000010806 */
[----:B------:R-:W-:Y:S02]  /*11470*/  HADD2.F32 R29, -RZ, R47.H0_H0 ;  /* 0x2000002fff1d7230 */ /* 0x000fe40000004100 */
[----:B------:R-:W-:Y:S01]  /*11480*/  FFMA.FTZ R47, R27, R36, R4 ;  /* 0x000000241b2f7223 */ /* 0x000fe20000010004 */
[----:B------:R-:W-:Y:S02]  /*11490*/  HADD2.F32 R5, -RZ, R60.H0_H0 ;  /* 0x2000003cff057230 */ /* 0x000fe40000004100 */
[----:B------:R-:W-:Y:S01]  /*114a0*/  FMUL.FTZ R27, R28, R25 ;  /* 0x000000191c1b7220 */ /* 0x000fe20000410000 */
[----:B------:R-:W-:-:S02]  /*114b0*/  HADD2.F32 R7, -RZ, R49.H0_H0 ;  /* 0x20000031ff077230 */ /* 0x000fc40000004100 */
[----:B------:R-:W-:Y:S01]  /*114c0*/  FMUL.FTZ R43, R30, R29 ;  /* 0x0000001d1e2b7220 */ /* 0x000fe20000410000 */
[----:B------:R-:W-:Y:S02]  /*114d0*/  HADD2.F32 R24, -RZ, R24.H1_H1 ;  /* 0x30000018ff187230 */ /* 0x000fe40000004100 */
[----:B------:R-:W-:Y:S01]  /*114e0*/  FMUL.FTZ R28, R28, R5 ;  /* 0x000000051c1c7220 */ /* 0x000fe20000410000 */
[----:B------:R-:W-:Y:S02]  /*114f0*/  HADD2.F32 R26, -RZ, R26.H1_H1 ;  /* 0x3000001aff1a7230 */ /* 0x000fe40000004100 */
        /* <DEDUP_REMOVED lines=15> */
.L_x_1755:
[----:B------:R-:W-:Y:S05]  /*115f0*/  BSYNC B1 ;  /* 0x0000000000017941 */ /* 0x000fea0003800000 */
.L_x_1754:
[----:B------:R-:W-:Y:S04]  /*11600*/  BSSY B1, `(.L_x_1756) ;  /* 0x0000060000017945 */ /* 0x000fe80003800000 */
[----:B------:R-:W-:Y:S05]  /*11610*/  @P1 BRA `(.L_x_1757) ;  /* 0x0000000400781947 */ /* 0x000fea0003800000 */
[----:B0-----:R-:W-:Y:S01]  /*11620*/  LEA.HI R4, R32, R170, RZ, 0x1d ;  /* 0x000000aa20047211 */ /* 0x001fe200078fe8ff */
[----:B------:R-:W-:Y:S01]  /*11630*/  HADD2.F32 R35, -RZ, R69.H1_H1 ;  /* 0x30000045ff237230 */ /* 0x000fe20000004100 */
[----:B------:R-:W-:Y:S01]  /*11640*/  SHF.R.U32.HI R36, RZ, 0x10, R9 ;  /* 0x00000010ff247819 */ /* 0x000fe20000011609 */
[----:B------:R-:W-:Y:S01]  /*11650*/  HADD2.F32 R34, -RZ, R71.H1_H1 ;  /* 0x30000047ff227230 */ /* 0x000fe20000004100 */
[----:B------:R-:W-:Y:S01]  /*11660*/  SHF.R.S32.HI R5, RZ, 0x1f, R4 ;  /* 0x0000001fff057819 */ /* 0x000fe20000011404 */
[----:B------:R-:W-:Y:S01]  /*11670*/  IMAD.SHL.U32 R6, R4, 0x8, RZ ;  /* 0x0000000804067824 */ /* 0x000fe200078e00ff */
[----:B------:R-:W-:Y:S01]  /*11680*/  SHF.R.U64 R47, R52, 0x10, R53 ;  /* 0x00000010342f7819 */ /* 0x000fe20000001235 */
[----:B------:R-:W-:Y:S01]  /*11690*/  HADD2.F32 R36, -RZ, R36.H0_H0 ;  /* 0x20000024ff247230 */ /* 0x000fe20000004100 */
[----:B------:R-:W-:Y:S02]  /*116a0*/  LEA.HI R4, R5, R4, RZ, 0x3 ;  /* 0x0000000405047211 */ /* 0x000fe400078f18ff */
[----:B------:R-:W-:-:S02]  /*116b0*/  LOP3.LUT R5, R181, 0x38, R6, 0xf8, !PT ;  /* 0x00000038b5057812 */ /* 0x000fc400078ef806 */
[----:B------:R-:W-:Y:S01]  /*116c0*/  SHF.R.U64 R45, R8, 0x10, R9 ;  /* 0x00000010082d7819 */ /* 0x000fe20000001209 */
[----:B------:R-:W-:Y:S01]  /*116d0*/  IMAD.SHL.U32 R4, R4, 0x400, RZ ;  /* 0x0000040004047824 */ /* 0x000fe200078e00ff */
[----:B--2---:R-:W-:Y:S02]  /*116e0*/  LOP3.LUT R25, R5, R218, RZ, 0x3c, !PT ;  /* 0x000000da05197212 */ /* 0x004fe400078e3cff */
[----:B------:R-:W-:Y:S02]  /*116f0*/  SHF.R.U32.HI R52, RZ, 0x10, R53 ;  /* 0x00000010ff347819 */ /* 0x000fe40000011635 */
[----:B------:R-:W-:Y:S02]  /*11700*/  LOP3.LUT R24, R4, 0x7fffe000, RZ, 0xc0, !PT ;  /* 0x7fffe00004187812 */ /* 0x000fe400078ec0ff */
[----:B------:R-:W0:Y:S01]  /*11710*/  LDS.128 R4, [R214] ;  /* 0x00000000d6047984 */ /* 0x000e220000000c00 */
[----:B------:R-:W-:Y:S02]  /*11720*/  SHF.R.U64 R43, R10, 0x10, R11 ;  /* 0x000000100a2b7819 */ /* 0x000fe4000000120b */
[----:B------:R-:W-:-:S02]  /*11730*/  IADD3 R25, R25, R24, R188 ;  /* 0x0000001819197210 */ /* 0x000fc40007ffe0bc */
[--C-:B------:R-:W-:Y:S02]  /*11740*/  SHF.R.U64 R46, R54, 0x10, R55.reuse ;  /* 0x00000010362e7819 */ /* 0x100fe40000001237 */
[----:B------:R-:W-:Y:S01]  /*11750*/  SHF.R.U32.HI R54, RZ, 0x10, R55 ;  /* 0x00000010ff367819 */ /* 0x000fe20000011637 */
[----:B------:R-:W-:Y:S01]  /*11760*/  IMAD R28, R25, 0x2, R18 ;  /* 0x00000002191c7824 */ /* 0x000fe200078e0212 */
[----:B------:R-:W-:-:S04]  /*11770*/  SHF.R.U32.HI R41, RZ, 0x10, R11 ;  /* 0x00000010ff297819 */ /* 0x000fc8000001160b */
[----:B------:R-:W1:Y:S01]  /*11780*/  LDS.128 R24, [R28+0xc400] ;  /* 0x00c400001c187984 */ /* 0x000e620000000c00 */
[--C-:B0-----:R-:W-:Y:S02]  /*11790*/  HADD2.F32 R8, -RZ, R5.reuse.H0_H0 ;  /* 0x20000005ff087230 */ /* 0x101fe40000004100 */
[----:B------:R-:W-:Y:S02]  /*117a0*/  HADD2.F32 R9, -RZ, R5.H1_H1 ;  /* 0x30000005ff097230 */ /* 0x000fe40000004100 */
[----:B------:R-:W-:Y:S02]  /*117b0*/  HADD2.F32 R5, -RZ, R4.H0_H0 ;  /* 0x20000004ff057230 */ /* 0x000fe40000004100 */
[----:B------:R-:W-:Y:S02]  /*117c0*/  HADD2.F32 R10, -RZ, R6.H0_H0 ;  /* 0x20000006ff0a7230 */ /* 0x000fe40000004100 */
[--C-:B------:R-:W-:Y:S02]  /*117d0*/  HADD2.F32 R11, -RZ, R7.reuse.H0_H0 ;  /* 0x20000007ff0b7230 */ /* 0x100fe40000004100 */
[----:B------:R-:W-:-:S02]  /*117e0*/  HADD2.F32 R7, -RZ, R7.H1_H1 ;  /* 0x30000007ff077230 */ /* 0x000fc40000004100 */
[----:B------:R-:W-:Y:S02]  /*117f0*/  HADD2.F32 R4, -RZ, R4.H1_H1 ;  /* 0x30000004ff047230 */ /* 0x000fe40000004100 */
[--C-:B-1----:R-:W-:Y:S02]  /*11800*/  HADD2.F32 R29, -RZ, R25.reuse.H0_H0 ;  /* 0x20000019ff1d7230 */ /* 0x102fe40000004100 */
[----:B------:R-:W-:Y:S02]  /*11810*/  HADD2.F32 R30, -RZ, R25.H1_H1 ;  /* 0x30000019ff1e7230 */ /* 0x000fe40000004100 */
[----:B------:R-:W-:Y:S02]  /*11820*/  HADD2.F32 R25, -RZ, R24.H0_H0 ;  /* 0x20000018ff197230 */ /* 0x000fe40000004100 */
[C---:B------:R-:W-:Y:S01]  /*11830*/  FMUL.FTZ R37, R29.reuse, R35 ;  /* 0x000000231d257220 */ /* 0x040fe20000410000 */
[----:B------:R-:W-:Y:S01]  /*11840*/  FMUL.FTZ R39, R29, R34 ;  /* 0x000000221d277220 */ /* 0x000fe20000410000 */
[----:B------:R-:W-:-:S02]  /*11850*/  HADD2.F32 R29, -RZ, R52.H0_H0 ;  /* 0x20000034ff1d7230 */ /* 0x000fc40000004100 */
[----:B------:R-:W-:Y:S01]  /*11860*/  FMUL.FTZ R38, R30, R36 ;  /* 0x000000241e267220 */ /* 0x000fe20000410000 */
[C---:B------:R-:W-:Y:S01]  /*11870*/  FFMA.FTZ R37, R8.reuse, R34, -R37 ;  /* 0x0000002208257223 */ /* 0x040fe20000010825 */
[----:B------:R-:W-:Y:S02]  /*11880*/  HADD2.F32 R34, -RZ, R69.H0_H0 ;  /* 0x20000045ff227230 */ /* 0x000fe40000004100 */
[----:B------:R-:W-:Y:S01]  /*11890*/  FFMA.FTZ R39, R8, R35, R39 ;  /* 0x0000002308277223 */ /* 0x000fe20000010027 */
[----:B------:R-:W-:Y:S02]  /*118a0*/  HADD2.F32 R8, -RZ, R71.H0_H0 ;  /* 0x20000047ff087230 */ /* 0x000fe40000004100 */
[-C--:B------:R-:W-:Y:S01]  /*118b0*/  FMUL.FTZ R40, R30, R29.reuse ;  /* 0x0000001d1e287220 */ /* 0x080fe20000410000 */
[----:B------:R-:W-:Y:S01]  /*118c0*/  FFMA.FTZ R38, R9, R29, -R38 ;  /* 0x0000001d09267223 */ /* 0x000fe20000010826 */
[----:B------:R-:W-:Y:S01]  /*118d0*/  FMUL.FTZ R30, R25, R34 ;  /* 0x00000022191e7220 */ /* 0x000fe20000410000 */
[----:B------:R-:W-:-:S02]  /*118e0*/  HADD2.F32 R31, -RZ, R26.H0_H0 ;  /* 0x2000001aff1f7230 */ /* 0x000fc40000004100 */
[-C--:B------:R-:W-:Y:S01]  /*118f0*/  FMUL.FTZ R25, R25, R8.reuse ;  /* 0x0000000819197220 */ /* 0x080fe20000410000 */
[----:B------:R-:W-:Y:S02]  /*11900*/  HADD2.F32 R29, -RZ, R70.H0_H0 ;  /* 0x20000046ff1d7230 */ /* 0x000fe40000004100 */
[C---:B------:R-:W-:Y:S01]  /*11910*/  FFMA.FTZ R35, R5.reuse, R8, -R30 ;  /* 0x0000000805237223 */ /* 0x040fe2000001081e */
[----:B------:R-:W-:Y:S02]  /*11920*/  HADD2.F32 R8, -RZ, R72.H0_H0 ;  /* 0x20000048ff087230 */ /* 0x000fe40000004100 */
[----:B------:R-:W-:Y:S01]  /*11930*/  FFMA.FTZ R34, R5, R34, R25 ;  /* 0x0000002205227223 */ /* 0x000fe20000010019 */
[----:B------:R-:W-:Y:S02]  /*11940*/  HADD2.F32 R33, -RZ, R27.H0_H0 ;  /* 0x2000001bff217230 */ /* 0x000fe40000004100 */
[----:B------:R-:W-:Y:S01]  /*11950*/  FMUL.FTZ R5, R31, R29 ;  /* 0x0000001d1f057220 */ /* 0x000fe20000410000 */
[----:B------:R-:W-:-:S02]  /*11960*/  HADD2.F32 R70, -RZ, R70.H1_H1 ;  /* 0x30000046ff467230 */ /* 0x000fc40000004100 */
[----:B------:R-:W-:Y:S01]  /*11970*/  FFMA.FTZ R40, R9, R36, R40 ;  /* 0x0000002409287223 */ /* 0x000fe20000010028 */
[----:B------:R-:W-:Y:S02]  /*11980*/  HADD2.F32 R72, -RZ, R72.H1_H1 ;  /* 0x30000048ff487230 */ /* 0x000fe40000004100 */
[-C--:B------:R-:W-:Y:S01]  /*11990*/  FMUL.FTZ R9, R31, R8.reuse ;  /* 0x000000081f097220 */ /* 0x080fe20000410000 */
[----:B------:R-:W-:Y:S01]  /*119a0*/  FFMA.FTZ R31, R10, R8, -R5 ;  /* 0x000000080a1f7223 */ /* 0x000fe20000010805 */
[C---:B------:R-:W-:Y:S01]  /*119b0*/  FMUL.FTZ R36, R33.reuse, R70 ;  /* 0x0000004621247220 */ /* 0x040fe20000410000 */
[----:B------:R-:W-:Y:S02]  /*119c0*/  HADD2.F32 R27, -RZ, R27.H1_H1 ;  /* 0x3000001bff1b7230 */ /* 0x000fe40000004100 */
[-C--:B------:R-:W-:Y:S01]  /*119d0*/  FMUL.FTZ R33, R33, R72.reuse ;  /* 0x0000004821217220 */ /* 0x080fe20000410000 */
[----:B------:R-:W-:Y:S02]  /*119e0*/  HADD2.F32 R30, -RZ, R41.H0_H0 ;  /* 0x20000029ff1e7230 */ /* 0x000fe40000004100 */
[----:B------:R-:W-:Y:S01]  /*119f0*/  FFMA.FTZ R36, R11, R72, -R36 ;  /* 0x000000480b247223 */ /* 0x000fe20000010824 */
[----:B------:R-:W-:-:S02]  /*11a00*/  HADD2.F32 R8, -RZ, R54.H0_H0 ;  /* 0x20000036ff087230 */ /* 0x000fc40000004100 */
[----:B------:R-:W-:Y:S01]  /*11a10*/  FFMA.FTZ R33, R11, R70, R33 ;  /* 0x000000460b217223 */ /* 0x000fe20000010021 */
[----:B------:R-:W-:Y:S02]  /*11a20*/  HADD2.F32 R24, -RZ, R24.H1_H1 ;  /* 0x30000018ff187230 */ /* 0x000fe40000004100 */
[C---:B------:R-:W-:Y:S01]  /*11a30*/  FMUL.FTZ R42, R27.reuse, R30 ;  /* 0x0000001e1b2a7220 */ /* 0x040fe20000410000 */
[----:B------:R-:W-:Y:S02]  /*11a40*/  HADD2.F32 R11, -RZ, R45.H0_H0 ;  /* 0x2000002dff0b7230 */ /* 0x000fe40000004100 */
[----:B------:R-:W-:Y:S01]  /*11a50*/  FMUL.FTZ R44, R27, R8 ;  /* 0x000000081b2c7220 */ /* 0x000fe20000410000 */
[----:B------:R-:W-:Y:S02]  /*11a60*/  HADD2.F32 R5, -RZ, R47.H0_H0 ;  /* 0x2000002fff057230 */ /* 0x000fe40000004100 */
[----:B------:R-:W-:Y:S01]  /*11a70*/  FFMA.FTZ R10, R10, R29, R9 ;  /* 0x0000001d0a0a7223 */ /* 0x000fe20000010009 */
[----:B------:R-:W-:-:S02]  /*11a80*/  HADD2.F32 R26, -RZ, R26.H1_H1 ;  /* 0x3000001aff1a7230 */ /* 0x000fc40000004100 */
[C---:B------:R-:W-:Y:S01]  /*11a90*/  FFMA.FTZ R41, R7.reuse, R8, -R42 ;  /* 0x0000000807297223 */ /* 0x040fe2000001082a */
[----:B------:R-:W-:Y:S02]  /*11aa0*/  HADD2.F32 R25, -RZ, R43.H0_H0 ;  /* 0x2000002bff197230 */ /* 0x000fe40000004100 */
[----:B------:R-:W-:Y:S01]  /*11ab0*/  FFMA.FTZ R44, R7, R30, R44 ;  /* 0x0000001e072c7223 */ /* 0x000fe2000001002c */
[----:B------:R-:W-:Y:S02]  /*11ac0*/  HADD2.F32 R9, -RZ, R46.H0_H0 ;  /* 0x2000002eff097230 */ /* 0x000fe40000004100 */
[C---:B------:R-:W-:Y:S01]  /*11ad0*/  FMUL.FTZ R7, R24.reuse, R11 ;  /* 0x0000000b18077220 */ /* 0x040fe20000410000 */
[----:B------:R-:W-:Y:S02]  /*11ae0*/  HADD2.F32 R6, -RZ, R6.H1_H1 ;  /* 0x30000006ff067230 */ /* 0x000fe40000004100 */
        /* <DEDUP_REMOVED lines=17> */
.L_x_1757:
[----:B------:R-:W-:Y:S05]  /*11c00*/  BSYNC B1 ;  /* 0x0000000000017941 */ /* 0x000fea0003800000 */
.L_x_1756:
[----:B------:R-:W-:Y:S05]  /*11c10*/  @P2 BRA `(.L_x_1729) ;  /* 0x0000000400782947 */ /* 0x000fea0003800000 */
[----:B------:R-:W-:Y:S01]  /*11c20*/  LEA.HI R32, R32, R171, RZ, 0x1d ;  /* 0x000000ab20207211 */ /* 0x000fe200078fe8ff */
[----:B--2---:R-:W-:Y:S01]  /*11c30*/  HADD2.F32 R29, -RZ, R20.H1_H1 ;  /* 0x30000014ff1d7230 */ /* 0x004fe20000004100 */
[----:B------:R-:W-:Y:S01]  /*11c40*/  SHF.R.U64 R40, R56, 0x10, R57 ;  /* 0x0000001038287819 */ /* 0x000fe20000001239 */
[--C-:B------:R-:W-:Y:S01]  /*11c50*/  HADD2.F32 R31, -RZ, R0.reuse.H1_H1 ;  /* 0x30000000ff1f7230 */ /* 0x100fe20000004100 */
[----:B01----:R-:W-:Y:S01]  /*11c60*/  SHF.R.S32.HI R5, RZ, 0x1f, R32 ;  /* 0x0000001fff057819 */ /* 0x003fe20000011420 */
[----:B------:R-:W-:Y:S01]  /*11c70*/  HADD2.F32 R30, -RZ, R0.H0_H0 ;  /* 0x20000000ff1e7230 */ /* 0x000fe20000004100 */
[----:B------:R-:W-:Y:S01]  /*11c80*/  SHF.L.U32 R4, R32, 0x3, RZ ;  /* 0x0000000320047819 */ /* 0x000fe200000006ff */
[----:B------:R-:W-:Y:S01]  /*11c90*/  HADD2.F32 R20, -RZ, R20.H0_H0 ;  /* 0x20000014ff147230 */ /* 0x000fe20000004100 */
[----:B------:R-:W-:Y:S02]  /*11ca0*/  LEA.HI R32, R5, R32, RZ, 0x3 ;  /* 0x0000002005207211 */ /* 0x000fe400078f18ff */
[----:B------:R-:W-:-:S02]  /*11cb0*/  LOP3.LUT R5, R181, 0x38, R4, 0xf8, !PT ;  /* 0x00000038b5057812 */ /* 0x000fc400078ef804 */
[----:B------:R-:W-:Y:S01]  /*11cc0*/  SHF.R.U32.HI R56, RZ, 0x10, R57 ;  /* 0x00000010ff387819 */ /* 0x000fe20000011639 */
[----:B------:R-:W-:Y:S01]  /*11cd0*/  IMAD.SHL.U32 R32, R32, 0x400, RZ ;  /* 0x0000040020207824 */ /* 0x000fe200078e00ff */
[----:B------:R-:W-:Y:S02]  /*11ce0*/  LOP3.LUT R9, R5, R218, RZ, 0x3c, !PT ;  /* 0x000000da05097212 */ /* 0x000fe400078e3cff */
[----:B------:R-:W0:Y:S01]  /*11cf0*/  LDS.128 R4, [R213] ;  /* 0x00000000d5047984 */ /* 0x000e220000000c00 */
[----:B------:R-:W-:Y:S02]  /*11d00*/  SHF.R.U64 R38, R12, 0x10, R13 ;  /* 0x000000100c267819 */ /* 0x000fe4000000120d */
[----:B------:R-:W-:Y:S02]  /*11d10*/  LOP3.LUT R32, R32, 0x7fffe000, RZ, 0xc0, !PT ;  /* 0x7fffe00020207812 */ /* 0x000fe400078ec0ff */
[----:B------:R-:W-:Y:S02]  /*11d20*/  SHF.R.U64 R37, R14, 0x10, R15 ;  /* 0x000000100e257819 */ /* 0x000fe4000000120f */
[----:B------:R-:W-:-:S02]  /*11d30*/  IADD3 R9, R9, R32, R188 ;  /* 0x0000002009097210 */ /* 0x000fc40007ffe0bc */
[----:B------:R-:W-:Y:S02]  /*11d40*/  SHF.R.U32.HI R32, RZ, 0x10, R13 ;  /* 0x00000010ff207819 */ /* 0x000fe4000001160d */
[--C-:B------:R-:W-:Y:S01]  /*11d50*/  SHF.R.U64 R39, R58, 0x10, R59.reuse ;  /* 0x000000103a277819 */ /* 0x100fe2000000123b */
[----:B------:R-:W-:Y:S01]  /*11d60*/  IMAD R24, R9, 0x2, R18 ;  /* 0x0000000209187824 */ /* 0x000fe200078e0212 */
[----:B------:R-:W-:Y:S01]  /*11d70*/  SHF.R.U32.HI R58, RZ, 0x10, R59 ;  /* 0x00000010ff3a7819 */ /* 0x000fe2000001163b */
[----:B------:R-:W-:Y:S01]  /*11d80*/  HADD2.F32 R32, -RZ, R32.H0_H0 ;  /* 0x20000020ff207230 */ /* 0x000fe20000004100 */
[----:B------:R-:W-:Y:S02]  /*11d90*/  SHF.R.U32.HI R36, RZ, 0x10, R15 ;  /* 0x00000010ff247819 */ /* 0x000fe4000001160f */
[----:B------:R-:W1:Y:S01]  /*11da0*/  LDS.128 R8, [R24+0xc400] ;  /* 0x00c4000018087984 */ /* 0x000e620000000c00 */
[--C-:B0-----:R-:W-:Y:S02]  /*11db0*/  HADD2.F32 R13, -RZ, R5.reuse.H1_H1 ;  /* 0x30000005ff0d7230 */ /* 0x101fe40000004100 */
[----:B------:R-:W-:-:S02]  /*11dc0*/  HADD2.F32 R12, -RZ, R5.H0_H0 ;  /* 0x20000005ff0c7230 */ /* 0x000fc40000004100 */
[----:B------:R-:W-:Y:S02]  /*11dd0*/  HADD2.F32 R5, -RZ, R4.H0_H0 ;  /* 0x20000004ff057230 */ /* 0x000fe40000004100 */
[----:B------:R-:W-:Y:S02]  /*11de0*/  HADD2.F32 R14, -RZ, R6.H0_H0 ;  /* 0x20000006ff0e7230 */ /* 0x000fe40000004100 */
[--C-:B------:R-:W-:Y:S02]  /*11df0*/  HADD2.F32 R15, -RZ, R7.reuse.H0_H0 ;  /* 0x20000007ff0f7230 */ /* 0x100fe40000004100 */
[----:B------:R-:W-:Y:S02]  /*11e00*/  HADD2.F32 R7, -RZ, R7.H1_H1 ;  /* 0x30000007ff077230 */ /* 0x000fe40000004100 */
[----:B------:R-:W-:Y:S02]  /*11e10*/  HADD2.F32 R4, -RZ, R4.H1_H1 ;  /* 0x30000004ff047230 */ /* 0x000fe40000004100 */
[----:B------:R-:W-:-:S02]  /*11e20*/  HADD2.F32 R6, -RZ, R6.H1_H1 ;  /* 0x30000006ff067230 */ /* 0x000fc40000004100 */
[--C-:B-1----:R-:W-:Y:S02]  /*11e30*/  HADD2.F32 R25, -RZ, R9.reuse.H0_H0 ;  /* 0x20000009ff197230 */ /* 0x102fe40000004100 */
[----:B------:R-:W-:Y:S02]  /*11e40*/  HADD2.F32 R26, -RZ, R9.H1_H1 ;  /* 0x30000009ff1a7230 */ /* 0x000fe40000004100 */
[----:B------:R-:W-:Y:S02]  /*11e50*/  HADD2.F32 R9, -RZ, R8.H0_H0 ;  /* 0x20000008ff097230 */ /* 0x000fe40000004100 */
[C---:B------:R-:W-:Y:S01]  /*11e60*/  FMUL.FTZ R33, R25.reuse, R31 ;  /* 0x0000001f19217220 */ /* 0x040fe20000410000 */
[-C--:B------:R-:W-:Y:S01]  /*11e70*/  FMUL.FTZ R35, R25, R29.reuse ;  /* 0x0000001d19237220 */ /* 0x080fe20000410000 */
[----:B------:R-:W-:Y:S02]  /*11e80*/  HADD2.F32 R25, -RZ, R56.H0_H0 ;  /* 0x20000038ff197230 */ /* 0x000fe40000004100 */
[----:B------:R-:W-:Y:S01]  /*11e90*/  FMUL.FTZ R0, R26, R32 ;  /* 0x000000201a007220 */ /* 0x000fe20000410000 */
[C---:B------:R-:W-:Y:S01]  /*11ea0*/  FFMA.FTZ R33, R12.reuse, R29, -R33 ;  /* 0x0000001d0c217223 */ /* 0x040fe20000010821 */
[----:B------:R-:W-:Y:S01]  /*11eb0*/  FFMA.FTZ R35, R12, R31, R35 ;  /* 0x0000001f0c237223 */ /* 0x000fe20000010023 */
[----:B------:R-:W-:-:S02]  /*11ec0*/  HADD2.F32 R27, -RZ, R10.H0_H0 ;  /* 0x2000000aff1b7230 */ /* 0x000fc40000004100 */
[-C--:B------:R-:W-:Y:S01]  /*11ed0*/  FMUL.FTZ R34, R26, R25.reuse ;  /* 0x000000191a227220 */ /* 0x080fe20000410000 */
[----:B------:R-:W-:Y:S01]  /*11ee0*/  FFMA.FTZ R26, R13, R25, -R0 ;  /* 0x000000190d1a7223 */ /* 0x000fe20000010800 */
[C---:B------:R-:W-:Y:S01]  /*11ef0*/  FMUL.FTZ R0, R9.reuse, R30 ;  /* 0x0000001e09007220 */ /* 0x040fe20000410000 */
[----:B------:R-:W-:Y:S02]  /*11f00*/  HADD2.F32 R12, -RZ, R3.H0_H0 ;  /* 0x20000003ff0c7230 */ /* 0x000fe40000004100 */
[----:B------:R-:W-:Y:S01]  /*11f10*/  FMUL.FTZ R9, R9, R20 ;  /* 0x0000001409097220 */ /* 0x000fe20000410000 */
[----:B------:R-:W-:Y:S01]  /*11f20*/  FFMA.FTZ R34, R13, R32, R34 ;  /* 0x000000200d227223 */ /* 0x000fe20000010022 */
[C---:B------:R-:W-:Y:S01]  /*11f30*/  FFMA.FTZ R13, R5.reuse, R20, -R0 ;  /* 0x00000014050d7223 */ /* 0x040fe20000010800 */
[----:B------:R-:W-:Y:S02]  /*11f40*/  HADD2.F32 R0, -RZ, R21.H0_H0 ;  /* 0x20000015ff007230 */ /* 0x000fe40000004100 */
[----:B------:R-:W-:Y:S01]  /*11f50*/  FFMA.FTZ R30, R5, R30, R9 ;  /* 0x0000001e051e7223 */ /* 0x000fe20000010009 */
[----:B------:R-:W-:Y:S01]  /*11f60*/  FMUL.FTZ R5, R27, R12 ;  /* 0x0000000c1b057220 */ /* 0x000fe20000410000 */
[----:B------:R-:W-:-:S02]  /*11f70*/  HADD2.F32 R28, -RZ, R11.H0_H0 ;  /* 0x2000000bff1c7230 */ /* 0x000fc40000004100 */
[----:B------:R-:W-:Y:S02]  /*11f80*/  HADD2.F32 R3, -RZ, R3.H1_H1 ;  /* 0x30000003ff037230 */ /* 0x000fe40000004100 */
[-C--:B------:R-:W-:Y:S01]  /*11f90*/  FMUL.FTZ R27, R27, R0.reuse ;  /* 0x000000001b1b7220 */ /* 0x080fe20000410000 */
[----:B------:R-:W-:Y:S02]  /*11fa0*/  HADD2.F32 R21, -RZ, R21.H1_H1 ;  /* 0x30000015ff157230 */ /* 0x000fe40000004100 */
[----:B------:R-:W-:Y:S01]  /*11fb0*/  FFMA.FTZ R25, R14, R0, -R5 ;  /* 0x000000000e197223 */ /* 0x000fe20000010805 */
[----:B------:R-:W-:Y:S02]  /*11fc0*/  HADD2.F32 R11, -RZ, R11.H1_H1 ;  /* 0x3000000bff0b7230 */ /* 0x000fe40000004100 */
[C---:B------:R-:W-:Y:S01]  /*11fd0*/  FMUL.FTZ R32, R28.reuse, R3 ;  /* 0x000000031c207220 */ /* 0x040fe20000410000 */
[----:B------:R-:W-:Y:S02]  /*11fe0*/  HADD2.F32 R20, -RZ, R36.H0_H0 ;  /* 0x20000024ff147230 */ /* 0x000fe40000004100 */
[----:B------:R-:W-:Y:S01]  /*11ff0*/  FMUL.FTZ R28, R28, R21 ;  /* 0x000000151c1c7220 */ /* 0x000fe20000410000 */
[----:B------:R-:W-:-:S02]  /*12000*/  HADD2.F32 R0, -RZ, R58.H0_H0 ;  /* 0x2000003aff007230 */ /* 0x000fc40000004100 */
[----:B------:R-:W-:Y:S01]  /*12010*/  FFMA.FTZ R27, R14, R12, R27 ;  /* 0x0000000c0e1b7223 */ /* 0x000fe2000001001b */
[----:B------:R-:W-:Y:S02]  /*12020*/  HADD2.F32 R8, -RZ, R8.H1_H1 ;  /* 0x30000008ff087230 */ /* 0x000fe40000004100 */
[C---:B------:R-:W-:Y:S01]  /*12030*/  FMUL.FTZ R12, R11.reuse, R20 ;  /* 0x000000140b0c7220 */ /* 0x040fe20000410000 */
[----:B------:R-:W-:Y:S02]  /*12040*/  HADD2.F32 R10, -RZ, R10.H1_H1 ;  /* 0x3000000aff0a7230 */ /* 0x000fe40000004100 */
[----:B------:R-:W-:Y:S01]  /*12050*/  FMUL.FTZ R14, R11, R0 ;  /* 0x000000000b0e7220 */ /* 0x000fe20000410000 */
[C---:B------:R-:W-:Y:S01]  /*12060*/  FFMA.FTZ R28, R15.reuse, R3, R28 ;  /* 0x000000030f1c7223 */ /* 0x040fe2000001001c */
[----:B------:R-:W-:Y:S02]  /*12070*/  HADD2.F32 R9, -RZ, R38.H0_H0 ;  /* 0x20000026ff097230 */ /* 0x000fe40000004100 */
[----:B------:R-:W-:Y:S01]  /*12080*/  FFMA.FTZ R32, R15, R21, -R32 ;  /* 0x000000150f207223 */ /* 0x000fe20000010820 */
[----:B------:R-:W-:-:S02]  /*12090*/  HADD2.F32 R11, -RZ, R37.H0_H0 ;  /* 0x20000025ff0b7230 */ /* 0x000fc40000004100 */
[C---:B------:R-:W-:Y:S01]  /*120a0*/  FFMA.FTZ R21, R7.reuse, R0, -R12 ;  /* 0x0000000007157223 */ /* 0x040fe2000001080c */
[----:B------:R-:W-:Y:S02]  /*120b0*/  HADD2.F32 R3, -RZ, R40.H0_H0 ;  /* 0x20000028ff037230 */ /* 0x000fe40000004100 */
[----:B------:R-:W-:Y:S01]  /*120c0*/  FFMA.FTZ R29, R7, R20, R14 ;  /* 0x00000014071d7223 */ /* 0x000fe2000001000e */
[----:B------:R-:W-:Y:S02]  /*120d0*/  HADD2.F32 R5, -RZ, R39.H0_H0 ;  /* 0x20000027ff057230 */ /* 0x000fe40000004100 */
        /* <DEDUP_REMOVED lines=18> */
.L_x_1729:
[----:B------:R-:W-:Y:S05]  /*12200*/  BSYNC B0 ;  /* 0x0000000000007941 */ /* 0x000fea0003800000 */
.L_x_1707:
        /* <DEDUP_REMOVED lines=8> */
.L_x_1705:
[----:B01-3--:R-:W3:Y:S02]  /*12290*/  LDL R0, [R1+0x30] ;  /* 0x0000300001007983 */ /* 0x00bee40000100800 */
[----:B---3--:R-:W-:-:S13]  /*122a0*/  R2UR UR4, R0 ;  /* 0x00000000000472ca */ /* 0x008fda00000e0000 */
[----:B------:R-:W-:-:S05]  /*122b0*/  IMAD.U32 R0, RZ, RZ, UR4 ;  /* 0x00000004ff007e24 */ /* 0x000fca000f8e00ff */
[----:B------:R-:W-:-:S13]  /*122c0*/  ISETP.NE.AND P0, PT, R0, 0x3, PT ;  /* 0x000000030000780c */ /* 0x000fda0003f05270 */
[----:B------:R-:W-:Y:S05]  /*122d0*/  @!P0 BRA `(.L_x_1758) ;  /* 0x0000000000048947 */ /* 0x000fea0003800000 */
[----:B------:R-:W-:Y:S01]  /*122e0*/  BPT.TRAP 0x1 ;  /* 0x000000040000795c */ /* 0x000fe20000300000 */
.L_x_1758:
[----:B--2-4-:R-:W-:Y:S02]  /*122f0*/  LEA R4, R160, R18, 0x3 ;  /* 0x00000012a0047211 */ /* 0x014fe400078e18ff */
[----:B------:R-:W-:-:S04]  /*12300*/  SHF.L.U32 R3, R163, 0x1f, RZ ;  /* 0x0000001fa3037819 */ /* 0x000fc800000006ff */
[----:B------:R0:W1:Y:S01]  /*12310*/  SYNCS.PHASECHK.TRANS64.TRYWAIT P1, [R4+URZ+0x2a830], R3 ;  /* 0x02a83003040075a7 */ /* 0x000062000802017f */
[----:B------:R-:W-:Y:S05]  /*12320*/  @!P0 BRA `(.L_x_1759) ;  /* 0x0000000000048947 */ /* 0x000fea0003800000 */
[----:B------:R-:W-:Y:S01]  /*12330*/  BPT.TRAP 0x1 ;  /* 0x000000040000795c */ /* 0x000fe20000300000 */
.L_x_1759:
[----:B-1----:R-:W-:Y:S05]  /*12340*/  @P1 BRA `(.L_x_1760) ;  /* 0x0000000000081947 */ /* 0x002fea0003800000 */
[----:B------:R-:W1:Y:S02]  /*12350*/  SYNCS.PHASECHK.TRANS64.TRYWAIT P1, [R4+URZ+0x2a830], R3 ;  /* 0x02a83003040075a7 */ /* 0x000e64000802017f */
[----:B-1----:R-:W-:Y:S05]  /*12360*/  @!P1 BRA `(.L_x_1761) ;  /* 0x00000180003c9947 */ /* 0x002fea0003800000 */
.L_x_1760:
[----:B------:R-:W-:Y:S05]  /*12370*/  WARPSYNC.ALL ;  /* 0x0000000000007948 */ /* 0x000fea0003800000 */
[----:B------:R-:W-:Y:S01]  /*12380*/  VIADD R0, R18, 0x18400 ;  /* 0x0001840012007836 */ /* 0x000fe20000000000 */
[----:B------:R-:W-:Y:S01]  /*12390*/  R2UR UR4, R68 ;  /* 0x00000000440472ca */ /* 0x000fe200000e0000 */
[----:B------:R-:W-:Y:S01]  /*123a0*/  IMAD.MOV.U32 R9, RZ, RZ, 0x40000040 ;  /* 0x40000040ff097424 */ /* 0x000fe200078e00ff */
[----:B------:R-:W-:Y:S01]  /*123b0*/  WARPGROUP.ARRIVE ;  /* 0x00000000000079c5 */ /* 0x000fe20000000000 */
[----:B------:R-:W-:Y:S01]  /*123c0*/  UMOV UR9, 0x40000040 ;  /* 0x4000004000097882 */ /* 0x000fe20000000000 */
[----:B------:R-:W-:Y:S01]  /*123d0*/  SHF.R.U32.HI R0, RZ, 0x4, R0 ;  /* 0x00000004ff007819 */ /* 0x000fe20000011600 */
[----:B------:R-:W-:Y:S01]  /*123e0*/  IMAD.MOV.U32 R11, RZ, RZ, 0x40000040 ;  /* 0x40000040ff0b7424 */ /* 0x000fe200078e00ff */
[----:B------:R-:W-:Y:S01]  /*123f0*/  R2UR UR11, R9 ;  /* 0x00000000090b72ca */ /* 0x000fe200000e0000 */
[----:B------:R-:W-:Y:S01]  /*12400*/  UMOV UR57, 0x40000040 ;  /* 0x4000004000397882 */ /* 0x000fe20000000000 */
[----:B------:R-:W-:Y:S01]  /*12410*/  LOP3.LUT R0, R0, 0x3fff, RZ, 0xc0, !PT ;  /* 0x00003fff00007812 */ /* 0x000fe200078ec0ff */
[----:B------:R-:W-:Y:S01]  /*12420*/  UMOV UR53, 0x40000040 ;  /* 0x4000004000357882 */ /* 0x000fe20000000000 */
[----:B------:R-:W-:Y:S01]  /*12430*/  MOV R13, UR9 ;  /* 0x00000009000d7c02 */ /* 0x000fe20008000f00 */
[----:B------:R-:W-:Y:S01]  /*12440*/  UMOV UR49, 0x40000040 ;  /* 0x4000004000317882 */ /* 0x000fe20000000000 */
[----:B------:R-:W-:Y:S01]  /*12450*/  LOP3.LUT R7, R0, 0x10000, RZ, 0xfc, !PT ;  /* 0x0001000000077812 */ /* 0x000fe200078efcff */
[----:B------:R-:W-:Y:S01]  /*12460*/  ULOP3.LUT UR4, UR4, 0x10000, URZ, 0xfc, !UPT ;  /* 0x0001000004047892 */ /* 0x000fe2000f8efc3f */
[----:B------:R-:W-:Y:S01]  /*12470*/  MOV R9, 0x40000040 ;  /* 0x4000004000097802 */ /* 0x000fe20000000f00 */
[----:B------:R-:W-:Y:S01]  /*12480*/  UMOV UR45, 0x40000040 ;  /* 0x40000040002d7882 */ /* 0x000fe20000000000 */
[----:B------:R-:W-:Y:S01]  /*12490*/  UMOV UR41, 0x40000040 ;  /* 0x4000004000297882 */ /* 0x000fe20000000000 */
[----:B------:R-:W-:Y:S01]  /*124a0*/  IMAD R8, R160, 0x900, R7 ;  /* 0x00000900a0087824 */ /* 0x000fe200078e0207 */
[----:B------:R-:W-:Y:S01]  /*124b0*/  UIADD3 UR5, UR4, 0x2, URZ ;  /* 0x0000000204057890 */ /* 0x000fe2000fffe03f */
[----:B------:R-:W-:Y:S01]  /*124c0*/  R2UR UR39, R9 ;  /* 0x00000000092772ca */ /* 0x000fe200000e0000 */
[----:B------:R-:W-:Y:S01]  /*124d0*/  UMOV UR8, UR4 ;  /* 0x0000000400087c82 */ /* 0x000fe20008000000 */
[C---:B------:R-:W-:Y:S01]  /*124e0*/  VIADD R10, R8.reuse, 0x2 ;  /* 0x00000002080a7836 */ /* 0x040fe20000000000 */
[----:B------:R-:W-:Y:S01]  /*124f0*/  R2UR UR10, R8 ;  /* 0x00000000080a72ca */ /* 0x000fe200000e0000 */
[----:B------:R-:W-:Y:S01]  /*12500*/  IMAD.U32 R12, RZ, RZ, UR8 ;  /* 0x00000008ff0c7e24 */ /* 0x000fe2000f8e00ff */
[----:B------:R-:W-:-:S02]  /*12510*/  UIADD3 UR56, UR4, 0x404, URZ ;  /* 0x0000040404387890 */ /* 0x000fc4000fffe03f */
[----:B------:R-:W-:Y:S02]  /*12520*/  UIADD3 UR52, UR4, 0x406, URZ ;  /* 0x0000040604347890 */ /* 0x000fe4000fffe03f */
[----:B------:R2:W-:Y:S01]  /*12530*/  STL.64 [R1+0x28], R12 ;  /* 0x0000280c01007387 */ /* 0x0005e20000100a00 */
[----:B------:R-:W-:Y:S02]  /*12540*/  UIADD3 UR48, UR4, 0x800, URZ ;  /* 0x0000080004307890 */ /* 0x000fe4000fffe03f */
[----:B------:R-:W-:Y:S02]  /*12550*/  UIADD3 UR44, UR4, 0x802, URZ ;  /* 0x00000802042c7890 */ /* 0x000fe4000fffe03f */
[----:B------:R-:W-:Y:S02]  /*12560*/  UIADD3 UR40, UR4, 0x804, URZ ;  /* 0x0000080404287890 */ /* 0x000fe4000fffe03f */
[----:B------:R-:W-:Y:S01]  /*12570*/  HGMMA.64x96x16.F32 R24, gdesc[UR8], RZ, !UPT, gsb0 ;  /* 0x01600000081879f0 */ /* 0x000fe2000c0008ff */
[----:B------:R-:W-:Y:S01]  /*12580*/  R2UR UR10, R10 ;  /* 0x000000000a0a72ca */ /* 0x000fe200000e0000 */
[----:B------:R-:W-:Y:S01]  /*12590*/  UMOV UR8, UR5 ;  /* 0x0000000500087c82 */ /* 0x000fe20008000000 */
[----:B------:R-:W-:Y:S01]  /*125a0*/  R2UR UR11, R11 ;  /* 0x000000000b0b72ca */ /* 0x000fe200000e0000 */
[----:B------:R-:W-:Y:S01]  /*125b0*/  UMOV UR9, 0x40000040 ;  /* 0x4000004000097882 */ /* 0x000fe20000000000 */
[----:B------:R-:W-:Y:S01]  /*125c0*/  VIADD R10, R8, 0x4 ;  /* 0x00000004080a7836 */ /* 0x000fe20000000000 */
[----:B------:R-:W-:Y:S01]  /*125d0*/  UIADD3 UR5, UR4, 0x4, URZ ;  /* 0x0000000404057890 */ /* 0x000fe2000fffe03f */
[----:B------:R-:W-:Y:S01]  /*125e0*/  IMAD.MOV.U32 R11, RZ, RZ, 0x40000040 ;  /* 0x40000040ff0b7424 */ /* 0x000fe200078e00ff */
[----:B--2---:R-:W-:Y:S01]  /*125f0*/  MOV R13, UR9 ;  /* 0x00000009000d7c02 */ /* 0x004fe20008000f00 */
[----:B------:R-:W-:Y:S01]  /*12600*/  IMAD.U32 R12, RZ, RZ, UR8 ;  /* 0x00000008ff0c7e24 */ /* 0x000fe2000f8e00ff */
        /* <DEDUP_REMOVED lines=14> */
[----:B------:R-:W-:-:S05]  /*126f0*/  IMAD.U32 R12, RZ, RZ, UR8 ;  /* 0x00000008ff0c7e24 */ /* 0x000fca000f8e00ff */
        /* <DEDUP_REMOVED lines=35> */
[----:B--2---:R-:W-:Y:S01]  /*12930*/  MOV R13, UR9 ;  /* 0x00000009000d7c02 */ /* 0x004fe20008000f00 */
[----:B------:R-:W-:Y:S02]  /*12940*/  IMAD.MOV.U32 R11, RZ, RZ, 0x40000040 ;  /* 0x40000040ff0b7424 */ /* 0x000fe400078e00ff */
[----:B------:R-:W-:Y:S01]  /*12950*/  IMAD.U32 R12, RZ, RZ, UR8 ;  /* 0x00000008ff0c7e24 */ /* 0x000fe2000f8e00ff */
[----:B------:R-:W-:Y:S01]  /*12960*/  R2UR UR58, R10 ;  /* 0x000000000a3a72ca */ /* 0x000fe200000e0000 */
[----:B------:R-:W-:Y:S01]  /*12970*/  VIADD R10, R8, 0x306 ;  /* 0x00000306080a7836 */ /* 0x000fe20000000000 */
[----:B------:R-:W-:-:S02]  /*12980*/  R2UR UR59, R11 ;  /* 0x000000000b3b72ca */ /* 0x000fc400000e0000 */
[----:B------:R-:W-:Y:S01]  /*12990*/  MOV R11, 0x40000040 ;  /* 0x40000040000b7802 */ /* 0x000fe20000000f00 */
[----:B------:R2:W-:Y:S01]  /*129a0*/  STL.64 [R1], R12 ;  /* 0x0000000c01007387 */ /* 0x0005e20000100a00 */
[----:B------:R-:W-:Y:S01]  /*129b0*/  R2UR UR54, R10 ;  /* 0x000000000a3672ca */ /* 0x000fe200000e0000 */
[----:B------:R-:W-:Y:S01]  /*129c0*/  VIADD R10, R8, 0x600 ;  /* 0x00000600080a7836 */ /* 0x000fe20000000000 */
[----:B------:R-:W-:Y:S01]  /*129d0*/  R2UR UR55, R11 ;  /* 0x000000000b3772ca */ /* 0x000fe200000e0000 */
[----:B------:R-:W-:-:S03]  /*129e0*/  IMAD.MOV.U32 R11, RZ, RZ, 0x40000040 ;  /* 0x40000040ff0b7424 */ /* 0x000fc600078e00ff */
[----:B------:R-:W-:Y:S01]  /*129f0*/  R2UR UR50, R10 ;  /* 0x000000000a3272ca */ /* 0x000fe200000e0000 */
[----:B------:R-:W-:Y:S01]  /*12a00*/  VIADD R10, R8, 0x602 ;  /* 0x00000602080a7836 */ /* 0x000fe20000000000 */
[----:B------:R-:W-:Y:S02]  /*12a10*/  R2UR UR51, R11 ;  /* 0x000000000b3372ca */ /* 0x000fe400000e0000 */
[----:B------:R-:W-:Y:S02]  /*12a20*/  MOV R11, 0x40000040 ;  /* 0x40000040000b7802 */ /* 0x000fe40000000f00 */
[----:B------:R-:W-:Y:S01]  /*12a30*/  R2UR UR46, R10 ;  /* 0x000000000a2e72ca */ /* 0x000fe200000e0000 */
[C---:B------:R-:W-:Y:S01]  /*12a40*/  VIADD R10, R8.reuse, 0x604 ;  /* 0x00000604080a7836 */ /* 0x040fe20000000000 */
[----:B------:R-:W-:Y:S01]  /*12a50*/  R2UR UR47, R11 ;  /* 0x000000000b2f72ca */ /* 0x000fe200000e0000 */
[----:B------:R-:W-:Y:S02]  /*12a60*/  IMAD.MOV.U32 R11, RZ, RZ, 0x40000040 ;  /* 0x40000040ff0b7424 */ /* 0x000fe400078e00ff */
[----:B------:R-:W-:Y:S01]  /*12a70*/  VIADD R8, R8, 0x606 ;  /* 0x0000060608087836 */ /* 0x000fe20000000000 */
[----:B------:R-:W-:-:S02]  /*12a80*/  R2UR UR42, R10 ;  /* 0x000000000a2a72ca */ /* 0x000fc400000e0000 */
[----:B------:R-:W-:Y:S02]  /*12a90*/  R2UR UR43, R11 ;  /* 0x000000000b2b72ca */ /* 0x000fe400000e0000 */
[----:B------:R-:W-:Y:S01]  /*12aa0*/  R2UR UR38, R8 ;  /* 0x00000000082672ca */ /* 0x000fe200000e0000 */
        /* <DEDUP_REMOVED lines=22> */
[----:B--2---:R-:W-:Y:S05]  /*12c10*/  @!P0 BRA `(.L_x_1762) ;  /* 0x0000000000048947 */ /* 0x004fea0003800000 */
[----:B------:R-:W-:Y:S01]  /*12c20*/  BPT.TRAP 0x1 ;  /* 0x000000040000795c */ /* 0x000fe20000300000 */
.L_x_1762:
[----:B------:R-:W2:Y:S01]  /*12c30*/  LDC R21, c[0x0][0x448] ;  /* 0x00011200ff157b82 */ /* 0x000ea20000000800 */
[----:B------:R-:W-:Y:S01]  /*12c40*/  IMAD.IADD R5, R191, 0x1, R187 ;  /* 0x00000001bf057824 */ /* 0x000fe200078e02bb */
[----:B------:R-:W-:Y:S01]  /*12c50*/  ULDC UR4, c[0x0][0x9d8] ;  /* 0x0002760000047ab9 */ /* 0x000fe20000000800 */
[----:B------:R-:W-:Y:S01]  /*12c60*/  LOP3.LUT R22, R22, 0xffefffff, RZ, 0xc0, !PT ;  /* 0xffefffff16167812 */ /* 0x000fe200078ec0ff */
[----:B------:R-:W-:Y:S01]  /*12c70*/  FMUL.FTZ R20, R42, UR4 ;  /* 0x000000042a147c20 */ /* 0x000fe20008410000 */
[----:B------:R-:W-:Y:S02]  /*12c80*/  IMAD.MOV.U32 R42, RZ, RZ, R5 ;  /* 0x000000ffff2a7224 */ /* 0x000fe400078e0005 */
[----:B------:R-:W-:Y:S01]  /*12c90*/  FMUL.FTZ R53, R53, UR4 ;  /* 0x0000000435357c20 */ /* 0x000fe20008410000 */
[----:B------:R-:W-:Y:S01]  /*12ca0*/  FMUL.FTZ R87, R40, UR4 ;  /* 0x0000000428577c20 */ /* 0x000fe20008410000 */
[----:B------:R-:W-:Y:S01]  /*12cb0*/  FMUL.FTZ R40, R49, UR4 ;  /* 0x0000000431287c20 */ /* 0x000fe20008410000 */
[----:B------:R-:W-:Y:S01]  /*12cc0*/  FMUL.FTZ R79, R41, UR4 ;  /* 0x00000004294f7c20 */ /* 0x000fe20008410000 */
[----:B------:R3:W4:Y:S01]  /*12cd0*/  MUFU.TANH R49, R53 ;  /* 0x0000003500317308 */ /* 0x0007220000002400 */
[----:B------:R-:W-:Y:S01]  /*12ce0*/  MOV R41, 0xffffffa0 ;  /* 0xffffffa000297802 */ /* 0x000fe20000000f00 */
[----:B------:R-:W-:Y:S01]  /*12cf0*/  FMUL.FTZ R6, R24, UR4 ;  /* 0x0000000418067c20 */ /* 0x000fe20008410000 */
[----:B------:R-:W-:Y:S01]  /*12d00*/  FMUL.FTZ R0, R26, UR4 ;  /* 0x000000041a007c20 */ /* 0x000fe20008410000 */
[----:B01----:R-:W-:Y:S01]  /*12d10*/  FMUL.FTZ R3, R27, UR4 ;  /* 0x000000041b037c20 */ /* 0x003fe20008410000 */
        /* <DEDUP_REMOVED lines=9> */
[----:B--2---:R-:W-:Y:S01]  /*12db0*/  ISETP.NE.AND P1, PT, R21, 0x1, PT ;  /* 0x000000011500780c */ /* 0x004fe20003f25270 */
[----:B------:R-:W-:Y:S01]  /*12dc0*/  FMUL.FTZ R15, R39, UR4 ;  /* 0x00000004270f7c20 */ /* 0x000fe20008410000 */
[----:B------:R-:W-:-:S02]  /*12dd0*/  IMAD R41, R2, R41, 0x61 ;  /* 0x0000006102297424 */ /* 0x000fc400078e0229 */
        /* <DEDUP_REMOVED lines=30> */
[----:B------:R-:W-:Y:S01]  /*12fc0*/  @P1 LOP3.LUT R22, R22, 0x100000, RZ, 0xfc, !PT ;  /* 0x0010000016161812 */ /* 0x000fe200078efcff */
[----:B------:R-:W-:Y:S01]  /*12fd0*/  IMAD R43, R190, -0x2, R41 ;  /* 0xfffffffebe2b7824 */ /* 0x000fe200078e0229 */
[----:B------:R-:W2:Y:S01]  /*12fe0*/  MUFU.TANH R6, R6 ;  /* 0x0000000600067308 */ /* 0x000ea20000002400 */
[----:B------:R-:W-:Y:S01]  /*12ff0*/  ULDC UR38, c[0x0][0x9dc] ;  /* 0x0002770000267ab9 */ /* 0x000fe20000000800 */
[----:B0-----:R-:W-:Y:S01]  /*13000*/  @P1 IMAD.HI.U32 R12, R5, R12, RZ ;  /* 0x0000000c050c1227 */ /* 0x001fe200078e00ff */
[----:B------:R-:W-:Y:S01]  /*13010*/  ULOP3.LUT UR38, URZ, UR38, URZ, 0x33, !UPT ;  /* 0x000000263f267292 */ /* 0x000fe2000f8e333f */
[----:B------:R-:W-:-:S02]  /*13020*/  IADD3 R45, -R166, R43, R167 ;  /* 0x0000002ba62d7210 */ /* 0x000fc40007ffe1a7 */
[----:B------:R-:W-:Y:S01]  /*13030*/  FMUL.FTZ R52, R52, UR4 ;  /* 0x0000000434347c20 */ /* 0x000fe20008410000 */
[----:B------:R-:W-:Y:S02]  /*13040*/  VIADD R5, R4, 0x2a840 ;  /* 0x0002a84004057836 */ /* 0x000fe40000000000 */
[----:B------:R-:W-:Y:S01]  /*13050*/  FMUL.FTZ R56, R56, UR4 ;  /* 0x0000000438387c20 */ /* 0x000fe20008410000 */
[----:B------:R-:W-:Y:S01]  /*13060*/  IMAD R4, R2, -0x60, R167 ;  /* 0xffffffa002047824 */ /* 0x000fe200078e02a7 */
[----:B------:R-:W0:Y:S01]  /*13070*/  MUFU.TANH R25, R25 ;  /* 0x0000001900197308 */ /* 0x000e220000002400 */
[----:B-1----:R-:W-:Y:S02]  /*13080*/  @P1 SHF.R.U32.HI R42, RZ, R13, R12 ;  /* 0x0000000dff2a1219 */ /* 0x002fe4000001160c */
[----:B------:R-:W1:Y:S01]  /*13090*/  LDC.64 R12, c[0x0][0x9e0] ;  /* 0x00027800ff0c7b82 */ /* 0x000e620000000a00 */
[----:B------:R-:W-:Y:S02]  /*130a0*/  PRMT R5, R172, 0x654, R5 ;  /* 0x00000654ac057816 */ /* 0x000fe40000000005 */
[----:B---3--:R-:W3:Y:S01]  /*130b0*/  SHFL.IDX PT, R53, R42, RZ, 0x1c1f ;  /* 0x001c1fff2a357589 */ /* 0x008ee200000e0000 */
[----:B------:R-:W-:Y:S01]  /*130c0*/  LOP3.LUT R22, R22, 0xfff7ffff, RZ, 0xc0, !PT ;  /* 0xfff7ffff16167812 */ /* 0x000fe200078ec0ff */
[----:B------:R-:W0:Y:S01]  /*130d0*/  MUFU.TANH R0, R0 ;  /* 0x0000000000007308 */ /* 0x000e220000002400 */
[----:B------:R-:W-:Y:S01]  /*130e0*/  IADD3 R54, R41, -0x1, RZ ;  /* 0xffffffff29367810 */ /* 0x000fe20007ffe0ff */
[----:B------:R4:W-:Y:S06]  /*130f0*/  SYNCS.ARRIVE.TRANS64.RED.A1T0 RZ, [R5+URZ], RZ ;  /* 0x000000ff05ff79a7 */ /* 0x0009ec000810043f */
[----:B------:R-:W0:Y:S01]  /*13100*/  MUFU.TANH R3, R3 ;  /* 0x0000000300037308 */ /* 0x000e220000002400 */
[----:B----4-:R-:W-:-:S04]  /*13110*/  VIADD R5, R4, 0x60 ;  /* 0x0000006004057836 */ /* 0x010fc80000000000 */
[----:B------:R-:W-:-:S03]  /*13120*/  IMAD R50, R190, -0x2, R5 ;  /* 0xfffffffebe327824 */ /* 0x000fc600078e0205 */
[----:B------:R-:W4:Y:S01]  /*13130*/  MUFU.TANH R28, R28 ;  /* 0x0000001c001c7308 */ /* 0x000f220000002400 */
[----:B-1----:R-:W-:Y:S01]  /*13140*/  ISETP.GE.AND P1, PT, R13, 0x1, PT ;  /* 0x000000010d00780c */ /* 0x002fe20003f26270 */
[----:B------:R-:W-:-:S06]  /*13150*/  IMAD.IADD R63, R45, 0x1, R12 ;  /* 0x000000012d3f7824 */ /* 0x000fcc00078e020c */
[----:B------:R-:W1:Y:S01]  /*13160*/  MUFU.TANH R29, R29 ;  /* 0x0000001d001d7308 */ /* 0x000e620000002400 */
[----:B---3--:R-:W-:-:S07]  /*13170*/  VIADDMNMX R44, R53, R63, R50, PT ;  /* 0x0000003f352c7246 */ /* 0x008fce0003800132 */
[----:B------:R-:W3:Y:S01]  /*13180*/  MUFU.TANH R8, R8 ;  /* 0x0000000800087308 */ /* 0x000ee20000002400 */
[----:B------:R-:W-:-:S07]  /*13190*/  @P1 LOP3.LUT R22, R22, 0x80000, RZ, 0xfc, !PT ;  /* 0x0008000016161812 */ /* 0x000fce00078efcff */
        /* <DEDUP_REMOVED lines=39> */
[----:B------:R4:W0:Y:S01]  /*13410*/  MUFU.TANH R47, R56 ;  /* 0x00000038002f7308 */ /* 0x0008220000002400 */
[----:B--2---:R-:W-:-:S04]  /*13420*/  VIADD R52, R45, UR38 ;  /* 0x000000262d347c36 */ /* 0x004fc80008000000 */
[----:B------:R-:W-:Y:S02]  /*13430*/  IMAD.IADD R46, R52, 0x1, R53 ;  /* 0x00000001342e7824 */ /* 0x000fe400078e0235 */
[----:B----4-:R-:W-:Y:S01]  /*13440*/  VIADD R56, R43, 0xffffffff ;  /* 0xffffffff2b387836 */ /* 0x010fe20000000000 */
[----:B-1-3--:R-:W-:Y:S06]  /*13450*/  @!P1 BRA `(.L_x_1763) ;  /* 0x00000000004c9947 */ /* 0x00afec0003800000 */
[----:B------:R-:W-:Y:S01]  /*13460*/  IADD3 R41, -R166, R167, R53 ;  /* 0x000000a7a6297210 */ /* 0x000fe20007ffe135 */
[----:B------:R-:W-:Y:S03]  /*13470*/  BSSY B0, `(.L_x_1764) ;  /* 0x000000e000007945 */ /* 0x000fe60003800000 */
[----:B------:R-:W-:-:S13]  /*13480*/  ISETP.GT.AND P1, PT, R41, -0x1, PT ;  /* 0xffffffff2900780c */ /* 0x000fda0003f24270 */
        /* <DEDUP_REMOVED lines=8> */
.L_x_1765:
[----:B------:R-:W-:-:S13]  /*13510*/  ISETP.NE.AND P1, PT, R13, 0x1, PT ;  /* 0x000000010d00780c */ /* 0x000fda0003f25270 */
[----:B------:R-:W1:Y:S02]  /*13520*/  @P1 LDC.64 R4, c[0x0][0x9e8] ;  /* 0x00027a00ff041b82 */ /* 0x000e640000000a00 */
[----:B-1----:R-:W-:-:S05]  /*13530*/  @P1 IMAD.HI.U32 R4, R41, R4, RZ ;  /* 0x0000000429041227 */ /* 0x002fca00078e00ff */
[----:B------:R-:W-:-:S07]  /*13540*/  @P1 SHF.R.U32.HI R41, RZ, R5, R4 ;  /* 0x00000005ff291219 */ /* 0x000fce0000011604 */
.L_x_1766:
[----:B------:R-:W-:Y:S05]  /*13550*/  BSYNC B0 ;  /* 0x0000000000007941 */ /* 0x000fea0003800000 */
.L_x_1764:
[----:B------:R-:W-:-:S05]  /*13560*/  IMAD R41, R41, R13, R56 ;  /* 0x0000000d29297224 */ /* 0x000fca00078e0238 */
[----:B------:R-:W-:Y:S02]  /*13570*/  VIMNMX R46, R46, R41, !PT ;  /* 0x000000292e2e7248 */ /* 0x000fe40007fe0100 */
[----:B------:R-:W-:-:S07]  /*13580*/  VIADDMNMX R44, R41, R13, R44, PT ;  /* 0x0000000d292c7246 */ /* 0x000fce000380012c */
.L_x_1763:
[C---:B------:R-:W-:Y:S01]  /*13590*/  ISETP.GE.AND P6, PT, R54.reuse, 0x9, PT ;  /* 0x000000093600780c */ /* 0x040fe20003fc6270 */
[----:B------:R-:W1:Y:S01]  /*135a0*/  SHFL.IDX PT, R5, R42, 0x1, 0x1c1f ;  /* 0x003c1f002a057f89 */ /* 0x000e6200000e0000 */
        /* <DEDUP_REMOVED lines=11> */
[----:B------:R-:W-:Y:S01]  /*13660*/  FSEL R97, R29, -INF , !P2 ;  /* 0xff8000001d617808 */ /* 0x000fe20005000000 */
[----:B-1----:R-:W-:Y:S01]  /*13670*/  IMAD.IADD R28, R52, 0x1, R5 ;  /* 0x00000001341c7824 */ /* 0x002fe200078e0205 */
        /* <DEDUP_REMOVED lines=97> */
[----:B------:R-:W-:Y:S02]  /*13c90*/  ISETP.GE.AND P5, PT, R54, 0x5a, PT ;  /* 0x0000005a3600780c */ /* 0x000fe40003fa6270 */
[----:B------:R-:W-:Y:S02]  /*13ca0*/  VIADDMNMX R6, R5, R63, R50, PT ;  /* 0x0000003f05067246 */ /* 0x000fe40003800132 */
[----:B------:R-:W-:Y:S02]  /*13cb0*/  P2R R54, PR, RZ, 0x20 ;  /* 0x00000020ff367803 */ /* 0x000fe40000000000 */
[----:B------:R-:W-:-:S04]  /*13cc0*/  ISETP.GT.AND P5, PT, R46, 0x59, !P5 ;  /* 0x000000592e00780c */ /* 0x000fc80006fa4270 */
[----:B------:R-:W-:-:S04]  /*13cd0*/  ISETP.LT.OR P5, PT, R44, 0x5a, P5 ;  /* 0x0000005a2c00780c */ /* 0x000fc80002fa1670 */
[----:B------:R-:W-:Y:S02]  /*13ce0*/  FSEL R29, R69, -INF , !P5 ;  /* 0xff800000451d7808 */ /* 0x000fe40006800000 */
[----:B------:R-:W-:-:S13]  /*13cf0*/  ISETP.GE.AND P5, PT, R13, 0x1, PT ;  /* 0x000000010d00780c */ /* 0x000fda0003fa6270 */
[----:B------:R-:W-:Y:S05]  /*13d00*/  @!P5 BRA `(.L_x_1767) ;  /* 0x00000000004cd947 */ /* 0x000fea0003800000 */
[----:B------:R-:W-:Y:S01]  /*13d10*/  IADD3 R38, -R166, R167, R5 ;  /* 0x000000a7a6267210 */ /* 0x000fe20007ffe105 */
[----:B------:R-:W-:Y:S03]  /*13d20*/  BSSY B0, `(.L_x_1768) ;  /* 0x000000e000007945 */ /* 0x000fe60003800000 */
        /* <DEDUP_REMOVED lines=9> */
.L_x_1769:
[----:B------:R-:W-:-:S13]  /*13dc0*/  ISETP.NE.AND P5, PT, R13, 0x1, PT ;  /* 0x000000010d00780c */ /* 0x000fda0003fa5270 */
[----:B------:R-:W0:Y:S02]  /*13dd0*/  @P5 LDC.64 R4, c[0x0][0x9e8] ;  /* 0x00027a00ff045b82 */ /* 0x000e240000000a00 */
[----:B0-----:R-:W-:-:S05]  /*13de0*/  @P5 IMAD.HI.U32 R4, R38, R4, RZ ;  /* 0x0000000426045227 */ /* 0x001fca00078e00ff */
[----:B------:R-:W-:-:S07]  /*13df0*/  @P5 SHF.R.U32.HI R38, RZ, R5, R4 ;  /* 0x00000005ff265219 */ /* 0x000fce0000011604 */
.L_x_1770:
[----:B------:R-:W-:Y:S05]  /*13e00*/  BSYNC B0 ;  /* 0x0000000000007941 */ /* 0x000fea0003800000 */
.L_x_1768:
[----:B------:R-:W-:-:S05]  /*13e10*/  IMAD R5, R38, R13, R56 ;  /* 0x0000000d26057224 */ /* 0x000fca00078e0238 */
[----:B------:R-:W-:Y:S02]  /*13e20*/  VIMNMX R28, R28, R5, !PT ;  /* 0x000000051c1c7248 */ /* 0x000fe40007fe0100 */
[----:B------:R-:W-:-:S07]  /*13e30*/  VIADDMNMX R6, R5, R13, R6, PT ;  /* 0x0000000d05067246 */ /* 0x000fce0003800106 */
.L_x_1767:
        /* <DEDUP_REMOVED lines=67> */
[C---:B------:R-:W-:Y:S02]  /*14270*/  ISETP.GT.AND P1, PT, R28.reuse, 0x30, !P1 ;  /* 0x000000301c00780c */ /* 0x040fe40004f24270 */
[----:B------:R-:W-:Y:S01]  /*14280*/  ISETP.GT.AND P4, PT, R28, RZ, !P4 ;  /* 0x000000ff1c00720c */ /* 0x000fe20006784270 */
[----:B------:R-:W0:Y:S01]  /*14290*/  SHFL.BFLY PT, R3, R4, 0x2, 0x1f ;  /* 0x0c401f0004037f89 */ /* 0x000e2200000e0000 */
        /* <DEDUP_REMOVED lines=10> */
[----:B------:R-:W-:Y:S02]  /*14340*/  ISETP.NE.AND P1, PT, R40, RZ, PT ;  /* 0x000000ff2800720c */ /* 0x000fe40003f25270 */
[----:B------:R-:W-:Y:S02]  /*14350*/  MOV R10, UR4 ;  /* 0x00000004000a7c02 */ /* 0x000fe40008000f00 */
[----:B------:R-:W-:Y:S02]  /*14360*/  ISETP.GT.AND P1, PT, R28, 0x38, !P1 ;  /* 0x000000381c00780c */ /* 0x000fe40004f24270 */
[----:B0-----:R-:W-:Y:S02]  /*14370*/  FMNMX.FTZ R8, R4, R3, !PT ;  /* 0x0000000304087209 */ /* 0x001fe40007810000 */
[----:B------:R-:W-:Y:S02]  /*14380*/  FMNMX.FTZ R4, R0, R71, !PT ;  /* 0x0000004700047209 */ /* 0x000fe40007810000 */
[----:B------:R-:W-:Y:S01]  /*14390*/  ISETP.LT.OR P1, PT, R6, 0x39, P1 ;  /* 0x000000390600780c */ /* 0x000fe20000f21670 */
[----:B------:R-:W0:Y:S01]  /*143a0*/  SHFL.BFLY PT, R3, R8, 0x1, 0x1f ;  /* 0x0c201f0008037f89 */ /* 0x000e2200000e0000 */
        /* <DEDUP_REMOVED lines=21> */
[----:B------:R-:W-:Y:S02]  /*14500*/  FMNMX.FTZ R4, R27, R4, !PT ;  /* 0x000000041b047209 */ /* 0x000fe40007810000 */
[----:B------:R-:W-:Y:S02]  /*14510*/  ISETP.GT.AND P1, PT, R28, 0x48, !P5 ;  /* 0x000000481c00780c */ /* 0x000fe40006f24270 */
[----:B0-----:R-:W-:Y:S02]  /*14520*/  FMNMX.FTZ R3, R8, R3, !PT ;  /* 0x0000000308037209 */ /* 0x001fe40007810000 */
[----:B------:R-:W-:-:S02]  /*14530*/  FMNMX.FTZ R4, R73, R4, !PT ;  /* 0x0000000449047209 */ /* 0x000fc40007810000 */
[----:B------:R-:W-:Y:S01]  /*14540*/  ISETP.LT.OR P1, PT, R6, 0x49, P1 ;  /* 0x000000490600780c */ /* 0x000fe20000f21670 */
[----:B------:R-:W-:Y:S01]  /*14550*/  FMUL.FTZ R14, R3, R10 ;  /* 0x0000000a030e7220 */ /* 0x000fe20000410000 */
[----:B------:R-:W-:Y:S02]  /*14560*/  FMNMX.FTZ R4, R31, R4, !PT ;  /* 0x000000041f047209 */ /* 0x000fe40007810000 */
[----:B------:R-:W-:Y:S02]  /*14570*/  FSEL R85, R85, -INF , !P1 ;  /* 0xff80000055557808 */ /* 0x000fe40004800000 */
[----:B------:R-:W-:Y:S02]  /*14580*/  FSETP.NEU.FTZ.AND P1, PT, R3, -INF , PT ;  /* 0xff8000000300780b */ /* 0x000fe40003f3d000 */
[----:B------:R-:W-:Y:S02]  /*14590*/  ISETP.NE.AND P5, PT, R60, RZ, PT ;  /* 0x000000ff3c00720c */ /* 0x000fe40003fa5270 */
[----:B------:R-:W-:-:S02]  /*145a0*/  FMNMX.FTZ R4, R75, R4, !PT ;  /* 0x000000044b047209 */ /* 0x000fc40007810000 */
        /* <DEDUP_REMOVED lines=11> */
[-CC-:B------:R-:W-:Y:S01]  /*14660*/  FFMA.FTZ R95, R95, R10.reuse, -R14.reuse ;  /* 0x0000000a5f5f7223 */ /* 0x180fe2000001080e */
[C---:B------:R-:W-:Y:S01]  /*14670*/  ISETP.GT.AND P1, PT, R28.reuse, 0x50, !P6 ;  /* 0x000000501c00780c */ /* 0x040fe20007724270 */
[--C-:B------:R-:W-:Y:S01]  /*14680*/  FFMA.FTZ R158, R103, R10, -R14.reuse ;  /* 0x0000000a679e7223 */ /* 0x100fe2000001080e */
[----:B------:R-:W-:Y:S01]  /*14690*/  FMNMX.FTZ R4, R83, R4, !PT ;  /* 0x0000000453047209 */ /* 0x000fe20007810000 */
[----:B------:R-:W-:Y:S01]  /*146a0*/  MUFU.EX2 R156, R156 ;  /* 0x0000009c009c7308 */ /* 0x000fe20000000800 */
[----:B------:R-:W-:Y:S01]  /*146b0*/  ISETP.GT.AND P2, PT, R28, 0x51, !P2 ;  /* 0x000000511c00780c */ /* 0x000fe20005744270 */
[-CC-:B------:R-:W-:Y:S01]  /*146c0*/  FFMA.FTZ R97, R97, R10.reuse, -R14.reuse ;  /* 0x0000000a61617223 */ /* 0x180fe2000001080e */
[----:B------:R-:W-:Y:S01]  /*146d0*/  ISETP.LT.OR P1, PT, R6, 0x51, P1 ;  /* 0x000000510600780c */ /* 0x000fe20000f21670 */
[--C-:B------:R-:W-:Y:S01]  /*146e0*/  FFMA.FTZ R99, R99, R10, -R14.reuse ;  /* 0x0000000a63637223 */ /* 0x100fe2000001080e */
[----:B------:R-:W-:Y:S01]  /*146f0*/  FMNMX.FTZ R4, R85, R4, !PT ;  /* 0x0000000455047209 */ /* 0x000fe20007810000 */
[-CC-:B------:R-:W-:Y:S01]  /*14700*/  FFMA.FTZ R150, R53, R10.reuse, -R14.reuse ;  /* 0x0000000a35967223 */ /* 0x180fe2000001080e */
[----:B------:R-:W-:Y:S01]  /*14710*/  ISETP.NE.AND P5, PT, R54, RZ, PT ;  /* 0x000000ff3600720c */ /* 0x000fe20003fa5270 */
[----:B------:R-:W0:Y:S01]  /*14720*/  MUFU.EX2 R95, R95 ;  /* 0x0000005f005f7308 */ /* 0x000e220000000800 */
[----:B------:R-:W-:Y:S01]  /*14730*/  ISETP.GT.AND P3, PT, R28, 0x58, !P3 ;  /* 0x000000581c00780c */ /* 0x000fe20005f64270 */
[-CC-:B------:R-:W-:Y:S01]  /*14740*/  FFMA.FTZ R138, R25, R10.reuse, -R14.reuse ;  /* 0x0000000a198a7223 */ /* 0x180fe2000001080e */
[----:B------:R-:W-:Y:S01]  /*14750*/  ISETP.LT.OR P2, PT, R6, 0x52, P2 ;  /* 0x000000520600780c */ /* 0x000fe20001741670 */
[-CC-:B------:R-:W-:Y:S01]  /*14760*/  FFMA.FTZ R89, R89, R10.reuse, -R14.reuse ;  /* 0x0000000a59597223 */ /* 0x180fe2000001080e */
[----:B------:R-:W-:Y:S01]  /*14770*/  FSEL R87, R33, -INF , !P1 ;  /* 0xff80000021577808 */ /* 0x000fe20004800000 */
[--C-:B------:R-:W-:Y:S01]  /*14780*/  FFMA.FTZ R33, R79, R10, -R14.reuse ;  /* 0x0000000a4f217223 */ /* 0x100fe2000001080e */
[----:B------:R-:W-:Y:S01]  /*14790*/  FMNMX.FTZ R4, R93, R4, !PT ;  /* 0x000000045d047209 */ /* 0x000fe20007810000 */
[----:B------:R-:W1:Y:S01]  /*147a0*/  MUFU.EX2 R158, R158 ;  /* 0x0000009e009e7308 */ /* 0x000e620000000800 */
[----:B------:R-:W-:Y:S01]  /*147b0*/  ISETP.GT.AND P4, PT, R28, 0x59, !P5 ;  /* 0x000000591c00780c */ /* 0x000fe20006f84270 */
[-CC-:B------:R-:W-:Y:S01]  /*147c0*/  FFMA.FTZ R144, R55, R10.reuse, -R14.reuse ;  /* 0x0000000a37907223 */ /* 0x180fe2000001080e */
[----:B------:R-:W-:Y:S01]  /*147d0*/  ISETP.LT.OR P3, PT, R6, 0x59, P3 ;  /* 0x000000590600780c */ /* 0x000fe20001f61670 */
[-CC-:B------:R-:W-:Y:S01]  /*147e0*/  FFMA.FTZ R53, R59, R10.reuse, -R14.reuse ;  /* 0x0000000a3b357223 */ /* 0x180fe2000001080e */
[----:B------:R-:W-:Y:S01]  /*147f0*/  FSEL R91, R32, -INF , !P2 ;  /* 0xff800000205b7808 */ /* 0x000fe20005000000 */
[--C-:B------:R-:W-:Y:S01]  /*14800*/  FFMA.FTZ R146, R51, R10, -R14.reuse ;  /* 0x0000000a33927223 */ /* 0x100fe2000001080e */
[----:B------:R-:W-:Y:S01]  /*14810*/  FMNMX.FTZ R4, R87, R4, !PT ;  /* 0x0000000457047209 */ /* 0x000fe20007810000 */
[----:B------:R-:W2:Y:S01]  /*14820*/  MUFU.EX2 R97, R97 ;  /* 0x0000006100617308 */ /* 0x000ea20000000800 */
[----:B------:R-:W-:Y:S01]  /*14830*/  ISETP.LT.OR P4, PT, R6, 0x5a, P4 ;  /* 0x0000005a0600780c */ /* 0x000fe20002781670 */
        /* <DEDUP_REMOVED lines=8> */
[----:B------:R-:W3:Y:S01]  /*148c0*/  MUFU.EX2 R152, R152 ;  /* 0x0000009800987308 */ /* 0x000ee20000000800 */
[----:B------:R-:W-:Y:S01]  /*148d0*/  ISETP.NE.AND P5, PT, R21, 0x1, PT ;  /* 0x000000011500780c */ /* 0x000fe20003fa5270 */
[--C-:B------:R-:W-:Y:S01]  /*148e0*/  FFMA.FTZ R6, R43, R10, -R14.reuse ;  /* 0x0000000a2b067223 */ /* 0x100fe2000001080e */
[----:B------:R-:W-:Y:S01]  /*148f0*/  FMNMX.FTZ R4, R101, R4, !PT ;  /* 0x0000000465047209 */ /* 0x000fe20007810000 */
[-CC-:B------:R-:W-:Y:S01]  /*14900*/  FFMA.FTZ R41, R41, R10.reuse, -R14.reuse ;  /* 0x0000000a29297223 */ /* 0x180fe2000001080e */
[-CC-:B------:R-:W-:Y:S01]  /*14910*/  FFMA.FTZ R136, R39, R10.reuse, -R14.reuse ;  /* 0x0000000a27887223 */ /* 0x180fe2000001080e */
[-CC-:B------:R-:W-:Y:S01]  /*14920*/  FFMA.FTZ R37, R37, R10.reuse, -R14.reuse ;  /* 0x0000000a25257223 */ /* 0x180fe2000001080e */
[----:B------:R-:W-:Y:S01]  /*14930*/  FFMA.FTZ R25, R29, R10, -R14 ;  /* 0x0000000a1d197223 */ /* 0x000fe2000001080e */
[----:B------:R-:W4:Y:S01]  /*14940*/  SHFL.BFLY PT, R57, R4, 0x2, 0x1f ;  /* 0x0c401f0004397f89 */ /* 0x000f2200000e0000 */
[----:B------:R-:W3:Y:S05]  /*14950*/  MUFU.EX2 R99, R99 ;  /* 0x0000006300637308 */ /* 0x000eea0000000800 */
[----:B------:R-:W3:Y:S03]  /*14960*/  @P5 LDC R38, c[0x0][0x44c] ;  /* 0x00011300ff265b82 */ /* 0x000ee60000000800 */
[----:B------:R-:W3:Y:S05]  /*14970*/  MUFU.EX2 R154, R154 ;  /* 0x0000009a009a7308 */ /* 0x000eea0000000800 */
[----:B------:R-:W3:Y:S03]  /*14980*/  @P5 LDC R40, c[0x0][0x450] ;  /* 0x00011400ff285b82 */ /* 0x000ee60000000800 */
[----:B------:R-:W3:Y:S01]  /*14990*/  MUFU.EX2 R89, R89 ;  /* 0x0000005900597308 */ /* 0x000ee20000000800 */
[----:B----4-:R-:W-:-:S07]  /*149a0*/  FMNMX.FTZ R57, R4, R57, !PT ;  /* 0x0000003904397209 */ /* 0x010fce0007810000 */
[----:B------:R-:W-:Y:S01]  /*149b0*/  MUFU.EX2 R148, R148 ;  /* 0x0000009400947308 */ /* 0x000fe20000000800 */
[----:B------:R-:W4:Y:S07]  /*149c0*/  SHFL.BFLY PT, R4, R57, 0x1, 0x1f ;  /* 0x0c201f0039047f89 */ /* 0x000f2e00000e0000 */
[----:B------:R-:W-:Y:S08]  /*149d0*/  MUFU.EX2 R33, R33 ;  /* 0x0000002100217308 */ /* 0x000ff00000000800 */
[----:B------:R-:W-:Y:S08]  /*149e0*/  MUFU.EX2 R150, R150 ;  /* 0x0000009600967308 */ /* 0x000ff00000000800 */
[----:B------:R-:W-:Y:S01]  /*149f0*/  MUFU.EX2 R35, R35 ;  /* 0x0000002300237308 */ /* 0x000fe20000000800 */
[----:B----4-:R-:W-:-:S04]  /*14a00*/  FMNMX.FTZ R4, R57, R4, !PT ;  /* 0x0000000439047209 */ /* 0x010fc80007810000 */
[C---:B------:R-:W-:Y:S01]  /*14a10*/  FSETP.NEU.FTZ.AND P1, PT, R4.reuse, -INF , PT ;  /* 0xff8000000400780b */ /* 0x040fe20003f3d000 */
[----:B------:R-:W-:Y:S02]  /*14a20*/  FMUL.FTZ R8, R4, R10 ;  /* 0x0000000a04087220 */ /* 0x000fe40000410000 */
[----:B------:R-:W-:Y:S03]  /*14a30*/  MUFU.EX2 R144, R144 ;  /* 0x0000009000907308 */ /* 0x000fe60000000800 */
[----:B------:R-:W-:-:S05]  /*14a40*/  FSEL R26, R8, RZ, P1 ;  /* 0x000000ff081a7208 */ /* 0x000fca0000800000 */
[----:B------:R-:W-:Y:S01]  /*14a50*/  MUFU.EX2 R53, R53 ;  /* 0x0000003500357308 */ /* 0x000fe20000000800 */
[-CC-:B------:R-:W-:Y:S01]  /*14a60*/  FFMA.FTZ R157, R0, R10.reuse, -R26.reuse ;  /* 0x0000000a009d7223 */ /* 0x180fe2000001081a */
[-CC-:B------:R-:W-:Y:S01]  /*14a70*/  FFMA.FTZ R0, R71, R10.reuse, -R26.reuse ;  /* 0x0000000a47007223 */ /* 0x180fe2000001081a */
[-CC-:B------:R-:W-:Y:S01]  /*14a80*/  FFMA.FTZ R159, R5, R10.reuse, -R26.reuse ;  /* 0x0000000a059f7223 */ /* 0x180fe2000001081a */
[-CC-:B------:R-:W-:Y:S01]  /*14a90*/  FFMA.FTZ R8, R69, R10.reuse, -R26.reuse ;  /* 0x0000000a45087223 */ /* 0x180fe2000001081a */
[-CC-:B------:R-:W-:Y:S01]  /*14aa0*/  FFMA.FTZ R153, R9, R10.reuse, -R26.reuse ;  /* 0x0000000a09997223 */ /* 0x180fe2000001081a */
[----:B0-----:R-:W-:Y:S01]  /*14ab0*/  FADD.FTZ R5, R156, R95 ;  /* 0x0000005f9c057221 */ /* 0x001fe20000010000 */
[-CC-:B------:R-:W-:Y:S01]  /*14ac0*/  FFMA.FTZ R14, R67, R10.reuse, -R26.reuse ;  /* 0x0000000a430e7223 */ /* 0x180fe2000001081a */
[----:B------:R-:W-:Y:S01]  /*14ad0*/  MUFU.EX2 R157, R157 ;  /* 0x0000009d009d7308 */ /* 0x000fe20000000800 */
[-CC-:B------:R-:W-:Y:S01]  /*14ae0*/  FFMA.FTZ R155, R61, R10.reuse, -R26.reuse ;  /* 0x0000000a3d9b7223 */ /* 0x180fe2000001081a */
[----:B-1----:R-:W-:Y:S01]  /*14af0*/  FADD.FTZ R32, R158, R5 ;  /* 0x000000059e207221 */ /* 0x002fe20000010000 */
[-CC-:B------:R-:W-:Y:S01]  /*14b00*/  FFMA.FTZ R20, R65, R10.reuse, -R26.reuse ;  /* 0x0000000a41147223 */ /* 0x180fe2000001081a */
[-CC-:B------:R-:W-:Y:S01]  /*14b10*/  FFMA.FTZ R149, R11, R10.reuse, -R26.reuse ;  /* 0x0000000a0b957223 */ /* 0x180fe2000001081a */
[-C--:B------:R-:W-:Y:S01]  /*14b20*/  FFMA.FTZ R24, R63, R10.reuse, -R26 ;  /* 0x0000000a3f187223 */ /* 0x080fe2000001081a */
[----:B--2---:R-:W-:Y:S01]  /*14b30*/  FADD.FTZ R5, R97, R32 ;  /* 0x0000002061057221 */ /* 0x004fe20000010000 */
[-CC-:B------:R-:W-:Y:S01]  /*14b40*/  FFMA.FTZ R151, R15, R10.reuse, -R26.reuse ;  /* 0x0000000a0f977223 */ /* 0x180fe2000001081a */
[----:B------:R-:W0:Y:S01]  /*14b50*/  MUFU.EX2 R0, R0 ;  /* 0x0000000000007308 */ /* 0x000e220000000800 */
[-CC-:B------:R-:W-:Y:S01]  /*14b60*/  FFMA.FTZ R27, R27, R10.reuse, -R26.reuse ;  /* 0x0000000a1b1b7223 */ /* 0x180fe2000001081a */
[----:B---3--:R-:W-:Y:S01]  /*14b70*/  FADD.FTZ R34, R152, R5 ;  /* 0x0000000598227221 */ /* 0x008fe20000010000 */
[----:B------:R-:W-:Y:S01]  /*14b80*/  FFMA.FTZ R73, R73, R10, -R26 ;  /* 0x0000000a49497223 */ /* 0x000fe2000001081a */
[----:B------:R-:W-:-:S04]  /*14b90*/  @P5 IMAD.HI.U32 R15, R187, R38, RZ ;  /* 0x00000026bb0f5227 */ /* 0x000fc800078e00ff */
[-C--:B------:R-:W-:Y:S01]  /*14ba0*/  FFMA.FTZ R31, R31, R10.reuse, -R26 ;  /* 0x0000000a1f1f7223 */ /* 0x080fe2000001081a */
[----:B------:R-:W-:Y:S01]  /*14bb0*/  FADD.FTZ R9, R99, R34 ;  /* 0x0000002263097221 */ /* 0x000fe20000010000 */
[-CC-:B------:R-:W-:Y:S01]  /*14bc0*/  FFMA.FTZ R75, R75, R10.reuse, -R26.reuse ;  /* 0x0000000a4b4b7223 */ /* 0x180fe2000001081a */
[----:B------:R-:W1:Y:S01]  /*14bd0*/  MUFU.EX2 R159, R159 ;  /* 0x0000009f009f7308 */ /* 0x000e620000000800 */
[-CC-:B------:R-:W-:Y:S01]  /*14be0*/  FFMA.FTZ R77, R77, R10.reuse, -R26.reuse ;  /* 0x0000000a4d4d7223 */ /* 0x180fe2000001081a */
[----:B------:R-:W-:Y:S01]  /*14bf0*/  FADD.FTZ R36, R154, R9 ;  /* 0x000000099a247221 */ /* 0x000fe20000010000 */
[-CC-:B------:R-:W-:Y:S01]  /*14c00*/  FFMA.FTZ R81, R81, R10.reuse, -R26.reuse ;  /* 0x0000000a51517223 */ /* 0x180fe2000001081a */
[-CC-:B------:R-:W-:Y:S01]  /*14c10*/  FFMA.FTZ R83, R83, R10.reuse, -R26.reuse ;  /* 0x0000000a53537223 */ /* 0x180fe2000001081a */
[-C--:B------:R-:W-:Y:S01]  /*14c20*/  FFMA.FTZ R85, R85, R10.reuse, -R26 ;  /* 0x0000000a55557223 */ /* 0x080fe2000001081a */
[----:B------:R-:W-:Y:S01]  /*14c30*/  FADD.FTZ R9, R89, R36 ;  /* 0x0000002459097221 */ /* 0x000fe20000010000 */
[-C--:B------:R-:W-:Y:S01]  /*14c40*/  FFMA.FTZ R93, R93, R10.reuse, -R26 ;  /* 0x0000000a5d5d7223 */ /* 0x080fe2000001081a */
[----:B------:R-:W2:Y:S01]  /*14c50*/  MUFU.EX2 R8, R8 ;  /* 0x0000000800087308 */ /* 0x000ea20000000800 */
[----:B0-----:R-:W-:Y:S01]  /*14c60*/  FADD.FTZ R32, R157, R0 ;  /* 0x000000009d207221 */ /* 0x001fe20000010000 */
[----:B------:R-:W-:Y:S01]  /*14c70*/  FADD.FTZ R36, R148, R9 ;  /* 0x0000000994247221 */ /* 0x000fe20000010000 */
[-CC-:B------:R-:W-:Y:S01]  /*14c80*/  FFMA.FTZ R87, R87, R10.reuse, -R26.reuse ;  /* 0x0000000a57577223 */ /* 0x180fe2000001081a */
[-CC-:B------:R-:W-:Y:S01]  /*14c90*/  FFMA.FTZ R91, R91, R10.reuse, -R26.reuse ;  /* 0x0000000a5b5b7223 */ /* 0x180fe2000001081a */
[-C--:B------:R-:W-:Y:S01]  /*14ca0*/  FFMA.FTZ R79, R79, R10.reuse, -R26 ;  /* 0x0000000a4f4f7223 */ /* 0x080fe2000001081a */
[----:B------:R-:W-:Y:S01]  /*14cb0*/  FADD.FTZ R9, R33, R36 ;  /* 0x0000002421097221 */ /* 0x000fe20000010000 */
[----:B------:R-:W-:Y:S01]  /*14cc0*/  FFMA.FTZ R101, R101, R10, -R26 ;  /* 0x0000000a65657223 */ /* 0x000fe2000001081a */
[----:B------:R-:W0:Y:S01]  /*14cd0*/  MUFU.EX2 R153, R153 ;  /* 0x0000009900997308 */ /* 0x000e220000000800 */
[----:B-1----:R-:W-:Y:S01]  /*14ce0*/  FADD.FTZ R5, R159, R32 ;  /* 0x000000209f057221 */ /* 0x002fe20000010000 */
[----:B------:R-:W-:Y:S01]  /*14cf0*/  FADD.FTZ R38, R150, R9 ;  /* 0x0000000996267221 */ /* 0x000fe20000010000 */
[----:B------:R-:W-:Y:S01]  /*14d00*/  IMAD.MOV.U32 R11, RZ, RZ, R187 ;  /* 0x000000ffff0b7224 */ /* 0x000fe200078e00bb */
[----:B------:R-:W-:-:S02]  /*14d10*/  @P5 SHF.R.U32.HI R11, RZ, R40, R15 ;  /* 0x00000028ff0b5219 */ /* 0x000fc4000001160f */
[----:B------:R-:W-:Y:S01]  /*14d20*/  FADD.FTZ R9, R35, R38 ;  /* 0x0000002623097221 */ /* 0x000fe20000010000 */
[----:B------:R-:W-:Y:S01]  /*14d30*/  ISETP.GE.AND P5, PT, R13, 0x1, PT ;  /* 0x000000010d00780c */ /* 0x000fe20003fa6270 */
[----:B------:R-:W1:Y:S01]  /*14d40*/  MUFU.EX2 R14, R14 ;  /* 0x0000000e000e7308 */ /* 0x000e620000000800 */
[----:B--2---:R-:W-:Y:S01]  /*14d50*/  FADD.FTZ R34, R8, R5 ;  /* 0x0000000508227221 */ /* 0x004fe20000010000 */
[----:B------:R-:W-:Y:S01]  /*14d60*/  FADD.FTZ R38, R144, R9 ;  /* 0x0000000990267221 */ /* 0x000fe20000010000 */
[----:B------:R-:W-:Y:S01]  /*14d70*/  F2FP.F16.F32.PACK_AB R157, R0, R157 ;  /* 0x0000009d009d723e */ /* 0x000fe200000000ff */
[----:B------:R-:W-:Y:S01]  /*14d80*/  IMAD.IADD R11, R142, 0x1, R11 ;  /* 0x000000018e0b7824 */ /* 0x000fe200078e020b */
[----:B------:R-:W-:Y:S01]  /*14d90*/  F2FP.F16.F32.PACK_AB R159, R8, R159 ;  /* 0x0000009f089f723e */ /* 0x000fe200000000ff */
[----:B------:R-:W-:Y:S01]  /*14da0*/  FADD.FTZ R9, R53, R38 ;  /* 0x0000002635097221 */ /* 0x000fe20000010000 */
[----:B------:R-:W-:Y:S01]  /*14db0*/  F2FP.F16.F32.PACK_AB R156, R95, R156 ;  /* 0x0000009c5f9c723e */ /* 0x000fe200000000ff */
[----:B------:R-:W2:Y:S01]  /*14dc0*/  MUFU.EX2 R155, R155 ;  /* 0x0000009b009b7308 */ /* 0x000ea20000000800 */
[----:B0-----:R-:W-:Y:S01]  /*14dd0*/  FADD.FTZ R5, R153, R34 ;  /* 0x0000002299057221 */ /* 0x001fe20000010000 */
[----:B------:R-:W-:Y:S01]  /*14de0*/  F2FP.F16.F32.PACK_AB R158, R97, R158 ;  /* 0x0000009e619e723e */ /* 0x000fe200000000ff */
[----:B------:R-:W-:Y:S01]  /*14df0*/  VIADD R8, R2, 0xfffffffe ;  /* 0xfffffffe02087836 */ /* 0x000fe20000000000 */
[----:B------:R-:W-:-:S02]  /*14e00*/  F2FP.F16.F32.PACK_AB R152, R99, R152 ;  /* 0x000000986398723e */ /* 0x000fc400000000ff */
[----:B------:R-:W-:Y:S02]  /*14e10*/  F2FP.F16.F32.PACK_AB R154, R89, R154 ;  /* 0x0000009a599a723e */ /* 0x000fe400000000ff */
[----:B------:R-:W0:Y:S01]  /*14e20*/  MUFU.EX2 R20, R20 ;  /* 0x0000001400147308 */ /* 0x000e220000000800 */
[C---:B-1----:R-:W-:Y:S01]  /*14e30*/  FADD.FTZ R34, R14.reuse, R5 ;  /* 0x000000050e227221 */ /* 0x042fe20000010000 */
[----:B------:R-:W-:Y:S02]  /*14e40*/  F2FP.F16.F32.PACK_AB R148, R33, R148 ;  /* 0x000000942194723e */ /* 0x000fe400000000ff */
[----:B------:R-:W-:Y:S02]  /*14e50*/  F2FP.F16.F32.PACK_AB R150, R35, R150 ;  /* 0x000000962396723e */ /* 0x000fe400000000ff */
[----:B------:R-:W-:Y:S02]  /*14e60*/  F2FP.F16.F32.PACK_AB R144, R53, R144 ;  /* 0x000000903590723e */ /* 0x000fe400000000ff */
[----:B------:R-:W1:Y:S01]  /*14e70*/  MUFU.EX2 R149, R149 ;  /* 0x0000009500957308 */ /* 0x000e620000000800 */
[----:B--2---:R-:W-:Y:S01]  /*14e80*/  FADD.FTZ R5, R155, R34 ;  /* 0x000000229b057221 */ /* 0x004fe20000010000 */
[----:B------:R-:W-:-:S02]  /*14e90*/  F2FP.F16.F32.PACK_AB R153, R14, R153 ;  /* 0x000000990e99723e */ /* 0x000fc400000000ff */
[----:B------:R-:W-:-:S04]  /*14ea0*/  IADD3 R12, R11, R12, RZ ;  /* 0x0000000c0b0c7210 */ /* 0x000fc80007ffe0ff */
        /* <DEDUP_REMOVED lines=14> */
[----:B--2---:R-:W-:-:S07]  /*14f90*/  FADD.FTZ R38, R146, R9 ;  /* 0x0000000992267221 */ /* 0x004fce0000010000 */
[----:B------:R-:W2:Y:S01]  /*14fa0*/  MUFU.EX2 R30, R31 ;  /* 0x0000001f001e7308 */ /* 0x000ea20000000800 */
[----:B0-----:R-:W-:-:S07]  /*14fb0*/  FADD.FTZ R5, R73, R36 ;  /* 0x0000002449057221 */ /* 0x001fce0000010000 */
[----:B------:R-:W0:Y:S01]  /*14fc0*/  MUFU.EX2 R140, R140 ;  /* 0x0000008c008c7308 */ /* 0x000e220000000800 */
[C---:B-1----:R-:W-:Y:S01]  /*14fd0*/  FADD.FTZ R9, R49.reuse, R38 ;  /* 0x0000002631097221 */ /* 0x042fe20000010000 */
[----:B------:R-:W-:-:S06]  /*14fe0*/  F2FP.F16.F32.PACK_AB R146, R49, R146 ;  /* 0x000000923192723e */ /* 0x000fcc00000000ff */
        /* <DEDUP_REMOVED lines=11> */
[C---:B0-----:R-:W-:Y:S01]  /*150a0*/  FADD.FTZ R38, R32.reuse, R5 ;  /* 0x0000000520267221 */ /* 0x041fe20000010000 */
[----:B------:R-:W-:-:S06]  /*150b0*/  F2FP.F16.F32.PACK_AB R147, R32, R75 ;  /* 0x0000004b2093723e */ /* 0x000fcc00000000ff */
[----:B------:R-:W0:Y:S01]  /*150c0*/  MUFU.EX2 R41, R41 ;  /* 0x0000002900297308 */ /* 0x000e220000000800 */
[----:B-1----:R-:W-:-:S07]  /*150d0*/  FADD.FTZ R40, R6, R9 ;  /* 0x0000000906287221 */ /* 0x002fce0000010000 */
[----:B------:R-:W1:Y:S01]  /*150e0*/  MUFU.EX2 R34, R83 ;  /* 0x0000005300227308 */ /* 0x000e620000000800 */
[----:B--2---:R-:W-:-:S07]  /*150f0*/  FADD.FTZ R5, R81, R38 ;  /* 0x0000002651057221 */ /* 0x004fce0000010000 */
[----:B------:R-:W2:Y:S01]  /*15100*/  MUFU.EX2 R136, R136 ;  /* 0x0000008800887308 */ /* 0x000ea20000000800 */
[C---:B0-----:R-:W-:Y:S01]  /*15110*/  FADD.FTZ R9, R41.reuse, R40 ;  /* 0x0000002829097221 */ /* 0x041fe20000010000 */
[----:B------:R-:W-:-:S06]  /*15120*/  F2FP.F16.F32.PACK_AB R142, R41, R6 ;  /* 0x00000006298e723e */ /* 0x000fcc00000000ff */
[----:B------:R-:W0:Y:S01]  /*15130*/  MUFU.EX2 R85, R85 ;  /* 0x0000005500557308 */ /* 0x000e220000000800 */
[C---:B-1----:R-:W-:Y:S01]  /*15140*/  FADD.FTZ R38, R34.reuse, R5 ;  /* 0x0000000522267221 */ /* 0x042fe20000010000 */
[----:B-----5:R-:W-:-:S06]  /*15150*/  F2FP.F16.F32.PACK_AB R141, R34, R81 ;  /* 0x00000051228d723e */ /* 0x020fcc00000000ff */
        /* <DEDUP_REMOVED lines=18> */
[----:B0-----:R-:W-:Y:S01]  /*15280*/  FADD.FTZ R5, R79, R0 ;  /* 0x000000004f057221 */ /* 0x001fe20000010000 */
[C---:B-1----:R-:W-:Y:S01]  /*15290*/  FADD.FTZ R6, R25.reuse, R6 ;  /* 0x0000000619067221 */ /* 0x042fe20000010000 */
[----:B------:R-:W-:Y:S02]  /*152a0*/  F2FP.F16.F32.PACK_AB R138, R25, R138 ;  /* 0x0000008a198a723e */ /* 0x000fe400000000ff */
[C---:B--2---:R-:W-:Y:S01]  /*152b0*/  FADD.FTZ R5, R38.reuse, R5 ;  /* 0x0000000526057221 */ /* 0x044fe20000010000 */
[----:B------:R-:W-:Y:S01]  /*152c0*/  F2FP.F16.F32.PACK_AB R139, R38, R79 ;  /* 0x0000004f268b723e */ /* 0x000fe200000000ff */
[----:B------:R-:W-:Y:S06]  /*152d0*/  @!P5 BRA `(.L_x_1771) ;  /* 0x000000000048d947 */ /* 0x000fec0003800000 */
        /* <DEDUP_REMOVED lines=11> */
.L_x_1773:
[----:B------:R-:W-:-:S13]  /*15390*/  ISETP.NE.AND P1, PT, R13, 0x1, PT ;  /* 0x000000010d00780c */ /* 0x000fda0003f25270 */
[----:B------:R-:W0:Y:S02]  /*153a0*/  @P1 LDC.64 R14, c[0x0][0x9e8] ;  /* 0x00027a00ff0e1b82 */ /* 0x000e240000000a00 */
[----:B0-----:R-:W-:-:S05]  /*153b0*/  @P1 IMAD.HI.U32 R2, R0, R14, RZ ;  /* 0x0000000e00021227 */ /* 0x001fca00078e00ff */
[----:B------:R-:W-:-:S07]  /*153c0*/  @P1 SHF.R.U32.HI R0, RZ, R15, R2 ;  /* 0x0000000fff001219 */ /* 0x000fce0000011602 */
.L_x_1774:
[----:B------:R-:W-:Y:S05]  /*153d0*/  BSYNC B0 ;  /* 0x0000000000007941 */ /* 0x000fea0003800000 */
.L_x_1772:
[----:B------:R-:W-:-:S05]  /*153e0*/  IMAD R13, R0, R13, R13 ;  /* 0x0000000d000d7224 */ /* 0x000fca00078e020d */
[----:B------:R-:W-:-:S07]  /*153f0*/  VIMNMX R12, R12, R13, PT ;  /* 0x0000000d0c0c7248 */ /* 0x000fce0003fe0100 */
.L_x_1771:
[----:B------:R-:W-:Y:S01]  /*15400*/  IMAD.HI R12, R12, 0x2aaaaaab, RZ ;  /* 0x2aaaaaab0c0c7827 */ /* 0x000fe200078e02ff */
[----:B------:R-:W-:Y:S01]  /*15410*/  ULDC UR47, c[0x0][0x9e4] ;  /* 0x00027900002f7ab9 */ /* 0x000fe20000000800 */
[----:B------:R-:W-:Y:S01]  /*15420*/  ULDC UR46, c[0x0][0x9e4] ;  /* 0x00027900002e7ab9 */ /* 0x000fe20000000800 */
[----:B------:R-:W-:Y:S01]  /*15430*/  ULDC UR39, c[0x0][0x9d8] ;  /* 0x0002760000277ab9 */ /* 0x000fe20000000800 */
[----:B------:R-:W-:Y:S01]  /*15440*/  ULDC UR43, c[0x0][0x9d8] ;  /* 0x00027600002b7ab9 */ /* 0x000fe20000000800 */
[----:B------:R-:W-:Y:S01]  /*15450*/  SHF.R.U32.HI R9, RZ, 0x1f, R12 ;  /* 0x0000001fff097819 */ /* 0x000fe2000001160c */
[----:B------:R-:W-:Y:S01]  /*15460*/  ULDC UR42, c[0x0][0x9d8] ;  /* 0x00027600002a7ab9 */ /* 0x000fe20000000800 */
[----:B------:R-:W-:Y:S01]  /*15470*/  ULDC UR50, c[0x0][0x988] ;  /* 0x0002620000327ab9 */ /* 0x000fe20000000800 */
[----:B------:R-:W-:Y:S01]  /*15480*/  ULDC UR54, c[0x0][0x988] ;  /* 0x0002620000367ab9 */ /* 0x000fe20000000800 */
[----:B------:R-:W-:Y:S01]  /*15490*/  LEA.HI.SX32 R12, R12, R9, 0x1c ;  /* 0x000000090c0c7211 */ /* 0x000fe200078fe2ff */
[----:B------:R-:W-:Y:S01]  /*154a0*/  ULDC UR51, c[0x0][0x988] ;  /* 0x0002620000337ab9 */ /* 0x000fe20000000800 */
[----:B------:R-:W-:Y:S01]  /*154b0*/  ULDC UR58, c[0x0][0x9e0] ;  /* 0x00027800003a7ab9 */ /* 0x000fe20000000800 */
[----:B------:R-:W-:Y:S01]  /*154c0*/  ULDC UR55, c[0x0][0x9e0] ;  /* 0x0002780000377ab9 */ /* 0x000fe20000000800 */
[----:B------:R-:W-:Y:S01]  /*154d0*/  VIMNMX R9, R189, R12, !PT ;  /* 0x0000000cbd097248 */ /* 0x000fe20007fe0100 */
[----:B------:R-:W-:Y:S01]  /*154e0*/  BSSY B1, `(.L_x_1775) ;  /* 0x00003b0000017945 */ /* 0x000fe20003800000 */
[----:B------:R-:W-:Y:S01]  /*154f0*/  IMAD.MOV.U32 R2, RZ, RZ, 0x3f800000 ;  /* 0x3f800000ff027424 */ /* 0x000fe200078e00ff */
[----:B------:R-:W-:-:S02]  /*15500*/  MOV R0, 0x3f800000 ;  /* 0x3f80000000007802 */ /* 0x000fc40000000f00 */
[----:B------:R-:W-:Y:S02]  /*15510*/  CS2R R86, SRZ ;  /* 0x0000000000567805 */ /* 0x000fe4000001ff00 */
[----:B------:R-:W-:Y:S02]  /*15520*/  ISETP.GE.AND P1, PT, R8, R9, PT ;  /* 0x000000090800720c */ /* 0x000fe40003f26270 */
        /* <DEDUP_REMOVED lines=31> */
[----:B------:R-:W-:Y:S06]  /*15720*/  @!P1 BRA `(.L_x_1776) ;  /* 0x00000038002c9947 */ /* 0x000fec0003800000 */
[----:B------:R-:W-:Y:S01]  /*15730*/  BSSY B0, `(.L_x_1777) ;  /* 0x0000386000007945 */ /* 0x000fe20003800000 */
[----:B------:R-:W-:Y:S02]  /*15740*/  IMAD.MOV.U32 R2, RZ, RZ, 0x3f800000 ;  /* 0x3f800000ff027424 */ /* 0x000fe400078e00ff */
[----:B------:R-:W-:-:S07]  /*15750*/  IMAD.MOV.U32 R87, RZ, RZ, RZ ;  /* 0x000000ffff577224 */ /* 0x000fce00078e00ff */
.L_x_1798:
[----:B------:R-:W-:-:S05]  /*15760*/  VIADD R14, R160, 0x1 ;  /* 0x00000001a00e7836 */ /* 0x000fca0000000000 */
[----:B------:R-:W-:-:S04]  /*15770*/  ISETP.NE.AND P1, PT, R14, 0x2, PT ;  /* 0x000000020e00780c */ /* 0x000fc80003f25270 */
[----:B------:R-:W-:Y:S02]  /*15780*/  SEL R10, RZ, 0x1, P1 ;  /* 0x00000001ff0a7807 */ /* 0x000fe40000800000 */
[----:B------:R-:W-:Y:S02]  /*15790*/  SEL R14, R14, RZ, P1 ;  /* 0x000000ff0e0e7207 */ /* 0x000fe40000800000 */
[----:B------:R-:W-:Y:S01]  /*157a0*/  LOP3.LUT R15, R163, R10, RZ, 0x3c, !PT ;  /* 0x0000000aa30f7212 */ /* 0x000fe200078e3cff */
[----:B------:R-:W-:Y:S06]  /*157b0*/  @!P0 BRA `(.L_x_1778) ;  /* 0x0000000000048947 */ /* 0x000fec0003800000 */
[----:B------:R-:W-:Y:S01]  /*157c0*/  BPT.TRAP 0x1 ;  /* 0x000000040000795c */ /* 0x000fe20000300000 */
.L_x_1778:
[----:B------:R-:W-:Y:S02]  /*157d0*/  LEA R20, R14, R18, 0x3 ;  /* 0x000000120e147211 */ /* 0x000fe400078e18ff */
[----:B------:R-:W-:-:S04]  /*157e0*/  SHF.L.U32 R13, R15, 0x1f, RZ ;  /* 0x0000001f0f0d7819 */ /* 0x000fc800000006ff */
[----:B------:R0:W1:Y:S01]  /*157f0*/  SYNCS.PHASECHK.TRANS64.TRYWAIT P1, [R20+URZ+0x2a830], R13 ;  /* 0x02a8300d140075a7 */ /* 0x000062000802017f */
[----:B------:R-:W-:Y:S05]  /*15800*/  @!P0 BRA `(.L_x_1779) ;  /* 0x0000000000048947 */ /* 0x000fea0003800000 */
[----:B------:R-:W-:Y:S01]  /*15810*/  BPT.TRAP 0x1 ;  /* 0x000000040000795c */ /* 0x000fe20000300000 */
.L_x_1779:
[----:B------:R-:W-:Y:S01]  /*15820*/  BSSY B2, `(.L_x_1780) ;  /* 0x0000006000027945 */ /* 0x000fe20003800000 */
[----:B------:R-:W-:Y:S02]  /*15830*/  IMAD R10, R14, 0x900, R7 ;  /* 0x000009000e0a7824 */ /* 0x000fe400078e0207 */
[----:B------:R-:W-:Y:S01]  /*15840*/  IMAD.MOV.U32 R11, RZ, RZ, 0x40000040 ;  /* 0x40000040ff0b7424 */ /* 0x000fe200078e00ff */
[----:B-1----:R-:W-:Y:S06]  /*15850*/  @P1 BRA `(.L_x_1781) ;  /* 0x0000000000081947 */ /* 0x002fec0003800000 */
[----:B------:R-:W1:Y:S02]  /*15860*/  SYNCS.PHASECHK.TRANS64.TRYWAIT P1, [R20+URZ+0x2a830], R13 ;  /* 0x02a8300d140075a7 */ /* 0x000e64000802017f */
[----:B-1----:R-:W-:Y:S05]  /*15870*/  @!P1 BRA `(.L_x_1782) ;  /* 0x0000014c000c9947 */ /* 0x002fea0003800000 */
.L_x_1781:
[----:B------:R-:W-:Y:S05]  /*15880*/  BSYNC B2 ;  /* 0x0000000000027941 */ /* 0x000fea0003800000 */
.L_x_1780:
[----:B------:R-:W2:Y:S04]  /*15890*/  LDL.64 R88, [R1+0x28] ;  /* 0x0000280001587983 */ /* 0x000ea80000100a00 */
[----:B------:R-:W3:Y:S04]  /*158a0*/  LDL.64 R226, [R1+0x20] ;  /* 0x0000200001e27983 */ /* 0x000ee80000100a00 */
[----:B------:R-:W4:Y:S01]  /*158b0*/  LDL.64 R210, [R1+0x18] ;  /* 0x0000180001d27983 */ /* 0x000f220000100a00 */
[C---:B------:R-:W-:Y:S02]  /*158c0*/  R2UR UR6, R10.reuse ;  /* 0x000000000a0672ca */ /* 0x040fe400000e0000 */
[----:B------:R-:W-:Y:S01]  /*158d0*/  R2UR UR7, R11 ;  /* 0x000000000b0772ca */ /* 0x000fe200000e0000 */
[----:B------:R0:W-:Y:S04]  /*158e0*/  STL.64 [R1+0x48], R4 ;  /* 0x0000480401007387 */ /* 0x0001e80000100a00 */
[----:B0-----:R-:W4:Y:S01]  /*158f0*/  LDL.64 R4, [R1+0x10] ;  /* 0x0000100001047983 */ /* 0x001f220000100a00 */
[----:B------:R-:W-:-:S02]  /*15900*/  VIADD R12, R10, 0x2 ;  /* 0x000000020a0c7836 */ /* 0x000fc40000000000 */
[----:B-1----:R-:W-:Y:S01]  /*15910*/  IMAD.MOV.U32 R13, RZ, RZ, 0x40000040 ;  /* 0x40000040ff0d7424 */ /* 0x002fe200078e00ff */
[----:B--2---:R-:W-:Y:S02]  /*15920*/  R2UR UR4, R88 ;  /* 0x00000000580472ca */ /* 0x004fe400000e0000 */
[----:B------:R-:W-:Y:S02]  /*15930*/  R2UR UR5, R89 ;  /* 0x00000000590572ca */ /* 0x000fe400000e0000 */
[----:B------:R-:W-:-:S11]  /*15940*/  WARPGROUP.ARRIVE ;  /* 0x00000000000079c5 */ /* 0x000fd60000000000 */
[----:B------:R-:W-:Y:S01]  /*15950*/  HGMMA.64x96x16.F32 R88, gdesc[UR4], RZ, !UPT, gsb0 ;  /* 0x01600000045879f0 */ /* 0x000fe2000c0008ff */
[----:B---3--:R-:W-:Y:S02]  /*15960*/  R2UR UR4, R226 ;  /* 0x00000000e20472ca */ /* 0x008fe400000e0000 */
[----:B------:R-:W-:Y:S02]  /*15970*/  R2UR UR5, R227 ;  /* 0x00000000e30572ca */ /* 0x000fe400000e0000 */
[----:B------:R-:W2:Y:S01]  /*15980*/  LDL.64 R226, [R1+0x8] ;  /* 0x0000080001e27983 */ /* 0x000ea20000100a00 */
[----:B------:R-:W-:Y:S02]  /*15990*/  R2UR UR6, R12 ;  /* 0x000000000c0672ca */ /* 0x000fe400000e0000 */
[----:B------:R-:W-:Y:S01]  /*159a0*/  R2UR UR7, R13 ;  /* 0x000000000d0772ca */ /* 0x000fe200000e0000 */
[----:B------:R-:W-:Y:S01]  /*159b0*/  IMAD.MOV.U32 R13, RZ, RZ, 0x40000040 ;  /* 0x40000040ff0d7424 */ /* 0x000fe200078e00ff */
[----:B------:R-:W-:Y:S01]  /*159c0*/  IADD3 R12, R10, 0x4, RZ ;  /* 0x000000040a0c7810 */ /* 0x000fe20007ffe0ff */
[----:B------:R-:W-:-:S02]  /*159d0*/  WARPGROUP.DEPBAR.LE gsb0, 0x0 ;  /* 0x00008000000079c5 */ /* 0x000fc40000010000 */
[----:B------:R-:W-:-:S08]  /*159e0*/  WARPGROUP.ARRIVE ;  /* 0x00000000000079c5 */ /* 0x000fd00000000000 */
[----:B------:R-:W-:Y:S01]  /*159f0*/  HGMMA.64x96x16.F32 R88, gdesc[UR4], R88, gsb0 ;  /* 0x01600000045879f0 */ /* 0x000fe20008000858 */
[----:B----4-:R-:W-:Y:S02]  /*15a00*/  R2UR UR4, R210 ;  /* 0x00000000d20472ca */ /* 0x010fe400000e0000 */
[----:B------:R-:W-:Y:S02]  /*15a10*/  R2UR UR5, R211 ;  /* 0x00000000d30572ca */ /* 0x000fe400000e0000 */
[----:B------:R-:W3:Y:S01]  /*15a20*/  LDL.64 R210, [R1] ;  /* 0x0000000001d27983 */ /* 0x000ee20000100a00 */
[----:B------:R-:W-:Y:S02]  /*15a30*/  R2UR UR6, R12 ;  /* 0x000000000c0672ca */ /* 0x000fe400000e0000 */
[----:B------:R-:W-:Y:S01]  /*15a40*/  R2UR UR7, R13 ;  /* 0x000000000d0772ca */ /* 0x000fe200000e0000 */
[----:B------:R-:W-:Y:S02]  /*15a50*/  VIADD R12, R10, 0x6 ;  /* 0x000000060a0c7836 */ /* 0x000fe40000000000 */
[----:B------:R-:W-:Y:S01]  /*15a60*/  IMAD.MOV.U32 R13, RZ, RZ, 0x40000040 ;  /* 0x40000040ff0d7424 */ /* 0x000fe200078e00ff */
[----:B------:R-:W-:-:S02]  /*15a70*/  WARPGROUP.DEPBAR.LE gsb0, 0x0 ;  /* 0x00008000000079c5 */ /* 0x000fc40000010000 */
[----:B------:R-:W-:-:S07]  /*15a80*/  WARPGROUP.ARRIVE ;  /* 0x00000000000079c5 */ /* 0x000fce0000000000 */
[----:B------:R-:W-:Y:S01]  /*15a90*/  HGMMA.64x96x16.F32 R88, gdesc[UR4], R88, gsb0 ;  /* 0x01600000045879f0 */ /* 0x000fe20008000858 */
[----:B------:R-:W-:Y:S02]  /*15aa0*/  R2UR UR6, R12 ;  /* 0x000000000c0672ca */ /* 0x000fe400000e0000 */
[----:B------:R-:W-:Y:S02]  /*15ab0*/  R2UR UR7, R13 ;  /* 0x000000000d0772ca */ /* 0x000fe400000e0000 */
[----:B------:R-:W-:Y:S02]  /*15ac0*/  R2UR UR4, R4 ;  /* 0x00000000040472ca */ /* 0x000fe400000e0000 */
[----:B------:R-:W-:Y:S01]  /*15ad0*/  R2UR UR5, R5 ;  /* 0x00000000050572ca */ /* 0x000fe200000e0000 */
[----:B------:R-:W-:Y:S01]  /*15ae0*/  IMAD.MOV.U32 R13, RZ, RZ, 0x40000040 ;  /* 0x40000040ff0d7424 */ /* 0x000fe200078e00ff */
[----:B------:R-:W-:Y:S01]  /*15af0*/  IADD3 R12, R10, 0x300, RZ ;  /* 0x000003000a0c7810 */ /* 0x000fe20007ffe0ff */
[----:B------:R0:W5:Y:S01]  /*15b00*/  LDL.LU.64 R4, [R1+0x48] ;  /* 0x0000480001047983 */ /* 0x0001620000300a00 */
[----:B------:R-:W-:-:S02]  /*15b10*/  WARPGROUP.DEPBAR.LE gsb0, 0x0 ;  /* 0x00008000000079c5 */ /* 0x000fc40000010000 */
[----:B------:R-:W-:-:S07]  /*15b20*/  WARPGROUP.ARRIVE ;  /* 0x00000000000079c5 */ /* 0x000fce0000000000 */
[----:B------:R-:W-:Y:S01]  /*15b30*/  HGMMA.64x96x16.F32 R88, gdesc[UR4], R88, gsb0 ;  /* 0x01600000045879f0 */ /* 0x000fe20008000858 */
[----:B------:R-:W-:Y:S02]  /*15b40*/  R2UR UR6, R12 ;  /* 0x000000000c0672ca */ /* 0x000fe400000e0000 */
[----:B------:R-:W-:Y:S02]  /*15b50*/  R2UR UR7, R13 ;  /* 0x000000000d0772ca */ /* 0x000fe400000e0000 */
[----:B--2---:R-:W-:Y:S02]  /*15b60*/  R2UR UR4, R226 ;  /* 0x00000000e20472ca */ /* 0x004fe400000e0000 */
        /* <DEDUP_REMOVED lines=19> */
[----:B------:R-:W-:Y:S02]  /*15ca0*/  VIADD R12, R10, 0x306 ;  /* 0x000003060a0c7836 */ /* 0x000fe40000000000 */
[----:B------:R-:W-:Y:S01]  /*15cb0*/  IMAD.MOV.U32 R13, RZ, RZ, 0x40000040 ;  /* 0x40000040ff0d7424 */ /* 0x000fe200078e00ff */
        /* <DEDUP_REMOVED lines=111> */
[----:B0-----:R-:W-:Y:S05]  /*163b0*/  @!P0 BRA `(.L_x_1783) ;  /* 0x0000000000048947 */ /* 0x001fea0003800000 */
[----:B------:R-:W-:Y:S01]  /*163c0*/  BPT.TRAP 0x1 ;  /* 0x000000040000795c */ /* 0x000fe20000300000 */
.L_x_1783:
[----:B------:R-:W-:Y:S02]  /*163d0*/  SHF.L.U32 R2, R163, 0x1f, RZ ;  /* 0x0000001fa3027819 */ /* 0x000fe400000006ff */
[----:B------:R-:W-:-:S04]  /*163e0*/  LEA R12, R160, R18, 0x3 ;  /* 0x00000012a00c7211 */ /* 0x000fc800078e18ff */
[----:B------:R0:W1:Y:S01]  /*163f0*/  SYNCS.PHASECHK.TRANS64.TRYWAIT P1, [R12+URZ+0x2a850], R2 ;  /* 0x02a850020c0075a7 */ /* 0x000062000802017f */
[----:B------:R-:W-:Y:S05]  /*16400*/  @!P0 BRA `(.L_x_1784) ;  /* 0x0000000000048947 */ /* 0x000fea0003800000 */
[----:B------:R-:W-:Y:S01]  /*16410*/  BPT.TRAP 0x1 ;  /* 0x000000040000795c */ /* 0x000fe20000300000 */
.L_x_1784:
        /* <DEDUP_REMOVED lines=9> */
.L_x_1786:
[----:B------:R-:W-:Y:S05]  /*164b0*/  BSYNC B2 ;  /* 0x0000000000027941 */ /* 0x000fea0003800000 */
.L_x_1785:
[----:B------:R-:W-:Y:S01]  /*164c0*/  IMAD.MOV.U32 R10, RZ, RZ, R0 ;  /* 0x000000ffff0a7224 */ /* 0x000fe200078e0000 */
[----:B------:R-:W-:Y:S01]  /*164d0*/  WARPGROUP.ARRIVE ;  /* 0x00000000000079c5 */ /* 0x000fe20000000000 */
[----:B------:R-:W-:-:S03]  /*164e0*/  IMAD.MOV.U32 R11, RZ, RZ, 0x40000040 ;  /* 0x40000040ff0b7424 */ /* 0x000fc600078e00ff */
[----:B------:R-:W-:Y:S02]  /*164f0*/  R2UR UR6, R10 ;  /* 0x000000000a0672ca */ /* 0x000fe400000e0000 */
[----:B------:R-:W-:Y:S01]  /*16500*/  R2UR UR7, R11 ;  /* 0x000000000b0772ca */ /* 0x000fe200000e0000 */
[----:B------:R-:W-:Y:S01]  /*16510*/  IMAD.MOV.U32 R11, RZ, RZ, 0x40000040 ;  /* 0x40000040ff0b7424 */ /* 0x000fe200078e00ff */
[----:B------:R-:W-:-:S11]  /*16520*/  IADD3 R10, R0, 0x80, RZ ;  /* 0x00000080000a7810 */ /* 0x000fd60007ffe0ff */
[----:B------:R-:W-:Y:S01]  /*16530*/  HGMMA.64x128x16.F32 R24, R156, gdesc[UR4].tnspB, R24, gsb0 ;  /* 0x41e000049c187df0 */ /* 0x000fe20008000818 */
[----:B------:R-:W-:Y:S01]  /*16540*/  R2UR UR6, R10 ;  /* 0x000000000a0672ca */ /* 0x000fe200000e0000 */
[----:B------:R-:W-:Y:S01]  /*16550*/  VIADD R10, R0, 0x100 ;  /* 0x00000100000a7836 */ /* 0x000fe20000000000 */
[----:B------:R-:W-:Y:S01]  /*16560*/  R2UR UR7, R11 ;  /* 0x000000000b0772ca */ /* 0x000fe200000e0000 */
[----:B------:R-:W-:Y:S01]  /*16570*/  IMAD.MOV.U32 R11, RZ, RZ, 0x40000040 ;  /* 0x40000040ff0b7424 */ /* 0x000fe200078e00ff */
[----:B------:R-:W-:Y:S02]  /*16580*/  WARPGROUP.DEPBAR.LE gsb0, 0x0 ;  /* 0x00008000000079c5 */ /* 0x000fe40000010000 */
[----:B------:R-:W-:-:S09]  /*16590*/  WARPGROUP.ARRIVE ;  /* 0x00000000000079c5 */ /* 0x000fd20000000000 */
        /* <DEDUP_REMOVED lines=30> */
.L_x_1788:
        /* <DEDUP_REMOVED lines=10> */
[----:B------:R-:W-:-:S02]  /*16820*/  IMAD.IADD R10, R191, 0x1, R187 ;  /* 0x00000001bf0a7824 */ /* 0x000fc400078e02bb */
[----:B------:R-:W-:Y:S01]  /*16830*/  FMUL.FTZ R112, R113, UR43 ;  /* 0x0000002b71707c20 */ /* 0x000fe20008410000 */
[----:B------:R-:W-:Y:S01]  /*16840*/  FMUL.FTZ R113, R118, UR43 ;  /* 0x0000002b76717c20 */ /* 0x000fe20008410000 */
[----:B------:R-:W2:Y:S01]  /*16850*/  @P2 LDC R11, c[0x0][0x44c] ;  /* 0x00011300ff0b2b82 */ /* 0x000ea20000000800 */
[----:B------:R-:W-:Y:S01]  /*16860*/  FMUL.FTZ R118, R123, UR43 ;  /* 0x0000002b7b767c20 */ /* 0x000fe20008410000 */
[----:B------:R-:W-:Y:S01]  /*16870*/  FMUL.FTZ R123, R124, UR43 ;  /* 0x0000002b7c7b7c20 */ /* 0x000fe20008410000 */
[----:B01----:R-:W-:Y:S01]  /*16880*/  FMUL.FTZ R2, R91, UR43 ;  /* 0x0000002b5b027c20 */ /* 0x003fe20008410000 */
        /* <DEDUP_REMOVED lines=9> */
[----:B------:R-:W-:-:S02]  /*16920*/  IMAD.MOV.U32 R132, RZ, RZ, R10 ;  /* 0x000000ffff847224 */ /* 0x000fc400078e000a */
        /* <DEDUP_REMOVED lines=25> */
[----:B------:R-:W-:Y:S01]  /*16ac0*/  FMUL.FTZ R121, R126, UR43 ;  /* 0x0000002b7e797c20 */ /* 0x000fe20008410000 */
[----:B------:R-:W-:Y:S01]  /*16ad0*/  FMUL.FTZ R128, R129, UR43 ;  /* 0x0000002b81807c20 */ /* 0x000fe20008410000 */
[----:B------:R-:W-:Y:S01]  /*16ae0*/  IADD3 R11, R20, 0x2a840, RZ ;  /* 0x0002a840140b7810 */ /* 0x000fe20007ffe0ff */
[----:B------:R-:W-:-:S02]  /*16af0*/  VIADD R137, R133, 0x1 ;  /* 0x0000000185897836 */ /* 0x000fc40000000000 */
[----:B------:R-:W-:Y:S01]  /*16b00*/  FMUL.FTZ R126, R130, UR43 ;  /* 0x0000002b827e7c20 */ /* 0x000fe20008410000 */
[----:B------:R-:W-:Y:S01]  /*16b10*/  FMUL.FTZ R20, R134, UR43 ;  /* 0x0000002b86147c20 */ /* 0x000fe20008410000 */
[----:B------:R-:W-:Y:S01]  /*16b20*/  FMUL.FTZ R129, R135, UR43 ;  /* 0x0000002b87817c20 */ /* 0x000fe20008410000 */
[----:B------:R-:W-:Y:S01]  /*16b30*/  LOP3.LUT P1, RZ, R22, 0x80000, RZ, 0xc0, !PT ;  /* 0x0008000016ff7812 */ /* 0x000fe2000782c0ff */
[----:B------:R-:W-:Y:S01]  /*16b40*/  IMAD R137, R190, -0x2, R137 ;  /* 0xfffffffebe897824 */ /* 0x000fe200078e0289 */
[----:B------:R-:W1:Y:S01]  /*16b50*/  MUFU.TANH R13, R13 ;  /* 0x0000000d000d7308 */ /* 0x000e620000002400 */
[----:B------:R-:W-:-:S03]  /*16b60*/  PRMT R11, R172, 0x654, R11 ;  /* 0x00000654ac0b7816 */ /* 0x000fc6000000000b */
[----:B------:R-:W-:Y:S01]  /*16b70*/  IADD3 R138, -R166, R137, R167 ;  /* 0x00000089a68a7210 */ /* 0x000fe20007ffe1a7 */
[----:B------:R2:W-:Y:S01]  /*16b80*/  SYNCS.ARRIVE.TRANS64.RED.A1T0 RZ, [R11+URZ], RZ ;  /* 0x000000ff0bff79a7 */ /* 0x0005e2000810043f */
[----:B------:R-:W-:Y:S02]  /*16b90*/  IADD3 R130, R137, -0x1, RZ ;  /* 0xffffffff89827810 */ /* 0x000fe40007ffe0ff */
[----:B------:R-:W3:Y:S01]  /*16ba0*/  MUFU.TANH R88, R88 ;  /* 0x0000005800587308 */ /* 0x000ee20000002400 */
[C---:B------:R-:W-:Y:S02]  /*16bb0*/  VIADD R139, R138.reuse, UR58 ;  /* 0x0000003a8a8b7c36 */ /* 0x040fe40008000000 */
[----:B------:R-:W-:Y:S02]  /*16bc0*/  VIADD R138, R138, UR38 ;  /* 0x000000268a8a7c36 */ /* 0x000fe40008000000 */
[--C-:B0-----:R-:W-:Y:S02]  /*16bd0*/  IMAD.IADD R137, R139, 0x1, R10.reuse ;  /* 0x000000018b897824 */ /* 0x101fe400078e020a */
[----:B------:R-:W-:Y:S01]  /*16be0*/  IMAD.IADD R134, R138, 0x1, R10 ;  /* 0x000000018a867824 */ /* 0x000fe200078e020a */
        /* <DEDUP_REMOVED lines=46> */
[----:B-1234-:R-:W-:Y:S05]  /*16ed0*/  @!P1 BRA `(.L_x_1789) ;  /* 0x0000000000549947 */ /* 0x01efea0003800000 */
        /* <DEDUP_REMOVED lines=12> */
.L_x_1791:
[----:B------:R-:W-:-:S04]  /*16fa0*/  MOV R140, UR47 ;  /* 0x0000002f008c7c02 */ /* 0x000fc80008000f00 */
[----:B------:R-:W-:-:S13]  /*16fb0*/  ISETP.NE.AND P1, PT, R140, 0x1, PT ;  /* 0x000000018c00780c */ /* 0x000fda0003f25270 */
[----:B------:R-:W1:Y:S02]  /*16fc0*/  @P1 LDC.64 R10, c[0x0][0x9e8] ;  /* 0x00027a00ff0a1b82 */ /* 0x000e640000000a00 */
[----:B-1----:R-:W-:-:S05]  /*16fd0*/  @P1 IMAD.HI.U32 R10, R135, R10, RZ ;  /* 0x0000000a870a1227 */ /* 0x002fca00078e00ff */
[----:B------:R-:W-:-:S07]  /*16fe0*/  @P1 SHF.R.U32.HI R135, RZ, R11, R10 ;  /* 0x0000000bff871219 */ /* 0x000fce000001160a */
.L_x_1792:
[----:B------:R-:W-:Y:S05]  /*16ff0*/  BSYNC B2 ;  /* 0x0000000000027941 */ /* 0x000fea0003800000 */
.L_x_1790:
[----:B------:R-:W-:-:S05]  /*17000*/  IMAD R135, R135, R140, R130 ;  /* 0x0000008c87877224 */ /* 0x000fca00078e0282 */
[----:B------:R-:W-:Y:S02]  /*17010*/  VIADDMNMX R137, R135, R140, R137, PT ;  /* 0x0000008c87897246 */ /* 0x000fe40003800189 */
[----:B------:R-:W-:-:S07]  /*17020*/  VIMNMX R134, R134, R135, !PT ;  /* 0x0000008786867248 */ /* 0x000fce0007fe0100 */
.L_x_1789:
[C---:B------:R-:W-:Y:S01]  /*17030*/  ISETP.GE.AND P1, PT, R133.reuse, 0x2, PT ;  /* 0x000000028500780c */ /* 0x040fe20003f26270 */
[----:B------:R-:W1:Y:S01]  /*17040*/  SHFL.IDX PT, R132, R132, 0x1, 0x1c1f ;  /* 0x003c1f0084847f89 */ /* 0x000e6200000e0000 */
[C---:B------:R-:W-:Y:S02]  /*17050*/  ISETP.GE.AND P2, PT, R133.reuse, 0x9, PT ;  /* 0x000000098500780c */ /* 0x040fe40003f46270 */
[C---:B------:R-:W-:Y:S02]  /*17060*/  ISETP.GT.AND P4, PT, R134.reuse, 0x1, !P1 ;  /* 0x000000018600780c */ /* 0x040fe40004f84270 */
[----:B------:R-:W-:Y:S02]  /*17070*/  ISETP.GE.AND P5, PT, R133, 0xa, PT ;  /* 0x0000000a8500780c */ /* 0x000fe40003fa6270 */
[----:B------:R-:W-:Y:S02]  /*17080*/  ISETP.GT.AND P3, PT, R134, 0x8, !P2 ;  /* 0x000000088600780c */ /* 0x000fe40005764270 */
[----:B------:R-:W-:-:S02]  /*17090*/  ISETP.LT.OR P4, PT, R137, 0x2, P4 ;  /* 0x000000028900780c */ /* 0x000fc40002781670 */
[----:B------:R-:W-:Y:S02]  /*170a0*/  ISETP.LT.OR P3, PT, R137, 0x9, P3 ;  /* 0x000000098900780c */ /* 0x000fe40001f61670 */
[----:B------:R-:W-:Y:S02]  /*170b0*/  FSEL R135, R88, -INF , !P4 ;  /* 0xff80000058877808 */ /* 0x000fe40006000000 */
[----:B------:R-:W-:Y:S02]  /*170c0*/  ISETP.GE.AND P4, PT, R133, 0x11, PT ;  /* 0x000000118500780c */ /* 0x000fe40003f86270 */
[----:B------:R-:W-:Y:S02]  /*170d0*/  LOP3.LUT R22, R22, 0xfffffffb, RZ, 0xc0, !PT ;  /* 0xfffffffb16167812 */ /* 0x000fe400078ec0ff */
[----:B0-----:R-:W-:Y:S02]  /*170e0*/  FSEL R91, R91, -INF , !P3 ;  /* 0xff8000005b5b7808 */ /* 0x001fe40005800000 */
[----:B------:R-:W-:-:S02]  /*170f0*/  ISETP.GT.AND P3, PT, R134, 0x9, !P5 ;  /* 0x000000098600780c */ /* 0x000fc40006f64270 */
[----:B------:R-:W-:Y:S01]  /*17100*/  @P5 LOP3.LUT R22, R22, 0x4, RZ, 0xfc, !PT ;  /* 0x0000000416165812 */ /* 0x000fe200078efcff */
[--C-:B-1----:R-:W-:Y:S01]  /*17110*/  IMAD.IADD R139, R139, 0x1, R132.reuse ;  /* 0x000000018b8b7824 */ /* 0x102fe200078e0284 */
[----:B------:R-:W-:Y:S01]  /*17120*/  ISETP.LT.OR P3, PT, R137, 0xa, P3 ;  /* 0x0000000a8900780c */ /* 0x000fe20001f61670 */
[----:B------:R-:W-:Y:S01]  /*17130*/  IMAD.IADD R138, R138, 0x1, R132 ;  /* 0x000000018a8a7824 */ /* 0x000fe200078e0284 */
[----:B------:R-:W-:Y:S02]  /*17140*/  LOP3.LUT R22, R22, 0xfffffff7, RZ, 0xc0, !PT ;  /* 0xfffffff716167812 */ /* 0x000fe400078ec0ff */
[----:B------:R-:W-:Y:S02]  /*17150*/  FSEL R141, R92, -INF , !P3 ;  /* 0xff8000005c8d7808 */ /* 0x000fe40005800000 */
[----:B------:R-:W-:Y:S02]  /*17160*/  @P4 LOP3.LUT R22, R22, 0x8, RZ, 0xfc, !PT ;  /* 0x0000000816164812 */ /* 0x000fe400078efcff */
[----:B------:R-:W-:-:S02]  /*17170*/  ISETP.GT.AND P3, PT, R134, 0x10, !P4 ;  /* 0x000000108600780c */ /* 0x000fc40006764270 */
[----:B------:R-:W-:Y:S02]  /*17180*/  ISETP.GE.AND P4, PT, R133, 0x12, PT ;  /* 0x000000128500780c */ /* 0x000fe40003f86270 */
[----:B------:R-:W-:Y:S02]  /*17190*/  ISETP.LT.OR P3, PT, R137, 0x11, P3 ;  /* 0x000000118900780c */ /* 0x000fe40001f61670 */
[----:B------:R-:W-:Y:S02]  /*171a0*/  LOP3.LUT R22, R22, 0xffffffef, RZ, 0xc0, !PT ;  /* 0xffffffef16167812 */ /* 0x000fe400078ec0ff */
[----:B------:R-:W-:Y:S02]  /*171b0*/  FSEL R95, R95, -INF , !P3 ;  /* 0xff8000005f5f7808 */ /* 0x000fe40005800000 */
[----:B------:R-:W-:-:S04]  /*171c0*/  ISETP.GT.AND P3, PT, R134, 0x11, !P4 ;  /* 0x000000118600780c */ /* 0x000fc80006764270 */
[----:B------:R-:W-:Y:S02]  /*171d0*/  ISETP.LT.OR P3, PT, R137, 0x12, P3 ;  /* 0x000000128900780c */ /* 0x000fe40001f61670 */
[----:B------:R-:W-:Y:S02]  /*171e0*/  @P4 LOP3.LUT R22, R22, 0x10, RZ, 0xfc, !PT ;  /* 0x0000001016164812 */ /* 0x000fe400078efcff */
[----:B------:R-:W-:Y:S02]  /*171f0*/  ISETP.GE.AND P4, PT, R133, 0x19, PT ;  /* 0x000000198500780c */ /* 0x000fe40003f86270 */
[----:B------:R-:W-:Y:S02]  /*17200*/  LOP3.LUT R22, R22, 0xfffbffff, RZ, 0xc0, !PT ;  /* 0xfffbffff16167812 */ /* 0x000fe400078ec0ff */
[----:B------:R-:W-:Y:S02]  /*17210*/  FSEL R143, R96, -INF , !P3 ;  /* 0xff800000608f7808 */ /* 0x000fe40005800000 */
[----:B------:R-:W-:-:S04]  /*17220*/  ISETP.GT.AND P3, PT, R134, 0x18, !P4 ;  /* 0x000000188600780c */ /* 0x000fc80006764270 */
[----:B------:R-:W-:-:S03]  /*17230*/  ISETP.LT.OR P3, PT, R137, 0x19, P3 ;  /* 0x000000198900780c */ /* 0x000fc60001f61670 */
        /* <DEDUP_REMOVED lines=68> */
[----:B------:R-:W-:Y:S02]  /*17680*/  FSEL R155, R120, -INF , !P3 ;  /* 0xff800000789b7808 */ /* 0x000fe40005800000 */
[----:B------:R-:W-:Y:S02]  /*17690*/  LOP3.LUT R22, R22, 0xffffffbf, RZ, 0xc0, !PT ;  /* 0xffffffbf16167812 */ /* 0x000fe400078ec0ff */
[----:B------:R-:W-:-:S04]  /*176a0*/  ISETP.GT.AND P3, PT, R134, 0x48, !P4 ;  /* 0x000000488600780c */ /* 0x000fc80006764270 */
[----:B------:R-:W-:-:S03]  /*176b0*/  ISETP.LT.OR P3, PT, R137, 0x49, P3 ;  /* 0x000000498900780c */ /* 0x000fc60001f61670 */
[----:B------:R-:W-:Y:S02]  /*176c0*/  @P4 LOP3.LUT R22, R22, 0x40, RZ, 0xfc, !PT ;  /* 0x0000004016164812 */ /* 0x000fe400078efcff */
[----:B------:R-:W-:Y:S02]  /*176d0*/  ISETP.GE.AND P4, PT, R133, 0x4a, PT ;  /* 0x0000004a8500780c */ /* 0x000fe40003f86270 */
[----:B------:R-:W-:Y:S02]  /*176e0*/  FSEL R123, R123, -INF , !P3 ;  /* 0xff8000007b7b7808 */ /* 0x000fe40005800000 */
[----:B------:R-:W-:Y:S02]  /*176f0*/  ISETP.GT.AND P3, PT, R134, 0x49, !P4 ;  /* 0x000000498600780c */ /* 0x000fe40006764270 */
[----:B------:R-:W-:Y:S02]  /*17700*/  LOP3.LUT R22, R22, 0xffffffdf, RZ, 0xc0, !PT ;  /* 0xffffffdf16167812 */ /* 0x000fe400078ec0ff */
[----:B------:R-:W-:-:S04]  /*17710*/  ISETP.LT.OR P3, PT, R137, 0x4a, P3 ;  /* 0x0000004a8900780c */ /* 0x000fc80001f61670 */
[----:B------:R-:W-:Y:S02]  /*17720*/  FSEL R157, R124, -INF , !P3 ;  /* 0xff8000007c9d7808 */ /* 0x000fe40005800000 */
[----:B------:R-:W-:Y:S02]  /*17730*/  ISETP.GE.AND P3, PT, R133, 0x51, PT ;  /* 0x000000518500780c */ /* 0x000fe40003f66270 */
[----:B------:R-:W-:Y:S02]  /*17740*/  @P4 LOP3.LUT R22, R22, 0x20, RZ, 0xfc, !PT ;  /* 0x0000002016164812 */ /* 0x000fe400078efcff */
[----:B------:R-:W-:Y:S02]  /*17750*/  ISETP.GT.AND P4, PT, R134, 0x50, !P3 ;  /* 0x000000508600780c */ /* 0x000fe40005f84270 */
[----:B------:R-:W-:Y:S02]  /*17760*/  LOP3.LUT R22, R22, 0xfffffffd, RZ, 0xc0, !PT ;  /* 0xfffffffd16167812 */ /* 0x000fe400078ec0ff */
        /* <DEDUP_REMOVED lines=10> */
[----:B------:R-:W-:-:S13]  /*17810*/  ISETP.GE.AND P6, PT, R133, 0x1, PT ;  /* 0x000000018500780c */ /* 0x000fda0003fc6270 */
[----:B------:R-:W-:Y:S02]  /*17820*/  @P6 LOP3.LUT R22, R22, 0x2, RZ, 0xfc, !PT ;  /* 0x0000000216166812 */ /* 0x000fe400078efcff */
[----:B------:R-:W-:Y:S02]  /*17830*/  ISETP.GT.AND P6, PT, R134, RZ, !P6 ;  /* 0x000000ff8600720c */ /* 0x000fe400077c4270 */
[----:B------:R-:W-:Y:S02]  /*17840*/  LOP3.LUT R22, R22, 0xfffffffe, RZ, 0xc0, !PT ;  /* 0xfffffffe16167812 */ /* 0x000fe400078ec0ff */
[----:B------:R-:W-:-:S04]  /*17850*/  ISETP.LT.OR P6, PT, R137, 0x1, P6 ;  /* 0x000000018900780c */ /* 0x000fc800037c1670 */
[----:B------:R-:W-:Y:S02]  /*17860*/  FSEL R13, R13, -INF , !P6 ;  /* 0xff8000000d0d7808 */ /* 0x000fe40007000000 */
[----:B------:R-:W-:-:S13]  /*17870*/  ISETP.GE.AND P6, PT, R133, 0x5a, PT ;  /* 0x0000005a8500780c */ /* 0x000fda0003fc6270 */
[----:B------:R-:W-:Y:S02]  /*17880*/  @P6 LOP3.LUT R22, R22, 0x1, RZ, 0xfc, !PT ;  /* 0x0000000116166812 */ /* 0x000fe400078efcff */
        /* <DEDUP_REMOVED lines=17> */
.L_x_1795:
[----:B------:R-:W-:-:S04]  /*179a0*/  MOV R88, UR47 ;  /* 0x0000002f00587c02 */ /* 0x000fc80008000f00 */
[----:B------:R-:W-:-:S13]  /*179b0*/  ISETP.NE.AND P6, PT, R88, 0x1, PT ;  /* 0x000000015800780c */ /* 0x000fda0003fc5270 */
[----:B------:R-:W0:Y:S02]  /*179c0*/  @P6 LDC.64 R10, c[0x0][0x9e8] ;  /* 0x00027a00ff0a6b82 */ /* 0x000e240000000a00 */
[----:B0-----:R-:W-:-:S05]  /*179d0*/  @P6 IMAD.HI.U32 R10, R137, R10, RZ ;  /* 0x0000000a890a6227 */ /* 0x001fca00078e00ff */
[----:B------:R-:W-:-:S07]  /*179e0*/  @P6 SHF.R.U32.HI R137, RZ, R11, R10 ;  /* 0x0000000bff896219 */ /* 0x000fce000001160a */
.L_x_1796:
[----:B------:R-:W-:Y:S05]  /*179f0*/  BSYNC B2 ;  /* 0x0000000000027941 */ /* 0x000fea0003800000 */
.L_x_1794:
[----:B------:R-:W-:-:S05]  /*17a00*/  IMAD R130, R137, R88, R130 ;  /* 0x0000005889827224 */ /* 0x000fca00078e0282 */
[----:B------:R-:W-:Y:S02]  /*17a10*/  VIADDMNMX R139, R130, R88, R139, PT ;  /* 0x00000058828b7246 */ /* 0x000fe4000380018b */
[----:B------:R-:W-:-:S07]  /*17a20*/  VIMNMX R138, R138, R130, !PT ;  /* 0x000000828a8a7248 */ /* 0x000fce0007fe0100 */
.L_x_1793:
[C---:B------:R-:W-:Y:S01]  /*17a30*/  ISETP.GT.AND P1, PT, R138.reuse, 0x1, !P1 ;  /* 0x000000018a00780c */ /* 0x040fe20004f24270 */
[----:B------:R-:W-:Y:S01]  /*17a40*/  IMAD.U32 R10, RZ, RZ, UR54 ;  /* 0x00000036ff0a7e24 */ /* 0x000fe2000f8e00ff */
[----:B------:R-:W-:Y:S02]  /*17a50*/  ISETP.GT.AND P2, PT, R138, 0x8, !P2 ;  /* 0x000000088a00780c */ /* 0x000fe40005744270 */
[C---:B------:R-:W-:Y:S02]  /*17a60*/  ISETP.LT.OR P1, PT, R139.reuse, 0x2, P1 ;  /* 0x000000028b00780c */ /* 0x040fe40000f21670 */
[----:B------:R-:W-:Y:S02]  /*17a70*/  ISETP.LT.OR P2, PT, R139, 0x9, P2 ;  /* 0x000000098b00780c */ /* 0x000fe40001741670 */
[----:B------:R-:W-:Y:S02]  /*17a80*/  FSEL R137, R2, -INF , !P1 ;  /* 0xff80000002897808 */ /* 0x000fe40004800000 */
[----:B------:R-:W-:-:S02]  /*17a90*/  LOP3.LUT P1, RZ, R22, 0x4, RZ, 0xc0, !PT ;  /* 0x0000000416ff7812 */ /* 0x000fc4000782c0ff */
[----:B------:R-:W-:Y:S02]  /*17aa0*/  FSEL R89, R89, -INF , !P2 ;  /* 0xff80000059597808 */ /* 0x000fe40005000000 */
[----:B------:R-:W-:Y:S02]  /*17ab0*/  ISETP.GT.AND P1, PT, R138, 0x9, !P1 ;  /* 0x000000098a00780c */ /* 0x000fe40004f24270 */
[C---:B------:R-:W-:Y:S02]  /*17ac0*/  LOP3.LUT P2, RZ, R22.reuse, 0x20000, RZ, 0xc0, !PT ;  /* 0x0002000016ff7812 */ /* 0x040fe4000784c0ff */
[----:B------:R-:W-:Y:S02]  /*17ad0*/  ISETP.LT.OR P1, PT, R139, 0xa, P1 ;  /* 0x0000000a8b00780c */ /* 0x000fe40000f21670 */
[----:B------:R-:W-:Y:S02]  /*17ae0*/  LOP3.LUT P6, RZ, R22, 0x10000, RZ, 0xc0, !PT ;  /* 0x0001000016ff7812 */ /* 0x000fe400078cc0ff */
[----:B------:R-:W-:-:S02]  /*17af0*/  FSEL R163, R90, -INF , !P1 ;  /* 0xff8000005aa37808 */ /* 0x000fc40004800000 */
[----:B------:R-:W-:Y:S02]  /*17b00*/  LOP3.LUT P1, RZ, R22, 0x8, RZ, 0xc0, !PT ;  /* 0x0000000816ff7812 */ /* 0x000fe4000782c0ff */
[----:B------:R-:W-:Y:S02]  /*17b10*/  FMNMX.FTZ R2, R13, R3, !PT ;  /* 0x000000030d027209 */ /* 0x000fe40007810000 */
[----:B------:R-:W-:Y:S02]  /*17b20*/  ISETP.GT.AND P1, PT, R138, 0x10, !P1 ;  /* 0x000000108a00780c */ /* 0x000fe40004f24270 */
[----:B------:R-:W-:Y:S02]  /*17b30*/  FMNMX.FTZ R2, R135, R2, !PT ;  /* 0x0000000287027209 */ /* 0x000fe40007810000 */
[----:B------:R-:W-:Y:S02]  /*17b40*/  ISETP.LT.OR P1, PT, R139, 0x11, P1 ;  /* 0x000000118b00780c */ /* 0x000fe40000f21670 */
[----:B------:R-:W-:-:S02]  /*17b50*/  FMNMX.FTZ R2, R91, R2, !PT ;  /* 0x000000025b027209 */ /* 0x000fc40007810000 */
[----:B------:R-:W-:Y:S02]  /*17b60*/  FSEL R93, R93, -INF , !P1 ;  /* 0xff8000005d5d7808 */ /* 0x000fe40004800000 */
[----:B------:R-:W-:Y:S02]  /*17b70*/  LOP3.LUT P1, RZ, R22, 0x10, RZ, 0xc0, !PT ;  /* 0x0000001016ff7812 */ /* 0x000fe4000782c0ff */
[----:B------:R-:W-:Y:S02]  /*17b80*/  FMNMX.FTZ R2, R141, R2, !PT ;  /* 0x000000028d027209 */ /* 0x000fe40007810000 */
[----:B------:R-:W-:Y:S02]  /*17b90*/  ISETP.GT.AND P1, PT, R138, 0x11, !P1 ;  /* 0x000000118a00780c */ /* 0x000fe40004f24270 */
[----:B------:R-:W-:Y:S02]  /*17ba0*/  FMNMX.FTZ R2, R95, R2, !PT ;  /* 0x000000025f027209 */ /* 0x000fe40007810000 */
[----:B------:R-:W-:-:S02]  /*17bb0*/  ISETP.LT.OR P1, PT, R139, 0x12, P1 ;  /* 0x000000128b00780c */ /* 0x000fc40000f21670 */
[----:B------:R-:W-:Y:S02]  /*17bc0*/  FMNMX.FTZ R2, R143, R2, !PT ;  /* 0x000000028f027209 */ /* 0x000fe40007810000 */
[----:B------:R-:W-:Y:S02]  /*17bd0*/  FSEL R201, R94, -INF , !P1 ;  /* 0xff8000005ec97808 */ /* 0x000fe40004800000 */
[----:B------:R-:W-:Y:S02]  /*17be0*/  LOP3.LUT P1, RZ, R22, 0x40000, RZ, 0xc0, !PT ;  /* 0x0004000016ff7812 */ /* 0x000fe4000782c0ff */
        /* <DEDUP_REMOVED lines=30> */
[----:B------:R-:W-:Y:S02]  /*17dd0*/  LOP3.LUT P1, RZ, R22, 0x2000, RZ, 0xc0, !PT ;  /* 0x0000200016ff7812 */ /* 0x000fe4000782c0ff */
[----:B------:R-:W-:Y:S02]  /*17de0*/  FMNMX.FTZ R2, R157, R2, !PT ;  /* 0x000000029d027209 */ /* 0x000fe40007810000 */
[----:B------:R-:W-:-:S02]  /*17df0*/  ISETP.GT.AND P1, PT, R138, 0x29, !P1 ;  /* 0x000000298a00780c */ /* 0x000fc40004f24270 */
[----:B------:R-:W-:Y:S02]  /*17e00*/  FMNMX.FTZ R2, R127, R2, !PT ;  /* 0x000000027f027209 */ /* 0x000fe40007810000 */
[----:B------:R-:W-:Y:S02]  /*17e10*/  ISETP.LT.OR P1, PT, R139, 0x2a, P1 ;  /* 0x0000002a8b00780c */ /* 0x000fe40000f21670 */
[----:B------:R-:W-:Y:S02]  /*17e20*/  FMNMX.FTZ R2, R159, R2, !PT ;  /* 0x000000029f027209 */ /* 0x000fe40007810000 */
[----:B------:R-:W-:Y:S02]  /*17e30*/  FSEL R105, R106, -INF , !P1 ;  /* 0xff8000006a697808 */ /* 0x000fe40004800000 */
[C---:B------:R-:W-:Y:S02]  /*17e40*/  LOP3.LUT P1, RZ, R22.reuse, 0x1000, RZ, 0xc0, !PT ;  /* 0x0000100016ff7812 */ /* 0x040fe4000782c0ff */
[----:B------:R-:W-:-:S02]  /*17e50*/  LOP3.LUT P2, RZ, R22, 0x40, RZ, 0xc0, !PT ;  /* 0x0000004016ff7812 */ /* 0x000fc4000784c0ff */
[----:B------:R-:W-:Y:S02]  /*17e60*/  ISETP.GT.AND P1, PT, R138, 0x30, !P1 ;  /* 0x000000308a00780c */ /* 0x000fe40004f24270 */
[----:B------:R-:W-:Y:S02]  /*17e70*/  FMNMX.FTZ R2, R131, R2, !PT ;  /* 0x0000000283027209 */ /* 0x000fe40007810000 */
[----:B------:R-:W-:Y:S02]  /*17e80*/  ISETP.LT.OR P1, PT, R139, 0x31, P1 ;  /* 0x000000318b00780c */ /* 0x000fe40000f21670 */
[----:B------:R-:W-:Y:S02]  /*17e90*/  FMNMX.FTZ R88, R133, R2, !PT ;  /* 0x0000000285587209 */ /* 0x000fe40007810000 */
[----:B------:R-:W-:Y:S02]  /*17ea0*/  FSEL R109, R109, -INF , !P1 ;  /* 0xff8000006d6d7808 */ /* 0x000fe40004800000 */
[C---:B------:R-:W-:Y:S01]  /*17eb0*/  LOP3.LUT P1, RZ, R22.reuse, 0x800, RZ, 0xc0, !PT ;  /* 0x0000080016ff7812 */ /* 0x040fe2000782c0ff */
[----:B------:R-:W0:Y:S01]  /*17ec0*/  SHFL.BFLY PT, R11, R88, 0x2, 0x1f ;  /* 0x0c401f00580b7f89 */ /* 0x000e2200000e0000 */
[----:B------:R-:W-:-:S02]  /*17ed0*/  LOP3.LUT P6, RZ, R22, 0x20, RZ, 0xc0, !PT ;  /* 0x0000002016ff7812 */ /* 0x000fc400078cc0ff */
[C---:B------:R-:W-:Y:S02]  /*17ee0*/  ISETP.GT.AND P1, PT, R138.reuse, 0x31, !P1 ;  /* 0x000000318a00780c */ /* 0x040fe40004f24270 */
[----:B------:R-:W-:Y:S02]  /*17ef0*/  ISETP.GT.AND P3, PT, R138, 0x50, !P3 ;  /* 0x000000508a00780c */ /* 0x000fe40005f64270 */
[C---:B------:R-:W-:Y:S02]  /*17f00*/  ISETP.LT.OR P1, PT, R139.reuse, 0x32, P1 ;  /* 0x000000328b00780c */ /* 0x040fe40000f21670 */
[----:B------:R-:W-:Y:S02]  /*17f10*/  ISETP.LT.OR P3, PT, R139, 0x51, P3 ;  /* 0x000000518b00780c */ /* 0x000fe40001f61670 */
[----:B------:R-:W-:Y:S02]  /*17f20*/  FSEL R229, R110, -INF , !P1 ;  /* 0xff8000006ee57808 */ /* 0x000fe40004800000 */
[----:B------:R-:W-:-:S02]  /*17f30*/  LOP3.LUT P1, RZ, R22, 0x400, RZ, 0xc0, !PT ;  /* 0x0000040016ff7812 */ /* 0x000fc4000782c0ff */
[C---:B------:R-:W-:Y:S02]  /*17f40*/  ISETP.GT.AND P4, PT, R138.reuse, 0x51, !P4 ;  /* 0x000000518a00780c */ /* 0x040fe40006784270 */
[----:B------:R-:W-:Y:S02]  /*17f50*/  ISETP.GT.AND P1, PT, R138, 0x38, !P1 ;  /* 0x000000388a00780c */ /* 0x000fe40004f24270 */
[----:B------:R-:W-:Y:S02]  /*17f60*/  FSEL R126, R126, -INF , !P3 ;  /* 0xff8000007e7e7808 */ /* 0x000fe40005800000 */
[----:B------:R-:W-:Y:S02]  /*17f70*/  ISETP.LT.OR P1, PT, R139, 0x39, P1 ;  /* 0x000000398b00780c */ /* 0x000fe40000f21670 */
[----:B------:R-:W-:Y:S02]  /*17f80*/  ISETP.GT.AND P5, PT, R138, 0x58, !P5 ;  /* 0x000000588a00780c */ /* 0x000fe40006fa4270 */
[----:B------:R-:W-:-:S02]  /*17f90*/  FSEL R113, R113, -INF , !P1 ;  /* 0xff80000071717808 */ /* 0x000fc40004800000 */
[----:B------:R-:W-:Y:S02]  /*17fa0*/  LOP3.LUT P1, RZ, R22, 0x200, RZ, 0xc0, !PT ;  /* 0x0000020016ff7812 */ /* 0x000fe4000782c0ff */
[----:B0-----:R-:W-:Y:S02]  /*17fb0*/  FMNMX.FTZ R90, R88, R11, !PT ;  /* 0x0000000b585a7209 */ /* 0x001fe40007810000 */
[----:B------:R-:W-:Y:S02]  /*17fc0*/  ISETP.GT.AND P1, PT, R138, 0x39, !P1 ;  /* 0x000000398a00780c */ /* 0x000fe40004f24270 */
[C---:B------:R-:W-:Y:S01]  /*17fd0*/  ISETP.LT.OR P4, PT, R139.reuse, 0x52, P4 ;  /* 0x000000528b00780c */ /* 0x040fe20002781670 */
[----:B------:R-:W0:Y:S01]  /*17fe0*/  SHFL.BFLY PT, R11, R90, 0x1, 0x1f ;  /* 0x0c201f005a0b7f89 */ /* 0x000e2200000e0000 */
[C---:B------:R-:W-:Y:S02]  /*17ff0*/  ISETP.LT.OR P1, PT, R139.reuse, 0x3a, P1 ;  /* 0x0000003a8b00780c */ /* 0x040fe40000f21670 */
[----:B------:R-:W-:-:S02]  /*18000*/  ISETP.LT.OR P5, PT, R139, 0x59, P5 ;  /* 0x000000598b00780c */ /* 0x000fc40002fa1670 */
[----:B------:R-:W-:Y:S02]  /*18010*/  FSEL R114, R114, -INF , !P1 ;  /* 0xff80000072727808 */ /* 0x000fe40004800000 */
[----:B------:R-:W-:-:S04]  /*18020*/  LOP3.LUT P1, RZ, R22, 0x100, RZ, 0xc0, !PT ;  /* 0x0000010016ff7812 */ /* 0x000fc8000782c0ff */
[----:B------:R-:W-:-:S04]  /*18030*/  ISETP.GT.AND P1, PT, R138, 0x40, !P1 ;  /* 0x000000408a00780c */ /* 0x000fc80004f24270 */
[----:B------:R-:W-:-:S04]  /*18040*/  ISETP.LT.OR P1, PT, R139, 0x41, P1 ;  /* 0x000000418b00780c */ /* 0x000fc80000f21670 */
[----:B------:R-:W-:Y:S02]  /*18050*/  FSEL R117, R117, -INF , !P1 ;  /* 0xff80000075757808 */ /* 0x000fe40004800000 */
[----:B------:R-:W-:Y:S02]  /*18060*/  LOP3.LUT P1, RZ, R22, 0x80, RZ, 0xc0, !PT ;  /* 0x0000008016ff7812 */ /* 0x000fe4000782c0ff */
[----:B0-----:R-:W-:Y:S02]  /*18070*/  FMNMX.FTZ R11, R90, R11, !PT ;  /* 0x0000000b5a0b7209 */ /* 0x001fe40007810000 */
[----:B------:R-:W-:-:S04]  /*18080*/  ISETP.GT.AND P1, PT, R138, 0x41, !P1 ;  /* 0x000000418a00780c */ /* 0x000fc80004f24270 */
[----:B------:R-:W-:-:S04]  /*18090*/  ISETP.LT.OR P1, PT, R139, 0x42, P1 ;  /* 0x000000428b00780c */ /* 0x000fc80000f21670 */
[----:B------:R-:W-:Y:S02]  /*180a0*/  FSEL R118, R118, -INF , !P1 ;  /* 0xff80000076767808 */ /* 0x000fe40004800000 */
[----:B------:R-:W-:-:S04]  /*180b0*/  ISETP.GT.AND P1, PT, R138, 0x48, !P2 ;  /* 0x000000488a00780c */ /* 0x000fc80005724270 */
[----:B------:R-:W-:-:S04]  /*180c0*/  ISETP.LT.OR P1, PT, R139, 0x49, P1 ;  /* 0x000000498b00780c */ /* 0x000fc80000f21670 */
[----:B------:R-:W-:Y:S02]  /*180d0*/  FSEL R121, R121, -INF , !P1 ;  /* 0xff80000079797808 */ /* 0x000fe40004800000 */
[----:B------:R-:W-:Y:S02]  /*180e0*/  ISETP.GT.AND P1, PT, R138, 0x49, !P6 ;  /* 0x000000498a00780c */ /* 0x000fe40007724270 */
[----:B------:R-:W-:Y:S02]  /*180f0*/  LOP3.LUT P6, RZ, R22, 0x2, RZ, 0xc0, !PT ;  /* 0x0000000216ff7812 */ /* 0x000fe400078cc0ff */
[----:B------:R-:W-:-:S04]  /*18100*/  ISETP.LT.OR P1, PT, R139, 0x4a, P1 ;  /* 0x0000004a8b00780c */ /* 0x000fc80000f21670 */
[----:B------:R-:W-:Y:S02]  /*18110*/  FSEL R122, R122, -INF , !P1 ;  /* 0xff8000007a7a7808 */ /* 0x000fe40004800000 */
[----:B------:R-:W-:Y:S02]  /*18120*/  ISETP.GT.AND P1, PT, R138, RZ, !P6 ;  /* 0x000000ff8a00720c */ /* 0x000fe40007724270 */
[----:B------:R-:W-:Y:S02]  /*18130*/  LOP3.LUT P6, RZ, R22, 0x1, RZ, 0xc0, !PT ;  /* 0x0000000116ff7812 */ /* 0x000fe400078cc0ff */
[----:B------:R-:W-:Y:S02]  /*18140*/  ISETP.LT.OR P1, PT, R139, 0x1, P1 ;  /* 0x000000018b00780c */ /* 0x000fe40000f21670 */
[----:B------:R-:W-:Y:S02]  /*18150*/  ISETP.GT.AND P2, PT, R138, 0x59, !P6 ;  /* 0x000000598a00780c */ /* 0x000fe40007744270 */
[----:B------:R-:W-:Y:S01]  /*18160*/  FSEL R2, R0, -INF , !P1 ;  /* 0xff80000000027808 */ /* 0x000fe20004800000 */
[C---:B------:R-:W-:Y:S01]  /*18170*/  FMUL.FTZ R0, R11.reuse, R10 ;  /* 0x0000000a0b007220 */ /* 0x040fe20000410000 */
[----:B------:R-:W-:-:S02]  /*18180*/  FSETP.NEU.FTZ.AND P1, PT, R11, -INF , PT ;  /* 0xff8000000b00780b */ /* 0x000fc40003f3d000 */
[----:B-----5:R-:W-:Y:S02]  /*18190*/  FMNMX.FTZ R88, R2, R4, !PT ;  /* 0x0000000402587209 */ /* 0x020fe40007810000 */
[----:B------:R-:W-:Y:S02]  /*181a0*/  FSEL R0, R0, RZ, P1 ;  /* 0x000000ff00007208 */ /* 0x000fe40000800000 */
[----:B------:R-:W-:Y:S02]  /*181b0*/  FMNMX.FTZ R88, R137, R88, !PT ;  /* 0x0000005889587209 */ /* 0x000fe40007810000 */
[----:B------:R-:W-:Y:S01]  /*181c0*/  ISETP.LT.OR P2, PT, R139, 0x5a, P2 ;  /* 0x0000005a8b00780c */ /* 0x000fe20001741670 */
[--C-:B------:R-:W-:Y:S01]  /*181d0*/  FFMA.FTZ R158, R91, R10, -R0.reuse ;  /* 0x0000000a5b9e7223 */ /* 0x100fe20000010800 */
[----:B------:R-:W-:Y:S01]  /*181e0*/  FMNMX.FTZ R88, R89, R88, !PT ;  /* 0x0000005859587209 */ /* 0x000fe20007810000 */
[-CC-:B------:R-:W-:Y:S01]  /*181f0*/  FFMA.FTZ R154, R99, R10.reuse, -R0.reuse ;  /* 0x0000000a639a7223 */ /* 0x180fe20000010800 */
[-CC-:B------:R-:W-:Y:S01]  /*18200*/  FFMA.FTZ R156, R135, R10.reuse, -R0.reuse ;  /* 0x0000000a879c7223 */ /* 0x180fe20000010800 */
        /* <DEDUP_REMOVED lines=32> */
[----:B------:R-:W-:Y:S01]  /*18410*/  MUFU.EX2 R13, R13 ;  /* 0x0000000d000d7308 */ /* 0x000fe20000000800 */
[----:B------:R-:W-:-:S04]  /*18420*/  FMNMX.FTZ R88, R105, R88, !PT ;  /* 0x0000005869587209 */ /* 0x000fc80007810000 */
[----:B------:R-:W-:-:S03]  /*18430*/  FMNMX.FTZ R88, R109, R88, !PT ;  /* 0x000000586d587209 */ /* 0x000fc60007810000 */
        /* <DEDUP_REMOVED lines=16> */
[----:B------:R-:W-:-:S05]  /*18540*/  FMNMX.FTZ R88, R145, R88, !PT ;  /* 0x0000005891587209 */ /* 0x000fca0007810000 */
[----:B------:R-:W0:Y:S02]  /*18550*/  SHFL.BFLY PT, R99, R88, 0x2, 0x1f ;  /* 0x0c401f0058637f89 */ /* 0x000e2400000e0000 */
[----:B------:R-:W-:Y:S08]  /*18560*/  MUFU.EX2 R129, R149 ;  /* 0x0000009500817308 */ /* 0x000ff00000000800 */
[----:B------:R-:W-:Y:S08]  /*18570*/  MUFU.EX2 R95, R95 ;  /* 0x0000005f005f7308 */ /* 0x000ff00000000800 */
[----:B------:R-:W-:Y:S01]  /*18580*/  MUFU.EX2 R148, R148 ;  /* 0x0000009400947308 */ /* 0x000fe20000000800 */
[----:B0-----:R-:W-:-:S02]  /*18590*/  FMNMX.FTZ R99, R88, R99, !PT ;  /* 0x0000006358637209 */ /* 0x001fc40007810000 */
[----:B------:R-:W-:-:S05]  /*185a0*/  FSEL R88, R11, RZ, P1 ;  /* 0x000000ff0b587208 */ /* 0x000fca0000800000 */
[----:B------:R-:W-:Y:S01]  /*185b0*/  MUFU.EX2 R91, R147 ;  /* 0x00000093005b7308 */ /* 0x000fe20000000800 */
[----:B------:R-:W0:Y:S01]  /*185c0*/  SHFL.BFLY PT, R20, R99, 0x1, 0x1f ;  /* 0x0c201f0063147f89 */ /* 0x000e2200000e0000 */
[----:B------:R-:W-:-:S04]  /*185d0*/  FADD.FTZ R119, -R88, R3 ;  /* 0x0000000358777221 */ /* 0x000fc80000010100 */
[----:B------:R-:W-:Y:S02]  /*185e0*/  FMUL.FTZ R119, R119, R10 ;  /* 0x0000000a77777220 */ /* 0x000fe40000410000 */
[----:B------:R-:W-:Y:S08]  /*185f0*/  MUFU.EX2 R150, R150 ;  /* 0x0000009600967308 */ /* 0x000ff00000000800 */
[----:B------:R-:W1:Y:S08]  /*18600*/  MUFU.EX2 R0, R119 ;  /* 0x0000007700007308 */ /* 0x000e700000000800 */
[----:B------:R-:W-:Y:S01]  /*18610*/  MUFU.EX2 R144, R144 ;  /* 0x0000009000907308 */ /* 0x000fe20000000800 */
[----:B0-----:R-:W-:-:S04]  /*18620*/  FMNMX.FTZ R99, R99, R20, !PT ;  /* 0x0000001463637209 */ /* 0x001fc80007810000 */
[C---:B------:R-:W-:Y:S01]  /*18630*/  FSETP.NEU.FTZ.AND P1, PT, R99.reuse, -INF , PT ;  /* 0xff8000006300780b */ /* 0x040fe20003f3d000 */
[----:B------:R-:W-:Y:S02]  /*18640*/  FMUL.FTZ R20, R99, R10 ;  /* 0x0000000a63147220 */ /* 0x000fe40000410000 */
[----:B------:R-:W-:Y:S03]  /*18650*/  MUFU.EX2 R125, R125 ;  /* 0x0000007d007d7308 */ /* 0x000fe60000000800 */
[----:B------:R-:W-:-:S05]  /*18660*/  FSEL R20, R20, RZ, P1 ;  /* 0x000000ff14147208 */ /* 0x000fca0000800000 */
[-CC-:B------:R-:W-:Y:S01]  /*18670*/  FFMA.FTZ R159, R89, R10.reuse, -R20.reuse ;  /* 0x0000000a599f7223 */ /* 0x180fe20000010814 */
[----:B------:R-:W-:Y:S01]  /*18680*/  FSEL R89, R99, RZ, P1 ;  /* 0x000000ff63597208 */ /* 0x000fe20000800000 */
[-CC-:B------:R-:W-:Y:S01]  /*18690*/  FFMA.FTZ R157, R2, R10.reuse, -R20.reuse ;  /* 0x0000000a029d7223 */ /* 0x180fe20000010814 */
[-CC-:B------:R-:W-:Y:S01]  /*186a0*/  FFMA.FTZ R98, R137, R10.reuse, -R20.reuse ;  /* 0x0000000a89627223 */ /* 0x180fe20000010814 */
[-CC-:B------:R-:W-:Y:S01]  /*186b0*/  FFMA.FTZ R96, R163, R10.reuse, -R20.reuse ;  /* 0x0000000aa3607223 */ /* 0x180fe20000010814 */
[-C--:B------:R-:W-:Y:S01]  /*186c0*/  FFMA.FTZ R153, R93, R10.reuse, -R20 ;  /* 0x0000000a5d997223 */ /* 0x080fe20000010814 */
[----:B------:R-:W-:Y:S01]  /*186d0*/  FADD.FTZ R89, -R89, R4 ;  /* 0x0000000459597221 */ /* 0x000fe20000010100 */
[----:B------:R-:W-:Y:S01]  /*186e0*/  MUFU.EX2 R159, R159 ;  /* 0x0000009f009f7308 */ /* 0x000fe20000000800 */
[--C-:B------:R-:W-:Y:S01]  /*186f0*/  FFMA.FTZ R94, R201, R10, -R20.reuse ;  /* 0x0000000ac95e7223 */ /* 0x100fe20000010814 */
[----:B-1----:R-:W-:Y:S01]  /*18700*/  FFMA.FTZ R93, R0, R6, R13 ;  /* 0x00000006005d7223 */ /* 0x002fe2000001000d */
[-C--:B------:R-:W-:Y:S01]  /*18710*/  FMUL.FTZ R2, R89, R10.reuse ;  /* 0x0000000a59027220 */ /* 0x080fe20000410000 */
[-CC-:B------:R-:W-:Y:S01]  /*18720*/  FFMA.FTZ R155, R97, R10.reuse, -R20.reuse ;  /* 0x0000000a619b7223 */ /* 0x180fe20000010814 */
[-CC-:B------:R-:W-:Y:S01]  /*18730*/  FFMA.FTZ R92, R211, R10.reuse, -R20.reuse ;  /* 0x0000000ad35c7223 */ /* 0x180fe20000010814 */
[----:B------:R-:W-:Y:S01]  /*18740*/  FADD.FTZ R93, R156, R93 ;  /* 0x0000005d9c5d7221 */ /* 0x000fe20000010000 */
[-CC-:B------:R-:W-:Y:S01]  /*18750*/  FFMA.FTZ R149, R101, R10.reuse, -R20.reuse ;  /* 0x0000000a65957223 */ /* 0x180fe20000010814 */
[----:B------:R-:W-:Y:S01]  /*18760*/  MUFU.EX2 R157, R157 ;  /* 0x0000009d009d7308 */ /* 0x000fe20000000800 */
[-CC-:B------:R-:W-:Y:S01]  /*18770*/  FFMA.FTZ R90, R223, R10.reuse, -R20.reuse ;  /* 0x0000000adf5a7223 */ /* 0x180fe20000010814 */
[----:B------:R-:W-:Y:S01]  /*18780*/  FADD.FTZ R6, R158, R93 ;  /* 0x0000005d9e067221 */ /* 0x000fe20000010000 */
[-CC-:B------:R-:W-:Y:S01]  /*18790*/  FFMA.FTZ R151, R227, R10.reuse, -R20.reuse ;  /* 0x0000000ae3977223 */ /* 0x180fe20000010814 */
[-CC-:B------:R-:W-:Y:S01]  /*187a0*/  FFMA.FTZ R100, R105, R10.reuse, -R20.reuse ;  /* 0x0000000a69647223 */ /* 0x180fe20000010814 */
[-C--:B------:R-:W-:Y:S01]  /*187b0*/  FFMA.FTZ R89, R109, R10.reuse, -R20 ;  /* 0x0000000a6d597223 */ /* 0x080fe20000010814 */
[----:B------:R-:W-:Y:S01]  /*187c0*/  FADD.FTZ R93, R141, R6 ;  /* 0x000000068d5d7221 */ /* 0x000fe20000010000 */
[-CC-:B------:R-:W-:Y:S01]  /*187d0*/  FFMA.FTZ R102, R229, R10.reuse, -R20.reuse ;  /* 0x0000000ae5667223 */ /* 0x180fe20000010814 */
[----:B------:R-:W0:Y:S01]  /*187e0*/  MUFU.EX2 R2, R2 ;  /* 0x0000000200027308 */ /* 0x000e220000000800 */
[-CC-:B------:R-:W-:Y:S01]  /*187f0*/  FFMA.FTZ R147, R113, R10.reuse, -R20.reuse ;  /* 0x0000000a71937223 */ /* 0x180fe20000010814 */
[----:B------:R-:W-:Y:S01]  /*18800*/  FADD.FTZ R6, R152, R93 ;  /* 0x0000005d98067221 */ /* 0x000fe20000010000 */
[-CC-:B------:R-:W-:Y:S01]  /*18810*/  FFMA.FTZ R104, R114, R10.reuse, -R20.reuse ;  /* 0x0000000a72687223 */ /* 0x180fe20000010814 */
[-CC-:B------:R-:W-:Y:S01]  /*18820*/  FFMA.FTZ R88, R117, R10.reuse, -R20.reuse ;  /* 0x0000000a75587223 */ /* 0x180fe20000010814 */
[-C--:B------:R-:W-:Y:S01]  /*18830*/  FFMA.FTZ R93, R118, R10.reuse, -R20 ;  /* 0x0000000a765d7223 */ /* 0x080fe20000010814 */
[----:B------:R-:W-:Y:S01]  /*18840*/  FADD.FTZ R97, R135, R6 ;  /* 0x0000000687617221 */ /* 0x000fe20000010000 */
[-CC-:B------:R-:W-:Y:S01]  /*18850*/  FFMA.FTZ R137, R126, R10.reuse, -R20.reuse ;  /* 0x0000000a7e897223 */ /* 0x180fe20000010814 */
[----:B------:R-:W1:Y:S01]  /*18860*/  MUFU.EX2 R98, R98 ;  /* 0x0000006200627308 */ /* 0x000e620000000800 */
[----:B------:R-:W-:Y:S01]  /*18870*/  FFMA.FTZ R139, R139, R10, -R20 ;  /* 0x0000000a8b8b7223 */ /* 0x000fe20000010814 */
[----:B------:R-:W-:-:S04]  /*18880*/  FADD.FTZ R6, R154, R97 ;  /* 0x000000619a067221 */ /* 0x000fc80000010000 */
[----:B------:R-:W-:Y:S02]  /*18890*/  FADD.FTZ R97, R95, R6 ;  /* 0x000000065f617221 */ /* 0x000fe40000010000 */
[----:B------:R-:W2:Y:S01]  /*188a0*/  MUFU.EX2 R96, R96 ;  /* 0x0000006000607308 */ /* 0x000ea20000000800 */
[----:B0-----:R-:W-:Y:S01]  /*188b0*/  FFMA.FTZ R5, R2, R5, R157 ;  /* 0x0000000502057223 */ /* 0x001fe2000001009d */
[----:B------:R-:W-:Y:S01]  /*188c0*/  FADD.FTZ R106, R148, R97 ;  /* 0x00000061946a7221 */ /* 0x000fe20000010000 */
[----:B------:R-:W-:-:S03]  /*188d0*/  FFMA.FTZ R97, R122, R10, -R20 ;  /* 0x0000000a7a617223 */ /* 0x000fc60000010814 */
[----:B------:R-:W-:Y:S02]  /*188e0*/  FADD.FTZ R101, R91, R106 ;  /* 0x0000006a5b657221 */ /* 0x000fe40000010000 */
[----:B------:R-:W0:Y:S01]  /*188f0*/  MUFU.EX2 R153, R153 ;  /* 0x0000009900997308 */ /* 0x000e220000000800 */
[----:B-1----:R-:W-:Y:S01]  /*18900*/  FADD.FTZ R4, R98, R5 ;  /* 0x0000000562047221 */ /* 0x002fe20000010000 */
[----:B------:R-:W-:-:S03]  /*18910*/  FADD.FTZ R106, R150, R101 ;  /* 0x00000065966a7221 */ /* 0x000fc60000010000 */
[----:B------:R-:W-:Y:S01]  /*18920*/  FADD.FTZ R5, R159, R4 ;  /* 0x000000049f057221 */ /* 0x000fe20000010000 */
[----:B------:R-:W-:Y:S02]  /*18930*/  FADD.FTZ R101, R129, R106 ;  /* 0x0000006a81657221 */ /* 0x000fe40000010000 */
[----:B------:R-:W1:Y:S01]  /*18940*/  MUFU.EX2 R94, R94 ;  /* 0x0000005e005e7308 */ /* 0x000e620000000800 */
[----:B--2---:R-:W-:Y:S01]  /*18950*/  FADD.FTZ R4, R96, R5 ;  /* 0x0000000560047221 */ /* 0x004fe20000010000 */
[----:B------:R-:W-:-:S04]  /*18960*/  FADD.FTZ R106, R144, R101 ;  /* 0x00000065906a7221 */ /* 0x000fc80000010000 */
[----:B------:R-:W-:Y:S01]  /*18970*/  FADD.FTZ R101, R125, R106 ;  /* 0x0000006a7d657221 */ /* 0x000fe20000010000 */
[----:B------:R-:W-:Y:S01]  /*18980*/  FFMA.FTZ R106, R143, R10, -R20 ;  /* 0x0000000a8f6a7223 */ /* 0x000fe20000010814 */
[----:B------:R-:W2:Y:S01]  /*18990*/  MUFU.EX2 R155, R155 ;  /* 0x0000009b009b7308 */ /* 0x000ea20000000800 */
[----:B0-----:R-:W-:-:S07]  /*189a0*/  FADD.FTZ R5, R153, R4 ;  /* 0x0000000499057221 */ /* 0x001fce0000010000 */
[----:B------:R-:W0:Y:S01]  /*189b0*/  MUFU.EX2 R92, R92 ;  /* 0x0000005c005c7308 */ /* 0x000e220000000800 */
[----:B-1----:R-:W-:-:S07]  /*189c0*/  FADD.FTZ R4, R94, R5 ;  /* 0x000000055e047221 */ /* 0x002fce0000010000 */
[----:B------:R-:W1:Y:S01]  /*189d0*/  MUFU.EX2 R149, R149 ;  /* 0x0000009500957308 */ /* 0x000e620000000800 */
[----:B--2---:R-:W-:Y:S01]  /*189e0*/  FADD.FTZ R5, R155, R4 ;  /* 0x000000049b057221 */ /* 0x004fe20000010000 */
[-CC-:B------:R-:W-:Y:S01]  /*189f0*/  FFMA.FTZ R4, R121, R10.reuse, -R20.reuse ;  /* 0x0000000a79047223 */ /* 0x180fe20000010814 */
[----:B------:R-:W-:-:S05]  /*18a00*/  FFMA.FTZ R20, R145, R10, -R20 ;  /* 0x0000000a91147223 */ /* 0x000fca0000010814 */
        /* <DEDUP_REMOVED lines=54> */
.L_x_1797:
[----:B------:R-:W-:Y:S01]  /*18d70*/  ISETP.GT.AND P1, PT, R8, R9, PT ;  /* 0x000000090800720c */ /* 0x000fe20003f24270 */
[----:B------:R-:W-:Y:S01]  /*18d80*/  VIADD R101, R12, 0x2a860 ;  /* 0x0002a8600c657836 */ /* 0x000fe20000000000 */
[----:B------:R-:W-:Y:S01]  /*18d90*/  F2FP.F16.F32.PACK_AB R158, R141, R158 ;  /* 0x0000009e8d9e723e */ /* 0x000fe200000000ff */
[----:B------:R-:W-:Y:S01]  /*18da0*/  VIADD R8, R8, 0xffffffff ;  /* 0xffffffff08087836 */ /* 0x000fe20000000000 */
[----:B------:R-:W-:Y:S01]  /*18db0*/  F2FP.F16.F32.PACK_AB R143, R97, R4 ;  /* 0x00000004618f723e */ /* 0x000fe200000000ff */
[----:B------:R-:W-:Y:S01]  /*18dc0*/  IMAD.MOV.U32 R163, RZ, RZ, R15 ;  /* 0x000000ffffa37224 */ /* 0x000fe200078e000f */
[----:B------:R-:W-:Y:S01]  /*18dd0*/  PRMT R101, R172, 0x654, R101 ;  /* 0x00000654ac657816 */ /* 0x000fe20000000065 */
[----:B------:R-:W-:Y:S01]  /*18de0*/  IMAD.MOV.U32 R160, RZ, RZ, R14 ;  /* 0x000000ffffa07224 */ /* 0x000fe200078e000e */
[----:B------:R-:W-:Y:S01]  /*18df0*/  F2FP.F16.F32.PACK_AB R138, R3, R138 ;  /* 0x0000008a038a723e */ /* 0x000fe200000000ff */
[----:B------:R-:W-:Y:S01]  /*18e00*/  IMAD.MOV.U32 R3, RZ, RZ, R11 ;  /* 0x000000ffff037224 */ /* 0x000fe200078e000b */
[----:B------:R0:W-:Y:S01]  /*18e10*/  SYNCS.ARRIVE.TRANS64.RED.A1T0 RZ, [R101+URZ], RZ ;  /* 0x000000ff65ff79a7 */ /* 0x0001e2000810043f */
        /* <DEDUP_REMOVED lines=22> */
[----:B0-----:R-:W-:Y:S06]  /*18f80*/  @P1 BRA `(.L_x_1798) ;  /* 0xffffffc400f41947 */ /* 0x001fec000383ffff */
[----:B------:R-:W-:Y:S05]  /*18f90*/  BSYNC B0 ;  /* 0x0000000000007941 */ /* 0x000fea0003800000 */
.L_x_1777:
[----:B------:R-:W-:Y:S01]  /*18fa0*/  MOV R4, R99 ;  /* 0x0000006300047202 */ /* 0x000fe20000000f00 */
[----:B------:R-:W-:Y:S02]  /*18fb0*/  IMAD.MOV.U32 R3, RZ, RZ, R11 ;  /* 0x000000ffff037224 */ /* 0x000fe400078e000b */
[----:B------:R-:W-:Y:S02]  /*18fc0*/  IMAD.MOV.U32 R160, RZ, RZ, R14 ;  /* 0x000000ffffa07224 */ /* 0x000fe400078e000e */
[----:B------:R-:W-:-:S07]  /*18fd0*/  IMAD.MOV.U32 R163, RZ, RZ, R15 ;  /* 0x000000ffffa37224 */ /* 0x000fce00078e000f */
.L_x_1776:
[----:B------:R-:W-:Y:S05]  /*18fe0*/  BSYNC B1 ;  /* 0x0000000000017941 */ /* 0x000fea0003800000 */
.L_x_1775:
[----:B------:R-:W0:Y:S01]  /*18ff0*/  LDC R204, c[0x0][0x448] ;  /* 0x00011200ffcc7b82 */ /* 0x000e220000000800 */
[----:B------:R-:W-:Y:S01]  /*19000*/  IADD3 R9, R187, 0x7f, RZ ;  /* 0x0000007fbb097810 */ /* 0x000fe20007ffe0ff */
[----:B------:R-:W-:Y:S01]  /*19010*/  ULDC UR4, c[0x0][0x9dc] ;  /* 0x0002770000047ab9 */ /* 0x000fe20000000800 */
[----:B------:R-:W-:Y:S02]  /*19020*/  LOP3.LUT R22, R22, 0xfff7ffff, RZ, 0xc0, !PT ;  /* 0xfff7ffff16167812 */ /* 0x000fe400078ec0ff */
[----:B------:R-:W-:-:S03]  /*19030*/  IADD3 R14, R167, 0x1, -R166 ;  /* 0x00000001a70e7810 */ /* 0x000fc60007ffe8a6 */
[----:B------:R-:W1:Y:S01]  /*19040*/  LDC R201, c[0x0][0x9e4] ;  /* 0x00027900ffc97b82 */ /* 0x000e620000000800 */
[----:B0-----:R-:W-:-:S13]  /*19050*/  ISETP.NE.AND P1, PT, R204, 0x1, PT ;  /* 0x00000001cc00780c */ /* 0x001fda0003f25270 */
[----:B------:R-:W0:Y:S01]  /*19060*/  @P1 LDC R12, c[0x0][0x44c] ;  /* 0x00011300ff0c1b82 */ /* 0x000e220000000800 */
[----:B------:R-:W-:-:S04]  /*19070*/  @P1 LOP3.LUT R22, R22, 0x80000, RZ, 0xfc, !PT ;  /* 0x0008000016161812 */ /* 0x000fc800078efcff */
[----:B------:R-:W-:-:S03]  /*19080*/  LOP3.LUT R22, R22, 0xffefffff, RZ, 0xc0, !PT ;  /* 0xffefffff16167812 */ /* 0x000fc600078ec0ff */
[----:B------:R-:W2:Y:S01]  /*19090*/  @P1 LDC R11, c[0x0][0x450] ;  /* 0x00011400ff0b1b82 */ /* 0x000ea20000000800 */
[----:B0-----:R-:W-:-:S05]  /*190a0*/  @P1 IMAD.HI.U32 R12, R9, R12, RZ ;  /* 0x0000000c090c1227 */ /* 0x001fca00078e00ff */
[----:B--2---:R-:W-:Y:S02]  /*190b0*/  @P1 SHF.R.U32.HI R9, RZ, R11, R12 ;  /* 0x0000000bff091219 */ /* 0x004fe4000001160c */
[----:B-1----:R-:W-:-:S03]  /*190c0*/  ISETP.GE.AND P1, PT, R201, 0x1, PT ;  /* 0x00000001c900780c */ /* 0x002fc60003f26270 */
[----:B------:R-:W-:-:S04]  /*190d0*/  IMAD.IADD R9, R14, 0x1, R9 ;  /* 0x000000010e097824 */ /* 0x000fc800078e0209 */
[----:B------:R-:W-:-:S06]  /*190e0*/  VIADD R11, R9, -UR4 ;  /* 0x80000004090b7c36 */ /* 0x000fcc0008000000 */
[----:B------:R-:W-:Y:S01]  /*190f0*/  @P1 LOP3.LUT R22, R22, 0x100000, RZ, 0xfc, !PT ;  /* 0x0010000016161812 */ /* 0x000fe200078efcff */
        /* <DEDUP_REMOVED lines=11> */
.L_x_1801:
[----:B------:R-:W-:-:S13]  /*191b0*/  ISETP.NE.AND P1, PT, R201, 0x1, PT ;  /* 0x00000001c900780c */ /* 0x000fda0003f25270 */
[----:B------:R-:W0:Y:S02]  /*191c0*/  @P1 LDC.64 R12, c[0x0][0x9e8] ;  /* 0x00027a00ff0c1b82 */ /* 0x000e240000000a00 */
[----:B0-----:R-:W-:-:S05]  /*191d0*/  @P1 IMAD.HI.U32 R12, R9, R12, RZ ;  /* 0x0000000c090c1227 */ /* 0x001fca00078e00ff */
[----:B------:R-:W-:-:S07]  /*191e0*/  @P1 SHF.R.U32.HI R9, RZ, R13, R12 ;  /* 0x0000000dff091219 */ /* 0x000fce000001160c */
.L_x_1802:
[----:B------:R-:W-:Y:S05]  /*191f0*/  BSYNC B0 ;  /* 0x0000000000007941 */ /* 0x000fea0003800000 */
.L_x_1800:
[----:B------:R-:W-:-:S05]  /*19200*/  IMAD R12, R9, R201, RZ ;  /* 0x000000c9090c7224 */ /* 0x000fca00078e02ff */
[----:B------:R-:W-:-:S07]  /*19210*/  VIMNMX R11, R11, R12, !PT ;  /* 0x0000000c0b0b7248 */ /* 0x000fce0007fe0100 */
.L_x_1799:
[----:B------:R-:W-:Y:S01]  /*19220*/  VIADD R11, R11, 0x5f ;  /* 0x0000005f0b0b7836 */ /* 0x000fe20000000000 */
[----:B------:R-:W-:Y:S03]  /*19230*/  BSSY B0, `(.L_x_1803) ;  /* 0x000026a000007945 */ /* 0x000fe60003800000 */
[----:B------:R-:W-:-:S05]  /*19240*/  IMAD.HI R11, R11, 0x2aaaaaab, RZ ;  /* 0x2aaaaaab0b0b7827 */ /* 0x000fca00078e02ff */
[----:B------:R-:W-:-:S04]  /*19250*/  SHF.R.U32.HI R12, RZ, 0x1f, R11 ;  /* 0x0000001fff0c7819 */ /* 0x000fc8000001160b */
[----:B------:R-:W-:-:S04]  /*19260*/  LEA.HI.SX32 R12, R11, R12, 0x1c ;  /* 0x0000000c0b0c7211 */ /* 0x000fc800078fe2ff */
[----:B------:R-:W-:-:S04]  /*19270*/  VIMNMX R14, R189, R12, !PT ;  /* 0x0000000cbd0e7248 */ /* 0x000fc80007fe0100 */
[----:B------:R-:W-:-:S13]  /*19280*/  ISETP.GE.AND P1, PT, R8, R14, PT ;  /* 0x0000000e0800720c */ /* 0x000fda0003f26270 */
[----:B------:R-:W-:Y:S05]  /*19290*/  @!P1 BRA `(.L_x_1804) ;  /* 0x00000024008c9947 */ /* 0x000fea0003800000 */
[----:B------:R-:W-:Y:S01]  /*192a0*/  BSSY B1, `(.L_x_1804) ;  /* 0x0000262000017945 */ /* 0x000fe20003800000 */
[----:B------:R-:W-:Y:S01]  /*192b0*/  MOV R13, R4 ;  /* 0x00000004000d7202 */ /* 0x000fe20000000f00 */
[----:B------:R-:W-:Y:S01]  /*192c0*/  IMAD.MOV.U32 R12, RZ, RZ, R3 ;  /* 0x000000ffff0c7224 */ /* 0x000fe200078e0003 */
[----:B------:R-:W-:Y:S01]  /*192d0*/  MOV R196, R160 ;  /* 0x000000a000c47202 */ /* 0x000fe20000000f00 */
[----:B------:R-:W-:Y:S02]  /*192e0*/  IMAD.MOV.U32 R15, RZ, RZ, R8 ;  /* 0x000000ffff0f7224 */ /* 0x000fe400078e0008 */
[----:B------:R-:W-:-:S07]  /*192f0*/  IMAD.MOV.U32 R21, RZ, RZ, R163 ;  /* 0x000000ffff157224 */ /* 0x000fce00078e00a3 */
.L_x_1817:
[----:B------:R-:W-:-:S04]  /*19300*/  ISETP.NE.AND P1, PT, R196, 0x1, PT ;  /* 0x00000001c400780c */ /* 0x000fc80003f25270 */
[----:B------:R-:W-:-:S04]  /*19310*/  SEL R4, RZ, 0x1, P1 ;  /* 0x00000001ff047807 */ /* 0x000fc80000800000 */
[----:B------:R-:W-:Y:S01]  /*19320*/  LOP3.LUT R163, R21, R4, RZ, 0x3c, !PT ;  /* 0x0000000415a37212 */ /* 0x000fe200078e3cff */
[----:B------:R-:W-:Y:S06]  /*19330*/  @!P0 BRA `(.L_x_1805) ;  /* 0x0000000000048947 */ /* 0x000fec0003800000 */
[----:B------:R-:W-:Y:S01]  /*19340*/  BPT.TRAP 0x1 ;  /* 0x000000040000795c */ /* 0x000fe20000300000 */
.L_x_1805:
[----:B------:R-:W-:Y:S01]  /*19350*/  VIADD R160, R196, 0x1 ;  /* 0x00000001c4a07836 */ /* 0x000fe20000000000 */
[----:B------:R-:W-:-:S04]  /*19360*/  SHF.L.U32 R3, R163, 0x1f, RZ ;  /* 0x0000001fa3037819 */ /* 0x000fc800000006ff */
[----:B------:R-:W-:-:S04]  /*19370*/  ISETP.NE.AND P1, PT, R160, 0x2, PT ;  /* 0x00000002a000780c */ /* 0x000fc80003f25270 */
[----:B------:R-:W-:-:S05]  /*19380*/  SEL R160, R160, RZ, P1 ;  /* 0x000000ffa0a07207 */ /* 0x000fca0000800000 */
[----:B------:R-:W-:-:S04]  /*19390*/  IMAD R20, R160, 0x8, R18 ;  /* 0x00000008a0147824 */ /* 0x000fc800078e0212 */
[----:B------:R0:W1:Y:S01]  /*193a0*/  SYNCS.PHASECHK.TRANS64.TRYWAIT P1, [R20+URZ+0x2a830], R3 ;  /* 0x02a83003140075a7 */ /* 0x000062000802017f */
[----:B------:R-:W-:Y:S05]  /*193b0*/  @!P0 BRA `(.L_x_1806) ;  /* 0x0000000000048947 */ /* 0x000fea0003800000 */
[----:B------:R-:W-:Y:S01]  /*193c0*/  BPT.TRAP 0x1 ;  /* 0x000000040000795c */ /* 0x000fe20000300000 */
.L_x_1806:
[----:B------:R-:W-:Y:S01]  /*193d0*/  BSSY B2, `(.L_x_1807) ;  /* 0x0000006000027945 */ /* 0x000fe20003800000 */
[----:B------:R-:W-:Y:S02]  /*193e0*/  IMAD R8, R160, 0x900, R7 ;  /* 0x00000900a0087824 */ /* 0x000fe400078e0207 */
[----:B------:R-:W-:Y:S01]  /*193f0*/  IMAD.MOV.U32 R9, RZ, RZ, 0x40000040 ;  /* 0x40000040ff097424 */ /* 0x000fe200078e00ff */
[----:B-1----:R-:W-:Y:S06]  /*19400*/  @P1 BRA `(.L_x_1808) ;  /* 0x0000000000081947 */ /* 0x002fec0003800000 */
[----:B------:R-:W1:Y:S02]  /*19410*/  SYNCS.PHASECHK.TRANS64.TRYWAIT P1, [R20+URZ+0x2a830], R3 ;  /* 0x02a83003140075a7 */ /* 0x000e64000802017f */
[----:B-1----:R-:W-:Y:S05]  /*19420*/  @!P1 BRA `(.L_x_1809) ;  /* 0x0000011000489947 */ /* 0x002fea0003800000 */
.L_x_1808:
[----:B------:R-:W-:Y:S05]  /*19430*/  BSYNC B2 ;  /* 0x0000000000027941 */ /* 0x000fea0003800000 */
.L_x_1807:
[----:B------:R-:W2:Y:S04]  /*19440*/  LDL.64 R88, [R1+0x28] ;  /* 0x0000280001587983 */ /* 0x000ea80000100a00 */
[----:B------:R-:W3:Y:S04]  /*19450*/  LDL.64 R226, [R1+0x20] ;  /* 0x0000200001e27983 */ /* 0x000ee80000100a00 */
[----:B------:R-:W4:Y:S01]  /*19460*/  LDL.64 R210, [R1+0x18] ;  /* 0x0000180001d27983 */ /* 0x000f220000100a00 */
[C---:B------:R-:W-:Y:S02]  /*19470*/  R2UR UR6, R8.reuse ;  /* 0x00000000080672ca */ /* 0x040fe400000e0000 */
[----:B------:R-:W-:Y:S01]  /*19480*/  R2UR UR7, R9 ;  /* 0x00000000090772ca */ /* 0x000fe200000e0000 */
[----:B------:R0:W-:Y:S04]  /*19490*/  STL [R1+0x44], R5 ;  /* 0x0000440501007387 */ /* 0x0001e80000100800 */
[----:B0-----:R-:W4:Y:S01]  /*194a0*/  LDL.64 R4, [R1+0x10] ;  /* 0x0000100001047983 */ /* 0x001f220000100a00 */
[----:B------:R-:W-:Y:S01]  /*194b0*/  IMAD.MOV.U32 R11, RZ, RZ, 0x40000040 ;  /* 0x40000040ff0b7424 */ /* 0x000fe200078e00ff */
[----:B------:R-:W-:-:S02]  /*194c0*/  IADD3 R10, R8, 0x2, RZ ;  /* 0x00000002080a7810 */ /* 0x000fc40007ffe0ff */
        /* <DEDUP_REMOVED lines=9> */
[----:B------:R-:W-:Y:S02]  /*19560*/  VIADD R10, R8, 0x4 ;  /* 0x00000004080a7836 */ /* 0x000fe40000000000 */
[----:B------:R-:W-:Y:S01]  /*19570*/  IMAD.MOV.U32 R11, RZ, RZ, 0x40000040 ;  /* 0x40000040ff0b7424 */ /* 0x000fe200078e00ff */
[----:B------:R-:W-:-:S02]  /*19580*/  WARPGROUP.DEPBAR.LE gsb0, 0x0 ;  /* 0x00008000000079c5 */ /* 0x000fc40000010000 */
[----:B------:R-:W-:-:S07]  /*19590*/  WARPGROUP.ARRIVE ;  /* 0x00000000000079c5 */ /* 0x000fce0000000000 */
[----:B------:R-:W-:Y:S01]  /*195a0*/  HGMMA.64x96x16.F32 R88, gdesc[UR4], R88, gsb0 ;  /* 0x01600000045879f0 */ /* 0x000fe20008000858 */
[----:B----4-:R-:W-:Y:S02]  /*195b0*/  R2UR UR4, R210 ;  /* 0x00000000d20472ca */ /* 0x010fe400000e0000 */
[----:B------:R-:W-:Y:S02]  /*195c0*/  R2UR UR5, R211 ;  /* 0x00000000d30572ca */ /* 0x000fe400000e0000 */
[----:B------:R-:W3:Y:S01]  /*195d0*/  LDL.64 R210, [R1] ;  /* 0x0000000001d27983 */ /* 0x000ee20000100a00 */
        /* <DEDUP_REMOVED lines=11> */
[----:B------:R-:W-:Y:S01]  /*19690*/  VIADD R10, R8, 0x300 ;  /* 0x00000300080a7836 */ /* 0x000fe20000000000 */
[----:B------:R0:W5:Y:S01]  /*196a0*/  LDL.LU R5, [R1+0x44] ;  /* 0x0000440001057983 */ /* 0x0001620000300800 */
[----:B------:R-:W-:Y:S01]  /*196b0*/  IMAD.MOV.U32 R11, RZ, RZ, 0x40000040 ;  /* 0x40000040ff0b7424 */ /* 0x000fe200078e00ff */
[----:B------:R-:W-:-:S02]  /*196c0*/  WARPGROUP.DEPBAR.LE gsb0, 0x0 ;  /* 0x00008000000079c5 */ /* 0x000fc40000010000 */
[----:B------:R-:W-:-:S07]  /*196d0*/  WARPGROUP.ARRIVE ;  /* 0x00000000000079c5 */ /* 0x000fce0000000000 */
[----:B------:R-:W-:Y:S01]  /*196e0*/  HGMMA.64x96x16.F32 R88, gdesc[UR4], R88, gsb0 ;  /* 0x01600000045879f0 */ /* 0x000fe20008000858 */
[----:B------:R-:W-:Y:S02]  /*196f0*/  R2UR UR6, R10 ;  /* 0x000000000a0672ca */ /* 0x000fe400000e0000 */
[----:B------:R-:W-:Y:S02]  /*19700*/  R2UR UR7, R11 ;  /* 0x000000000b0772ca */ /* 0x000fe400000e0000 */
[----:B--2---:R-:W-:Y:S02]  /*19710*/  R2UR UR4, R226 ;  /* 0x00000000e20472ca */ /* 0x004fe400000e0000 */
        /* <DEDUP_REMOVED lines=8> */
[----:B---3--:R-:W-:Y:S02]  /*197a0*/  R2UR UR4, R210 ;  /* 0x00000000d20472ca */ /* 0x008fe400000e0000 */
[----:B------:R-:W-:Y:S01]  /*197b0*/  R2UR UR5, R211 ;  /* 0x00000000d30572ca */ /* 0x000fe200000e0000 */
[----:B------:R-:W-:Y:S02]  /*197c0*/  VIADD R10, R8, 0x304 ;  /* 0x00000304080a7836 */ /* 0x000fe40000000000 */
[----:B------:R-:W-:Y:S01]  /*197d0*/  IMAD.MOV.U32 R11, RZ, RZ, 0x40000040 ;  /* 0x40000040ff0b7424 */ /* 0x000fe200078e00ff */
[----:B------:R-:W-:-:S02]  /*197e0*/  WARPGROUP.DEPBAR.LE gsb0, 0x0 ;  /* 0x00008000000079c5 */ /* 0x000fc40000010000 */
[----:B------:R-:W-:-:S07]  /*197f0*/  WARPGROUP.ARRIVE ;  /* 0x00000000000079c5 */ /* 0x000fce0000000000 */
        /* <DEDUP_REMOVED lines=120> */
.L_x_1810:
[----:B------:R-:W-:Y:S01]  /*19f80*/  SHF.L.U32 R2, R21, 0x1f, RZ ;  /* 0x0000001f15027819 */ /* 0x000fe200000006ff */
[----:B------:R-:W-:-:S04]  /*19f90*/  IMAD R8, R196, 0x8, R18 ;  /* 0x00000008c4087824 */ /* 0x000fc800078e0212 */
[----:B------:R0:W2:Y:S01]  /*19fa0*/  SYNCS.PHASECHK.TRANS64.TRYWAIT P1, [R8+URZ+0x2a850], R2 ;  /* 0x02a85002080075a7 */ /* 0x0000a2000802017f */
[----:B------:R-:W-:Y:S05]  /*19fb0*/  @!P0 BRA `(.L_x_1811) ;  /* 0x0000000000048947 */ /* 0x000fea0003800000 */
[----:B------:R-:W-:Y:S01]  /*19fc0*/  BPT.TRAP 0x1 ;  /* 0x000000040000795c */ /* 0x000fe20000300000 */
.L_x_1811:
[----:B------:R-:W-:Y:S01]  /*19fd0*/  VIADD R0, R18, 0x400 ;  /* 0x0000040012007836 */ /* 0x000fe20000000000 */
[----:B------:R-:W-:Y:S04]  /*19fe0*/  BSSY B2, `(.L_x_1812) ;  /* 0x0000008000027945 */ /* 0x000fe80003800000 */
[----:B------:R-:W-:-:S04]  /*19ff0*/  SHF.R.U32.HI R0, RZ, 0x4, R0 ;  /* 0x00000004ff007819 */ /* 0x000fc80000011600 */
[----:B------:R-:W-:-:S04]  /*1a000*/  LOP3.LUT R0, R0, 0x3fff, RZ, 0xc0, !PT ;  /* 0x00003fff00007812 */ /* 0x000fc800078ec0ff */
[----:B------:R-:W-:-:S05]  /*1a010*/  LOP3.LUT R0, R0, 0x3000000, RZ, 0xfc, !PT ;  /* 0x0300000000007812 */ /* 0x000fca00078efcff */
[----:B------:R-:W-:Y:S01]  /*1a020*/  IMAD R0, R196, 0x600, R0 ;  /* 0x00000600c4007824 */ /* 0x000fe200078e0200 */
[----:B--2---:R-:W-:Y:S06]  /*1a030*/  @P1 BRA `(.L_x_1813) ;  /* 0x0000000000081947 */ /* 0x004fec0003800000 */
[----:B------:R-:W2:Y:S02]  /*1a040*/  SYNCS.PHASECHK.TRANS64.TRYWAIT P1, [R8+URZ+0x2a850], R2 ;  /* 0x02a85002080075a7 */ /* 0x000ea4000802017f */
[----:B--2---:R-:W-:Y:S05]  /*1a050*/  @!P1 BRA `(.L_x_1814) ;  /* 0x0000010400509947 */ /* 0x004fea0003800000 */
.L_x_1813:
[----:B------:R-:W-:Y:S05]  /*1a060*/  BSYNC B2 ;  /* 0x0000000000027941 */ /* 0x000fea0003800000 */
.L_x_1812:
[----:B-1----:R-:W-:Y:S01]  /*1a070*/  IMAD.MOV.U32 R3, RZ, RZ, 0x40000040 ;  /* 0x40000040ff037424 */ /* 0x002fe200078e00ff */
[----:B0-2---:R-:W-:Y:S01]  /*1a080*/  MOV R2, R0 ;  /* 0x0000000000027202 */ /* 0x005fe20000000f00 */
[----:B------:R-:W-:-:S03]  /*1a090*/  WARPGROUP.ARRIVE ;  /* 0x00000000000079c5 */ /* 0x000fc60000000000 */
[----:B------:R-:W-:Y:S01]  /*1a0a0*/  R2UR UR6, R2 ;  /* 0x00000000020672ca */ /* 0x000fe200000e0000 */
[----:B------:R-:W-:Y:S01]  /*1a0b0*/  VIADD R2, R0, 0x80 ;  /* 0x0000008000027836 */ /* 0x000fe20000000000 */
[----:B------:R-:W-:Y:S01]  /*1a0c0*/  R2UR UR7, R3 ;  /* 0x00000000030772ca */ /* 0x000fe200000e0000 */
[----:B------:R-:W-:-:S12]  /*1a0d0*/  IMAD.MOV.U32 R3, RZ, RZ, 0x40000040 ;  /* 0x40000040ff037424 */ /* 0x000fd800078e00ff */
        /* <DEDUP_REMOVED lines=37> */
.L_x_1815:
        /* <DEDUP_REMOVED lines=51> */
[----:B------:R-:W-:-:S03]  /*1a660*/  MOV R10, UR51 ;  /* 0x00000033000a7c02 */ /* 0x000fc60008000f00 */
[----:B------:R-:W0:Y:S01]  /*1a670*/  MUFU.TANH R89, R89 ;  /* 0x0000005900597308 */ /* 0x000e220000002400 */
[----:B-1----:R-:W-:-:S07]  /*1a680*/  FMNMX.FTZ R0, R11, R0, !PT ;  /* 0x000000000b007209 */ /* 0x002fce0007810000 */
[----:B------:R-:W1:Y:S01]  /*1a690*/  MUFU.TANH R95, R95 ;  /* 0x0000005f005f7308 */ /* 0x000e620000002400 */
[----:B--2---:R-:W-:Y:S01]  /*1a6a0*/  FMNMX.FTZ R2, R92, R125, !PT ;  /* 0x0000007d5c027209 */ /* 0x004fe20007810000 */
[----:B------:R-:W-:Y:S01]  /*1a6b0*/  FMUL.FTZ R125, R128, UR42 ;  /* 0x0000002a807d7c20 */ /* 0x000fe20008410000 */
[----:B------:R-:W-:-:S05]  /*1a6c0*/  FMUL.FTZ R128, R131, UR42 ;  /* 0x0000002a83807c20 */ /* 0x000fca0008410000 */
        /* <DEDUP_REMOVED lines=15> */
[----:B-1----:R-:W-:Y:S01]  /*1a7c0*/  FMNMX.FTZ R2, R100, R127, !PT ;  /* 0x0000007f64027209 */ /* 0x002fe20007810000 */
[----:B------:R-:W-:Y:S01]  /*1a7d0*/  FMUL.FTZ R127, R130, UR42 ;  /* 0x0000002a827f7c20 */ /* 0x000fe20008410000 */
[----:B------:R-:W-:-:S05]  /*1a7e0*/  FMUL.FTZ R130, R133, UR42 ;  /* 0x0000002a85827c20 */ /* 0x000fca0008410000 */
        /* <DEDUP_REMOVED lines=15> */
[----:B0-----:R-:W-:Y:S01]  /*1a8e0*/  FMNMX.FTZ R2, R108, R129, !PT ;  /* 0x000000816c027209 */ /* 0x001fe20007810000 */
[----:B------:R-:W-:Y:S01]  /*1a8f0*/  FMUL.FTZ R129, R132, UR42 ;  /* 0x0000002a84817c20 */ /* 0x000fe20008410000 */
[----:B------:R-:W-:-:S05]  /*1a900*/  FMUL.FTZ R132, R135, UR42 ;  /* 0x0000002a87847c20 */ /* 0x000fca0008410000 */
        /* <DEDUP_REMOVED lines=15> */
[----:B--2---:R-:W-:Y:S01]  /*1aa00*/  FMNMX.FTZ R2, R116, R131, !PT ;  /* 0x0000008374027209 */ /* 0x004fe20007810000 */
[----:B------:R-:W-:-:S06]  /*1aa10*/  FMUL.FTZ R131, R134, UR42 ;  /* 0x0000002a86837c20 */ /* 0x000fcc0008410000 */
        /* <DEDUP_REMOVED lines=31> */
[----:B0-----:R-:W-:-:S05]  /*1ac10*/  FMNMX.FTZ R133, R132, R133, !PT ;  /* 0x0000008584857209 */ /* 0x001fca0007810000 */
[----:B------:R-:W0:Y:S01]  /*1ac20*/  SHFL.BFLY PT, R4, R133, 0x2, 0x1f ;  /* 0x0c401f0085047f89 */ /* 0x000e2200000e0000 */
[----:B-1----:R-:W-:-:S04]  /*1ac30*/  FMNMX.FTZ R3, R129, R0, !PT ;  /* 0x0000000081037209 */ /* 0x002fc80007810000 */
[----:B--2---:R-:W-:-:S05]  /*1ac40*/  FMNMX.FTZ R0, R130, R3, !PT ;  /* 0x0000000382007209 */ /* 0x004fca0007810000 */
[----:B------:R-:W1:Y:S01]  /*1ac50*/  SHFL.BFLY PT, R3, R0, 0x2, 0x1f ;  /* 0x0c401f0000037f89 */ /* 0x000e6200000e0000 */
[----:B0-----:R-:W-:-:S05]  /*1ac60*/  FMNMX.FTZ R134, R133, R4, !PT ;  /* 0x0000000485867209 */ /* 0x001fca0007810000 */
[----:B------:R-:W0:Y:S01]  /*1ac70*/  SHFL.BFLY PT, R135, R134, 0x1, 0x1f ;  /* 0x0c201f0086877f89 */ /* 0x000e2200000e0000 */
[----:B-1----:R-:W-:-:S05]  /*1ac80*/  FMNMX.FTZ R2, R0, R3, !PT ;  /* 0x0000000300027209 */ /* 0x002fca0007810000 */
[----:B------:R-:W1:Y:S01]  /*1ac90*/  SHFL.BFLY PT, R3, R2, 0x1, 0x1f ;  /* 0x0c201f0002037f89 */ /* 0x000e6200000e0000 */
[----:B0-----:R-:W-:-:S05]  /*1aca0*/  FMNMX.FTZ R4, R134, R135, !PT ;  /* 0x0000008786047209 */ /* 0x001fca0007810000 */
[----:B------:R-:W-:-:S04]  /*1acb0*/  FADD.FTZ R13, -R4, R13 ;  /* 0x0000000d040d7221 */ /* 0x000fc80000010100 */
[----:B------:R-:W-:Y:S01]  /*1acc0*/  FMUL.FTZ R133, R13, R10 ;  /* 0x0000000a0d857220 */ /* 0x000fe20000410000 */
[----:B-1----:R-:W-:-:S03]  /*1acd0*/  FMNMX.FTZ R3, R2, R3, !PT ;  /* 0x0000000302037209 */ /* 0x002fc60007810000 */
[----:B------:R0:W-:Y:S02]  /*1ace0*/  MUFU.EX2 R2, R133 ;  /* 0x0000008500027308 */ /* 0x0001e40000000800 */
[C---:B------:R-:W-:Y:S01]  /*1acf0*/  FMUL.FTZ R13, R3.reuse, R10 ;  /* 0x0000000a030d7220 */ /* 0x040fe20000410000 */
[----:B------:R-:W-:-:S03]  /*1ad00*/  FADD.FTZ R135, -R3, R12 ;  /* 0x0000000c03877221 */ /* 0x000fc60000010100 */
[-CC-:B------:R-:W-:Y:S01]  /*1ad10*/  FFMA.FTZ R148, R101, R10.reuse, -R13.reuse ;  /* 0x0000000a65947223 */ /* 0x180fe2000001080d */
[-C--:B------:R-:W-:Y:S01]  /*1ad20*/  FMUL.FTZ R101, R4, R10.reuse ;  /* 0x0000000a04657220 */ /* 0x080fe20000410000 */
[-CC-:B------:R-:W-:Y:S01]  /*1ad30*/  FFMA.FTZ R156, R9, R10.reuse, -R13.reuse ;  /* 0x0000000a099c7223 */ /* 0x180fe2000001080d */
[-C--:B------:R-:W-:Y:S01]  /*1ad40*/  FMUL.FTZ R12, R135, R10.reuse ;  /* 0x0000000a870c7220 */ /* 0x080fe20000410000 */
[-C--:B------:R-:W-:Y:S01]  /*1ad50*/  FFMA.FTZ R135, R11, R10.reuse, -R13 ;  /* 0x0000000a0b877223 */ /* 0x080fe2000001080d */
[-CC-:B------:R-:W-:Y:S01]  /*1ad60*/  FFMA.FTZ R157, R21, R10.reuse, -R101.reuse ;  /* 0x0000000a159d7223 */ /* 0x180fe20000010865 */
        /* <DEDUP_REMOVED lines=8> */
[-C--:B0-----:R-:W-:Y:S01]  /*1adf0*/  FFMA.FTZ R133, R94, R10.reuse, -R13 ;  /* 0x0000000a5e857223 */ /* 0x081fe2000001080d */
[----:B------:R-:W0:Y:S01]  /*1ae00*/  MUFU.EX2 R156, R156 ;  /* 0x0000009c009c7308 */ /* 0x000e220000000800 */
[-CC-:B------:R-:W-:Y:S01]  /*1ae10*/  FFMA.FTZ R91, R96, R10.reuse, -R101.reuse ;  /* 0x0000000a605b7223 */ /* 0x180fe20000010865 */
        /* <DEDUP_REMOVED lines=23> */
[----:B-1---5:R-:W-:Y:S01]  /*1af90*/  FFMA.FTZ R100, R2, R5, R157 ;  /* 0x0000000502647223 */ /* 0x022fe2000001009d */
[-C--:B------:R-:W-:Y:S01]  /*1afa0*/  FFMA.FTZ R140, R117, R10.reuse, -R13 ;  /* 0x0000000a758c7223 */ /* 0x080fe2000001080d */
[-C--:B------:R-:W-:Y:S01]  /*1afb0*/  FFMA.FTZ R141, R119, R10.reuse, -R101 ;  /* 0x0000000a778d7223 */ /* 0x080fe20000010865 */
[-CC-:B------:R-:W-:Y:S01]  /*1afc0*/  FFMA.FTZ R12, R118, R10.reuse, -R13.reuse ;  /* 0x0000000a760c7223 */ /* 0x180fe2000001080d */
[-C--:B------:R-:W-:Y:S01]  /*1afd0*/  FFMA.FTZ R142, R121, R10.reuse, -R13 ;  /* 0x0000000a798e7223 */ /* 0x080fe2000001080d */
[-C--:B------:R-:W-:Y:S01]  /*1afe0*/  FFMA.FTZ R143, R123, R10.reuse, -R101 ;  /* 0x0000000a7b8f7223 */ /* 0x080fe20000010865 */
[-CC-:B------:R-:W-:Y:S01]  /*1aff0*/  FFMA.FTZ R11, R122, R10.reuse, -R13.reuse ;  /* 0x0000000a7a0b7223 */ /* 0x180fe2000001080d */
[----:B------:R-:W1:Y:S01]  /*1b000*/  MUFU.EX2 R158, R158 ;  /* 0x0000009e009e7308 */ /* 0x000e620000000800 */
[----:B--2---:R-:W-:Y:S01]  /*1b010*/  FADD.FTZ R5, R135, R6 ;  /* 0x0000000687057221 */ /* 0x004fe20000010000 */
[-C--:B------:R-:W-:Y:S01]  /*1b020*/  FFMA.FTZ R136, R125, R10.reuse, -R13 ;  /* 0x0000000a7d887223 */ /* 0x080fe2000001080d */
[-C--:B------:R-:W-:Y:S01]  /*1b030*/  FFMA.FTZ R137, R127, R10.reuse, -R101 ;  /* 0x0000000a7f897223 */ /* 0x080fe20000010865 */
[-CC-:B------:R-:W-:Y:S01]  /*1b040*/  FFMA.FTZ R9, R126, R10.reuse, -R13.reuse ;  /* 0x0000000a7e097223 */ /* 0x180fe2000001080d */
        /* <DEDUP_REMOVED lines=18> */
[----:B-1----:R-:W-:Y:S01]  /*1b170*/  FADD.FTZ R5, R133, R100 ;  /* 0x0000006485057221 */ /* 0x002fe20000010000 */
[----:B------:R-:W-:-:S06]  /*1b180*/  FFMA.FTZ R100, R120, R10, -R101 ;  /* 0x0000000a78647223 */ /* 0x000fcc0000010865 */
        /* <DEDUP_REMOVED lines=46> */
[----:B------:R-:W-:Y:S02]  /*1b470*/  VIADD R5, R20, 0x2a840 ;  /* 0x0002a84014057836 */ /* 0x000fe40000000000 */
[----:B------:R-:W-:-:S03]  /*1b480*/  FFMA.FTZ R20, R132, R10, -R101 ;  /* 0x0000000a84147223 */ /* 0x000fc60000010865 */
[----:B------:R-:W-:Y:S01]  /*1b490*/  PRMT R5, R172, 0x654, R5 ;  /* 0x00000654ac057816 */ /* 0x000fe20000000005 */
[----:B------:R-:W2:Y:S01]  /*1b4a0*/  MUFU.EX2 R100, R100 ;  /* 0x0000006400647308 */ /* 0x000ea20000000800 */
[----:B0-----:R-:W-:Y:S02]  /*1b4b0*/  FADD.FTZ R107, R141, R6 ;  /* 0x000000068d6b7221 */ /* 0x001fe40000010000 */
[----:B------:R0:W-:Y:S05]  /*1b4c0*/  SYNCS.ARRIVE.TRANS64.RED.A1T0 RZ, [R5+URZ], RZ ;  /* 0x000000ff05ff79a7 */ /* 0x0001ea000810043f */
[----:B------:R-:W3:Y:S01]  /*1b4d0*/  MUFU.EX2 R142, R142 ;  /* 0x0000008e008e7308 */ /* 0x000ee20000000800 */
[----:B-1----:R-:W-:-:S07]  /*1b4e0*/  FADD.FTZ R105, R12, R105 ;  /* 0x000000690c697221 */ /* 0x002fce0000010000 */
[----:B------:R-:W1:Y:S01]  /*1b4f0*/  MUFU.EX2 R143, R143 ;  /* 0x0000008f008f7308 */ /* 0x000e620000000800 */
[----:B--2---:R-:W-:-:S07]  /*1b500*/  FADD.FTZ R6, R100, R107 ;  /* 0x0000006b64067221 */ /* 0x004fce0000010000 */
[----:B------:R-:W0:Y:S01]  /*1b510*/  MUFU.EX2 R11, R11 ;  /* 0x0000000b000b7308 */ /* 0x000e220000000800 */
[----:B---3--:R-:W-:-:S07]  /*1b520*/  FADD.FTZ R104, R142, R105 ;  /* 0x000000698e687221 */ /* 0x008fce0000010000 */
        /* <DEDUP_REMOVED lines=22> */
.L_x_1816:
        /* <DEDUP_REMOVED lines=35> */
[----:B------:R-:W-:Y:S05]  /*1b8c0*/  BSYNC B1 ;  /* 0x0000000000017941 */ /* 0x000fea0003800000 */
.L_x_1804:
[----:B------:R-:W-:Y:S05]  /*1b8d0*/  BSYNC B0 ;  /* 0x0000000000007941 */ /* 0x000fea0003800000 */
.L_x_1803:
[----:B------:R-:W-:Y:S01]  /*1b8e0*/  ISETP.GE.AND P1, PT, R8, R189, PT ;  /* 0x000000bd0800720c */ /* 0x000fe20003f26270 */
[----:B------:R-:W-:-:S12]  /*1b8f0*/  BSSY B0, `(.L_x_1818) ;  /* 0x0000389000007945 */ /* 0x000fd80003800000 */
[----:B------:R-:W-:Y:S05]  /*1b900*/  @!P1 BRA `(.L_x_1819) ;  /* 0x00000038001c9947 */ /* 0x000fea0003800000 */
[----:B------:R-:W-:Y:S01]  /*1b910*/  IMAD.MOV.U32 R9, RZ, RZ, R4 ;  /* 0x000000ffff097224 */ /* 0x000fe200078e0004 */
[----:B------:R-:W-:Y:S01]  /*1b920*/  MOV R20, R160 ;  /* 0x000000a000147202 */ /* 0x000fe20000000f00 */
[----:B------:R-:W-:Y:S02]  /*1b930*/  IMAD.MOV.U32 R14, RZ, RZ, R3 ;  /* 0x000000ffff0e7224 */ /* 0x000fe400078e0003 */
[----:B------:R-:W-:-:S07]  /*1b940*/  IMAD.MOV.U32 R15, RZ, RZ, R163 ;  /* 0x000000ffff0f7224 */ /* 0x000fce00078e00a3 */
.L_x_1840:
[----:B------:R-:W-:-:S04]  /*1b950*/  ISETP.NE.AND P1, PT, R20, 0x1, PT ;  /* 0x000000011400780c */ /* 0x000fc80003f25270 */
[----:B------:R-:W-:-:S04]  /*1b960*/  SEL R4, RZ, 0x1, P1 ;  /* 0x00000001ff047807 */ /* 0x000fc80000800000 */
[----:B------:R-:W-:Y:S01]  /*1b970*/  LOP3.LUT R163, R15, R4, RZ, 0x3c, !PT ;  /* 0x000000040fa37212 */ /* 0x000fe200078e3cff */
[----:B------:R-:W-:Y:S06]  /*1b980*/  @!P0 BRA `(.L_x_1820) ;  /* 0x0000000000048947 */ /* 0x000fec0003800000 */
[----:B------:R-:W-:Y:S01]  /*1b990*/  BPT.TRAP 0x1 ;  /* 0x000000040000795c */ /* 0x000fe20000300000 */
.L_x_1820:
        /* <DEDUP_REMOVED lines=8> */
.L_x_1821:
[----:B------:R-:W-:Y:S01]  /*1ba20*/  BSSY B1, `(.L_x_1822) ;  /* 0x0000006000017945 */ /* 0x000fe20003800000 */
[----:B------:R-:W-:Y:S02]  /*1ba30*/  IMAD R10, R160, 0x900, R7 ;  /* 0x00000900a00a7824 */ /* 0x000fe400078e0207 */
[----:B------:R-:W-:Y:S01]  /*1ba40*/  IMAD.MOV.U32 R11, RZ, RZ, 0x40000040 ;  /* 0x40000040ff0b7424 */ /* 0x000fe200078e00ff */
[----:B-1----:R-:W-:Y:S06]  /*1ba50*/  @P1 BRA `(.L_x_1823) ;  /* 0x0000000000081947 */ /* 0x002fec0003800000 */
[----:B------:R-:W1:Y:S02]  /*1ba60*/  SYNCS.PHASECHK.TRANS64.TRYWAIT P1, [R4+URZ+0x2a830], R3 ;  /* 0x02a83003040075a7 */ /* 0x000e64000802017f */
[----:B-1----:R-:W-:Y:S05]  /*1ba70*/  @!P1 BRA `(.L_x_1824) ;  /* 0x000000e800dc9947 */ /* 0x002fea0003800000 */
.L_x_1823:
[----:B------:R-:W-:Y:S05]  /*1ba80*/  BSYNC B1 ;  /* 0x0000000000017941 */ /* 0x000fea0003800000 */
.L_x_1822:
[----:B------:R-:W2:Y:S04]  /*1ba90*/  LDL.64 R88, [R1+0x28] ;  /* 0x0000280001587983 */ /* 0x000ea80000100a00 */
[----:B------:R-:W3:Y:S04]  /*1baa0*/  LDL.64 R226, [R1+0x20] ;  /* 0x0000200001e27983 */ /* 0x000ee80000100a00 */
[----:B------:R-:W4:Y:S01]  /*1bab0*/  LDL.64 R210, [R1+0x18] ;  /* 0x0000180001d27983 */ /* 0x000f220000100a00 */
[C---:B------:R-:W-:Y:S02]  /*1bac0*/  R2UR UR6, R10.reuse ;  /* 0x000000000a0672ca */ /* 0x040fe400000e0000 */
[----:B------:R-:W-:Y:S01]  /*1bad0*/  R2UR UR7, R11 ;  /* 0x000000000b0772ca */ /* 0x000fe200000e0000 */
[----:B------:R0:W-:Y:S04]  /*1bae0*/  STL.64 [R1+0x48], R4 ;  /* 0x0000480401007387 */ /* 0x0001e80000100a00 */
[----:B01----:R-:W4:Y:S01]  /*1baf0*/  LDL.64 R4, [R1+0x10] ;  /* 0x0000100001047983 */ /* 0x003f220000100a00 */
        /* <DEDUP_REMOVED lines=31> */
[----:B------:R0:W5:Y:S01]  /*1bcf0*/  LDL.LU.64 R4, [R1+0x48] ;  /* 0x0000480001047983 */ /* 0x0001620000300a00 */
        /* <DEDUP_REMOVED lines=141> */
.L_x_1825:
[----:B------:R-:W-:Y:S01]  /*1c5d0*/  SHF.L.U32 R2, R15, 0x1f, RZ ;  /* 0x0000001f0f027819 */ /* 0x000fe200000006ff */
[----:B------:R-:W-:-:S04]  /*1c5e0*/  IMAD R11, R20, 0x8, R18 ;  /* 0x00000008140b7824 */ /* 0x000fc800078e0212 */
[----:B------:R0:W1:Y:S01]  /*1c5f0*/  SYNCS.PHASECHK.TRANS64.TRYWAIT P1, [R11+URZ+0x2a850], R2 ;  /* 0x02a850020b0075a7 */ /* 0x000062000802017f */
[----:B------:R-:W-:Y:S05]  /*1c600*/  @!P0 BRA `(.L_x_1826) ;  /* 0x0000000000048947 */ /* 0x000fea0003800000 */
[----:B------:R-:W-:Y:S01]  /*1c610*/  BPT.TRAP 0x1 ;  /* 0x000000040000795c */ /* 0x000fe20000300000 */
.L_x_1826:
        /* <DEDUP_REMOVED lines=9> */
.L_x_1828:
[----:B------:R-:W-:Y:S05]  /*1c6b0*/  BSYNC B1 ;  /* 0x0000000000017941 */ /* 0x000fea0003800000 */
.L_x_1827:
[----:B------:R-:W-:Y:S01]  /*1c6c0*/  IMAD.MOV.U32 R3, RZ, RZ, 0x40000040 ;  /* 0x40000040ff037424 */ /* 0x000fe200078e00ff */
[----:B01----:R-:W-:Y:S01]  /*1c6d0*/  MOV R2, R0 ;  /* 0x0000000000027202 */ /* 0x003fe20000000f00 */
        /* <DEDUP_REMOVED lines=42> */
.L_x_1830:
[----:B------:R-:W-:Y:S01]  /*1c980*/  ISETP.NE.AND P1, PT, R204, 0x1, PT ;  /* 0x00000001cc00780c */ /* 0x000fe20003f25270 */
[----:B------:R-:W-:Y:S01]  /*1c990*/  FMUL.FTZ R20, R95, UR39 ;  /* 0x000000275f147c20 */ /* 0x000fe20008410000 */
[----:B------:R-:W-:Y:S01]  /*1c9a0*/  FMUL.FTZ R95, R100, UR39 ;  /* 0x00000027645f7c20 */ /* 0x000fe20008410000 */
[----:B------:R-:W-:Y:S01]  /*1c9b0*/  FMUL.FTZ R100, R105, UR39 ;  /* 0x0000002769647c20 */ /* 0x000fe20008410000 */
[----:B------:R-:W-:Y:S01]  /*1c9c0*/  FMUL.FTZ R105, R114, UR39 ;  /* 0x0000002772697c20 */ /* 0x000fe20008410000 */
[----:B------:R-:W-:Y:S01]  /*1c9d0*/  FMUL.FTZ R114, R123, UR39 ;  /* 0x000000277b727c20 */ /* 0x000fe20008410000 */
[----:B------:R-:W-:Y:S01]  /*1c9e0*/  FMUL.FTZ R123, R128, UR39 ;  /* 0x00000027807b7c20 */ /* 0x000fe20008410000 */
[----:B------:R-:W-:Y:S01]  /*1c9f0*/  IADD3 R128, R191, R187, RZ ;  /* 0x000000bbbf807210 */ /* 0x000fe20007ffe0ff */
        /* <DEDUP_REMOVED lines=16> */
[----:B------:R-:W-:-:S02]  /*1cb00*/  IMAD R129, R8, -0x60, RZ ;  /* 0xffffffa008817824 */ /* 0x000fc400078e02ff */
        /* <DEDUP_REMOVED lines=12> */
[----:B0-----:R-:W-:-:S04]  /*1cbd0*/  @P1 IMAD.HI.U32 R3, R128, R3, RZ ;  /* 0x0000000380031227 */ /* 0x001fc800078e00ff */
[----:B------:R-:W-:Y:S01]  /*1cbe0*/  FMUL.FTZ R108, R113, UR39 ;  /* 0x00000027716c7c20 */ /* 0x000fe20008410000 */
[----:B------:R-:W-:Y:S01]  /*1cbf0*/  FMUL.FTZ R111, R116, UR39 ;  /* 0x00000027746f7c20 */ /* 0x000fe20008410000 */
[----:B------:R-:W-:Y:S01]  /*1cc00*/  FMUL.FTZ R120, R131, UR39 ;  /* 0x0000002783787c20 */ /* 0x000fe20008410000 */
[----:B------:R-:W-:Y:S01]  /*1cc10*/  FMUL.FTZ R107, R112, UR39 ;  /* 0x00000027706b7c20 */ /* 0x000fe20008410000 */
[----:B------:R-:W-:Y:S01]  /*1cc20*/  FMUL.FTZ R109, R118, UR39 ;  /* 0x00000027766d7c20 */ /* 0x000fe20008410000 */
[----:B------:R-:W-:Y:S01]  /*1cc30*/  FMUL.FTZ R116, R121, UR39 ;  /* 0x0000002779747c20 */ /* 0x000fe20008410000 */
[----:B------:R-:W-:Y:S01]  /*1cc40*/  FMUL.FTZ R113, R122, UR39 ;  /* 0x000000277a717c20 */ /* 0x000fe20008410000 */
[----:B-1----:R-:W-:Y:S01]  /*1cc50*/  @P1 SHF.R.U32.HI R128, RZ, R2, R3 ;  /* 0x00000002ff801219 */ /* 0x002fe20000011603 */
[----:B------:R-:W-:Y:S02]  /*1cc60*/  VIADD R131, R129, 0x1 ;  /* 0x0000000181837836 */ /* 0x000fe40000000000 */
[----:B------:R-:W-:Y:S01]  /*1cc70*/  FMUL.FTZ R112, R117, UR39 ;  /* 0x0000002775707c20 */ /* 0x000fe20008410000 */
[----:B------:R-:W-:Y:S01]  /*1cc80*/  FMUL.FTZ R121, R125, UR39 ;  /* 0x000000277d797c20 */ /* 0x000fe20008410000 */
[----:B------:R-:W-:Y:S01]  /*1cc90*/  FMUL.FTZ R118, R127, UR39 ;  /* 0x000000277f767c20 */ /* 0x000fe20008410000 */
[----:B------:R-:W0:Y:S01]  /*1cca0*/  SHFL.IDX PT, R2, R128, RZ, 0x1c1f ;  /* 0x001c1fff80027589 */ /* 0x000e2200000e0000 */
[----:B------:R-:W-:Y:S01]  /*1ccb0*/  FMUL.FTZ R122, R130, UR39 ;  /* 0x00000027827a7c20 */ /* 0x000fe20008410000 */
[----:B-----5:R-:W-:-:S02]  /*1ccc0*/  VIADD R3, R4, 0x2a840 ;  /* 0x0002a84004037836 */ /* 0x020fc40000000000 */
[----:B------:R-:W-:Y:S01]  /*1ccd0*/  FMUL.FTZ R117, R126, UR39 ;  /* 0x000000277e757c20 */ /* 0x000fe20008410000 */
[----:B------:R-:W-:Y:S01]  /*1cce0*/  FMUL.FTZ R127, R132, UR39 ;  /* 0x00000027847f7c20 */ /* 0x000fe20008410000 */
[----:B------:R-:W-:Y:S01]  /*1ccf0*/  FMUL.FTZ R130, R133, UR39 ;  /* 0x0000002785827c20 */ /* 0x000fe20008410000 */
[----:B------:R-:W-:Y:S01]  /*1cd00*/  FMUL.FTZ R4, R134, UR39 ;  /* 0x0000002786047c20 */ /* 0x000fe20008410000 */
[----:B------:R-:W-:Y:S01]  /*1cd10*/  FMUL.FTZ R125, R135, UR39 ;  /* 0x00000027877d7c20 */ /* 0x000fe20008410000 */
[----:B------:R-:W-:Y:S01]  /*1cd20*/  IMAD R131, R190, -0x2, R131 ;  /* 0xfffffffebe837824 */ /* 0x000fe200078e0283 */
[----:B------:R-:W-:Y:S01]  /*1cd30*/  ISETP.GE.AND P1, PT, R201, 0x1, PT ;  /* 0x00000001c900780c */ /* 0x000fe20003f26270 */
[----:B------:R-:W1:Y:S01]  /*1cd40*/  MUFU.TANH R12, R12 ;  /* 0x0000000c000c7308 */ /* 0x000e620000002400 */
[----:B------:R-:W-:Y:S01]  /*1cd50*/  PRMT R3, R172, 0x654, R3 ;  /* 0x00000654ac037816 */ /* 0x000fe20000000003 */
[----:B------:R-:W-:Y:S01]  /*1cd60*/  VIADD R126, R131, 0xffffffff ;  /* 0xffffffff837e7836 */ /* 0x000fe20000000000 */
[----:B------:R-:W-:-:S02]  /*1cd70*/  IADD3 R133, -R166, R131, R167 ;  /* 0x00000083a6857210 */ /* 0x000fc40007ffe1a7 */
[----:B------:R2:W-:Y:S03]  /*1cd80*/  SYNCS.ARRIVE.TRANS64.RED.A1T0 RZ, [R3+URZ], RZ ;  /* 0x000000ff03ff79a7 */ /* 0x0005e6000810043f */
[----:B------:R-:W3:Y:S01]  /*1cd90*/  MUFU.TANH R13, R13 ;  /* 0x0000000d000d7308 */ /* 0x000ee20000002400 */
[C---:B------:R-:W-:Y:S01]  /*1cda0*/  VIADD R134, R133.reuse, UR55 ;  /* 0x0000003785867c36 */ /* 0x040fe20008000000 */
[----:B------:R-:W-:-:S03]  /*1cdb0*/  IADD3 R133, R133, UR38, RZ ;  /* 0x0000002685857c10 */ /* 0x000fc6000fffe0ff */
        /* <DEDUP_REMOVED lines=61> */
.L_x_1833:
[----:B------:R-:W-:-:S05]  /*1d190*/  IMAD.U32 R136, RZ, RZ, UR46 ;  /* 0x0000002eff887e24 */ /* 0x000fca000f8e00ff */
[----:B------:R-:W-:-:S13]  /*1d1a0*/  ISETP.NE.AND P1, PT, R136, 0x1, PT ;  /* 0x000000018800780c */ /* 0x000fda0003f25270 */
[----:B------:R-:W1:Y:S02]  /*1d1b0*/  @P1 LDC.64 R2, c[0x0][0x9e8] ;  /* 0x00027a00ff021b82 */ /* 0x000e640000000a00 */
[----:B-1----:R-:W-:-:S05]  /*1d1c0*/  @P1 IMAD.HI.U32 R2, R135, R2, RZ ;  /* 0x0000000287021227 */ /* 0x002fca00078e00ff */
[----:B------:R-:W-:-:S07]  /*1d1d0*/  @P1 SHF.R.U32.HI R135, RZ, R3, R2 ;  /* 0x00000003ff871219 */ /* 0x000fce0000011602 */
.L_x_1834:
[----:B------:R-:W-:Y:S05]  /*1d1e0*/  BSYNC B1 ;  /* 0x0000000000017941 */ /* 0x000fea0003800000 */
.L_x_1832:
[----:B------:R-:W-:-:S05]  /*1d1f0*/  IMAD R135, R135, R136, R126 ;  /* 0x0000008887877224 */ /* 0x000fca00078e027e */
[----:B------:R-:W-:Y:S02]  /*1d200*/  VIADDMNMX R132, R135, R136, R132, PT ;  /* 0x0000008887847246 */ /* 0x000fe40003800184 */
[----:B------:R-:W-:-:S07]  /*1d210*/  VIMNMX R131, R131, R135, !PT ;  /* 0x0000008783837248 */ /* 0x000fce0007fe0100 */
.L_x_1831:
[C---:B------:R-:W-:Y:S01]  /*1d220*/  ISETP.GE.AND P1, PT, R129.reuse, 0x2, PT ;  /* 0x000000028100780c */ /* 0x040fe20003f26270 */
[----:B------:R-:W1:Y:S01]  /*1d230*/  SHFL.IDX PT, R128, R128, 0x1, 0x1c1f ;  /* 0x003c1f0080807f89 */ /* 0x000e6200000e0000 */
[----:B------:R-:W-:Y:S02]  /*1d240*/  ISETP.GE.AND P2, PT, R129, 0x9, PT ;  /* 0x000000098100780c */ /* 0x000fe40003f46270 */
[----:B------:R-:W-:Y:S02]  /*1d250*/  ISETP.GT.AND P4, PT, R131, 0x1, !P1 ;  /* 0x000000018300780c */ /* 0x000fe40004f84270 */
        /* <DEDUP_REMOVED lines=139> */
[----:B------:R-:W-:Y:S02]  /*1db10*/  MOV R155, UR46 ;  /* 0x0000002e009b7c02 */ /* 0x000fe40008000f00 */
[----:B------:R-:W-:Y:S02]  /*1db20*/  LOP3.LUT R131, RZ, R131, RZ, 0x33, !PT ;  /* 0x00000083ff837212 */ /* 0x000fe400078e33ff */
[----:B------:R-:W-:-:S13]  /*1db30*/  ISETP.NE.AND P6, PT, R155, 0x1, PT ;  /* 0x000000019b00780c */ /* 0x000fda0003fc5270 */
[----:B------:R-:W0:Y:S02]  /*1db40*/  @P6 LDC.64 R2, c[0x0][0x9e8] ;  /* 0x00027a00ff026b82 */ /* 0x000e240000000a00 */
[----:B0-----:R-:W-:-:S05]  /*1db50*/  @P6 IMAD.HI.U32 R2, R131, R2, RZ ;  /* 0x0000000283026227 */ /* 0x001fca00078e00ff */
[----:B------:R-:W-:-:S04]  /*1db60*/  @P6 SHF.R.U32.HI R131, RZ, R3, R2 ;  /* 0x00000003ff836219 */ /* 0x000fc80000011602 */
[----:B------:R-:W-:Y:S01]  /*1db70*/  LOP3.LUT R131, RZ, R131, RZ, 0x33, !PT ;  /* 0x00000083ff837212 */ /* 0x000fe200078e33ff */
[----:B------:R-:W-:Y:S06]  /*1db80*/  BRA `(.L_x_1838) ;  /* 0x0000000000147947 */ /* 0x000fec0003800000 */
.L_x_1837:
[----:B------:R-:W-:-:S05]  /*1db90*/  IMAD.U32 R155, RZ, RZ, UR46 ;  /* 0x0000002eff9b7e24 */ /* 0x000fca000f8e00ff */
[----:B------:R-:W-:-:S13]  /*1dba0*/  ISETP.NE.AND P6, PT, R155, 0x1, PT ;  /* 0x000000019b00780c */ /* 0x000fda0003fc5270 */
[----:B------:R-:W0:Y:S02]  /*1dbb0*/  @P6 LDC.64 R2, c[0x0][0x9e8] ;  /* 0x00027a00ff026b82 */ /* 0x000e240000000a00 */
[----:B0-----:R-:W-:-:S05]  /*1dbc0*/  @P6 IMAD.HI.U32 R2, R131, R2, RZ ;  /* 0x0000000283026227 */ /* 0x001fca00078e00ff */
[----:B------:R-:W-:-:S07]  /*1dbd0*/  @P6 SHF.R.U32.HI R131, RZ, R3, R2 ;  /* 0x00000003ff836219 */ /* 0x000fce0000011602 */
.L_x_1838:
[----:B------:R-:W-:Y:S05]  /*1dbe0*/  BSYNC B1 ;  /* 0x0000000000017941 */ /* 0x000fea0003800000 */
.L_x_1836:
[----:B------:R-:W-:-:S05]  /*1dbf0*/  IMAD R126, R131, R155, R126 ;  /* 0x0000009b837e7224 */ /* 0x000fca00078e027e */
[----:B------:R-:W-:Y:S02]  /*1dc00*/  VIADDMNMX R134, R126, R155, R134, PT ;  /* 0x0000009b7e867246 */ /* 0x000fe40003800186 */
[----:B------:R-:W-:-:S07]  /*1dc10*/  VIMNMX R133, R133, R126, !PT ;  /* 0x0000007e85857248 */ /* 0x000fce0007fe0100 */
.L_x_1835:
[C---:B------:R-:W-:Y:S02]  /*1dc20*/  ISETP.GT.AND P1, PT, R133.reuse, 0x1, !P1 ;  /* 0x000000018500780c */ /* 0x040fe40004f24270 */
[----:B------:R-:W-:Y:S02]  /*1dc30*/  ISETP.GT.AND P2, PT, R133, 0x8, !P2 ;  /* 0x000000088500780c */ /* 0x000fe40005744270 */
[C---:B------:R-:W-:Y:S02]  /*1dc40*/  ISETP.LT.OR P1, PT, R134.reuse, 0x2, P1 ;  /* 0x000000028600780c */ /* 0x040fe40000f21670 */
[----:B------:R-:W-:Y:S02]  /*1dc50*/  ISETP.LT.OR P2, PT, R134, 0x9, P2 ;  /* 0x000000098600780c */ /* 0x000fe40001741670 */
[----:B------:R-:W-:Y:S01]  /*1dc60*/  FSEL R131, R10, -INF , !P1 ;  /* 0xff8000000a837808 */ /* 0x000fe20004800000 */
[----:B------:R-:W-:Y:S01]  /*1dc70*/  IMAD.U32 R10, RZ, RZ, UR50 ;  /* 0x00000032ff0a7e24 */ /* 0x000fe2000f8e00ff */
[----:B------:R-:W-:-:S02]  /*1dc80*/  LOP3.LUT P1, RZ, R22, 0x4, RZ, 0xc0, !PT ;  /* 0x0000000416ff7812 */ /* 0x000fc4000782c0ff */
[----:B------:R-:W-:Y:S02]  /*1dc90*/  FSEL R15, R15, -INF , !P2 ;  /* 0xff8000000f0f7808 */ /* 0x000fe40005000000 */
[----:B------:R-:W-:Y:S02]  /*1dca0*/  ISETP.GT.AND P1, PT, R133, 0x9, !P1 ;  /* 0x000000098500780c */ /* 0x000fe40004f24270 */
[----:B------:R-:W-:Y:S02]  /*1dcb0*/  LOP3.LUT P2, RZ, R22, 0x20000, RZ, 0xc0, !PT ;  /* 0x0002000016ff7812 */ /* 0x000fe4000784c0ff */
        /* <DEDUP_REMOVED lines=21> */
[C---:B------:R-:W-:Y:S02]  /*1de10*/  ISETP.LT.OR P1, PT, R134.reuse, 0x19, P1 ;  /* 0x000000198600780c */ /* 0x040fe40000f21670 */
        /* <DEDUP_REMOVED lines=50> */
[C---:B------:R-:W-:Y:S02]  /*1e140*/  ISETP.GT.AND P1, PT, R133.reuse, 0x38, !P1 ;  /* 0x000000388500780c */ /* 0x040fe40004f24270 */
        /* <DEDUP_REMOVED lines=28> */
[C---:B------:R-:W-:Y:S02]  /*1e310*/  ISETP.GT.AND P1, PT, R133.reuse, RZ, !P6 ;  /* 0x000000ff8500720c */ /* 0x040fe40007724270 */
[----:B------:R-:W-:Y:S02]  /*1e320*/  LOP3.LUT P6, RZ, R22, 0x1, RZ, 0xc0, !PT ;  /* 0x0000000116ff7812 */ /* 0x000fe400078cc0ff */
[----:B------:R-:W-:Y:S02]  /*1e330*/  ISETP.LT.OR P1, PT, R134, 0x1, P1 ;  /* 0x000000018600780c */ /* 0x000fe40000f21670 */
[----:B------:R-:W-:Y:S02]  /*1e340*/  ISETP.GT.AND P2, PT, R133, 0x59, !P6 ;  /* 0x000000598500780c */ /* 0x000fe40007744270 */
[----:B------:R-:W-:Y:S01]  /*1e350*/  FSEL R2, R0, -INF , !P1 ;  /* 0xff80000000027808 */ /* 0x000fe20004800000 */
[C---:B------:R-:W-:Y:S01]  /*1e360*/  FMUL.FTZ R0, R3.reuse, R10 ;  /* 0x0000000a03007220 */ /* 0x040fe20000410000 */
        /* <DEDUP_REMOVED lines=39> */
[----:B------:R-:W-:Y:S01]  /*1e5e0*/  FFMA.FTZ R129, R129, R10, -R0 ;  /* 0x0000000a81817223 */ /* 0x000fe20000010800 */
[----:B------:R-:W-:Y:S02]  /*1e5f0*/  MUFU.EX2 R153, R153 ;  /* 0x0000009900997308 */ /* 0x000fe40000000800 */
[----:B------:R-:W-:-:S04]  /*1e600*/  FMNMX.FTZ R12, R223, R12, !PT ;  /* 0x0000000cdf0c7209 */ /* 0x000fc80007810000 */
[----:B------:R-:W-:Y:S02]  /*1e610*/  FMNMX.FTZ R12, R105, R12, !PT ;  /* 0x0000000c690c7209 */ /* 0x000fe40007810000 */
        /* <DEDUP_REMOVED lines=9> */
[----:B------:R0:W-:Y:S02]  /*1e6b0*/  MUFU.EX2 R13, R141 ;  /* 0x0000008d000d7308 */ /* 0x0001e40000000800 */
[----:B------:R-:W-:-:S04]  /*1e6c0*/  FMNMX.FTZ R95, R118, R95, !PT ;  /* 0x0000005f765f7209 */ /* 0x000fc80007810000 */
[----:B------:R-:W-:Y:S02]  /*1e6d0*/  FMNMX.FTZ R12, R122, R95, !PT ;  /* 0x0000005f7a0c7209 */ /* 0x000fe40007810000 */
[----:B------:R-:W-:Y:S01]  /*1e6e0*/  MUFU.EX2 R152, R152 ;  /* 0x0000009800987308 */ /* 0x000fe20000000800 */
[----:B0-----:R-:W-:Y:S01]  /*1e6f0*/  FSEL R141, R125, -INF , !P2 ;  /* 0xff8000007d8d7808 */ /* 0x001fe20005000000 */
[----:B------:R-:W-:Y:S01]  /*1e700*/  FFMA.FTZ R125, R145, R10, -R0 ;  /* 0x0000000a917d7223 */ /* 0x000fe20000010800 */
        /* <DEDUP_REMOVED lines=8> */
[----:B0-----:R-:W-:Y:S01]  /*1e790*/  FMNMX.FTZ R4, R12, R95, !PT ;  /* 0x0000005f0c047209 */ /* 0x001fe20007810000 */
[-C--:B------:R-:W-:Y:S01]  /*1e7a0*/  FFMA.FTZ R95, R151, R10.reuse, -R0 ;  /* 0x0000000a975f7223 */ /* 0x080fe20000010800 */
[----:B------:R-:W-:-:S05]  /*1e7b0*/  FMUL.FTZ R0, R115, R10 ;  /* 0x0000000a73007220 */ /* 0x000fca0000410000 */
[----:B------:R-:W-:Y:S01]  /*1e7c0*/  MUFU.EX2 R150, R150 ;  /* 0x0000009600967308 */ /* 0x000fe20000000800 */
[----:B------:R-:W0:Y:S07]  /*1e7d0*/  SHFL.BFLY PT, R111, R4, 0x1, 0x1f ;  /* 0x0c201f00046f7f89 */ /* 0x000e2e00000e0000 */
[----:B------:R-:W1:Y:S08]  /*1e7e0*/  MUFU.EX2 R0, R0 ;  /* 0x0000000000007308 */ /* 0x000e700000000800 */
        /* <DEDUP_REMOVED lines=23> */
[----:B------:R-:W0:Y:S01]  /*1e960*/  MUFU.EX2 R2, R9 ;  /* 0x0000000900027308 */ /* 0x000e220000000800 */
[-CC-:B------:R-:W-:Y:S01]  /*1e970*/  FFMA.FTZ R88, R211, R10.reuse, -R20.reuse ;  /* 0x0000000ad3587223 */ /* 0x180fe20000010814 */
[----:B------:R-:W-:Y:S01]  /*1e980*/  FADD.FTZ R6, R158, R15 ;  /* 0x0000000f9e067221 */ /* 0x000fe20000010000 */
[-CC-:B------:R-:W-:Y:S01]  /*1e990*/  FFMA.FTZ R151, R101, R10.reuse, -R20.reuse ;  /* 0x0000000a65977223 */ /* 0x180fe20000010814 */
[-CC-:B------:R-:W-:Y:S01]  /*1e9a0*/  FFMA.FTZ R94, R223, R10.reuse, -R20.reuse ;  /* 0x0000000adf5e7223 */ /* 0x180fe20000010814 */
[-CC-:B------:R-:W-:Y:S01]  /*1e9b0*/  FFMA.FTZ R145, R105, R10.reuse, -R20.reuse ;  /* 0x0000000a69917223 */ /* 0x180fe20000010814 */
[-CC-:B------:R-:W-:Y:S01]  /*1e9c0*/  FFMA.FTZ R96, R227, R10.reuse, -R20.reuse ;  /* 0x0000000ae3607223 */ /* 0x180fe20000010814 */
[-CC-:B------:R-:W-:Y:S01]  /*1e9d0*/  FFMA.FTZ R147, R109, R10.reuse, -R20.reuse ;  /* 0x0000000a6d937223 */ /* 0x180fe20000010814 */
[----:B------:R-:W1:Y:S01]  /*1e9e0*/  MUFU.EX2 R92, R92 ;  /* 0x0000005c005c7308 */ /* 0x000e620000000800 */
[-CC-:B------:R-:W-:Y:S01]  /*1e9f0*/  FFMA.FTZ R98, R229, R10.reuse, -R20.reuse ;  /* 0x0000000ae5627223 */ /* 0x180fe20000010814 */
[-CC-:B------:R-:W-:Y:S01]  /*1ea00*/  FFMA.FTZ R15, R113, R10.reuse, -R20.reuse ;  /* 0x0000000a710f7223 */ /* 0x180fe20000010814 */
[-CC-:B------:R-:W-:Y:S01]  /*1ea10*/  FFMA.FTZ R143, R117, R10.reuse, -R20.reuse ;  /* 0x0000000a758f7223 */ /* 0x180fe20000010814 */
[----:B------:R-:W-:-:S04]  /*1ea20*/  FFMA.FTZ R139, R139, R10, -R20 ;  /* 0x0000000a8b8b7223 */ /* 0x000fc80000010814 */
[----:B------:R-:W2:Y:S01]  /*1ea30*/  MUFU.EX2 R14, R14 ;  /* 0x0000000e000e7308 */ /* 0x000ea20000000800 */
[----:B0-----:R-:W-:-:S07]  /*1ea40*/  FFMA.FTZ R5, R2, R5, R115 ;  /* 0x0000000502057223 */ /* 0x001fce0000010073 */
        /* <DEDUP_REMOVED lines=16> */
[----:B------:R-:W-:Y:S01]  /*1eb50*/  FADD.FTZ R9, R13, R102 ;  /* 0x000000660d097221 */ /* 0x000fe20000010000 */
[-CC-:B------:R-:W-:Y:S01]  /*1eb60*/  FFMA.FTZ R100, R114, R10.reuse, -R20.reuse ;  /* 0x0000000a72647223 */ /* 0x180fe20000010814 */
[-CC-:B------:R-:W-:Y:S02]  /*1eb70*/  FFMA.FTZ R102, R118, R10.reuse, -R20.reuse ;  /* 0x0000000a76667223 */ /* 0x180fe40000010814 */
[----:B------:R-:W-:Y:S01]  /*1eb80*/  FADD.FTZ R104, R150, R9 ;  /* 0x0000000996687221 */ /* 0x000fe20000010000 */
[----:B------:R-:W-:Y:S01]  /*1eb90*/  FFMA.FTZ R9, R122, R10, -R20 ;  /* 0x0000000a7a097223 */ /* 0x000fe20000010814 */
[----:B------:R-:W2:Y:S01]  /*1eba0*/  MUFU.EX2 R149, R149 ;  /* 0x0000009500957308 */ /* 0x000ea20000000800 */
[----:B0-----:R-:W-:Y:S01]  /*1ebb0*/  FADD.FTZ R5, R155, R6 ;  /* 0x000000069b057221 */ /* 0x001fe20000010000 */
[----:B------:R-:W-:-:S04]  /*1ebc0*/  FADD.FTZ R93, R133, R104 ;  /* 0x00000068855d7221 */ /* 0x000fc80000010000 */
[----:B------:R-:W-:Y:S02]  /*1ebd0*/  FADD.FTZ R104, R144, R93 ;  /* 0x0000005d90687221 */ /* 0x000fe40000010000 */
[----:B------:R-:W0:Y:S01]  /*1ebe0*/  MUFU.EX2 R88, R88 ;  /* 0x0000005800587308 */ /* 0x000e220000000800 */
[----:B-1----:R-:W-:Y:S01]  /*1ebf0*/  FADD.FTZ R6, R90, R5 ;  /* 0x000000055a067221 */ /* 0x002fe20000010000 */
[----:B------:R-:W-:Y:S01]  /*1ec00*/  FADD.FTZ R93, R125, R104 ;  /* 0x000000687d5d7221 */ /* 0x000fe20000010000 */
[-CC-:B------:R-:W-:Y:S01]  /*1ec10*/  FFMA.FTZ R104, R137, R10.reuse, -R20.reuse ;  /* 0x0000000a89687223 */ /* 0x180fe20000010814 */
[----:B------:R-:W-:Y:S02]  /*1ec20*/  FFMA.FTZ R20, R141, R10, -R20 ;  /* 0x0000000a8d147223 */ /* 0x000fe40000010814 */
        /* <DEDUP_REMOVED lines=51> */
.L_x_1839:
[----:B------:R-:W-:Y:S01]  /*1ef60*/  ISETP.GT.AND P1, PT, R8, R189, PT ;  /* 0x000000bd0800720c */ /* 0x000fe20003f24270 */
[----:B------:R-:W-:Y:S01]  /*1ef70*/  VIADD R11, R11, 0x2a860 ;  /* 0x0002a8600b0b7836 */ /* 0x000fe20000000000 */
[----:B------:R-:W-:Y:S02]  /*1ef80*/  F2FP.F16.F32.PACK_AB R156, R156, R153 ;  /* 0x000000999c9c723e */ /* 0x000fe400000000ff */
[----:B------:R-:W-:Y:S01]  /*1ef90*/  F2FP.F16.F32.PACK_AB R159, R119, R14 ;  /* 0x0000000e779f723e */ /* 0x000fe200000000ff */
[----:B------:R-:W-:Y:S01]  /*1efa0*/  IMAD.MOV.U32 R14, RZ, RZ, R3 ;  /* 0x000000ffff0e7224 */ /* 0x000fe200078e0003 */
        /* <DEDUP_REMOVED lines=26> */
[----:B------:R-:W-:Y:S02]  /*1f150*/  IADD3 R8, R8, -0x1, RZ ;  /* 0xffffffff08087810 */ /* 0x000fe40007ffe0ff */
[----:B------:R-:W-:Y:S01]  /*1f160*/  MOV R20, R160 ;  /* 0x000000a000147202 */ /* 0x000fe20000000f00 */
[----:B0-----:R-:W-:Y:S06]  /*1f170*/  @P1 BRA `(.L_x_1840) ;  /* 0xffffffc400f41947 */ /* 0x001fec000383ffff */
.L_x_1819:
[----:B------:R-:W-:Y:S05]  /*1f180*/  BSYNC B0 ;  /* 0x0000000000007941 */ /* 0x000fea0003800000 */
.L_x_1818:
        /* <DEDUP_REMOVED lines=67> */
.L_x_1841:
[----:B------:R-:W-:Y:S01]  /*1f5c0*/  IMAD R11, R160, 0x8, R18 ;  /* 0x00000008a00b7824 */ /* 0x000fe200078e0212 */
[----:B------:R-:W-:-:S04]  /*1f5d0*/  SHF.L.U32 R2, R163, 0x1f, RZ ;  /* 0x0000001fa3027819 */ /* 0x000fc800000006ff */
[----:B------:R0:W1:Y:S01]  /*1f5e0*/  SYNCS.PHASECHK.TRANS64.TRYWAIT P1, [R11+URZ+0x2a850], R2 ;  /* 0x02a850020b0075a7 */ /* 0x000062000802017f */
[----:B------:R-:W-:Y:S05]  /*1f5f0*/  @!P0 BRA `(.L_x_1842) ;  /* 0x0000000000048947 */ /* 0x000fea0003800000 */
[----:B------:R-:W-:Y:S01]  /*1f600*/  BPT.TRAP 0x1 ;  /* 0x000000040000795c */ /* 0x000fe20000300000 */
.L_x_1842:
        /* <DEDUP_REMOVED lines=9> */
.L_x_1844:
[----:B------:R-:W-:Y:S05]  /*1f6a0*/  BSYNC B0 ;  /* 0x0000000000007941 */ /* 0x000fea0003800000 */
.L_x_1843:
[----:B------:R-:W-:Y:S01]  /*1f6b0*/  IMAD.MOV.U32 R8, RZ, RZ, R0 ;  /* 0x000000ffff087224 */ /* 0x000fe200078e0000 */
[----:B------:R-:W-:Y:S01]  /*1f6c0*/  MOV R9, 0x40000040 ;  /* 0x4000004000097802 */ /* 0x000fe20000000f00 */
[----:B------:R-:W-:Y:S01]  /*1f6d0*/  WARPGROUP.ARRIVE ;  /* 0x00000000000079c5 */ /* 0x000fe20000000000 */
[----:B------:R-:W2:Y:S01]  /*1f6e0*/  SHFL.BFLY PT, R7, R6, 0x2, 0x1f ;  /* 0x0c401f0006077f89 */ /* 0x000ea200000e0000 */
[----:B------:R-:W-:Y:S01]  /*1f6f0*/  IMAD.MOV.U32 R20, RZ, RZ, -0x800000 ;  /* 0xff800000ff147424 */ /* 0x000fe200078e00ff */
[----:B------:R-:W-:Y:S01]  /*1f700*/  R2UR UR6, R8 ;  /* 0x00000000080672ca */ /* 0x000fe200000e0000 */
[----:B------:R-:W-:Y:S01]  /*1f710*/  VIADD R8, R0, 0x80 ;  /* 0x0000008000087836 */ /* 0x000fe20000000000 */
[----:B------:R-:W-:Y:S01]  /*1f720*/  R2UR UR7, R9 ;  /* 0x00000000090772ca */ /* 0x000fe200000e0000 */
[----:B------:R-:W-:-:S12]  /*1f730*/  IMAD.MOV.U32 R9, RZ, RZ, 0x40000040 ;  /* 0x40000040ff097424 */ /* 0x000fd800078e00ff */
[----:B------:R-:W-:Y:S01]  /*1f740*/  HGMMA.64x128x16.F32 R24, R156, gdesc[UR4].tnspB, R24, gsb0 ;  /* 0x41e000049c187df0 */ /* 0x000fe20008000818 */
[----:B------:R-:W-:Y:S01]  /*1f750*/  R2UR UR6, R8 ;  /* 0x00000000080672ca */ /* 0x000fe200000e0000 */
[----:B------:R-:W-:Y:S01]  /*1f760*/  VIADD R8, R0, 0x100 ;  /* 0x0000010000087836 */ /* 0x000fe20000000000 */
[----:B------:R-:W-:Y:S02]  /*1f770*/  R2UR UR7, R9 ;  /* 0x00000000090772ca */ /* 0x000fe400000e0000 */
[----:B------:R-:W-:Y:S01]  /*1f780*/  MOV R9, 0x40000040 ;  /* 0x4000004000097802 */ /* 0x000fe20000000f00 */
[----:B--2---:R-:W-:Y:S01]  /*1f790*/  FADD.FTZ R7, R7, R6 ;  /* 0x0000000607077221 */ /* 0x004fe20000010000 */
[----:B------:R-:W-:Y:S02]  /*1f7a0*/  WARPGROUP.DEPBAR.LE gsb0, 0x0 ;  /* 0x00008000000079c5 */ /* 0x000fe40000010000 */
[----:B------:R-:W-:-:S07]  /*1f7b0*/  WARPGROUP.ARRIVE ;  /* 0x00000000000079c5 */ /* 0x000fce0000000000 */
        /* <DEDUP_REMOVED lines=8> */
[----:B------:R-:W-:Y:S01]  /*1f840*/  R2UR UR6, R8 ;  /* 0x00000000080672ca */ /* 0x000fe200000e0000 */
[----:B------:R-:W-:Y:S01]  /*1f850*/  VIADD R8, R0, 0x200 ;  /* 0x0000020000087836 */ /* 0x000fe20000000000 */
[----:B------:R-:W-:Y:S02]  /*1f860*/  R2UR UR7, R9 ;  /* 0x00000000090772ca */ /* 0x000fe400000e0000 */
[----:B------:R-:W-:Y:S01]  /*1f870*/  MOV R9, 0x40000040 ;  /* 0x4000004000097802 */ /* 0x000fe20000000f00 */
[----:B------:R-:W-:Y:S02]  /*1f880*/  WARPGROUP.DEPBAR.LE gsb0, 0x0 ;  /* 0x00008000000079c5 */ /* 0x000fe40000010000 */
[----:B------:R-:W-:-:S08]  /*1f890*/  WARPGROUP.ARRIVE ;  /* 0x00000000000079c5 */ /* 0x000fd00000000000 */
[----:B------:R-:W-:Y:S01]  /*1f8a0*/  HGMMA.64x128x16.F32 R24, R144, gdesc[UR4].tnspB, R24, gsb0 ;  /* 0x41e0000490187df0 */ /* 0x000fe20008000818 */
[----:B------:R-:W-:Y:S01]  /*1f8b0*/  R2UR UR6, R8 ;  /* 0x00000000080672ca */ /* 0x000fe200000e0000 */
[----:B------:R-:W-:Y:S01]  /*1f8c0*/  VIADD R8, R0, 0x280 ;  /* 0x0000028000087836 */ /* 0x000fe20000000000 */
[----:B------:R-:W-:Y:S01]  /*1f8d0*/  R2UR UR7, R9 ;  /* 0x00000000090772ca */ /* 0x000fe200000e0000 */
[----:B------:R-:W-:Y:S01]  /*1f8e0*/  IMAD.MOV.U32 R9, RZ, RZ, 0x40000040 ;  /* 0x40000040ff097424 */ /* 0x000fe200078e00ff */
[----:B------:R-:W0:Y:S02]  /*1f8f0*/  SHFL.BFLY PT, R0, R5, 0x2, 0x1f ;  /* 0x0c401f0005007f89 */ /* 0x000e2400000e0000 */
[----:B01----:R-:W-:Y:S01]  /*1f900*/  FADD.FTZ R2, R0, R5 ;  /* 0x0000000500027221 */ /* 0x003fe20000010000 */
[----:B------:R-:W-:Y:S01]  /*1f910*/  IMAD.MOV.U32 R5, RZ, RZ, RZ ;  /* 0x000000ffff057224 */ /* 0x000fe200078e00ff */
[----:B------:R-:W0:Y:S02]  /*1f920*/  SHFL.BFLY PT, R0, R7, 0x1, 0x1f ;  /* 0x0c201f0007007f89 */ /* 0x000e2400000e0000 */
[----:B0-----:R-:W-:Y:S01]  /*1f930*/  FADD.FTZ R12, R7, R0 ;  /* 0x00000000070c7221 */ /* 0x001fe20000010000 */
[----:B------:R-:W-:-:S04]  /*1f940*/  IMAD.MOV.U32 R0, RZ, RZ, -0x800000 ;  /* 0xff800000ff007424 */ /* 0x000fc800078e00ff */
        /* <DEDUP_REMOVED lines=9> */
[----:B------:R-:W0:Y:S01]  /*1f9e0*/  SHFL.BFLY PT, R9, R2, 0x1, 0x1f ;  /* 0x0c201f0002097f89 */ /* 0x000e2200000e0000 */
[----:B------:R-:W-:Y:S01]  /*1f9f0*/  MOV R8, RZ ;  /* 0x000000ff00087202 */ /* 0x000fe20000000f00 */
        /* <DEDUP_REMOVED lines=15> */
.L_x_1846:
[----:B------:R-:W-:Y:S01]  /*1faf0*/  VIADD R3, R11, 0x2a860 ;  /* 0x0002a8600b037836 */ /* 0x000fe20000000000 */
[----:B------:R-:W-:Y:S01]  /*1fb00*/  IADD3 R160, R160, 0x1, RZ ;  /* 0x00000001a0a07810 */ /* 0x000fe20007ffe0ff */
[-C--:B------:R-:W-:Y:S01]  /*1fb10*/  FMUL.FTZ R21, R36, R5.reuse ;  /* 0x0000000524157220 */ /* 0x080fe20000410000 */
[-C--:B------:R-:W-:Y:S01]  /*1fb20*/  FMUL.FTZ R36, R72, R5.reuse ;  /* 0x0000000548247220 */ /* 0x080fe20000410000 */
[-C--:B------:R-:W-:Y:S01]  /*1fb30*/  FMUL.FTZ R93, R34, R8.reuse ;  /* 0x00000008225d7220 */ /* 0x080fe20000410000 */
[----:B------:R-:W-:Y:S01]  /*1fb40*/  PRMT R3, R172, 0x654, R3 ;  /* 0x00000654ac037816 */ /* 0x000fe20000000003 */
[-C--:B------:R-:W-:Y:S01]  /*1fb50*/  FMUL.FTZ R88, R32, R5.reuse ;  /* 0x0000000520587220 */ /* 0x080fe20000410000 */
        /* <DEDUP_REMOVED lines=64> */
[----:B------:R-:W-:Y:S01]  /*1ff60*/  LOP3.LUT R163, R163, R2, RZ, 0x3c, !PT ;  /* 0x00000002a3a37212 */ /* 0x000fe200078e3cff */
[----:B------:R-:W-:Y:S01]  /*1ff70*/  VIADD R198, R198, 0x1 ;  /* 0x00000001c6c67836 */ /* 0x000fe20000000000 */
[----:B-1----:R-:W-:-:S07]  /*1ff80*/  SEL R160, R160, RZ, P1 ;  /* 0x000000ffa0a07207 */ /* 0x002fce0000800000 */
.L_x_1699:
[----:B------:R-:W1:Y:S08]  /*1ff90*/  S2UR UR4, SR_CgaCtaId ;  /* 0x00000000000479c3 */ /* 0x000e700000008800 */
[----:B------:R-:W-:Y:S01]  /*1ffa0*/  BAR.SYNC.DEFER_BLOCKING 0x5, 0x180 ;  /* 0x0146000000007b1d */ /* 0x000fe20000010000 */
[----:B------:R-:W-:-:S05]  /*1ffb0*/  MOV R3, 0x400 ;  /* 0x0000040000037802 */ /* 0x000fca0000000f00 */
[----:B------:R-:W-:Y:S01]  /*1ffc0*/  BSSY B0, `(.L_x_1847) ;  /* 0x00001f3000007945 */ /* 0x000fe20003800000 */
[----:B-1----:R-:W-:-:S05]  /*1ffd0*/  IMAD.U32 R172, RZ, RZ, UR4 ;  /* 0x00000004ffac7e24 */ /* 0x002fca000f8e00ff */
[----:B------:R-:W-:-:S05]  /*1ffe0*/  LEA R18, R172, R3, 0x18 ;  /* 0x00000003ac127211 */ /* 0x000fca00078ec0ff */
[----:B0---4-:R0:W1:Y:S01]  /*1fff0*/  LDS.128 R28, [R18+0x2a8d0] ;  /* 0x02a8d000121c7984 */ /* 0x0110620000000c00 */
[----:B------:R-:W-:Y:S06]  /*20000*/  BAR.ARV 0x4, 0x180 ;  /* 0x0106000000007b1d */ /* 0x000fec0000002000 */
[----:B------:R-:W-:Y:S05]  /*20010*/  @P0 BRA `(.L_x_1848) ;  /* 0x0000001400000947 */ /* 0x000fea0003800000 */
[----:B------:R-:W2:Y:S01]  /*20020*/  S2R R5, SR_SWINHI ;  /* 0x0000000000057919 */ /* 0x000ea20000002f00 */
        /* <DEDUP_REMOVED lines=9> */
[----:B--2---:R-:W-:-:S03]  /*200c0*/  MOV R3, R5 ;  /* 0x0000000500037202 */ /* 0x004fc60000000f00 */
[----:B------:R-:W-:-:S03]  /*200d0*/  IMAD.WIDE R4, R222, 0x2, R2 ;  /* 0x00000002de047825 */ /* 0x000fc600078e0202 */
[C---:B------:R-:W-:Y:S02]  /*200e0*/  LOP3.LUT R15, R4.reuse, 0x380, RZ, 0xc0, !PT ;  /* 0x00000380040f7812 */ /* 0x040fe400078ec0ff */
[C---:B------:R-:W-:Y:S02]  /*200f0*/  IADD3 R107, P0, R4.reuse, 0x4060, RZ ;  /* 0x00004060046b7810 */ /* 0x040fe40007f1e0ff */
[----:B------:R-:W-:Y:S01]  /*20100*/  SHF.R.U64 R15, R15, 0x3, RZ ;  /* 0x000000030f0f7819 */ /* 0x000fe200000012ff */
[----:B------:R-:W-:Y:S01]  /*20110*/  BAR.SYNC.DEFER_BLOCKING 0x1, 0x100 ;  /* 0x0044000000007b1d */ /* 0x000fe20000010000 */
[C---:B------:R-:W-:Y:S01]  /*20120*/  IADD3 R71, P6, R4.reuse, 0x20, RZ ;  /* 0x0000002004477810 */ /* 0x040fe20007fde0ff */
[--C-:B------:R-:W-:Y:S01]  /*20130*/  IMAD.X R33, RZ, RZ, R5.reuse, P0 ;  /* 0x000000ffff217224 */ /* 0x100fe200000e0605 */
[C---:B------:R-:W-:Y:S02]  /*20140*/  IADD3 R75, P5, R4.reuse, 0x40, RZ ;  /* 0x00000040044b7810 */ /* 0x040fe40007fbe0ff */
[C---:B------:R-:W-:Y:S01]  /*20150*/  IADD3 R79, P4, R4.reuse, 0x60, RZ ;  /* 0x00000060044f7810 */ /* 0x040fe20007f9e0ff */
[----:B------:R-:W-:Y:S01]  /*20160*/  IMAD.X R9, RZ, RZ, R5, P6 ;  /* 0x000000ffff097224 */ /* 0x000fe200030e0605 */
[----:B------:R-:W-:-:S02]  /*20170*/  IADD3 R101, P3, R4, 0x4000, RZ ;  /* 0x0000400004657810 */ /* 0x000fc40007f7e0ff */
[C---:B------:R-:W-:Y:S01]  /*20180*/  IADD3 R103, P2, R4.reuse, 0x4020, RZ ;  /* 0x0000402004677810 */ /* 0x040fe20007f5e0ff */
[--C-:B------:R-:W-:Y:S01]  /*20190*/  IMAD.X R13, RZ, RZ, R5.reuse, P4 ;  /* 0x000000ffff0d7224 */ /* 0x100fe200020e0605 */
[----:B------:R-:W-:Y:S02]  /*201a0*/  IADD3 R105, P1, R4, 0x4040, RZ ;  /* 0x0000404004697810 */ /* 0x000fe40007f3e0ff */
[----:B------:R-:W-:Y:S01]  /*201b0*/  ISETP.NE.U32.AND P0, PT, RZ, UR4, PT ;  /* 0x00000004ff007c0c */ /* 0x000fe2000bf05070 */
[--C-:B------:R-:W-:Y:S01]  /*201c0*/  IMAD.X R25, RZ, RZ, R5.reuse, P2 ;  /* 0x000000ffff197224 */ /* 0x100fe200010e0605 */
[----:B------:R-:W-:Y:S01]  /*201d0*/  LOP3.LUT R4, R15, R4, RZ, 0x3c, !PT ;  /* 0x000000040f047212 */ /* 0x000fe200078e3cff */
[----:B------:R-:W-:Y:S01]  /*201e0*/  IMAD.X R15, RZ, RZ, R5, P3 ;  /* 0x000000ffff0f7224 */ /* 0x000fe200018e0605 */
[----:B------:R-:W-:Y:S01]  /*201f0*/  ISETP.NE.AND.EX P0, PT, RZ, UR5, PT, P0 ;  /* 0x00000005ff007c0c */ /* 0x000fe2000bf05300 */
[----:B------:R-:W-:Y:S01]  /*20200*/  ULDC.64 UR4, c[0x0][0xc08] ;  /* 0x0003020000047ab9 */ /* 0x000fe20000000a00 */
[----:B------:R-:W-:-:S02]  /*20210*/  LOP3.LUT R8, R71, 0x380, RZ, 0xc0, !PT ;  /* 0x0000038047087812 */ /* 0x000fc400078ec0ff */
[----:B------:R-:W-:Y:S02]  /*20220*/  LOP3.LUT R10, R75, 0x380, RZ, 0xc0, !PT ;  /* 0x000003804b0a7812 */ /* 0x000fe400078ec0ff */
[----:B------:R-:W-:Y:S02]  /*20230*/  MOV R96, R4 ;  /* 0x0000000400607202 */ /* 0x000fe40000000f00 */
[-C--:B------:R-:W-:Y:S02]  /*20240*/  IADD3.X R11, RZ, R5.reuse, RZ, P5, !PT ;  /* 0x00000005ff0b7210 */ /* 0x080fe40002ffe4ff */
[----:B------:R-:W-:Y:S02]  /*20250*/  IADD3.X R27, RZ, R5, RZ, P1, !PT ;  /* 0x00000005ff1b7210 */ /* 0x000fe40000ffe4ff */
[----:B------:R-:W-:Y:S02]  /*20260*/  LOP3.LUT R12, R79, 0x380, RZ, 0xc0, !PT ;  /* 0x000003804f0c7812 */ /* 0x000fe400078ec0ff */
[----:B------:R-:W-:-:S02]  /*20270*/  LOP3.LUT R14, R101, 0x380, RZ, 0xc0, !PT ;  /* 0x00000380650e7812 */ /* 0x000fc400078ec0ff */
[----:B------:R-:W-:Y:S02]  /*20280*/  F2FP.F16.F32.PACK_AB R4, R91, R24 ;  /* 0x000000185b04723e */ /* 0x000fe400000000ff */
[----:B------:R-:W-:Y:S02]  /*20290*/  F2FP.F16.F32.PACK_AB R5, R32, R99 ;  /* 0x000000632005723e */ /* 0x000fe400000000ff */
[----:B------:R-:W-:Y:S02]  /*202a0*/  LOP3.LUT R24, R103, 0x380, RZ, 0xc0, !PT ;  /* 0x0000038067187812 */ /* 0x000fe400078ec0ff */
[----:B-1----:R-:W-:Y:S01]  /*202b0*/  LOP3.LUT R28, R105, 0x380, RZ, 0xc0, !PT ;  /* 0x00000380691c7812 */ /* 0x002fe200078ec0ff */
[----:B------:R1:W-:Y:S01]  /*202c0*/  STSM.16.M88.4 [R96], R4 ;  /* 0x0000000460007844 */ /* 0x0003e20000000200 */
[----:B------:R-:W-:Y:S02]  /*202d0*/  ISETP.NE.U32.AND P2, PT, RZ, UR4, PT ;  /* 0x00000004ff007c0c */ /* 0x000fe4000bf45070 */
[----:B------:R-:W-:-:S02]  /*202e0*/  LOP3.LUT R32, R107, 0x380, RZ, 0xc0, !PT ;  /* 0x000003806b207812 */ /* 0x000fc400078ec0ff */
[----:B------:R-:W-:Y:S02]  /*202f0*/  SHF.R.U64 R8, R8, 0x3, RZ ;  /* 0x0000000308087819 */ /* 0x000fe400000012ff */
[----:B------:R-:W-:Y:S02]  /*20300*/  SHF.R.U64 R10, R10, 0x3, RZ ;  /* 0x000000030a0a7819 */ /* 0x000fe400000012ff */
[----:B------:R-:W-:Y:S02]  /*20310*/  SHF.R.U64 R12, R12, 0x3, RZ ;  /* 0x000000030c0c7819 */ /* 0x000fe400000012ff */
[----:B------:R-:W-:Y:S02]  /*20320*/  SHF.R.U64 R14, R14, 0x3, RZ ;  /* 0x000000030e0e7819 */ /* 0x000fe400000012ff */
[----:B------:R-:W-:Y:S02]  /*20330*/  SHF.R.U64 R24, R24, 0x3, RZ ;  /* 0x0000000318187819 */ /* 0x000fe400000012ff */
[----:B------:R-:W-:-:S02]  /*20340*/  SHF.R.U64 R28, R28, 0x3, RZ ;  /* 0x000000031c1c7819 */ /* 0x000fc400000012ff */
[----:B------:R-:W-:Y:S02]  /*20350*/  ISETP.NE.AND.EX P2, PT, RZ, UR5, PT, P2 ;  /* 0x00000005ff007c0c */ /* 0x000fe4000bf45320 */
[----:B------:R-:W-:Y:S02]  /*20360*/  SHF.R.U64 R32, R32, 0x3, RZ ;  /* 0x0000000320207819 */ /* 0x000fe400000012ff */
[----:B------:R-:W-:Y:S02]  /*20370*/  LOP3.LUT R8, R8, R71, RZ, 0x3c, !PT ;  /* 0x0000004708087212 */ /* 0x000fe400078e3cff */
[----:B------:R-:W-:Y:S02]  /*20380*/  LOP3.LUT R10, R10, R75, RZ, 0x3c, !PT ;  /* 0x0000004b0a0a7212 */ /* 0x000fe400078e3cff */
[----:B------:R-:W-:Y:S02]  /*20390*/  LOP3.LUT R12, R12, R79, RZ, 0x3c, !PT ;  /* 0x0000004f0c0c7212 */ /* 0x000fe400078e3cff */
[----:B------:R-:W-:-:S02]  /*203a0*/  LOP3.LUT R14, R14, R101, RZ, 0x3c, !PT ;  /* 0x000000650e0e7212 */ /* 0x000fc400078e3cff */
[----:B------:R-:W-:Y:S02]  /*203b0*/  LOP3.LUT R24, R24, R103, RZ, 0x3c, !PT ;  /* 0x0000006718187212 */ /* 0x000fe400078e3cff */
[----:B------:R-:W-:Y:S02]  /*203c0*/  LOP3.LUT R26, R28, R105, RZ, 0x3c, !PT ;  /* 0x000000691c1a7212 */ /* 0x000fe400078e3cff */
[----:B------:R-:W-:Y:S02]  /*203d0*/  LOP3.LUT R32, R32, R107, RZ, 0x3c, !PT ;  /* 0x0000006b20207212 */ /* 0x000fe400078e3cff */
[----:B------:R-:W-:Y:S02]  /*203e0*/  MOV R79, R8 ;  /* 0x00000008004f7202 */ /* 0x000fe40000000f00 */
[----:B------:R-:W-:Y:S02]  /*203f0*/  MOV R78, R10 ;  /* 0x0000000a004e7202 */ /* 0x000fe40000000f00 */
[----:B-1----:R-:W-:-:S02]  /*20400*/  F2FP.F16.F32.PACK_AB R4, R89, R88 ;  /* 0x000000585904723e */ /* 0x002fc400000000ff */
[----:B------:R-:W-:Y:S02]  /*20410*/  F2FP.F16.F32.PACK_AB R5, R94, R93 ;  /* 0x0000005d5e05723e */ /* 0x000fe400000000ff */
[----:B------:R-:W-:Y:S02]  /*20420*/  F2FP.F16.F32.PACK_AB R6, R90, R21 ;  /* 0x000000155a06723e */ /* 0x000fe400000000ff */
[----:B------:R-:W-:Y:S01]  /*20430*/  F2FP.F16.F32.PACK_AB R7, R95, R92 ;  /* 0x0000005c5f07723e */ /* 0x000fe200000000ff */
[----:B------:R-:W-:Y:S01]  /*20440*/  ULDC UR4, c[0x0][0xa88] ;  /* 0x0002a20000047ab9 */ /* 0x000fe20000000800 */
[----:B------:R-:W-:Y:S01]  /*20450*/  MOV R75, R12 ;  /* 0x0000000c004b7202 */ /* 0x000fe20000000f00 */
[----:B------:R-:W1:Y:S01]  /*20460*/  LDC R21, c[0x0][0xbe8] ;  /* 0x0002fa00ff157b82 */ /* 0x000e620000000800 */
[----:B------:R-:W-:Y:S01]  /*20470*/  MOV R74, R14 ;  /* 0x0000000e004a7202 */ /* 0x000fe20000000f00 */
[----:B------:R-:W-:Y:S01]  /*20480*/  STSM.16.M88.4 [R79], R4 ;  /* 0x000000044f007844 */ /* 0x000fe20000000200 */
[----:B------:R-:W-:-:S02]  /*20490*/  F2FP.F16.F32.PACK_AB R8, R41, R40 ;  /* 0x000000282908723e */ /* 0x000fc400000000ff */
[----:B------:R-:W-:Y:S02]  /*204a0*/  F2FP.F16.F32.PACK_AB R9, R43, R72 ;  /* 0x000000482b09723e */ /* 0x000fe400000000ff */
[----:B------:R-:W-:Y:S01]  /*204b0*/  F2FP.F16.F32.PACK_AB R10, R45, R44 ;  /* 0x0000002c2d0a723e */ /* 0x000fe200000000ff */
[----:B------:R-:W2:Y:S01]  /*204c0*/  LDC.64 R40, c[0x0][0xc00] ;  /* 0x00030000ff287b82 */ /* 0x000ea20000000a00 */
[----:B------:R-:W-:Y:S02]  /*204d0*/  F2FP.F16.F32.PACK_AB R11, R47, R34 ;  /* 0x000000222f0b723e */ /* 0x000fe400000000ff */
[----:B------:R-:W-:Y:S02]  /*204e0*/  MOV R71, R24 ;  /* 0x0000001800477202 */ /* 0x000fe40000000f00 */
[----:B------:R-:W-:Y:S01]  /*204f0*/  MOV R70, R26 ;  /* 0x0000001a00467202 */ /* 0x000fe20000000f00 */
[----:B------:R3:W-:Y:S01]  /*20500*/  STSM.16.M88.4 [R78], R8 ;  /* 0x000000084e007844 */ /* 0x0007e20000000200 */
[----:B------:R-:W-:Y:S01]  /*20510*/  F2FP.F16.F32.PACK_AB R12, R49, R48 ;  /* 0x00000030310c723e */ /* 0x000fe200000000ff */
[----:B------:R-:W-:Y:S01]  /*20520*/  IMAD.MOV.U32 R48, RZ, RZ, RZ ;  /* 0x000000ffff307224 */ /* 0x000fe200078e00ff */
[----:B------:R-:W-:-:S02]  /*20530*/  F2FP.F16.F32.PACK_AB R13, R51, R50 ;  /* 0x00000032330d723e */ /* 0x000fc400000000ff */
[----:B------:R-:W-:Y:S02]  /*20540*/  F2FP.F16.F32.PACK_AB R14, R53, R52 ;  /* 0x00000034350e723e */ /* 0x000fe400000000ff */
[----:B------:R-:W-:Y:S02]  /*20550*/  F2FP.F16.F32.PACK_AB R15, R55, R54 ;  /* 0x00000036370f723e */ /* 0x000fe400000000ff */
[----:B------:R-:W-:Y:S02]  /*20560*/  MOV R28, R32 ;  /* 0x00000020001c7202 */ /* 0x000fe40000000f00 */
[----:B------:R-:W-:Y:S01]  /*20570*/  F2FP.F16.F32.PACK_AB R24, R57, R56 ;  /* 0x000000383918723e */ /* 0x000fe200000000ff */
[----:B------:R-:W-:Y:S01]  /*20580*/  STSM.16.M88.4 [R75], R12 ;  /* 0x0000000c4b007844 */ /* 0x000fe20000000200 */
[----:B------:R-:W-:Y:S02]  /*20590*/  F2FP.F16.F32.PACK_AB R25, R59, R58 ;  /* 0x0000003a3b19723e */ /* 0x000fe400000000ff */
[----:B------:R-:W-:Y:S01]  /*205a0*/  F2FP.F16.F32.PACK_AB R26, R61, R60 ;  /* 0x0000003c3d1a723e */ /* 0x000fe200000000ff */
[----:B---3--:R-:W3:Y:S01]  /*205b0*/  @P2 LDC.64 R8, c[0x0][0xc08] ;  /* 0x00030200ff082b82 */ /* 0x008ee20000000a00 */
[----:B------:R-:W-:Y:S01]  /*205c0*/  F2FP.F16.F32.PACK_AB R27, R63, R62 ;  /* 0x0000003e3f1b723e */ /* 0x000fe200000000ff */
[----:B--2---:R-:W-:Y:S01]  /*205d0*/  IMAD.WIDE R40, R197, 0x4, R40 ;  /* 0x00000004c5287825 */ /* 0x004fe200078e0228 */
[----:B------:R-:W-:-:S02]  /*205e0*/  F2FP.F16.F32.PACK_AB R32, R65, R64 ;  /* 0x000000404120723e */ /* 0x000fc400000000ff */
[----:B------:R-:W-:Y:S01]  /*205f0*/  F2FP.F16.F32.PACK_AB R33, R67, R66 ;  /* 0x000000424321723e */ /* 0x000fe200000000ff */
[----:B------:R-:W-:Y:S01]  /*20600*/  STSM.16.M88.4 [R74], R24 ;  /* 0x000000184a007844 */ /* 0x000fe20000000200 */
[----:B------:R-:W-:Y:S02]  /*20610*/  F2FP.F16.F32.PACK_AB R34, R69, R68 ;  /* 0x000000444522723e */ /* 0x000fe400000000ff */
[----:B------:R-:W-:Y:S02]  /*20620*/  F2FP.F16.F32.PACK_AB R4, R81, R80 ;  /* 0x000000505104723e */ /* 0x000fe400000000ff */
[----:B------:R-:W-:Y:S01]  /*20630*/  F2FP.F16.F32.PACK_AB R5, R83, R82 ;  /* 0x000000525305723e */ /* 0x000fe200000000ff */
[----:B------:R-:W-:Y:S01]  /*20640*/  STSM.16.M88.4 [R71], R32 ;  /* 0x0000002047007844 */ /* 0x000fe20000000200 */
[----:B------:R-:W-:Y:S02]  /*20650*/  F2FP.F16.F32.PACK_AB R6, R85, R84 ;  /* 0x000000545506723e */ /* 0x000fe400000000ff */
[----:B------:R-:W-:Y:S01]  /*20660*/  F2FP.F16.F32.PACK_AB R7, R87, R86 ;  /* 0x000000565707723e */ /* 0x000fe200000000ff */
[----:B------:R-:W-:Y:S04]  /*20670*/  STSM.16.M88.4 [R70], R36 ;  /* 0x0000002446007844 */ /* 0x000fe80000000200 */
[----:B------:R2:W-:Y:S01]  /*20680*/  STSM.16.M88.4 [R28], R4 ;  /* 0x000000041c007844 */ /* 0x0005e20000000200 */
[----:B------:R-:W-:Y:S01]  /*20690*/  BAR.SYNC.DEFER_BLOCKING 0x1, 0x100 ;  /* 0x0044000000007b1d */ /* 0x000fe20000010000 */
[----:B--2---:R-:W-:-:S02]  /*206a0*/  IMAD.U32 R6, RZ, RZ, UR4 ;  /* 0x00000004ff067e24 */ /* 0x004fc4000f8e00ff */
[----:B---3--:R-:W-:-:S03]  /*206b0*/  @P2 IMAD.WIDE R4, R197, 0x4, R8 ;  /* 0x00000004c5042825 */ /* 0x008fc600078e0208 */
        /* <DEDUP_REMOVED lines=9> */
[----:B--2---:R-:W-:-:S07]  /*20750*/  IADD3 R6, -R5, R6, RZ ;  /* 0x0000000605067210 */ /* 0x004fce0007ffe1ff */
.L_x_1849:
[----:B------:R-:W-:Y:S01]  /*20760*/  SHF.R.S32.HI R54, RZ, 0x1f, R195 ;  /* 0x0000001fff367819 */ /* 0x000fe200000114c3 */
[----:B------:R-:W-:Y:S01]  /*20770*/  IMAD.IADD R15, R191, 0x1, R187 ;  /* 0x00000001bf0f7824 */ /* 0x000fe200078e02bb */
[----:B------:R-:W-:Y:S01]  /*20780*/  ULDC.64 UR4, c[0x0][0xb90] ;  /* 0x0002e40000047ab9 */ /* 0x000fe20000000a00 */
[----:B-----5:R-:W-:Y:S01]  /*20790*/  SHF.R.S32.HI R49, RZ, 0x1f, R48 ;  /* 0x0000001fff317819 */ /* 0x020fe20000011430 */
[----:B------:R-:W-:Y:S01]  /*207a0*/  IMAD R9, R200, 0x40, R192 ;  /* 0x00000040c8097824 */ /* 0x000fe200078e02c0 */
[----:B------:R-:W-:Y:S01]  /*207b0*/  SEL R55, R197, RZ, !P0 ;  /* 0x000000ffc5377207 */ /* 0x000fe20004000000 */
[----:B------:R-:W-:Y:S02]  /*207c0*/  IMAD R4, R54, UR4, RZ ;  /* 0x0000000436047c24 */ /* 0x000fe4000f8e02ff */
[----:B-1----:R-:W-:Y:S01]  /*207d0*/  @P1 IMAD.HI.U32 R8, R15, R10, RZ ;  /* 0x0000000a0f081227 */ /* 0x002fe200078e00ff */
[----:B------:R-:W-:-:S03]  /*207e0*/  SHF.R.S32.HI R10, RZ, 0x1f, R197 ;  /* 0x0000001fff0a7819 */ /* 0x000fc600000114c5 */
[C---:B------:R-:W-:Y:S01]  /*207f0*/  IMAD R11, R195.reuse, UR5, R4 ;  /* 0x00000005c30b7c24 */ /* 0x040fe2000f8e0204 */
[----:B------:R-:W-:Y:S01]  /*20800*/  SEL R28, R10, RZ, !P0 ;  /* 0x000000ff0a1c7207 */ /* 0x000fe20004000000 */
[----:B------:R-:W-:Y:S01]  /*20810*/  IMAD.WIDE.U32 R4, R195, UR4, R48 ;  /* 0x00000004c3047c25 */ /* 0x000fe2000f8e0030 */
[----:B------:R-:W-:-:S03]  /*20820*/  ULDC.64 UR4, c[0x0][0xb98] ;  /* 0x0002e60000047ab9 */ /* 0x000fc60000000a00 */
[----:B------:R-:W-:Y:S01]  /*20830*/  IMAD.MOV.U32 R7, RZ, RZ, R15 ;  /* 0x000000ffff077224 */ /* 0x000fe200078e000f */
[----:B---3--:R-:W-:Y:S01]  /*20840*/  @P1 SHF.R.U32.HI R7, RZ, R13, R8 ;  /* 0x0000000dff071219 */ /* 0x008fe20000011608 */
[----:B------:R-:W-:Y:S01]  /*20850*/  IMAD.WIDE R2, R9, 0x2, R2 ;  /* 0x0000000209027825 */ /* 0x000fe200078e0202 */
[----:B------:R-:W-:Y:S02]  /*20860*/  IADD3 R5, R5, R11, RZ ;  /* 0x0000000b05057210 */ /* 0x000fe40007ffe0ff */
[--C-:B------:R-:W-:Y:S01]  /*20870*/  SHF.R.S32.HI R11, RZ, 0x1f, R7.reuse ;  /* 0x0000001fff0b7819 */ /* 0x100fe20000011407 */
[----:B------:R-:W-:Y:S01]  /*20880*/  IMAD.MOV R10, RZ, RZ, -R7 ;  /* 0x000000ffff0a7224 */ /* 0x000fe200078e0a07 */
[C---:B------:R-:W-:Y:S01]  /*20890*/  IADD3 R13, P3, R2.reuse, 0x2000, RZ ;  /* 0x00002000020d7810 */ /* 0x040fe20007f7e0ff */
[----:B------:R-:W-:Y:S01]  /*208a0*/  IMAD.WIDE.U32 R4, R55, UR4, R4 ;  /* 0x0000000437047c25 */ /* 0x000fe2000f8e0004 */
[----:B------:R-:W-:Y:S02]  /*208b0*/  IADD3 R33, P6, R2, 0x4000, RZ ;  /* 0x0000400002217810 */ /* 0x000fe40007fde0ff */
[----:B------:R-:W-:Y:S01]  /*208c0*/  LOP3.LUT R12, R13, 0x380, RZ, 0xc0, !PT ;  /* 0x000003800d0c7812 */ /* 0x000fe200078ec0ff */
[----:B------:R-:W-:Y:S01]  /*208d0*/  IMAD R8, R28, UR4, RZ ;  /* 0x000000041c087c24 */ /* 0x000fe2000f8e02ff */
[----:B------:R-:W-:Y:S01]  /*208e0*/  IADD3 R4, P2, R7, R4, RZ ;  /* 0x0000000407047210 */ /* 0x000fe20007f5e0ff */
[----:B------:R-:W-:Y:S01]  /*208f0*/  IMAD R9, R21, R10, R15 ;  /* 0x0000000a15097224 */ /* 0x000fe200078e020f */
[----:B------:R-:W-:Y:S01]  /*20900*/  IADD3 R15, P0, R2, 0x1000, RZ ;  /* 0x00001000020f7810 */ /* 0x000fe20007f1e0ff */
[----:B------:R-:W-:Y:S01]  /*20910*/  IMAD R8, R55, UR5, R8 ;  /* 0x0000000537087c24 */ /* 0x000fe2000f8e0208 */
[----:B------:R-:W-:Y:S01]  /*20920*/  ULDC.64 UR4, c[0x0][0xb88] ;  /* 0x0002e20000047ab9 */ /* 0x000fe20000000a00 */
[----:B------:R-:W-:Y:S01]  /*20930*/  IMAD.IADD R14, R221, 0x1, R187 ;  /* 0x00000001dd0e7824 */ /* 0x000fe200078e02bb */
[----:B------:R-:W-:Y:S01]  /*20940*/  SHF.R.S32.HI R7, RZ, 0x1f, R9 ;  /* 0x0000001fff077819 */ /* 0x000fe20000011409 */
[----:B------:R-:W-:Y:S01]  /*20950*/  IMAD R57, R6, R21, RZ ;  /* 0x0000001506397224 */ /* 0x000fe200078e02ff */
[----:B------:R-:W-:-:S02]  /*20960*/  IADD3.X R5, R11, R5, R8, P2, !PT ;  /* 0x000000050b057210 */ /* 0x000fc400017fe408 */
[----:B------:R-:W-:Y:S01]  /*20970*/  IADD3 R25, P2, R2, 0x3000, RZ ;  /* 0x0000300002197810 */ /* 0x000fe20007f5e0ff */
[----:B------:R-:W-:Y:S01]  /*20980*/  IMAD R10, R7, UR4, RZ ;  /* 0x00000004070a7c24 */ /* 0x000fe2000f8e02ff */
[----:B------:R-:W-:Y:S01]  /*20990*/  SHF.R.U64 R12, R12, 0x3, RZ ;  /* 0x000000030c0c7819 */ /* 0x000fe200000012ff */
[----:B------:R-:W-:Y:S01]  /*209a0*/  IMAD.WIDE.U32 R4, R9, UR4, R4 ;  /* 0x0000000409047c25 */ /* 0x000fe2000f8e0004 */
[----:B------:R-:W-:Y:S02]  /*209b0*/  LOP3.LUT R24, R25, 0x380, RZ, 0xc0, !PT ;  /* 0x0000038019187812 */ /* 0x000fe400078ec0ff */
[----:B------:R-:W-:Y:S01]  /*209c0*/  LOP3.LUT R12, R12, R13, RZ, 0x3c, !PT ;  /* 0x0000000d0c0c7212 */ /* 0x000fe200078e3cff */
[----:B------:R-:W-:Y:S01]  /*209d0*/  IMAD R7, R9, UR5, R10 ;  /* 0x0000000509077c24 */ /* 0x000fe2000f8e020a */
[----:B------:R-:W-:Y:S01]  /*209e0*/  ULDC.64 UR4, c[0x0][0xb50] ;  /* 0x0002d40000047ab9 */ /* 0x000fe20000000a00 */
[----:B------:R-:W-:Y:S01]  /*209f0*/  SHF.R.U64 R24, R24, 0x3, RZ ;  /* 0x0000000318187819 */ /* 0x000fe200000012ff */
[----:B------:R-:W-:Y:S01]  /*20a00*/  IMAD.X R13, RZ, RZ, R3, P3 ;  /* 0x000000ffff0d7224 */ /* 0x000fe200018e0603 */
[----:B------:R-:W-:Y:S01]  /*20a10*/  LEA R10, P4, R4, UR4, 0x2 ;  /* 0x00000004040a7c11 */ /* 0x000fe2000f8810ff */
[----:B------:R-:W-:Y:S01]  /*20a20*/  IMAD.IADD R5, R5, 0x1, R7 ;  /* 0x0000000105057824 */ /* 0x000fe200078e0207 */
[----:B------:R-:W-:-:S02]  /*20a30*/  IADD3.X R9, RZ, R3, RZ, P0, !PT ;  /* 0x00000003ff097210 */ /* 0x000fc400007fe4ff */
[----:B------:R-:W-:Y:S01]  /*20a40*/  LOP3.LUT P0, RZ, R209, 0x3, RZ, 0xc0, !PT ;  /* 0x00000003d1ff7812 */ /* 0x000fe2000780c0ff */
[----:B------:R-:W-:Y:S01]  /*20a50*/  SHFL.IDX PT, R50, R10, RZ, 0x1c1f ;  /* 0x001c1fff0a327589 */ /* 0x000fe200000e0000 */
[----:B------:R-:W-:Y:S01]  /*20a60*/  LEA.HI.X R11, R4, UR5, R5, 0x2, P4 ;  /* 0x00000005040b7c11 */ /* 0x000fe2000a0f1405 */
[----:B------:R-:W-:Y:S01]  /*20a70*/  VIADD R4, R14, 0x8 ;  /* 0x000000080e047836 */ /* 0x000fe20000000000 */
[----:B------:R-:W-:Y:S01]  /*20a80*/  LOP3.LUT R24, R24, R25, RZ, 0x3c, !PT ;  /* 0x0000001918187212 */ /* 0x000fe200078e3cff */
[----:B------:R-:W-:Y:S01]  /*20a90*/  SHFL.IDX PT, R52, R10, 0x1, 0x1c1f ;  /* 0x003c1f000a347f89 */ /* 0x000fe200000e0000 */
[----:B------:R-:W-:Y:S01]  /*20aa0*/  IMAD.X R25, RZ, RZ, R3, P2 ;  /* 0x000000ffff197224 */ /* 0x000fe200010e0603 */
[-C--:B------:R-:W-:Y:S01]  /*20ab0*/  ISETP.GE.OR P2, PT, R14, R57.reuse, P0 ;  /* 0x000000390e00720c */ /* 0x080fe20000746670 */
[----:B------:R-:W-:Y:S01]  /*20ac0*/  ULDC.64 UR4, c[0x0][0xaa0] ;  /* 0x0002a80000047ab9 */ /* 0x000fe20000000a00 */
[----:B------:R-:W1:Y:S01]  /*20ad0*/  SHFL.IDX PT, R51, R11, RZ, 0x1c1f ;  /* 0x001c1fff0b337589 */ /* 0x000e6200000e0000 */
[----:B------:R-:W-:-:S02]  /*20ae0*/  ISETP.GE.OR P0, PT, R4, R57, P0 ;  /* 0x000000390400720c */ /* 0x000fc40000706670 */
[C---:B------:R-:W-:Y:S01]  /*20af0*/  IADD3 R5, P3, R2.reuse, 0x7000, RZ ;  /* 0x0000700002057810 */ /* 0x040fe20007f7e0ff */
[----:B------:R-:W2:Y:S01]  /*20b00*/  SHFL.IDX PT, R53, R11, 0x1, 0x1c1f ;  /* 0x003c1f000b357f89 */ /* 0x000ea200000e0000 */
[C---:B------:R-:W-:Y:S02]  /*20b10*/  IADD3 R37, P5, R2.reuse, 0x5000, RZ ;  /* 0x0000500002257810 */ /* 0x040fe40007fbe0ff */
[C---:B------:R-:W-:Y:S02]  /*20b20*/  IADD3 R41, P4, R2.reuse, 0x6000, RZ ;  /* 0x0000600002297810 */ /* 0x040fe40007f9e0ff */
[----:B------:R-:W-:Y:S02]  /*20b30*/  LOP3.LUT R7, R2, 0x380, RZ, 0xc0, !PT ;  /* 0x0000038002077812 */ /* 0x000fe400078ec0ff */
[----:B------:R-:W-:Y:S01]  /*20b40*/  LOP3.LUT R32, R33, 0x380, RZ, 0xc0, !PT ;  /* 0x0000038021207812 */ /* 0x000fe200078ec0ff */
[----:B------:R-:W-:Y:S01]  /*20b50*/  IMAD R49, R49, UR4, RZ ;  /* 0x0000000431317c24 */ /* 0x000fe2000f8e02ff */
[----:B------:R-:W-:Y:S01]  /*20b60*/  LOP3.LUT R4, R5, 0x380, RZ, 0xc0, !PT ;  /* 0x0000038005047812 */ /* 0x000fe200078ec0ff */
[----:B------:R-:W-:Y:S01]  /*20b70*/  IMAD.X R45, RZ, RZ, R3, P3 ;  /* 0x000000ffff2d7224 */ /* 0x000fe200018e0603 */
[----:B------:R-:W-:-:S02]  /*20b80*/  LOP3.LUT R36, R37, 0x380, RZ, 0xc0, !PT ;  /* 0x0000038025247812 */ /* 0x000fc400078ec0ff */
[----:B------:R-:W-:Y:S02]  /*20b90*/  LOP3.LUT R40, R41, 0x380, RZ, 0xc0, !PT ;  /* 0x0000038029287812 */ /* 0x000fe400078ec0ff */
[----:B------:R-:W-:Y:S02]  /*20ba0*/  SHF.R.U64 R7, R7, 0x3, RZ ;  /* 0x0000000307077819 */ /* 0x000fe400000012ff */
[----:B------:R-:W-:Y:S02]  /*20bb0*/  SHF.R.U64 R4, R4, 0x3, RZ ;  /* 0x0000000304047819 */ /* 0x000fe400000012ff */
[----:B------:R-:W-:Y:S01]  /*20bc0*/  SHF.R.U64 R32, R32, 0x3, RZ ;  /* 0x0000000320207819 */ /* 0x000fe200000012ff */
[----:B-1----:R1:W-:Y:S01]  /*20bd0*/  @!P2 ST.E desc[UR60][R50.64], R0 ;  /* 0x000000003200a985 */ /* 0x0023e2000c10193c */
[----:B------:R-:W-:Y:S02]  /*20be0*/  SHF.R.U64 R36, R36, 0x3, RZ ;  /* 0x0000000324247819 */ /* 0x000fe400000012ff */
[----:B------:R-:W-:Y:S01]  /*20bf0*/  SHF.R.U64 R40, R40, 0x3, RZ ;  /* 0x0000000328287819 */ /* 0x000fe200000012ff */
[----:B--2---:R2:W-:Y:S01]  /*20c00*/  @!P0 ST.E desc[UR60][R52.64], R20 ;  /* 0x0000001434008985 */ /* 0x0045e2000c10193c */
[----:B------:R-:W-:-:S02]  /*20c10*/  LOP3.LUT R2, R7, R2, RZ, 0x3c, !PT ;  /* 0x0000000207027212 */ /* 0x000fc400078e3cff */
[----:B------:R-:W-:Y:S01]  /*20c20*/  LOP3.LUT R32, R32, R33, RZ, 0x3c, !PT ;  /* 0x0000002120207212 */ /* 0x000fe200078e3cff */
[----:B------:R-:W-:Y:S01]  /*20c30*/  IMAD R49, R48, UR5, R49 ;  /* 0x0000000530317c24 */ /* 0x000fe2000f8e0231 */
[----:B------:R-:W-:Y:S01]  /*20c40*/  LOP3.LUT R36, R36, R37, RZ, 0x3c, !PT ;  /* 0x0000002524247212 */ /* 0x000fe200078e3cff */
[--C-:B------:R-:W-:Y:S01]  /*20c50*/  IMAD.X R37, RZ, RZ, R3.reuse, P5 ;  /* 0x000000ffff257224 */ /* 0x100fe200028e0603 */
[----:B------:R-:W-:Y:S01]  /*20c60*/  LOP3.LUT R40, R40, R41, RZ, 0x3c, !PT ;  /* 0x0000002928287212 */ /* 0x000fe200078e3cff */
[----:B-1----:R-:W1:Y:S01]  /*20c70*/  @P1 LDC R51, c[0x0][0xbec] ;  /* 0x0002fb00ff331b82 */ /* 0x002e620000000800 */
[----:B------:R-:W-:Y:S01]  /*20c80*/  LOP3.LUT R44, R4, R5, RZ, 0x3c, !PT ;  /* 0x00000005042c7212 */ /* 0x000fe200078e3cff */
[----:B------:R-:W-:Y:S01]  /*20c90*/  IMAD.X R41, RZ, RZ, R3, P4 ;  /* 0x000000ffff297224 */ /* 0x000fe200020e0603 */
[----:B------:R-:W-:Y:S01]  /*20ca0*/  IADD3.X R33, RZ, R3, RZ, P6, !PT ;  /* 0x00000003ff217210 */ /* 0x000fe200037fe4ff */
[----:B------:R3:W5:Y:S01]  /*20cb0*/  LD.E.128 R4, desc[UR60][R2.64] ;  /* 0x0000003c02047980 */ /* 0x000762000c101d00 */
[----:B------:R-:W-:-:S03]  /*20cc0*/  LOP3.LUT R8, R15, 0x380, RZ, 0xc0, !PT ;  /* 0x000003800f087812 */ /* 0x000fc600078ec0ff */
[----:B--2---:R-:W2:Y:S01]  /*20cd0*/  @P1 LDC R53, c[0x0][0xbf0] ;  /* 0x0002fc00ff351b82 */ /* 0x004ea20000000800 */
[----:B------:R-:W-:Y:S01]  /*20ce0*/  IMAD R0, R194, 0x20, R200 ;  /* 0x00000020c2007824 */ /* 0x000fe200078e02c8 */
[----:B------:R-:W-:Y:S01]  /*20cf0*/  SHF.R.U64 R8, R8, 0x3, RZ ;  /* 0x0000000308087819 */ /* 0x000fe200000012ff */
[----:B------:R-:W5:Y:S01]  /*20d00*/  LD.E.128 R24, desc[UR60][R24.64] ;  /* 0x0000003c18187980 */ /* 0x000f62000c101d00 */
[----:B---3--:R-:W-:Y:S01]  /*20d10*/  IMAD.WIDE.U32 R2, R48, UR4, RZ ;  /* 0x0000000430027c25 */ /* 0x008fe2000f8e00ff */
[----:B------:R-:W-:Y:S01]  /*20d20*/  ULDC.64 UR4, c[0x0][0xae8] ;  /* 0x0002ba0000047ab9 */ /* 0x000fe20000000a00 */
[----:B------:R-:W-:Y:S01]  /*20d30*/  LOP3.LUT R8, R8, R15, RZ, 0x3c, !PT ;  /* 0x0000000f08087212 */ /* 0x000fe200078e3cff */
[----:B------:R-:W5:Y:S01]  /*20d40*/  LD.E.128 R32, desc[UR60][R32.64] ;  /* 0x0000003c20207980 */ /* 0x000f62000c101d00 */
[----:B------:R-:W-:Y:S01]  /*20d50*/  IMAD R20, R54, UR4, RZ ;  /* 0x0000000436147c24 */ /* 0x000fe2000f8e02ff */
[----:B------:R-:W-:Y:S01]  /*20d60*/  IADD3 R3, R3, R49, RZ ;  /* 0x0000003103037210 */ /* 0x000fe20007ffe0ff */
[----:B------:R-:W-:Y:S01]  /*20d70*/  IMAD.IADD R48, R187, 0x1, R0 ;  /* 0x00000001bb307824 */ /* 0x000fe200078e0200 */
[----:B------:R-:W5:Y:S01]  /*20d80*/  LD.E.128 R12, desc[UR60][R12.64] ;  /* 0x0000003c0c0c7980 */ /* 0x000f62000c101d00 */
[----:B------:R-:W-:-:S02]  /*20d90*/  IMAD R49, R195, UR5, R20 ;  /* 0x00000005c3317c24 */ /* 0x000fc4000f8e0214 */
[----:B------:R-:W-:Y:S01]  /*20da0*/  IMAD.WIDE.U32 R2, R195, UR4, R2 ;  /* 0x00000004c3027c25 */ /* 0x000fe2000f8e0002 */
[----:B------:R-:W-:Y:S01]  /*20db0*/  ULDC.64 UR4, c[0x0][0xaf0] ;  /* 0x0002bc0000047ab9 */ /* 0x000fe20000000a00 */
[----:B------:R-:W5:Y:S02]  /*20dc0*/  LD.E.128 R8, desc[UR60][R8.64] ;  /* 0x0000003c08087980 */ /* 0x000f64000c101d00 */
[----:B-1----:R-:W-:Y:S02]  /*20dd0*/  @P1 IMAD.HI.U32 R0, R48, R51, RZ ;  /* 0x0000003330001227 */ /* 0x002fe400078e00ff */
[----:B------:R-:W5:Y:S02]  /*20de0*/  LD.E.128 R36, desc[UR60][R36.64] ;  /* 0x0000003c24247980 */ /* 0x000f64000c101d00 */
[----:B------:R-:W-:Y:S01]  /*20df0*/  IMAD.IADD R3, R3, 0x1, R49 ;  /* 0x0000000103037824 */ /* 0x000fe200078e0231 */
[----:B------:R-:W-:Y:S01]  /*20e00*/  MOV R49, R48 ;  /* 0x0000003000317202 */ /* 0x000fe20000000f00 */
[----:B------:R-:W-:Y:S01]  /*20e10*/  IMAD R20, R28, UR4, RZ ;  /* 0x000000041c147c24 */ /* 0x000fe2000f8e02ff */
[----:B--2---:R-:W-:Y:S01]  /*20e20*/  @P1 SHF.R.U32.HI R49, RZ, R53, R0 ;  /* 0x00000035ff311219 */ /* 0x004fe20000011600 */
[C---:B------:R-:W-:Y:S01]  /*20e30*/  IMAD.WIDE.U32 R2, R55.reuse, UR4, R2 ;  /* 0x0000000437027c25 */ /* 0x040fe2000f8e0002 */
[----:B------:R-:W5:Y:S02]  /*20e40*/  LD.E.128 R40, desc[UR60][R40.64] ;  /* 0x0000003c28287980 */ /* 0x000f64000c101d00 */
[--C-:B------:R-:W-:Y:S01]  /*20e50*/  SHF.R.S32.HI R0, RZ, 0x1f, R49.reuse ;  /* 0x0000001fff007819 */ /* 0x100fe20000011431 */
[----:B------:R-:W-:Y:S01]  /*20e60*/  IMAD R51, R55, UR5, R20 ;  /* 0x0000000537337c24 */ /* 0x000fe2000f8e0214 */
[----:B------:R-:W-:Y:S01]  /*20e70*/  ULDC.64 UR4, c[0x0][0xae0] ;  /* 0x0002b80000047ab9 */ /* 0x000fe20000000a00 */
[----:B------:R-:W-:Y:S01]  /*20e80*/  IMAD.MOV R20, RZ, RZ, -R49 ;  /* 0x000000ffff147224 */ /* 0x000fe200078e0a31 */
[----:B------:R-:W5:Y:S01]  /*20e90*/  LD.E.128 R44, desc[UR60][R44.64] ;  /* 0x0000003c2c2c7980 */ /* 0x000f62000c101d00 */
[----:B------:R-:W-:-:S02]  /*20ea0*/  IMAD.IADD R3, R3, 0x1, R51 ;  /* 0x0000000103037824 */ /* 0x000fc400078e0233 */
[----:B------:R-:W-:Y:S01]  /*20eb0*/  IMAD R0, R0, UR4, RZ ;  /* 0x0000000400007c24 */ /* 0x000fe2000f8e02ff */
[----:B------:R-:W-:Y:S01]  /*20ec0*/  @!PT LDS RZ, [RZ] ;  /* 0x00000000fffff984 */ /* 0x000fe20000000800 */
[----:B------:R-:W-:Y:S01]  /*20ed0*/  @!PT LDS RZ, [RZ] ;  /* 0x00000000fffff984 */ /* 0x000fe20000000800 */
[----:B------:R-:W-:Y:S01]  /*20ee0*/  @!PT LDS RZ, [RZ] ;  /* 0x00000000fffff984 */ /* 0x000fe20000000800 */
[----:B------:R-:W-:Y:S01]  /*20ef0*/  @!PT LDS RZ, [RZ] ;  /* 0x00000000fffff984 */ /* 0x000fe20000000800 */
[----:B------:R1:W-:Y:S06]  /*20f00*/  MEMBAR.ALL.CTA ;  /* 0x0000000000007992 */ /* 0x0003ec0000008000 */
[----:B-1----:R-:W1:Y:S01]  /*20f10*/  FENCE.VIEW.ASYNC.S ;  /* 0x00000000000073c6 */ /* 0x002e620000000000 */
[----:B------:R-:W-:Y:S02]  /*20f20*/  IMAD R21, R21, R20, R48 ;  /* 0x0000001415157224 */ /* 0x000fe400078e0230 */
[----:B------:R-:W-:-:S02]  /*20f30*/  IMAD R51, R49, UR5, R0 ;  /* 0x0000000531337c24 */ /* 0x000fc4000f8e0200 */
[----:B------:R-:W-:Y:S01]  /*20f40*/  IMAD.WIDE.U32 R2, R49, UR4, R2 ;  /* 0x0000000431027c25 */ /* 0x000fe2000f8e0002 */
[----:B------:R-:W-:Y:S01]  /*20f50*/  SHF.R.S32.HI R0, RZ, 0x1f, R21 ;  /* 0x0000001fff007819 */ /* 0x000fe20000011415 */
[----:B------:R-:W-:Y:S02]  /*20f60*/  ULDC.64 UR4, c[0x0][0xad8] ;  /* 0x0002b60000047ab9 */ /* 0x000fe40000000a00 */
[----:B------:R-:W-:Y:S01]  /*20f70*/  IMAD.IADD R50, R200, 0x1, R187 ;  /* 0x00000001c8327824 */ /* 0x000fe200078e02bb */
[----:B------:R-:W-:Y:S01]  /*20f80*/  IADD3 R3, R3, R51, RZ ;  /* 0x0000003303037210 */ /* 0x000fe20007ffe0ff */
[----:B------:R-:W-:Y:S02]  /*20f90*/  IMAD R20, R0, UR4, RZ ;  /* 0x0000000400147c24 */ /* 0x000fe4000f8e02ff */
[----:B------:R-:W-:Y:S02]  /*20fa0*/  VIADD R0, R50, 0x20 ;  /* 0x0000002032007836 */ /* 0x000fe40000000000 */
[----:B------:R-:W-:-:S02]  /*20fb0*/  IMAD R49, R21, UR5, R20 ;  /* 0x0000000515317c24 */ /* 0x000fc4000f8e0214 */
[----:B------:R-:W-:Y:S01]  /*20fc0*/  IMAD.WIDE.U32 R2, R21, UR4, R2 ;  /* 0x0000000415027c25 */ /* 0x000fe2000f8e0002 */
[-C--:B------:R-:W-:Y:S01]  /*20fd0*/  ISETP.GE.AND P0, PT, R0, R57.reuse, PT ;  /* 0x000000390000720c */ /* 0x080fe20003f06270 */
[----:B------:R-:W-:Y:S01]  /*20fe0*/  ULDC.64 UR4, c[0x0][0xa80] ;  /* 0x0002a00000047ab9 */ /* 0x000fe20000000a00 */
[----:B------:R-:W-:Y:S01]  /*20ff0*/  ISETP.GE.AND P2, PT, R50, R57, PT ;  /* 0x000000393200720c */ /* 0x000fe20003f46270 */
[----:B------:R-:W-:Y:S01]  /*21000*/  VIADD R0, R18, 0x2a820 ;  /* 0x0002a82012007836 */ /* 0x000fe20000000000 */
[----:B------:R-:W-:Y:S02]  /*21010*/  IADD3 R3, R3, R49, RZ ;  /* 0x0000003103037210 */ /* 0x000fe40007ffe0ff */
[----:B------:R-:W-:Y:S01]  /*21020*/  LEA R28, P3, R2, UR4, 0x1 ;  /* 0x00000004021c7c11 */ /* 0x000fe2000f8608ff */
[----:B------:R-:W-:Y:S01]  /*21030*/  VIADD R20, R50, 0x40 ;  /* 0x0000004032147836 */ /* 0x000fe20000000000 */
[----:B------:R-:W-:Y:S02]  /*21040*/  PRMT R0, RZ, 0x654, R0 ;  /* 0x00000654ff007816 */ /* 0x000fe40000000000 */
[----:B------:R-:W-:Y:S01]  /*21050*/  LEA.HI.X R48, R2, UR5, R3, 0x1, P3 ;  /* 0x0000000502307c11 */ /* 0x000fe200098f0c03 */
[----:B------:R-:W-:Y:S01]  /*21060*/  BSSY B1, `(.L_x_1850) ;  /* 0x000000f000017945 */ /* 0x000fe20003800000 */
[----:B------:R-:W-:Y:S01]  /*21070*/  ISETP.GE.AND P1, PT, R20, R57, PT ;  /* 0x000000391400720c */ /* 0x000fe20003f26270 */
[----:B-1----:R1:W-:Y:S01]  /*21080*/  SYNCS.ARRIVE.TRANS64.RED.A1T0 RZ, [R0+URZ], RZ ;  /* 0x000000ff00ff79a7 */ /* 0x0023e2000810043f */
[----:B------:R2:W3:Y:S04]  /*21090*/  SHFL.IDX PT, R20, R28, RZ, 0x181f ;  /* 0x00181fff1c147589 */ /* 0x0004e800000e0000 */
[----:B-1----:R2:W1:Y:S01]  /*210a0*/  SHFL.IDX PT, R0, R48, RZ, 0x181f ;  /* 0x00181fff30007589 */ /* 0x00246200000e0000 */
[----:B------:R-:W-:Y:S06]  /*210b0*/  @P2 BRA `(.L_x_1851) ;  /* 0x0000000000242947 */ /* 0x000fec0003800000 */
[----:B------:R-:W-:Y:S02]  /*210c0*/  ULDC UR4, c[0x0][0xac8] ;  /* 0x0002b20000047ab9 */ /* 0x000fe40000000800 */
[----:B------:R-:W-:Y:S02]  /*210d0*/  ISETP.GE.AND P2, PT, R192, UR4, PT ;  /* 0x00000004c0007c0c */ /* 0x000fe4000bf46270 */
[----:B------:R-:W-:-:S11]  /*210e0*/  ISETP.GE.AND P3, PT, R193, UR4, PT ;  /* 0x00000004c1007c0c */ /* 0x000fd6000bf66270 */
[CC--:B---3--:R-:W-:Y:S02]  /*210f0*/  @!P2 LEA R2, P4, R192.reuse, R20.reuse, 0x1 ;  /* 0x00000014c002a211 */ /* 0x0c8fe400078808ff */
[C---:B------:R-:W-:Y:S02]  /*21100*/  @!P3 LEA R20, P5, R193.reuse, R20, 0x1 ;  /* 0x00000014c114b211 */ /* 0x040fe400078a08ff */
[-C--:B-1----:R-:W-:Y:S02]  /*21110*/  @!P2 LEA.HI.X R3, R192, R0.reuse, R225, 0x1, P4 ;  /* 0x00000000c003a211 */ /* 0x082fe400020f0ce1 */
[----:B------:R-:W-:-:S03]  /*21120*/  @!P3 LEA.HI.X R21, R193, R0, R224, 0x1, P5 ;  /* 0x00000000c115b211 */ /* 0x000fc600028f0ce0 */
[----:B-----5:R4:W-:Y:S04]  /*21130*/  @!P2 ST.E.128 desc[UR60][R2.64], R4 ;  /* 0x000000040200a985 */ /* 0x0209e8000c101d3c */
[----:B------:R4:W-:Y:S02]  /*21140*/  @!P3 ST.E.128 desc[UR60][R20.64], R32 ;  /* 0x000000201400b985 */ /* 0x0009e4000c101d3c */
.L_x_1851:
[----:B------:R-:W-:Y:S05]  /*21150*/  BSYNC B1 ;  /* 0x0000000000017941 */ /* 0x000fea0003800000 */
.L_x_1850:
[----:B-1----:R1:W0:Y:S01]  /*21160*/  SHFL.IDX PT, R0, R48, 0x1, 0x181f ;  /* 0x00381f0030007f89 */ /* 0x00222200000e0000 */
        /* <DEDUP_REMOVED lines=12> */
.L_x_1853:
[----:B------:R-:W-:Y:S05]  /*21230*/  BSYNC B1 ;  /* 0x0000000000017941 */ /* 0x000fea0003800000 */
.L_x_1852:
        /* <DEDUP_REMOVED lines=13> */
.L_x_1855:
[----:B------:R-:W-:Y:S05]  /*21310*/  BSYNC B1 ;  /* 0x0000000000017941 */ /* 0x000fea0003800000 */
.L_x_1854:
[----:B0-----:R-:W-:Y:S01]  /*21320*/  VIADD R0, R50, 0x60 ;  /* 0x0000006032007836 */ /* 0x001fe20000000000 */
[----:B-12---:R-:W0:Y:S04]  /*21330*/  SHFL.IDX PT, R48, R48, 0x3, 0x181f ;  /* 0x00781f0030307f89 */ /* 0x006e2800000e0000 */
        /* <DEDUP_REMOVED lines=10> */
[----:B--2---:R-:W-:-:S04]  /*213e0*/  LEA R2, P0, R193, R28, 0x1 ;  /* 0x0000001cc1027211 */ /* 0x004fc800078008ff */
[----:B------:R-:W-:-:S05]  /*213f0*/  LEA.HI.X R3, R193, R48, R224, 0x1, P0 ;  /* 0x00000030c1037211 */ /* 0x000fca00000f0ce0 */
[----:B------:R4:W-:Y:S01]  /*21400*/  ST.E.128 desc[UR60][R2.64], R44 ;  /* 0x0000002c02007985 */ /* 0x0009e2000c101d3c */
[----:B------:R-:W-:Y:S05]  /*21410*/  BRA `(.L_x_1856) ;  /* 0x0000000800b47947 */ /* 0x000fea0003800000 */
.L_x_1848:
[----:B------:R-:W-:Y:S01]  /*21420*/  ULDC.64 UR4, c[0x0][0xc00] ;  /* 0x0003000000047ab9 */ /* 0x000fe20000000a00 */
[----:B------:R-:W2:Y:S01]  /*21430*/  LDC.64 R2, c[0x0][0xc00] ;  /* 0x00030000ff027b82 */ /* 0x000ea20000000a00 */
[----:B------:R-:W-:Y:S01]  /*21440*/  ISETP.NE.U32.AND P0, PT, RZ, UR4, PT ;  /* 0x00000004ff007c0c */ /* 0x000fe2000bf05070 */
[----:B------:R-:W-:-:S03]  /*21450*/  IMAD.MOV.U32 R6, RZ, RZ, RZ ;  /* 0x000000ffff067224 */ /* 0x000fc600078e00ff */
[----:B------:R-:W-:Y:S01]  /*21460*/  ISETP.NE.AND.EX P0, PT, RZ, UR5, PT, P0 ;  /* 0x00000005ff007c0c */ /* 0x000fe2000bf05300 */
[----:B------:R-:W-:Y:S02]  /*21470*/  ULDC.64 UR4, c[0x0][0xc08] ;  /* 0x0003020000047ab9 */ /* 0x000fe40000000a00 */
[----:B------:R-:W-:Y:S01]  /*21480*/  ISETP.NE.U32.AND P1, PT, RZ, UR4, PT ;  /* 0x00000004ff007c0c */ /* 0x000fe2000bf25070 */
[----:B------:R-:W3:Y:S03]  /*21490*/  LDC R21, c[0x0][0xbe8] ;  /* 0x0002fa00ff157b82 */ /* 0x000ee60000000800 */
[----:B------:R-:W-:Y:S01]  /*214a0*/  ISETP.NE.AND.EX P1, PT, RZ, UR5, PT, P1 ;  /* 0x00000005ff007c0c */ /* 0x000fe2000bf25310 */
[----:B--2---:R-:W-:-:S12]  /*214b0*/  IMAD.WIDE R2, R197, 0x4, R2 ;  /* 0x00000004c5027825 */ /* 0x004fd800078e0202 */
[----:B------:R-:W2:Y:S01]  /*214c0*/  @P1 LDC.64 R4, c[0x0][0xc08] ;  /* 0x00030200ff041b82 */ /* 0x000ea20000000a00 */
[----:B------:R-:W-:Y:S02]  /*214d0*/  ULDC UR4, c[0x0][0xa88] ;  /* 0x0002a20000047ab9 */ /* 0x000fe40000000800 */
[----:B------:R-:W-:Y:S01]  /*214e0*/  IMAD.U32 R0, RZ, RZ, UR4 ;  /* 0x00000004ff007e24 */ /* 0x000fe2000f8e00ff */
[----:B------:R4:W5:Y:S01]  /*214f0*/  @P0 LDG.E R6, desc[UR60][R2.64] ;  /* 0x0000003c02060981 */ /* 0x000962000c1e1900 */
[----:B--2---:R-:W-:-:S05]  /*21500*/  @P1 IMAD.WIDE R4, R197, 0x4, R4 ;  /* 0x00000004c5041825 */ /* 0x004fca00078e0204 */
[----:B------:R4:W5:Y:S01]  /*21510*/  @P1 LDG.E R0, desc[UR60][R4.64] ;  /* 0x0000003c04001981 */ /* 0x000962000c1e1900 */
[----:B---3--:R-:W-:Y:S01]  /*21520*/  ISETP.NE.AND P2, PT, R21, 0x1, PT ;  /* 0x000000011500780c */ /* 0x008fe20003f45270 */
[----:B------:R-:W2:-:S12]  /*21530*/  S2R R8, SR_TID.X ;  /* 0x0000000000087919 */ /* 0x000e980000002100 */
[----:B------:R-:W3:Y:S08]  /*21540*/  @P2 LDC R20, c[0x0][0xbec] ;  /* 0x0002fb00ff142b82 */ /* 0x000ef00000000800 */
[----:B------:R-:W0:Y:S01]  /*21550*/  @P2 LDC R25, c[0x0][0xbf0] ;  /* 0x0002fc00ff192b82 */ /* 0x000e220000000800 */
[----:B--2---:R-:W-:-:S04]  /*21560*/  IADD3 R7, R8, -0x80, RZ ;  /* 0xffffff8008077810 */ /* 0x004fc80007ffe0ff */
[----:B------:R-:W-:Y:S02]  /*21570*/  ISETP.GE.AND P3, PT, R7, 0x80, PT ;  /* 0x000000800700780c */ /* 0x000fe40003f66270 */
[----:B------:R-:W-:Y:S01]  /*21580*/  SHF.R.S32.HI R7, RZ, 0x1f, R197 ;  /* 0x0000001fff077819 */ /* 0x000fe200000114c5 */
[----:B----4-:R-:W-:Y:S10]  /*21590*/  @P1 BRA `(.L_x_1857) ;  /* 0x0000000000101947 */ /* 0x010ff40003800000 */
[----:B------:R-:W-:Y:S05]  /*215a0*/  @!P0 BRA `(.L_x_1857) ;  /* 0x00000000000c8947 */ /* 0x000fea0003800000 */
[----:B------:R-:W2:Y:S04]  /*215b0*/  LDG.E R5, desc[UR60][R2.64] ;  /* 0x0000003c02057981 */ /* 0x000ea8000c1e1900 */
[----:B-----5:R-:W2:Y:S02]  /*215c0*/  LDG.E R0, desc[UR60][R2.64+0x4] ;  /* 0x0000043c02007981 */ /* 0x020ea4000c1e1900 */
[----:B--2---:R-:W-:-:S07]  /*215d0*/  IMAD.IADD R0, R0, 0x1, -R5 ;  /* 0x0000000100007824 */ /* 0x004fce00078e0a05 */
.L_x_1857:
[----:B------:R-:W-:Y:S01]  /*215e0*/  BSSY B1, `(.L_x_1858) ;  /* 0x000002c000017945 */ /* 0x000fe20003800000 */
[----:B------:R-:W-:Y:S02]  /*215f0*/  SHF.R.S32.HI R10, RZ, 0x1f, R195 ;  /* 0x0000001fff0a7819 */ /* 0x000fe400000114c3 */
[----:B------:R-:W-:Y:S02]  /*21600*/  SEL R13, R197, RZ, !P0 ;  /* 0x000000ffc50d7207 */ /* 0x000fe40004000000 */
[----:B------:R-:W-:Y:S02]  /*21610*/  SEL R12, R7, RZ, !P0 ;  /* 0x000000ff070c7207 */ /* 0x000fe40004000000 */
[----:B-----5:R-:W-:Y:S01]  /*21620*/  SHF.R.S32.HI R11, RZ, 0x1f, R6 ;  /* 0x0000001fff0b7819 */ /* 0x020fe20000011406 */
[----:B------:R-:W-:Y:S06]  /*21630*/  @P3 BRA `(.L_x_1859) ;  /* 0x0000000000983947 */ /* 0x000fec0003800000 */
[----:B------:R-:W2:Y:S01]  /*21640*/  LDC R14, c[0x0][0xbe8] ;  /* 0x0002fa00ff0e7b82 */ /* 0x000ea20000000800 */
[----:B------:R-:W-:Y:S01]  /*21650*/  IADD3 R9, R187, -0x80, R8 ;  /* 0xffffff80bb097810 */ /* 0x000fe20007ffe008 */
[----:B--2---:R-:W-:-:S05]  /*21660*/  IMAD R2, R0, R14, RZ ;  /* 0x0000000e00027224 */ /* 0x004fca00078e02ff */
        /* <DEDUP_REMOVED lines=9> */
[----:B------:R-:W2:Y:S01]  /*21700*/  @P0 LDC R4, c[0x0][0xbec] ;  /* 0x0002fb00ff040b82 */ /* 0x000ea20000000800 */
[----:B------:R-:W-:Y:S01]  /*21710*/  IMAD R7, R195, UR5, R8 ;  /* 0x00000005c3077c24 */ /* 0x000fe2000f8e0208 */
[----:B------:R-:W-:-:S03]  /*21720*/  ULDC.64 UR4, c[0x0][0xb98] ;  /* 0x0002e60000047ab9 */ /* 0x000fc60000000a00 */
[----:B------:R-:W-:-:S03]  /*21730*/  IMAD.IADD R3, R3, 0x1, R7 ;  /* 0x0000000103037824 */ /* 0x000fc600078e0207 */
[----:B------:R-:W4:Y:S01]  /*21740*/  @P0 LDC R15, c[0x0][0xbf0] ;  /* 0x0002fc00ff0f0b82 */ /* 0x000f220000000800 */
[----:B------:R-:W-:-:S04]  /*21750*/  IMAD.WIDE.U32 R2, R13, UR4, R2 ;  /* 0x000000040d027c25 */ /* 0x000fc8000f8e0002 */
[----:B--2---:R-:W-:-:S05]  /*21760*/  @P0 IMAD.HI.U32 R4, R9, R4, RZ ;  /* 0x0000000409040227 */ /* 0x004fca00078e00ff */
        /* <DEDUP_REMOVED lines=16> */
[----:B------:R-:W-:Y:S02]  /*21870*/  LEA.HI.X R5, R2, UR5, R3, 0x2, P0 ;  /* 0x0000000502057c11 */ /* 0x000fe400080f1403 */
[----:B------:R-:W-:-:S05]  /*21880*/  MOV R3, 0xff800000 ;  /* 0xff80000000037802 */ /* 0x000fca0000000f00 */
[----:B------:R2:W-:Y:S02]  /*21890*/  STG.E desc[UR60][R4.64], R3 ;  /* 0x0000000304007986 */ /* 0x0005e4000c10193c */
.L_x_1859:
[----:B------:R-:W-:Y:S05]  /*218a0*/  BSYNC B1 ;  /* 0x0000000000017941 */ /* 0x000fea0003800000 */
.L_x_1858:
[----:B------:R-:W-:Y:S01]  /*218b0*/  ULDC.64 UR4, c[0x0][0xaa0] ;  /* 0x0002a80000047ab9 */ /* 0x000fe20000000a00 */
[----:B--2---:R-:W-:Y:S01]  /*218c0*/  IMAD R4, R194, 0x20, R200 ;  /* 0x00000020c2047824 */ /* 0x004fe200078e02c8 */
[----:B------:R-:W-:Y:S01]  /*218d0*/  BSSY B1, `(.L_x_1860) ;  /* 0x0000037000017945 */ /* 0x000fe20003800000 */
[----:B------:R-:W-:Y:S02]  /*218e0*/  IMAD R3, R11, UR4, RZ ;  /* 0x000000040b037c24 */ /* 0x000fe4000f8e02ff */
[----:B------:R-:W-:Y:S02]  /*218f0*/  IMAD.IADD R9, R187, 0x1, R4 ;  /* 0x00000001bb097824 */ /* 0x000fe400078e0204 */
[C---:B------:R-:W-:Y:S02]  /*21900*/  IMAD R5, R6.reuse, UR5, R3 ;  /* 0x0000000506057c24 */ /* 0x040fe4000f8e0203 */
[----:B------:R-:W-:Y:S01]  /*21910*/  IMAD.WIDE.U32 R2, R6, UR4, RZ ;  /* 0x0000000406027c25 */ /* 0x000fe2000f8e00ff */
[----:B------:R-:W-:-:S03]  /*21920*/  ULDC.64 UR4, c[0x0][0xae8] ;  /* 0x0002ba0000047ab9 */ /* 0x000fc60000000a00 */
[----:B------:R-:W-:Y:S01]  /*21930*/  IMAD.IADD R3, R3, 0x1, R5 ;  /* 0x0000000103037824 */ /* 0x000fe200078e0205 */
[----:B------:R-:W-:Y:S01]  /*21940*/  MOV R5, R9 ;  /* 0x0000000900057202 */ /* 0x000fe20000000f00 */
[----:B------:R-:W-:Y:S02]  /*21950*/  IMAD R6, R10, UR4, RZ ;  /* 0x000000040a067c24 */ /* 0x000fe4000f8e02ff */
[----:B---3--:R-:W-:-:S04]  /*21960*/  @P2 IMAD.HI.U32 R4, R9, R20, RZ ;  /* 0x0000001409042227 */ /* 0x008fc800078e00ff */
[C---:B------:R-:W-:Y:S01]  /*21970*/  IMAD R7, R195.reuse, UR5, R6 ;  /* 0x00000005c3077c24 */ /* 0x040fe2000f8e0206 */
[----:B0-----:R-:W-:Y:S01]  /*21980*/  @P2 SHF.R.U32.HI R5, RZ, R25, R4 ;  /* 0x00000019ff052219 */ /* 0x001fe20000011604 */
[----:B------:R-:W-:Y:S01]  /*21990*/  IMAD.WIDE.U32 R2, R195, UR4, R2 ;  /* 0x00000004c3027c25 */ /* 0x000fe2000f8e0002 */
[----:B------:R-:W-:Y:S02]  /*219a0*/  ULDC.64 UR4, c[0x0][0xaf0] ;  /* 0x0002bc0000047ab9 */ /* 0x000fe40000000a00 */
[----:B------:R-:W-:Y:S01]  /*219b0*/  SHF.R.S32.HI R4, RZ, 0x1f, R5 ;  /* 0x0000001fff047819 */ /* 0x000fe20000011405 */
[----:B------:R-:W-:Y:S02]  /*219c0*/  IMAD R6, R12, UR4, RZ ;  /* 0x000000040c067c24 */ /* 0x000fe4000f8e02ff */
[----:B------:R-:W-:Y:S02]  /*219d0*/  IMAD.IADD R3, R3, 0x1, R7 ;  /* 0x0000000103037824 */ /* 0x000fe400078e0207 */
[----:B------:R-:W-:-:S02]  /*219e0*/  IMAD R7, R13, UR5, R6 ;  /* 0x000000050d077c24 */ /* 0x000fc4000f8e0206 */
        /* <DEDUP_REMOVED lines=10> */
[----:B------:R-:W-:Y:S01]  /*21a90*/  IMAD.IADD R6, R200, 0x1, R187 ;  /* 0x00000001c8067824 */ /* 0x000fe200078e02bb */
[----:B------:R-:W-:Y:S01]  /*21aa0*/  IADD3 R3, R3, R9, RZ ;  /* 0x0000000903037210 */ /* 0x000fe20007ffe0ff */
[----:B------:R-:W-:Y:S02]  /*21ab0*/  IMAD R4, R4, UR4, RZ ;  /* 0x0000000404047c24 */ /* 0x000fe4000f8e02ff */
[----:B------:R-:W-:Y:S02]  /*21ac0*/  IMAD R21, R0, R21, RZ ;  /* 0x0000001500157224 */ /* 0x000fe400078e02ff */
[C---:B------:R-:W-:Y:S02]  /*21ad0*/  IMAD R5, R7.reuse, UR5, R4 ;  /* 0x0000000507057c24 */ /* 0x040fe4000f8e0204 */
[----:B------:R-:W-:Y:S01]  /*21ae0*/  IMAD.WIDE.U32 R2, R7, UR4, R2 ;  /* 0x0000000407027c25 */ /* 0x000fe2000f8e0002 */
[----:B------:R-:W-:Y:S01]  /*21af0*/  ISETP.GE.AND P2, PT, R6, R21, PT ;  /* 0x000000150600720c */ /* 0x000fe20003f46270 */
[----:B------:R-:W-:-:S02]  /*21b00*/  ULDC.64 UR4, c[0x0][0xa80] ;  /* 0x0002a00000047ab9 */ /* 0x000fc40000000a00 */
[----:B------:R-:W-:Y:S01]  /*21b10*/  VIADD R0, R6, 0x20 ;  /* 0x0000002006007836 */ /* 0x000fe20000000000 */
[----:B------:R-:W-:Y:S02]  /*21b20*/  IADD3 R3, R3, R5, RZ ;  /* 0x0000000503037210 */ /* 0x000fe40007ffe0ff */
[----:B------:R-:W-:Y:S02]  /*21b30*/  LEA R4, P3, R2, UR4, 0x1 ;  /* 0x0000000402047c11 */ /* 0x000fe4000f8608ff */
[-C--:B------:R-:W-:Y:S01]  /*21b40*/  ISETP.GE.AND P1, PT, R0, R21.reuse, PT ;  /* 0x000000150000720c */ /* 0x080fe20003f26270 */
[----:B------:R-:W-:Y:S01]  /*21b50*/  VIADD R0, R6, 0x40 ;  /* 0x0000004006007836 */ /* 0x000fe20000000000 */
[----:B------:R-:W-:Y:S02]  /*21b60*/  LEA.HI.X R5, R2, UR5, R3, 0x1, P3 ;  /* 0x0000000502057c11 */ /* 0x000fe400098f0c03 */
[----:B------:R0:W2:Y:S02]  /*21b70*/  SHFL.IDX PT, R2, R4, RZ, 0x181f ;  /* 0x00181fff04027589 */ /* 0x0000a400000e0000 */
[----:B------:R-:W-:-:S02]  /*21b80*/  ISETP.GE.AND P0, PT, R0, R21, PT ;  /* 0x000000150000720c */ /* 0x000fc40003f06270 */
        /* <DEDUP_REMOVED lines=11> */
.L_x_1861:
[----:B------:R-:W-:Y:S05]  /*21c40*/  BSYNC B1 ;  /* 0x0000000000017941 */ /* 0x000fea0003800000 */
.L_x_1860:
        /* <DEDUP_REMOVED lines=13> */
.L_x_1863:
[----:B------:R-:W-:Y:S05]  /*21d20*/  BSYNC B1 ;  /* 0x0000000000017941 */ /* 0x000fea0003800000 */
.L_x_1862:
        /* <DEDUP_REMOVED lines=13> */
.L_x_1865:
[----:B------:R-:W-:Y:S05]  /*21e00*/  BSYNC B1 ;  /* 0x0000000000017941 */ /* 0x000fea0003800000 */
.L_x_1864:
        /* <DEDUP_REMOVED lines=14> */
.L_x_1856:
[----:B------:R-:W-:Y:S05]  /*21ef0*/  BSYNC B0 ;  /* 0x0000000000007941 */ /* 0x000fea0003800000 */
.L_x_1847:
[----:B------:R-:W-:Y:S02]  /*21f00*/  ULDC UR4, c[0x0][0xc3c] ;  /* 0x00030f0000047ab9 */ /* 0x000fe40000000800 */
[----:B-1----:R-:W-:-:S13]  /*21f10*/  ISETP.GE.AND P0, PT, R31, UR4, PT ;  /* 0x000000041f007c0c */ /* 0x002fda000bf06270 */
[----:B------:R-:W-:Y:S05]  /*21f20*/  @!P0 BRA `(.L_x_1866) ;  /* 0xfffffdf000e88947 */ /* 0x000fea000383ffff */
[----:B------:R-:W-:Y:S05]  /*21f30*/  BRA `(.L_x_1566) ;  /* 0x0000007400387947 */ /* 0x000fea0003800000 */
.L_x_1564:
        /* <DEDUP_REMOVED lines=16> */
.L_x_1867:
        /* <DEDUP_REMOVED lines=11> */
[C---:B------:R-:W-:Y:S02]  /*220f0*/  ISETP.GE.U32.AND P2, PT, R5.reuse, 0x2, PT ;  /* 0x000000020500780c */ /* 0x040fe40003f46070 */
[C---:B------:R-:W-:Y:S02]  /*22100*/  ISETP.GE.U32.AND P3, PT, R5.reuse, 0x4, PT ;  /* 0x000000040500780c */ /* 0x040fe40003f66070 */
[C---:B------:R-:W-:Y:S02]  /*22110*/  ISETP.GE.U32.AND P4, PT, R5.reuse, 0x8, PT ;  /* 0x000000080500780c */ /* 0x040fe40003f86070 */
[----:B------:R-:W-:Y:S02]  /*22120*/  ISETP.GE.U32.AND P5, PT, R5, 0x10, PT ;  /* 0x000000100500780c */ /* 0x000fe40003fa6070 */
[----:B------:R-:W-:Y:S01]  /*22130*/  MOV R16, RZ ;  /* 0x000000ff00107202 */ /* 0x000fe20000000f00 */
[----:B--2---:R-:W1:Y:S02]  /*22140*/  SHFL.UP PT, R6, R4, 0x1, RZ ;  /* 0x0420000004067989 */ /* 0x004e6400000e00ff */
        /* <DEDUP_REMOVED lines=14> */
[----:B------:R-:W1:Y:S02]  /*22230*/  SHFL.IDX PT, R6, R8, 0x1f, 0x1f ;  /* 0x03e01f0008067f89 */ /* 0x000e6400000e0000 */
[----:B-1----:R-:W-:-:S04]  /*22240*/  IMAD R6, R6, UR5, RZ ;  /* 0x0000000506067c24 */ /* 0x002fc8000f8e02ff */
[----:B------:R-:W-:Y:S01]  /*22250*/  IMAD.MOV.U32 R3, RZ, RZ, R6 ;  /* 0x000000ffff037224 */ /* 0x000fe200078e0006 */
[----:B0-----:R-:W-:-:S13]  /*22260*/  ISETP.GT.AND P6, PT, R6, UR6, PT ;  /* 0x0000000606007c0c */ /* 0x001fda000bfc4270 */
[----:B------:R-:W-:Y:S05]  /*22270*/  @P6 BRA `(.L_x_1869) ;  /* 0x0000000000986947 */ /* 0x000fea0003800000 */
[----:B------:R-:W0:Y:S01]  /*22280*/  LDC R10, c[0x0][0xc3c] ;  /* 0x00030f00ff0a7b82 */ /* 0x000e220000000800 */
[----:B------:R-:W-:Y:S01]  /*22290*/  IMAD.MOV.U32 R6, RZ, RZ, R3 ;  /* 0x000000ffff067224 */ /* 0x000fe200078e0003 */
[----:B------:R-:W-:Y:S01]  /*222a0*/  UMOV UR4, URZ ;  /* 0x0000003f00047c82 */ /* 0x000fe20008000000 */
[----:B------:R-:W-:Y:S01]  /*222b0*/  ULDC UR7, c[0x0][0xc3c] ;  /* 0x00030f0000077ab9 */ /* 0x000fe20000000800 */
[----:B------:R-:W-:-:S05]  /*222c0*/  ULDC UR5, c[0x0][0xc38] ;  /* 0x00030e0000057ab9 */ /* 0x000fca0000000800 */
.L_x_1873:
[----:B------:R-:W-:Y:S01]  /*222d0*/  UIADD3 UR4, UR4, 0x1f, URZ ;  /* 0x0000001f04047890 */ /* 0x000fe2000fffe03f */
[----:B------:R-:W-:-:S05]  /*222e0*/  IMAD.U32 R19, RZ, RZ, UR7 ;  /* 0x00000007ff137e24 */ /* 0x000fca000f8e00ff */
[----:B0-----:R-:W-:-:S13]  /*222f0*/  ISETP.LE.AND P6, PT, R10, UR4, PT ;  /* 0x000000040a007c0c */ /* 0x001fda000bfc3270 */
[----:B------:R-:W-:Y:S05]  /*22300*/  @P6 BRA `(.L_x_1870) ;  /* 0x0000000400b06947 */ /* 0x000fea0003800000 */
[----:B------:R-:W-:Y:S01]  /*22310*/  IADD3 R7, R5, UR4, RZ ;  /* 0x0000000405077c10 */ /* 0x000fe2000fffe0ff */
[----:B------:R-:W-:Y:S01]  /*22320*/  BSSY B0, `(.L_x_1871) ;  /* 0x0000007000007945 */ /* 0x000fe20003800000 */
[----:B------:R-:W-:Y:S02]  /*22330*/  IMAD.MOV.U32 R4, RZ, RZ, RZ ;  /* 0x000000ffff047224 */ /* 0x000fe400078e00ff */
[----:B------:R-:W-:-:S13]  /*22340*/  ISETP.GE.OR P6, PT, R7, R10, !P0 ;  /* 0x0000000a0700720c */ /* 0x000fda00047c6670 */
[----:B------:R-:W-:Y:S05]  /*22350*/  @P6 BRA `(.L_x_1872) ;  /* 0x00000000000c6947 */ /* 0x000fea0003800000 */
[----:B------:R-:W0:Y:S02]  /*22360*/  LDC.64 R2, c[0x0][0xc80] ;  /* 0x00032000ff027b82 */ /* 0x000e240000000a00 */
[----:B0-----:R-:W-:-:S05]  /*22370*/  IMAD.WIDE R2, R7, 0x4, R2 ;  /* 0x0000000407027825 */ /* 0x001fca00078e0202 */
[----:B------:R0:W5:Y:S02]  /*22380*/  LDG.E R4, desc[UR60][R2.64] ;  /* 0x0000003c02047981 */ /* 0x000164000c1e1900 */
.L_x_1872:
[----:B------:R-:W-:Y:S05]  /*22390*/  BSYNC B0 ;  /* 0x0000000000007941 */ /* 0x000fea0003800000 */
.L_x_1871:
[----:B0----5:R-:W0:Y:S02]  /*223a0*/  SHFL.UP PT, R2, R4, 0x1, RZ ;  /* 0x0420000004027989 */ /* 0x021e2400000e00ff */
        /* <DEDUP_REMOVED lines=19> */
.L_x_1869:
[----:B------:R-:W-:-:S05]  /*224e0*/  IADD3 R13, -R3, R6, RZ ;  /* 0x00000006030d7210 */ /* 0x000fca0007ffe1ff */
        /* <DEDUP_REMOVED lines=19> */
.L_x_1874:
[----:B---3--:R-:W-:Y:S01]  /*22620*/  IMAD R16, R16, UR5, R13 ;  /* 0x0000000510107c24 */ /* 0x008fe2000f8e020d */
[----:B------:R-:W-:Y:S02]  /*22630*/  IABS R2, R6 ;  /* 0x0000000600027213 */ /* 0x000fe40000000000 */
[----:B01----:R-:W-:Y:S02]  /*22640*/  IADD3 R11, RZ, -R3, RZ ;  /* 0x80000003ff0b7210 */ /* 0x003fe40007ffe0ff */
[----:B--2---:R-:W-:Y:S01]  /*22650*/  IADD3 R9, -R16, UR6, RZ ;  /* 0x0000000610097c10 */ /* 0x004fe2000fffe1ff */
[----:B------:R-:W-:Y:S02]  /*22660*/  IMAD.MOV R10, RZ, RZ, -R2 ;  /* 0x000000ffff0a7224 */ /* 0x000fe400078e0a02 */
[----:B------:R-:W-:Y:S01]  /*22670*/  IMAD R11, R11, R12, RZ ;  /* 0x0000000c0b0b7224 */ /* 0x000fe200078e02ff */
[----:B------:R-:W-:Y:S01]  /*22680*/  IABS R8, R9 ;  /* 0x0000000900087213 */ /* 0x000fe20000000000 */
[----:B------:R-:W-:-:S04]  /*22690*/  IMAD.MOV.U32 R2, RZ, RZ, RZ ;  /* 0x000000ffff027224 */ /* 0x000fc800078e00ff */
[----:B------:R-:W-:-:S04]  /*226a0*/  IMAD.HI.U32 R2, R3, R11, R2 ;  /* 0x0000000b03027227 */ /* 0x000fc800078e0002 */
[----:B------:R-:W-:Y:S01]  /*226b0*/  IMAD.MOV.U32 R3, RZ, RZ, R8 ;  /* 0x000000ffff037224 */ /* 0x000fe200078e0008 */
[----:B------:R-:W-:-:S03]  /*226c0*/  MOV R8, R10 ;  /* 0x0000000a00087202 */ /* 0x000fc60000000f00 */
        /* <DEDUP_REMOVED lines=10> */
[----:B------:R-:W-:Y:S02]  /*22770*/  @!P2 IADD3 R2, -R2, RZ, RZ ;  /* 0x000000ff0202a210 */ /* 0x000fe40007ffe1ff */
[----:B------:R-:W-:-:S05]  /*22780*/  @!P1 LOP3.LUT R2, RZ, R6, RZ, 0x33, !PT ;  /* 0x00000006ff029212 */ /* 0x000fca00078e33ff */
[----:B------:R-:W-:Y:S02]  /*22790*/  IMAD R8, R7, R2, RZ ;  /* 0x0000000207087224 */ /* 0x000fe400078e02ff */
[----:B------:R-:W-:Y:S02]  /*227a0*/  IMAD.MOV R2, RZ, RZ, -R2 ;  /* 0x000000ffff027224 */ /* 0x000fe400078e0a02 */
[----:B------:R-:W-:Y:S02]  /*227b0*/  IMAD.MOV R10, RZ, RZ, -R8 ;  /* 0x000000ffff0a7224 */ /* 0x000fe400078e0a08 */
[----:B------:R-:W-:Y:S02]  /*227c0*/  IMAD R13, R6, R2, R9 ;  /* 0x00000002060d7224 */ /* 0x000fe400078e0209 */
[----:B------:R-:W-:Y:S01]  /*227d0*/  IMAD.MOV.U32 R2, RZ, RZ, RZ ;  /* 0x000000ffff027224 */ /* 0x000fe200078e00ff */
[----:B------:R-:W-:-:S04]  /*227e0*/  VIADDMNMX R18, R10, UR5, R7, PT ;  /* 0x000000050a127c46 */ /* 0x000fc8000b800107 */
[-C--:B------:R-:W-:Y:S02]  /*227f0*/  IABS R10, R18.reuse ;  /* 0x00000012000a7213 */ /* 0x080fe40000000000 */
[----:B------:R-:W-:Y:S02]  /*22800*/  IABS R6, R18 ;  /* 0x0000001200067213 */ /* 0x000fe40000000000 */
[----:B------:R-:W0:Y:S08]  /*22810*/  I2F.RP R7, R10 ;  /* 0x0000000a00077306 */ /* 0x000e300000209400 */
[----:B0-----:R-:W0:Y:S02]  /*22820*/  MUFU.RCP R7, R7 ;  /* 0x0000000700077308 */ /* 0x001e240000001000 */
[----:B0-----:R-:W-:-:S06]  /*22830*/  VIADD R3, R7, 0xffffffe ;  /* 0x0ffffffe07037836 */ /* 0x001fcc0000000000 */
[----:B------:R-:W0:Y:S02]  /*22840*/  F2I.FTZ.U32.TRUNC.NTZ R3, R3 ;  /* 0x0000000300037305 */ /* 0x000e24000021f000 */
[----:B0-----:R-:W-:-:S05]  /*22850*/  IADD3 R11, RZ, -R3, RZ ;  /* 0x80000003ff0b7210 */ /* 0x001fca0007ffe0ff */
[----:B------:R-:W-:Y:S01]  /*22860*/  IMAD.MOV.U32 R9, RZ, RZ, R11 ;  /* 0x000000ffff097224 */ /* 0x000fe200078e000b */
[----:B------:R-:W-:-:S03]  /*22870*/  IABS R11, R13 ;  /* 0x0000000d000b7213 */ /* 0x000fc60000000000 */
[----:B------:R-:W-:-:S04]  /*22880*/  IMAD R9, R9, R10, RZ ;  /* 0x0000000a09097224 */ /* 0x000fc800078e02ff */
[----:B------:R-:W-:-:S04]  /*22890*/  IMAD.HI.U32 R2, R3, R9, R2 ;  /* 0x0000000903027227 */ /* 0x000fc800078e0002 */
[----:B------:R-:W-:Y:S02]  /*228a0*/  IMAD.MOV R3, RZ, RZ, -R6 ;  /* 0x000000ffff037224 */ /* 0x000fe400078e0a06 */
        /* <DEDUP_REMOVED lines=8> */
[----:B------:R-:W-:Y:S02]  /*22930*/  ISETP.GE.AND P2, PT, R3, RZ, PT ;  /* 0x000000ff0300720c */ /* 0x000fe40003f46270 */
[----:B------:R-:W-:-:S05]  /*22940*/  IADD3 R3, R13, R8, RZ ;  /* 0x000000080d037210 */ /* 0x000fca0007ffe0ff */
[----:B------:R-:W-:-:S06]  /*22950*/  @P0 VIADD R2, R2, 0x1 ;  /* 0x0000000102020836 */ /* 0x000fcc0000000000 */
[----:B------:R-:W-:Y:S01]  /*22960*/  @!P2 IMAD.MOV R2, RZ, RZ, -R2 ;  /* 0x000000ffff02a224 */ /* 0x000fe200078e0a02 */
[----:B------:R-:W-:Y:S01]  /*22970*/  @!P1 LOP3.LUT R2, RZ, R18, RZ, 0x33, !PT ;  /* 0x00000012ff029212 */ /* 0x000fe200078e33ff */
[----:B------:R-:W-:-:S03]  /*22980*/  IMAD.MOV R18, RZ, RZ, -R18 ;  /* 0x000000ffff127224 */ /* 0x000fc600078e0a12 */
[----:B------:R-:W-:Y:S01]  /*22990*/  LOP3.LUT R17, RZ, R2, RZ, 0x33, !PT ;  /* 0x00000002ff117212 */ /* 0x000fe200078e33ff */
[----:B------:R-:W-:-:S04]  /*229a0*/  IMAD R18, R2, R18, R3 ;  /* 0x0000001202127224 */ /* 0x000fc800078e0203 */
[----:B------:R-:W-:Y:S01]  /*229b0*/  IMAD.IADD R17, R4, 0x1, R17 ;  /* 0x0000000104117824 */ /* 0x000fe200078e0211 */
[----:B------:R-:W-:Y:S06]  /*229c0*/  BRA `(.L_x_1875) ;  /* 0x00000000000c7947 */ /* 0x000fec0003800000 */
.L_x_1870:
[----:B------:R-:W-:Y:S01]  /*229d0*/  IMAD.MOV.U32 R17, RZ, RZ, RZ ;  /* 0x000000ffff117224 */ /* 0x000fe200078e00ff */
[----:B------:R-:W-:Y:S01]  /*229e0*/  MOV R16, UR6 ;  /* 0x0000000600107c02 */ /* 0x000fe20008000f00 */
[----:B------:R-:W-:-:S07]  /*229f0*/  IMAD.MOV.U32 R18, RZ, RZ, RZ ;  /* 0x000000ffff127224 */ /* 0x000fce00078e00ff */
.L_x_1875:
[----:B------:R-:W-:-:S13]  /*22a00*/  ISETP.NE.AND P0, PT, R5, RZ, PT ;  /* 0x000000ff0500720c */ /* 0x000fda0003f05270 */
[----:B------:R-:W0:Y:S01]  /*22a10*/  @!P0 S2R R3, SR_CgaCtaId ;  /* 0x0000000000038919 */ /* 0x000e220000008800 */
[----:B------:R-:W-:-:S04]  /*22a20*/  @!P0 MOV R2, 0x400 ;  /* 0x0000040000028802 */ /* 0x000fc80000000f00 */
[----:B0-----:R-:W-:-:S05]  /*22a30*/  @!P0 LEA R2, R3, R2, 0x18 ;  /* 0x0000000203028211 */ /* 0x001fca00078ec0ff */
[----:B------:R0:W-:Y:S01]  /*22a40*/  @!P0 STS.128 [R2+0x2a8d0], R16 ;  /* 0x02a8d01002008388 */ /* 0x0001e20000000c00 */
[----:B------:R-:W-:Y:S06]  /*22a50*/  BAR.ARV 0x5, 0x180 ;  /* 0x0146000000007b1d */ /* 0x000fec0000002000 */
.L_x_1868:
[----:B------:R2:W-:Y:S01]  /*22a60*/  STL [R1+0x28], RZ ;  /* 0x000028ff01007387 */ /* 0x0005e20000100800 */
[----:B------:R-:W-:Y:S01]  /*22a70*/  ULDC UR4, c[0x0][0xc3c] ;  /* 0x00030f0000047ab9 */ /* 0x000fe20000000800 */
[----:B------:R-:W-:Y:S01]  /*22a80*/  IMAD.MOV.U32 R29, RZ, RZ, 0x1 ;  /* 0x00000001ff1d7424 */ /* 0x000fe200078e00ff */
[----:B-1----:R-:W-:Y:S01]  /*22a90*/  ISETP.GE.AND P0, PT, R19, UR4, PT ;  /* 0x0000000413007c0c */ /* 0x002fe2000bf06270 */
[----:B------:R-:W-:-:S12]  /*22aa0*/  IMAD.MOV.U32 R27, RZ, RZ, RZ ;  /* 0x000000ffff1b7224 */ /* 0x000fd800078e00ff */
[----:B--2---:R-:W-:Y:S05]  /*22ab0*/  @P0 BRA `(.L_x_1876) ;  /* 0x0000006400740947 */ /* 0x004fea0003800000 */
[----:B0-----:R-:W2:Y:S01]  /*22ac0*/  LDL R2, [R1+0x40] ;  /* 0x0000400001027983 */ /* 0x001ea20000100800 */
[----:B------:R-:W0:Y:S01]  /*22ad0*/  S2UR UR5, SR_CgaCtaId ;  /* 0x00000000000579c3 */ /* 0x000e220000008800 */
[----:B------:R-:W-:Y:S01]  /*22ae0*/  LOP3.LUT R4, R0, 0x7f, RZ, 0xc0, !PT ;  /* 0x0000007f00047812 */ /* 0x000fe200078ec0ff */
[----:B------:R-:W-:Y:S01]  /*22af0*/  BSSY B8, `(.L_x_1876) ;  /* 0x0000659000087945 */ /* 0x000fe20003800000 */
[----:B------:R1:W-:Y:S01]  /*22b00*/  STL [R1+0x28], RZ ;  /* 0x000028ff01007387 */ /* 0x0003e20000100800 */
[----:B------:R-:W-:Y:S01]  /*22b10*/  IMAD.MOV.U32 R31, RZ, RZ, 0x1 ;  /* 0x00000001ff1f7424 */ /* 0x000fe200078e00ff */
[----:B------:R-:W-:Y:S01]  /*22b20*/  MOV R25, RZ ;  /* 0x000000ff00197202 */ /* 0x000fe20000000f00 */
[----:B------:R-:W-:Y:S01]  /*22b30*/  IMAD.SHL.U32 R36, R4, 0x8, RZ ;  /* 0x0000000804247824 */ /* 0x000fe200078e00ff */
[----:B------:R-:W-:Y:S01]  /*22b40*/  ULDC.64 UR36, c[0x0][0x198] ;  /* 0x0000660000247ab9 */ /* 0x000fe20000000a00 */
[----:B------:R-:W-:Y:S01]  /*22b50*/  IMAD.MOV.U32 R27, RZ, RZ, RZ ;  /* 0x000000ffff1b7224 */ /* 0x000fe200078e00ff */
[----:B------:R-:W-:Y:S01]  /*22b60*/  ULDC UR38, c[0x0][0xc] ;  /* 0x0000030000267ab9 */ /* 0x000fe20000000800 */
[----:B------:R-:W-:Y:S01]  /*22b70*/  IMAD.MOV.U32 R29, RZ, RZ, 0x1 ;  /* 0x00000001ff1d7424 */ /* 0x000fe200078e00ff */
[----:B--2---:R-:W-:-:S02]  /*22b80*/  R2UR UR4, R2 ;  /* 0x00000000020472ca */ /* 0x004fc400000e0000 */
[----:B------:R-:W-:-:S04]  /*22b90*/  SHF.L.U32 R2, R0, 0x3, RZ ;  /* 0x0000000300027819 */ /* 0x000fc800000006ff */
[C---:B------:R-:W-:Y:S02]  /*22ba0*/  LOP3.LUT R3, R2.reuse, 0x1f8, RZ, 0xc0, !PT ;  /* 0x000001f802037812 */ /* 0x040fe400078ec0ff */
[----:B------:R-:W-:Y:S02]  /*22bb0*/  LOP3.LUT R2, R2, 0x38, RZ, 0xc0, !PT ;  /* 0x0000003802027812 */ /* 0x000fe400078ec0ff */
[----:B------:R-:W-:Y:S01]  /*22bc0*/  LOP3.LUT R3, R3, 0x38, R0, 0x78, !PT ;  /* 0x0000003803037812 */ /* 0x000fe200078e7800 */
[----:B------:R-:W-:Y:S02]  /*22bd0*/  IMAD.SHL.U32 R0, R0, 0x10, RZ ;  /* 0x0000001000007824 */ /* 0x000fe400078e00ff */
        /* <DEDUP_REMOVED lines=10> */
.L_x_1993:
[----:B------:R-:W-:Y:S05]  /*22c80*/  YIELD ;  /* 0x0000000000007946 */ /* 0x000fea0003800000 */
[----:B------:R-:W-:Y:S01]  /*22c90*/  ULDC.64 UR4, c[0x0][0xa28] ;  /* 0x00028a0000047ab9 */ /* 0x000fe20000000a00 */
[----:B------:R-:W-:Y:S01]  /*22ca0*/  IMAD.MOV.U32 R11, RZ, RZ, RZ ;  /* 0x000000ffff0b7224 */ /* 0x000fe200078e00ff */
[----:B------:R-:W-:Y:S01]  /*22cb0*/  ISETP.NE.U32.AND P0, PT, RZ, UR4, PT ;  /* 0x00000004ff007c0c */ /* 0x000fe2000bf05070 */
[----:B0-----:R-:W0:Y:S01]  /*22cc0*/  LDC.64 R4, c[0x0][0xa00] ;  /* 0x00028000ff047b82 */ /* 0x001e220000000a00 */
[----:B------:R-:W-:Y:S02]  /*22cd0*/  ULDC.64 UR6, c[0x0][0xa10] ;  /* 0x0002840000067ab9 */ /* 0x000fe40000000a00 */
[----:B------:R-:W-:Y:S01]  /*22ce0*/  ISETP.NE.AND.EX P0, PT, RZ, UR5, PT, P0 ;  /* 0x00000005ff007c0c */ /* 0x000fe2000bf05300 */
[----:B------:R-:W-:-:S12]  /*22cf0*/  ULDC.64 UR4, c[0x0][0xa18] ;  /* 0x0002860000047ab9 */ /* 0x000fd80000000a00 */
[----:B-1----:R-:W1:Y:S01]  /*22d00*/  @P0 LDC.64 R2, c[0x0][0xa28] ;  /* 0x00028a00ff020b82 */ /* 0x002e620000000a00 */
[----:B------:R-:W-:Y:S01]  /*22d10*/  ISETP.NE.U32.AND P1, PT, RZ, UR6, PT ;  /* 0x00000006ff007c0c */ /* 0x000fe2000bf25070 */
[----:B-1----:R-:W-:-:S05]  /*22d20*/  @P0 IMAD.WIDE R2, R19, 0x4, R2 ;  /* 0x0000000413020825 */ /* 0x002fca00078e0202 */
[----:B--2---:R1:W2:Y:S01]  /*22d30*/  @P0 LDG.E R11, desc[UR60][R2.64] ;  /* 0x0000003c020b0981 */ /* 0x0042a2000c1e1900 */
[----:B------:R-:W-:Y:S01]  /*22d40*/  ISETP.NE.U32.AND P0, PT, RZ, UR4, PT ;  /* 0x00000004ff007c0c */ /* 0x000fe2000bf05070 */
[----:B------:R-:W-:Y:S01]  /*22d50*/  IMAD.MOV.U32 R35, RZ, RZ, RZ ;  /* 0x000000ffff237224 */ /* 0x000fe200078e00ff */
[----:B------:R-:W-:Y:S01]  /*22d60*/  ISETP.NE.AND.EX P1, PT, RZ, UR7, PT, P1 ;  /* 0x00000007ff007c0c */ /* 0x000fe2000bf25310 */
[----:B------:R-:W-:Y:S01]  /*22d70*/  IMAD.MOV.U32 R0, RZ, RZ, RZ ;  /* 0x000000ffff007224 */ /* 0x000fe200078e00ff */
[----:B------:R-:W-:Y:S01]  /*22d80*/  ISETP.NE.AND.EX P2, PT, RZ, UR5, PT, P0 ;  /* 0x00000005ff007c0c */ /* 0x000fe2000bf45300 */
[----:B------:R-:W-:Y:S01]  /*22d90*/  ULDC.64 UR4, c[0x0][0xa00] ;  /* 0x0002800000047ab9 */ /* 0x000fe20000000a00 */
[----:B0-----:R-:W-:Y:S01]  /*22da0*/  IMAD.WIDE R4, R19, 0x4, R4 ;  /* 0x0000000413047825 */ /* 0x001fe200078e0204 */
[----:B------:R-:W-:Y:S01]  /*22db0*/  ISETP.NE.U32.AND P0, PT, RZ, UR4, PT ;  /* 0x00000004ff007c0c */ /* 0x000fe2000bf05070 */
[----:B-1----:R-:W0:Y:S03]  /*22dc0*/  LDC.64 R2, c[0x0][0xa10] ;  /* 0x00028400ff027b82 */ /* 0x002e260000000a00 */
[----:B------:R-:W-:-:S06]  /*22dd0*/  ISETP.NE.AND.EX P0, PT, RZ, UR5, PT, P0 ;  /* 0x00000005ff007c0c */ /* 0x000fcc000bf05300 */
[----:B------:R-:W1:Y:S07]  /*22de0*/  @P2 LDC.64 R6, c[0x0][0xa18] ;  /* 0x00028600ff062b82 */ /* 0x000e6e0000000a00 */
[----:B------:R-:W5:Y:S01]  /*22df0*/  @P0 LDG.E R35, desc[UR60][R4.64] ;  /* 0x0000003c04230981 */ /* 0x000f62000c1e1900 */
[----:B0-----:R-:W-:-:S05]  /*22e00*/  IMAD.WIDE R2, R19, 0x4, R2 ;  /* 0x0000000413027825 */ /* 0x001fca00078e0202 */
[----:B------:R-:W5:Y:S01]  /*22e10*/  @P1 LDG.E R0, desc[UR60][R2.64] ;  /* 0x0000003c02001981 */ /* 0x000f62000c1e1900 */
[----:B------:R-:W-:Y:S02]  /*22e20*/  ULDC UR4, c[0x0][0x288] ;  /* 0x0000a20000047ab9 */ /* 0x000fe40000000800 */
[----:B------:R-:W-:Y:S01]  /*22e30*/  MOV R32, UR4 ;  /* 0x0000000400207c02 */ /* 0x000fe20008000f00 */
[----:B------:R-:W-:Y:S02]  /*22e40*/  ULDC.64 UR4, c[0x0][0x418] ;  /* 0x0001060000047ab9 */ /* 0x000fe40000000a00 */
[----:B------:R-:W-:-:S03]  /*22e50*/  UISETP.NE.U32.AND UP0, UPT, UR4, URZ, UPT ;  /* 0x0000003f0400728c */ /* 0x000fc6000bf05070 */
[----:B------:R-:W-:Y:S01]  /*22e60*/  ULDC UR4, c[0x0][0x424] ;  /* 0x0001090000047ab9 */ /* 0x000fe20000000800 */
[----:B------:R-:W-:Y:S01]  /*22e70*/  UISETP.NE.AND.EX UP0, UPT, UR5, URZ, UPT, UP0 ;  /* 0x0000003f0500728c */ /* 0x000fe2000bf05300 */
[----:B-1----:R-:W-:Y:S02]  /*22e80*/  @P2 IMAD.WIDE R6, R19, 0x4, R6 ;  /* 0x0000000413062825 */ /* 0x002fe400078e0206 */
[----:B------:R-:W-:Y:S01]  /*22e90*/  ULDC UR5, c[0x0][0x2f0] ;  /* 0x0000bc0000057ab9 */ /* 0x000fe20000000800 */
[----:B------:R-:W-:Y:S02]  /*22ea0*/  USEL UR4, UR4, 0x1, UP0 ;  /* 0x0000000104047887 */ /* 0x000fe40008000000 */
[----:B------:R0:W5:Y:S02]  /*22eb0*/  @P2 LDG.E R32, desc[UR60][R6.64] ;  /* 0x0000003c06202981 */ /* 0x000164000c1e1900 */
[----:B------:R-:W-:-:S03]  /*22ec0*/  UIMAD UR4, UR4, UR5, URZ ;  /* 0x00000005040472a4 */ /* 0x000fc6000f8e023f */
[----:B------:R-:W-:-:S03]  /*22ed0*/  ULDC UR5, c[0x0][0x348] ;  /* 0x0000d20000057ab9 */ /* 0x000fc60000000800 */
[----:B------:R-:W-:Y:S02]  /*22ee0*/  IMAD.U32 R10, RZ, RZ, UR4 ;  /* 0x00000004ff0a7e24 */ /* 0x000fe4000f8e00ff */
[----:B0-----:R-:W-:Y:S01]  /*22ef0*/  IMAD.U32 R6, RZ, RZ, UR5 ;  /* 0x00000005ff067e24 */ /* 0x001fe2000f8e00ff */
[----:B--2---:R0:W-:Y:S01]  /*22f00*/  STL [R1+0x4], R11 ;  /* 0x0000040b01007387 */ /* 0x0041e20000100800 */
[----:B------:R-:W-:Y:S05]  /*22f10*/  @P2 BRA `(.L_x_1877) ;  /* 0x0000000000102947 */ /* 0x000fea0003800000 */
[----:B------:R-:W-:Y:S05]  /*22f20*/  @!P0 BRA `(.L_x_1877) ;  /* 0x00000000000c8947 */ /* 0x000fea0003800000 */
[----:B------:R-:W2:Y:S04]  /*22f30*/  LDG.E R7, desc[UR60][R4.64] ;  /* 0x0000003c04077981 */ /* 0x000ea8000c1e1900 */
[----:B-----5:R-:W2:Y:S02]  /*22f40*/  LDG.E R32, desc[UR60][R4.64+0x4] ;  /* 0x0000043c04207981 */ /* 0x020ea4000c1e1900 */
[----:B--2---:R-:W-:-:S07]  /*22f50*/  IMAD.IADD R32, R32, 0x1, -R7 ;  /* 0x0000000120207824 */ /* 0x004fce00078e0a07 */
.L_x_1877:
[----:B------:R-:W-:Y:S02]  /*22f60*/  ULDC.64 UR4, c[0x0][0xa20] ;  /* 0x0002880000047ab9 */ /* 0x000fe40000000a00 */
[----:B------:R-:W-:-:S04]  /*22f70*/  ISETP.NE.U32.AND P0, PT, RZ, UR4, PT ;  /* 0x00000004ff007c0c */ /* 0x000fc8000bf05070 */
[----:B------:R-:W-:-:S13]  /*22f80*/  ISETP.NE.AND.EX P0, PT, RZ, UR5, PT, P0 ;  /* 0x00000005ff007c0c */ /* 0x000fda000bf05300 */
[----:B------:R-:W-:Y:S05]  /*22f90*/  @!P0 BRA `(.L_x_1878) ;  /* 0x0000000000108947 */ /* 0x000fea0003800000 */
[----:B------:R-:W1:Y:S02]  /*22fa0*/  LDC.64 R4, c[0x0][0xa20] ;  /* 0x00028800ff047b82 */ /* 0x000e640000000a00 */
[----:B-1----:R-:W-:-:S05]  /*22fb0*/  IMAD.WIDE R4, R19, 0x4, R4 ;  /* 0x0000000413047825 */ /* 0x002fca00078e0204 */
[----:B------:R1:W5:Y:S01]  /*22fc0*/  LDG.E R10, desc[UR60][R4.64] ;  /* 0x0000003c040a7981 */ /* 0x000362000c1e1900 */
[----:B------:R-:W-:Y:S05]  /*22fd0*/  BRA `(.L_x_1879) ;  /* 0x0000000000247947 */ /* 0x000fea0003800000 */
.L_x_1878:
        /* <DEDUP_REMOVED lines=8> */
[----:B--2---:R-:W-:-:S07]  /*23060*/  IADD3 R10, -R10, R7, RZ ;  /* 0x000000070a0a7210 */ /* 0x004fce0007ffe1ff */
.L_x_1879:
[----:B-1----:R-:W2:Y:S01]  /*23070*/  @P1 LDG.E R5, desc[UR60][R2.64] ;  /* 0x0000003c02051981 */ /* 0x002ea2000c1e1900 */
[----:B------:R-:W1:Y:S03]  /*23080*/  LDC R7, c[0x0][0x448] ;  /* 0x00011200ff077b82 */ /* 0x000e660000000800 */
[----:B------:R3:W2:Y:S01]  /*23090*/  @P1 LDG.E R4, desc[UR60][R2.64+0x4] ;  /* 0x0000043c02041981 */ /* 0x0006a2000c1e1900 */
[----:B-----5:R-:W-:Y:S01]  /*230a0*/  IADD3 R10, -R11, R10, RZ ;  /* 0x0000000a0b0a7210 */ /* 0x020fe20007ffe1ff */
[----:B------:R-:W-:-:S03]  /*230b0*/  IMAD.SHL.U32 R28, R17, 0x80, RZ ;  /* 0x00000080111c7824 */ /* 0x000fc600078e00ff */
[----:B---3--:R-:W3:Y:S01]  /*230c0*/  LDC.64 R2, c[0x0][0x9e0] ;  /* 0x00027800ff027b82 */ /* 0x008ee20000000a00 */
[----:B-1----:R-:W-:Y:S01]  /*230d0*/  ISETP.NE.AND P2, PT, R7, 0x1, PT ;  /* 0x000000010700780c */ /* 0x002fe20003f45270 */
[----:B------:R-:W-:-:S12]  /*230e0*/  VIADD R7, R28, 0x7f ;  /* 0x0000007f1c077836 */ /* 0x000fd80000000000 */
[----:B------:R-:W1:Y:S01]  /*230f0*/  @P2 LDC R8, c[0x0][0x44c] ;  /* 0x00011300ff082b82 */ /* 0x000e620000000800 */
[----:B---3--:R-:W-:-:S07]  /*23100*/  ISETP.GE.AND P3, PT, R3, 0x1, PT ;  /* 0x000000010300780c */ /* 0x008fce0003f66270 */
[----:B------:R-:W3:Y:S01]  /*23110*/  @P2 LDC R9, c[0x0][0x450] ;  /* 0x00011400ff092b82 */ /* 0x000ee20000000800 */
[----:B--2---:R-:W-:Y:S02]  /*23120*/  @P1 IMAD.IADD R6, R4, 0x1, -R5 ;  /* 0x0000000104061824 */ /* 0x004fe400078e0a05 */
[----:B-1----:R-:W-:-:S04]  /*23130*/  @P2 IMAD.HI.U32 R4, R7, R8, RZ ;  /* 0x0000000807042227 */ /* 0x002fc800078e00ff */
[----:B------:R-:W-:Y:S01]  /*23140*/  IMAD.IADD R13, R10, 0x1, R6 ;  /* 0x000000010a0d7824 */ /* 0x000fe200078e0206 */
[----:B---3--:R-:W-:-:S03]  /*23150*/  @P2 SHF.R.U32.HI R7, RZ, R9, R4 ;  /* 0x00000009ff072219 */ /* 0x008fc60000011604 */
[C---:B------:R-:W-:Y:S01]  /*23160*/  VIADD R4, R13.reuse, 0x5f ;  /* 0x0000005f0d047836 */ /* 0x040fe20000000000 */
[----:B------:R1:W-:Y:S01]  /*23170*/  STL [R1], R13 ;  /* 0x0000000d01007387 */ /* 0x0003e20000100800 */
[----:B------:R-:W-:Y:S02]  /*23180*/  IADD3 R8, R13, 0x1, -R32 ;  /* 0x000000010d087810 */ /* 0x000fe40007ffe820 */
[----:B------:R-:W-:-:S04]  /*23190*/  IMAD.HI R4, R4, 0x2aaaaaab, RZ ;  /* 0x2aaaaaab04047827 */ /* 0x000fc800078e02ff */
[----:B------:R-:W-:Y:S01]  /*231a0*/  IMAD.IADD R7, R8, 0x1, R7 ;  /* 0x0000000108077824 */ /* 0x000fe200078e0207 */
[----:B------:R-:W-:-:S04]  /*231b0*/  SHF.R.U32.HI R9, RZ, 0x1f, R4 ;  /* 0x0000001fff097819 */ /* 0x000fc80000011604 */
[----:B------:R-:W-:Y:S02]  /*231c0*/  LEA.HI.SX32 R9, R4, R9, 0x1c ;  /* 0x0000000904097211 */ /* 0x000fe400078fe2ff */
[----:B------:R-:W-:Y:S01]  /*231d0*/  IADD3 R2, R7, R2, RZ ;  /* 0x0000000207027210 */ /* 0x000fe20007ffe0ff */
[----:B-1----:R-:W-:Y:S06]  /*231e0*/  @!P3 BRA `(.L_x_1880) ;  /* 0x000000000048b947 */ /* 0x002fec0003800000 */
[C---:B------:R-:W-:Y:S01]  /*231f0*/  ISETP.GT.AND P0, PT, R7.reuse, RZ, PT ;  /* 0x000000ff0700720c */ /* 0x040fe20003f04270 */
[----:B------:R-:W-:Y:S01]  /*23200*/  BSSY B0, `(.L_x_1881) ;  /* 0x000000e000007945 */ /* 0x000fe20003800000 */
[----:B0-----:R-:W-:-:S11]  /*23210*/  VIADD R11, R7, 0xffffffff ;  /* 0xffffffff070b7836 */ /* 0x001fd60000000000 */
        /* <DEDUP_REMOVED lines=8> */
.L_x_1882:
[----:B------:R-:W-:-:S13]  /*232a0*/  ISETP.NE.AND P0, PT, R3, 0x1, PT ;  /* 0x000000010300780c */ /* 0x000fda0003f05270 */
[----:B------:R-:W0:Y:S02]  /*232b0*/  @P0 LDC.64 R4, c[0x0][0x9e8] ;  /* 0x00027a00ff040b82 */ /* 0x000e240000000a00 */
[----:B0-----:R-:W-:-:S05]  /*232c0*/  @P0 IMAD.HI.U32 R4, R11, R4, RZ ;  /* 0x000000040b040227 */ /* 0x001fca00078e00ff */
[----:B------:R-:W-:-:S07]  /*232d0*/  @P0 SHF.R.U32.HI R11, RZ, R5, R4 ;  /* 0x00000005ff0b0219 */ /* 0x000fce0000011604 */
.L_x_1883:
[----:B------:R-:W-:Y:S05]  /*232e0*/  BSYNC B0 ;  /* 0x0000000000007941 */ /* 0x000fea0003800000 */
.L_x_1881:
[----:B------:R-:W-:-:S05]  /*232f0*/  IMAD R11, R11, R3, R3 ;  /* 0x000000030b0b7224 */ /* 0x000fca00078e0203 */
[----:B------:R-:W-:-:S07]  /*23300*/  VIMNMX R2, R2, R11, PT ;  /* 0x0000000b02027248 */ /* 0x000fce0003fe0100 */
.L_x_1880:
[----:B------:R-:W1:Y:S01]  /*23310*/  @P2 LDC R5, c[0x0][0x44c] ;  /* 0x00011300ff052b82 */ /* 0x000e620000000800 */
[----:B------:R-:W-:Y:S01]  /*23320*/  IMAD.MOV.U32 R4, RZ, RZ, R28 ;  /* 0x000000ffff047224 */ /* 0x000fe200078e001c */
[----:B------:R-:W-:Y:S01]  /*23330*/  IADD3 R7, R13, -R32, RZ ;  /* 0x800000200d077210 */ /* 0x000fe20007ffe0ff */
[----:B------:R-:W-:-:S05]  /*23340*/  ULDC UR4, c[0x0][0x9dc] ;  /* 0x0002770000047ab9 */ /* 0x000fca0000000800 */
[----:B------:R-:W2:Y:S01]  /*23350*/  @P2 LDC R12, c[0x0][0x450] ;  /* 0x00011400ff0c2b82 */ /* 0x000ea20000000800 */
[----:B-1----:R-:W-:-:S05]  /*23360*/  @P2 IMAD.HI.U32 R5, R28, R5, RZ ;  /* 0x000000051c052227 */ /* 0x002fca00078e00ff */
[----:B--2---:R-:W-:-:S05]  /*23370*/  @P2 SHF.R.U32.HI R4, RZ, R12, R5 ;  /* 0x0000000cff042219 */ /* 0x004fca0000011605 */
[----:B------:R-:W-:-:S04]  /*23380*/  IMAD.IADD R12, R7, 0x1, R4 ;  /* 0x00000001070c7824 */ /* 0x000fc800078e0204 */
[----:B0-----:R-:W-:Y:S01]  /*23390*/  VIADD R11, R12, -UR4 ;  /* 0x800000040c0b7c36 */ /* 0x001fe20008000000 */
        /* <DEDUP_REMOVED lines=11> */
.L_x_1886:
[----:B------:R-:W-:-:S13]  /*23450*/  ISETP.NE.AND P0, PT, R3, 0x1, PT ;  /* 0x000000010300780c */ /* 0x000fda0003f05270 */
[----:B------:R-:W0:Y:S02]  /*23460*/  @P0 LDC.64 R4, c[0x0][0x9e8] ;  /* 0x00027a00ff040b82 */ /* 0x000e240000000a00 */
[----:B0-----:R-:W-:-:S05]  /*23470*/  @P0 IMAD.HI.U32 R4, R12, R4, RZ ;  /* 0x000000040c040227 */ /* 0x001fca00078e00ff */
[----:B------:R-:W-:-:S07]  /*23480*/  @P0 SHF.R.U32.HI R12, RZ, R5, R4 ;  /* 0x00000005ff0c0219 */ /* 0x000fce0000011604 */
.L_x_1887:
[----:B------:R-:W-:Y:S05]  /*23490*/  BSYNC B0 ;  /* 0x0000000000007941 */ /* 0x000fea0003800000 */
.L_x_1885:
[----:B------:R-:W-:-:S05]  /*234a0*/  IMAD R12, R12, R3, RZ ;  /* 0x000000030c0c7224 */ /* 0x000fca00078e02ff */
[----:B------:R-:W-:-:S07]  /*234b0*/  VIMNMX R11, R11, R12, !PT ;  /* 0x0000000c0b0b7248 */ /* 0x000fce0007fe0100 */
.L_x_1884:
[----:B------:R-:W-:Y:S01]  /*234c0*/  VIADD R2, R2, 0x5f ;  /* 0x0000005f02027836 */ /* 0x000fe20000000000 */
[----:B------:R-:W-:Y:S01]  /*234d0*/  BSSY B0, `(.L_x_1888) ;  /* 0x000013a000007945 */ /* 0x000fe20003800000 */
        /* <DEDUP_REMOVED lines=30> */
.L_x_2061:
[----:B-1----:R-:W-:Y:S02]  /*236c0*/  ISETP.NE.AND P0, PT, R14, RZ, PT ;  /* 0x000000ff0e00720c */ /* 0x002fe40003f05270 */
[----:B------:R-:W-:-:S11]  /*236d0*/  PLOP3.LUT P6, PT, PT, PT, PT, 0x8, 0x0 ;  /* 0x000000000000781c */ /* 0x000fd60003fce170 */
[----:B------:R-:W-:Y:S05]  /*236e0*/  @P0 BRA `(.L_x_1891) ;  /* 0x00000000000c0947 */ /* 0x000fea0003800000 */
[----:B------:R-:W-:-:S03]  /*236f0*/  UMOV UR4, 0xffffffff ;  /* 0xffffffff00047882 */ /* 0x000fc60000000000 */
[----:B------:R-:W-:Y:S05]  /*23700*/  BRA.DIV UR4, `(.L_x_1892) ;  /* 0x0000007204287947 */ /* 0x000fea000b800000 */
[----:B------:R-:W-:-:S13]  /*23710*/  ELECT P6, URZ, PT ;  /* 0x00000000003f782f */ /* 0x000fda00038c0000 */
.L_x_1891:
[----:B0-----:R-:W2:Y:S01]  /*23720*/  LDL R3, [R1+0x28] ;  /* 0x0000280001037983 */ /* 0x001ea20000100800 */
[----:B------:R-:W-:Y:S01]  /*23730*/  BSSY B1, `(.L_x_1893) ;  /* 0x0000008000017945 */ /* 0x000fe20003800000 */
[----:B--2---:R-:W-:-:S05]  /*23740*/  VIADD R3, R3, 0x1 ;  /* 0x0000000103037836 */ /* 0x004fca0000000000 */
[----:B------:R-:W-:-:S04]  /*23750*/  LEA.HI R6, R3, R3, RZ, 0x1 ;  /* 0x0000000303067211 */ /* 0x000fc800078f08ff */
[----:B------:R-:W-:-:S05]  /*23760*/  LOP3.LUT R6, R6, 0xfffffffe, RZ, 0xc0, !PT ;  /* 0xfffffffe06067812 */ /* 0x000fca00078ec0ff */
[----:B------:R-:W-:-:S05]  /*23770*/  IMAD.IADD R6, R3, 0x1, -R6 ;  /* 0x0000000103067824 */ /* 0x000fca00078e0a06 */
[----:B------:R-:W-:-:S04]  /*23780*/  SHF.L.U32 R6, R6, 0x1f, RZ ;  /* 0x0000001f06067819 */ /* 0x000fc800000006ff */
[----:B------:R-:W0:Y:S02]  /*23790*/  SYNCS.PHASECHK.TRANS64.TRYWAIT P0, [R23+URZ+0x2a820], R6 ;  /* 0x02a82006170075a7 */ /* 0x000e24000800017f */
[----:B0-----:R-:W-:Y:S05]  /*237a0*/  @!P0 BRA `(.L_x_1894) ;  /* 0x0000007000208947 */ /* 0x001fea0003800000 */
.L_x_2064:
[----:B------:R-:W-:Y:S05]  /*237b0*/  BSYNC B1 ;  /* 0x0000000000017941 */ /* 0x000fea0003800000 */
.L_x_1893:
        /* <DEDUP_REMOVED lines=10> */
.L_x_2065:
[----:B------:R-:W-:Y:S05]  /*23860*/  BSYNC B2 ;  /* 0x0000000000027941 */ /* 0x000fea0003800000 */
.L_x_1897:
        /* <DEDUP_REMOVED lines=9> */
.L_x_1900:
[----:B------:R-:W-:Y:S05]  /*23900*/  BSYNC B2 ;  /* 0x0000000000027941 */ /* 0x000fea0003800000 */
.L_x_1899:
        /* <DEDUP_REMOVED lines=8> */
[----:B------:R-:W-:Y:S01]  /*23990*/  VIADD R13, R11, 0x18400 ;  /* 0x000184000b0d7836 */ /* 0x000fe20000000000 */
[----:B------:R-:W-:Y:S01]  /*239a0*/  UIADD3.X UR5, URZ, UR37, URZ, UP0, !UPT ;  /* 0x000000253f057290 */ /* 0x000fe200087fe43f */
[----:B------:R-:W-:Y:S01]  /*239b0*/  UMOV UR6, 0x0 ;  /* 0x0000000000067882 */ /* 0x000fe20000000000 */
[----:B------:R-:W-:-:S10]  /*239c0*/  UMOV UR7, 0x12f00000 ;  /* 0x12f0000000077882 */ /* 0x000fd40000000000 */
.L_x_1901:
        /* <DEDUP_REMOVED lines=10> */
[----:B------:R-:W-:Y:S01]  /*23a70*/  IMAD.MOV.U32 R15, RZ, RZ, 0x40 ;  /* 0x00000040ff0f7424 */ /* 0x000fe200078e00ff */
[----:B------:R-:W-:Y:S01]  /*23a80*/  PLOP3.LUT P0, PT, PT, PT, PT, 0x80, 0x0 ;  /* 0x000000000000781c */ /* 0x000fe20003f0f070 */
[----:B------:R-:W-:Y:S01]  /*23a90*/  VIADD R13, R11, 0x1b400 ;  /* 0x0001b4000b0d7836 */ /* 0x000fe20000000000 */
[----:B------:R-:W-:Y:S01]  /*23aa0*/  UMOV UR6, 0x0 ;  /* 0x0000000000067882 */ /* 0x000fe20000000000 */
[----:B------:R-:W-:Y:S01]  /*23ab0*/  UMOV UR7, 0x12f00000 ;  /* 0x12f0000000077882 */ /* 0x000fe20000000000 */
[----:B------:R-:W-:-:S15]  /*23ac0*/  R2UR UR10, R15 ;  /* 0x000000000f0a72ca */ /* 0x000fde00000e0000 */
.L_x_1902:
        /* <DEDUP_REMOVED lines=15> */
.L_x_1903:
        /* <DEDUP_REMOVED lines=13> */
.L_x_2066:
[----:B------:R-:W-:Y:S05]  /*23c90*/  BSYNC B2 ;  /* 0x0000000000027941 */ /* 0x000fea0003800000 */
.L_x_1904:
[----:B------:R-:W-:Y:S01]  /*23ca0*/  BSSY B2, `(.L_x_1906) ;  /* 0x000000b000027945 */ /* 0x000fe20003800000 */
[----:B------:R-:W-:Y:S02]  /*23cb0*/  IMAD.MOV.U32 R10, RZ, RZ, 0x0 ;  /* 0x00000000ff0a7424 */ /* 0x000fe400078e00ff */
[----:B------:R-:W-:Y:S01]  /*23cc0*/  IMAD.MOV.U32 R11, RZ, RZ, 0x12f00000 ;  /* 0x12f00000ff0b7424 */ /* 0x000fe200078e00ff */
[----:B------:R-:W-:Y:S06]  /*23cd0*/  @P1 BRA `(.L_x_1907) ;  /* 0x00000000001c1947 */ /* 0x000fec0003800000 */
[----:B------:R-:W2:Y:S01]  /*23ce0*/  S2R R13, SR_TID.X ;  /* 0x00000000000d7919 */ /* 0x000ea20000002100 */
[----:B01----:R-:W-:-:S04]  /*23cf0*/  IMAD.MOV.U32 R12, RZ, RZ, 0x6000 ;  /* 0x00006000ff0c7424 */ /* 0x003fc800078e00ff */
[----:B------:R3:W-:Y:S01]  /*23d00*/  SYNCS.ARRIVE.TRANS64 RZ, [R3+URZ+0x2a8b0], R12 ;  /* 0x02a8b00c03ff79a7 */ /* 0x0007e2000800003f */
[----:B--2---:R-:W-:-:S04]  /*23d10*/  LOP3.LUT R13, R13, 0x1f, RZ, 0xc0, !PT ;  /* 0x0000001f0d0d7812 */ /* 0x004fc800078ec0ff */
[----:B------:R-:W-:-:S13]  /*23d20*/  ISETP.NE.AND P0, PT, R13, RZ, PT ;  /* 0x000000ff0d00720c */ /* 0x000fda0003f05270 */
[----:B---3--:R-:W-:Y:S05]  /*23d30*/  @!P0 BRA `(.L_x_1907) ;  /* 0x0000000000048947 */ /* 0x008fea0003800000 */
[----:B------:R-:W-:Y:S01]  /*23d40*/  BPT.TRAP 0x1 ;  /* 0x000000040000795c */ /* 0x000fe20000300000 */
.L_x_1907:
[----:B------:R-:W-:Y:S05]  /*23d50*/  BSYNC B2 ;  /* 0x0000000000027941 */ /* 0x000fea0003800000 */
.L_x_1906:
        /* <DEDUP_REMOVED lines=9> */
.L_x_1908:
        /* <DEDUP_REMOVED lines=10> */
[----:B------:R-:W-:Y:S01]  /*23e90*/  R2UR UR10, R15 ;  /* 0x000000000f0a72ca */ /* 0x000fe200000e0000 */
[----:B------:R-:W-:Y:S01]  /*23ea0*/  VIADD R12, R12, 0x3400 ;  /* 0x000034000c0c7836 */ /* 0x000fe20000000000 */
[----:B------:R-:W-:Y:S02]  /*23eb0*/  R2UR UR6, R10 ;  /* 0x000000000a0672ca */ /* 0x000fe400000e0000 */
[----:B------:R-:W-:Y:S02]  /*23ec0*/  R2UR UR7, R11 ;  /* 0x000000000b0772ca */ /* 0x000fe400000e0000 */
[----:B------:R-:W-:-:S13]  /*23ed0*/  PLOP3.LUT P0, PT, PT, PT, PT, 0x80, 0x0 ;  /* 0x000000000000781c */ /* 0x000fda0003f0f070 */
.L_x_1909:
        /* <DEDUP_REMOVED lines=10> */
.L_x_1896:
[----:B------:R-:W-:Y:S05]  /*23f80*/  BSYNC B1 ;  /* 0x0000000000017941 */ /* 0x000fea0003800000 */
.L_x_1895:
        /* <DEDUP_REMOVED lines=9> */
.L_x_1925:
        /* <DEDUP_REMOVED lines=11> */
.L_x_2067:
[----:B------:R-:W-:Y:S05]  /*240d0*/  BSYNC B2 ;  /* 0x0000000000027941 */ /* 0x000fea0003800000 */
.L_x_1912:
        /* <DEDUP_REMOVED lines=9> */
.L_x_1915:
[----:B------:R-:W-:Y:S05]  /*24170*/  BSYNC B2 ;  /* 0x0000000000027941 */ /* 0x000fea0003800000 */
.L_x_1914:
[----:B------:R-:W-:Y:S01]  /*24180*/  IMAD.MOV.U32 R10, RZ, RZ, RZ ;  /* 0x000000ffff0a7224 */ /* 0x000fe200078e00ff */
[----:B------:R-:W-:Y:S01]  /*24190*/  UIADD3 UR4, UP0, UR36, 0x570, URZ ;  /* 0x0000057024047890 */ /* 0x000fe2000ff1e03f */
[----:B------:R-:W-:Y:S01]  /*241a0*/  IMAD R3, R25, 0x9000, R23 ;  /* 0x0000900019037824 */ /* 0x000fe200078e0217 */
[----:B------:R-:W-:Y:S01]  /*241b0*/  PLOP3.LUT P1, PT, PT, PT, PT, 0x80, 0x0 ;  /* 0x000000000000781c */ /* 0x000fe20003f2f070 */
[----:B0-----:R-:W-:Y:S01]  /*241c0*/  IMAD R6, R12, 0x60, R0 ;  /* 0x000000600c067824 */ /* 0x001fe200078e0200 */
[----:B------:R-:W-:Y:S01]  /*241d0*/  R2UR UR10, R10 ;  /* 0x000000000a0a72ca */ /* 0x000fe200000e0000 */
[----:B------:R-:W-:Y:S01]  /*241e0*/  VIADD R13, R3, 0x18400 ;  /* 0x00018400030d7836 */ /* 0x000fe20000000000 */
[----:B------:R-:W-:Y:S01]  /*241f0*/  IADD3 R14, R11, 0x2a890, RZ ;  /* 0x0002a8900b0e7810 */ /* 0x000fe20007ffe0ff */
[----:B------:R-:W-:Y:S01]  /*24200*/  UIADD3.X UR5, URZ, UR37, URZ, UP0, !UPT ;  /* 0x000000253f057290 */ /* 0x000fe200087fe43f */
[----:B------:R-:W-:Y:S01]  /*24210*/  UMOV UR6, 0x0 ;  /* 0x0000000000067882 */ /* 0x000fe20000000000 */
[----:B------:R-:W-:-:S10]  /*24220*/  UMOV UR7, 0x12f00000 ;  /* 0x12f0000000077882 */ /* 0x000fd40000000000 */
.L_x_1916:
        /* <DEDUP_REMOVED lines=16> */
.L_x_1917:
        /* <DEDUP_REMOVED lines=15> */
.L_x_1918:
        /* <DEDUP_REMOVED lines=13> */
.L_x_2068:
[----:B------:R-:W-:Y:S05]  /*244f0*/  BSYNC B2 ;  /* 0x0000000000027941 */ /* 0x000fea0003800000 */
.L_x_1919:
[----:B------:R-:W-:Y:S01]  /*24500*/  BSSY B2, `(.L_x_1921) ;  /* 0x000000b000027945 */ /* 0x000fe20003800000 */
[----:B01----:R-:W-:Y:S02]  /*24510*/  IMAD.MOV.U32 R2, RZ, RZ, 0x0 ;  /* 0x00000000ff027424 */ /* 0x003fe400078e00ff */
[----:B------:R-:W-:Y:S01]  /*24520*/  IMAD.MOV.U32 R3, RZ, RZ, 0x12f00000 ;  /* 0x12f00000ff037424 */ /* 0x000fe200078e00ff */
[----:B------:R-:W-:Y:S06]  /*24530*/  @P2 BRA `(.L_x_1922) ;  /* 0x00000000001c2947 */ /* 0x000fec0003800000 */
[----:B------:R-:W0:Y:S01]  /*24540*/  S2R R15, SR_TID.X ;  /* 0x00000000000f7919 */ /* 0x000e220000002100 */
[----:B------:R-:W-:-:S04]  /*24550*/  IMAD.MOV.U32 R14, RZ, RZ, 0x6000 ;  /* 0x00006000ff0e7424 */ /* 0x000fc800078e00ff */
[----:B------:R1:W-:Y:S01]  /*24560*/  SYNCS.ARRIVE.TRANS64 RZ, [R11+URZ+0x2a8b0], R14 ;  /* 0x02a8b00e0bff79a7 */ /* 0x0003e2000800003f */
[----:B0-----:R-:W-:-:S04]  /*24570*/  LOP3.LUT R15, R15, 0x1f, RZ, 0xc0, !PT ;  /* 0x0000001f0f0f7812 */ /* 0x001fc800078ec0ff */
[----:B------:R-:W-:-:S13]  /*24580*/  ISETP.NE.AND P1, PT, R15, RZ, PT ;  /* 0x000000ff0f00720c */ /* 0x000fda0003f25270 */
[----:B-1----:R-:W-:Y:S05]  /*24590*/  @!P1 BRA `(.L_x_1922) ;  /* 0x0000000000049947 */ /* 0x002fea0003800000 */
[----:B------:R-:W-:Y:S01]  /*245a0*/  BPT.TRAP 0x1 ;  /* 0x000000040000795c */ /* 0x000fe20000300000 */
.L_x_1922:
[----:B------:R-:W-:Y:S05]  /*245b0*/  BSYNC B2 ;  /* 0x0000000000027941 */ /* 0x000fea0003800000 */
.L_x_1921:
[----:B------:R-:W-:Y:S01]  /*245c0*/  R2UR UR6, R2 ;  /* 0x00000000020672ca */ /* 0x000fe200000e0000 */
[----:B------:R-:W-:Y:S01]  /*245d0*/  UIADD3 UR4, UP0, UR36, 0x670, URZ ;  /* 0x0000067024047890 */ /* 0x000fe2000ff1e03f */
[----:B------:R-:W-:Y:S02]  /*245e0*/  R2UR UR7, R3 ;  /* 0x00000000030772ca */ /* 0x000fe400000e0000 */
[----:B------:R-:W-:Y:S01]  /*245f0*/  R2UR UR10, R10 ;  /* 0x000000000a0a72ca */ /* 0x000fe200000e0000 */
[----:B------:R-:W-:Y:S01]  /*24600*/  IMAD R10, R25, 0x6000, R23 ;  /* 0x00006000190a7824 */ /* 0x000fe200078e0217 */
[----:B------:R-:W-:Y:S01]  /*24610*/  PLOP3.LUT P1, PT, PT, PT, PT, 0x80, 0x0 ;  /* 0x000000000000781c */ /* 0x000fe20003f2f070 */
[----:B------:R-:W-:Y:S01]  /*24620*/  UIADD3.X UR5, URZ, UR37, URZ, UP0, !UPT ;  /* 0x000000253f057290 */ /* 0x000fe200087fe43f */
[----:B------:R-:W-:Y:S01]  /*24630*/  IADD3 R11, R11, 0x2a8b0, RZ ;  /* 0x0002a8b00b0b7810 */ /* 0x000fe20007ffe0ff */
[----:B------:R-:W-:-:S10]  /*24640*/  VIADD R14, R10, 0x400 ;  /* 0x000004000a0e7836 */ /* 0x000fd40000000000 */
.L_x_1923:
        /* <DEDUP_REMOVED lines=15> */
.L_x_1924:
        /* <DEDUP_REMOVED lines=10> */
.L_x_1911:
[----:B------:R-:W-:Y:S05]  /*247e0*/  BSYNC B1 ;  /* 0x0000000000017941 */ /* 0x000fea0003800000 */
.L_x_1910:
        /* <DEDUP_REMOVED lines=8> */
.L_x_1889:
[----:B------:R-:W-:Y:S05]  /*24870*/  BSYNC B0 ;  /* 0x0000000000007941 */ /* 0x000fea0003800000 */
.L_x_1888:
[----:B------:R-:W1:Y:S01]  /*24880*/  LDC R0, c[0x0][0x448] ;  /* 0x00011200ff007b82 */ /* 0x000e620000000800 */
[----:B------:R-:W-:Y:S01]  /*24890*/  VIADD R5, R28, 0x7f ;  /* 0x0000007f1c057836 */ /* 0x000fe20000000000 */
[----:B------:R-:W-:Y:S06]  /*248a0*/  @!P0 WARPSYNC.ALL ;  /* 0x0000000000008948 */ /* 0x000fec0003800000 */
[----:B------:R-:W2:Y:S08]  /*248b0*/  LDC.64 R2, c[0x0][0x9e0] ;  /* 0x00027800ff027b82 */ /* 0x000eb00000000a00 */
[----:B------:R-:W-:Y:S01]  /*248c0*/  @!P0 BAR.SYNC.DEFER_BLOCKING 0xc, 0x180 ;  /* 0x0306000000008b1d */ /* 0x000fe20000010000 */
[----:B-1----:R-:W-:-:S02]  /*248d0*/  ISETP.NE.AND P1, PT, R0, 0x1, PT ;  /* 0x000000010000780c */ /* 0x002fc40003f25270 */
[----:B--2---:R-:W-:-:S11]  /*248e0*/  ISETP.GE.AND P2, PT, R3, 0x1, PT ;  /* 0x000000010300780c */ /* 0x004fd60003f46270 */
[----:B------:R-:W1:Y:S08]  /*248f0*/  @P1 LDC R0, c[0x0][0x44c] ;  /* 0x00011300ff001b82 */ /* 0x000e700000000800 */
[----:B------:R-:W2:Y:S01]  /*24900*/  @P1 LDC R11, c[0x0][0x450] ;  /* 0x00011400ff0b1b82 */ /* 0x000ea20000000800 */
[----:B-1----:R-:W-:-:S05]  /*24910*/  @P1 IMAD.HI.U32 R0, R5, R0, RZ ;  /* 0x0000000005001227 */ /* 0x002fca00078e00ff */
[----:B--2---:R-:W-:-:S05]  /*24920*/  @P1 SHF.R.U32.HI R5, RZ, R11, R0 ;  /* 0x0000000bff051219 */ /* 0x004fca0000011600 */
[----:B------:R-:W-:-:S04]  /*24930*/  IMAD.IADD R11, R8, 0x1, R5 ;  /* 0x00000001080b7824 */ /* 0x000fc800078e0205 */
[----:B------:R-:W-:Y:S01]  /*24940*/  IMAD.IADD R2, R11, 0x1, R2 ;  /* 0x000000010b027824 */ /* 0x000fe200078e0202 */
[----:B------:R-:W-:Y:S06]  /*24950*/  @!P2 BRA `(.L_x_1926) ;  /* 0x000000000048a947 */ /* 0x000fec0003800000 */
[C---:B------:R-:W-:Y:S01]  /*24960*/  ISETP.GT.AND P0, PT, R11.reuse, RZ, PT ;  /* 0x000000ff0b00720c */ /* 0x040fe20003f04270 */
[----:B------:R-:W-:Y:S01]  /*24970*/  BSSY B0, `(.L_x_1927) ;  /* 0x000000e000007945 */ /* 0x000fe20003800000 */
[----:B------:R-:W-:-:S11]  /*24980*/  IADD3 R0, R11, -0x1, RZ ;  /* 0xffffffff0b007810 */ /* 0x000fd60007ffe0ff */
        /* <DEDUP_REMOVED lines=8> */
.L_x_1928:
[----:B------:R-:W-:-:S13]  /*24a10*/  ISETP.NE.AND P0, PT, R3, 0x1, PT ;  /* 0x000000010300780c */ /* 0x000fda0003f05270 */
[----:B------:R-:W1:Y:S02]  /*24a20*/  @P0 LDC.64 R4, c[0x0][0x9e8] ;  /* 0x00027a00ff040b82 */ /* 0x000e640000000a00 */
[----:B-1----:R-:W-:-:S05]  /*24a30*/  @P0 IMAD.HI.U32 R4, R0, R4, RZ ;  /* 0x0000000400040227 */ /* 0x002fca00078e00ff */
[----:B------:R-:W-:-:S07]  /*24a40*/  @P0 SHF.R.U32.HI R0, RZ, R5, R4 ;  /* 0x00000005ff000219 */ /* 0x000fce0000011604 */
.L_x_1929:
[----:B------:R-:W-:Y:S05]  /*24a50*/  BSYNC B0 ;  /* 0x0000000000007941 */ /* 0x000fea0003800000 */
.L_x_1927:
[----:B------:R-:W-:-:S05]  /*24a60*/  IMAD R5, R0, R3, R3 ;  /* 0x0000000300057224 */ /* 0x000fca00078e0203 */
[----:B------:R-:W-:-:S07]  /*24a70*/  VIMNMX R2, R2, R5, PT ;  /* 0x0000000502027248 */ /* 0x000fce0003fe0100 */
.L_x_1926:
[----:B------:R-:W1:Y:S01]  /*24a80*/  @P1 LDC R5, c[0x0][0x44c] ;  /* 0x00011300ff051b82 */ /* 0x000e620000000800 */
[----:B------:R-:W-:Y:S01]  /*24a90*/  VIADD R2, R2, 0x5f ;  /* 0x0000005f02027836 */ /* 0x000fe20000000000 */
[----:B------:R-:W-:Y:S01]  /*24aa0*/  ULDC UR4, c[0x0][0x9dc] ;  /* 0x0002770000047ab9 */ /* 0x000fe20000000800 */
[----:B------:R-:W-:Y:S02]  /*24ab0*/  IMAD.MOV.U32 R0, RZ, RZ, R28 ;  /* 0x000000ffff007224 */ /* 0x000fe400078e001c */
[----:B------:R-:W-:-:S03]  /*24ac0*/  IMAD.HI R2, R2, 0x2aaaaaab, RZ ;  /* 0x2aaaaaab02027827 */ /* 0x000fc600078e02ff */
[----:B------:R-:W2:Y:S01]  /*24ad0*/  @P1 LDC R4, c[0x0][0x450] ;  /* 0x00011400ff041b82 */ /* 0x000ea20000000800 */
[----:B-1----:R-:W-:-:S05]  /*24ae0*/  @P1 IMAD.HI.U32 R5, R28, R5, RZ ;  /* 0x000000051c051227 */ /* 0x002fca00078e00ff */
[----:B--2---:R-:W-:Y:S02]  /*24af0*/  @P1 SHF.R.U32.HI R0, RZ, R4, R5 ;  /* 0x00000004ff001219 */ /* 0x004fe40000011605 */
[----:B------:R-:W-:Y:S02]  /*24b00*/  SHF.R.U32.HI R5, RZ, 0x1f, R2 ;  /* 0x0000001fff057819 */ /* 0x000fe40000011602 */
[----:B------:R-:W-:Y:S02]  /*24b10*/  IADD3 R7, R7, R0, RZ ;  /* 0x0000000007077210 */ /* 0x000fe40007ffe0ff */
[----:B------:R-:W-:-:S03]  /*24b20*/  LEA.HI.SX32 R2, R2, R5, 0x1c ;  /* 0x0000000502027211 */ /* 0x000fc600078fe2ff */
[----:B------:R-:W-:Y:S01]  /*24b30*/  VIADD R0, R7, -UR4 ;  /* 0x8000000407007c36 */ /* 0x000fe20008000000 */
[----:B------:R-:W-:-:S05]  /*24b40*/  VIMNMX R24, R9, R2, PT ;  /* 0x0000000209187248 */ /* 0x000fca0003fe0100 */
[----:B------:R1:W-:Y:S01]  /*24b50*/  STL [R1+0x24], R24 ;  /* 0x0000241801007387 */ /* 0x0003e20000100800 */
[----:B------:R-:W-:Y:S05]  /*24b60*/  @!P2 BRA `(.L_x_1930) ;  /* 0x000000000044a947 */ /* 0x000fea0003800000 */
[----:B------:R-:W-:Y:S01]  /*24b70*/  ISETP.GT.AND P0, PT, R7, -0x1, PT ;  /* 0xffffffff0700780c */ /* 0x000fe20003f04270 */
[----:B------:R-:W-:-:S12]  /*24b80*/  BSSY B0, `(.L_x_1931) ;  /* 0x000000d000007945 */ /* 0x000fd80003800000 */
[----:B------:R-:W-:Y:S05]  /*24b90*/  @P0 BRA `(.L_x_1932) ;  /* 0x00000000001c0947 */ /* 0x000fea0003800000 */
[----:B------:R-:W-:Y:S02]  /*24ba0*/  ISETP.NE.AND P0, PT, R3, 0x1, PT ;  /* 0x000000010300780c */ /* 0x000fe40003f05270 */
[----:B------:R-:W-:-:S11]  /*24bb0*/  LOP3.LUT R7, RZ, R7, RZ, 0x33, !PT ;  /* 0x00000007ff077212 */ /* 0x000fd600078e33ff */
[----:B------:R-:W2:Y:S02]  /*24bc0*/  @P0 LDC.64 R4, c[0x0][0x9e8] ;  /* 0x00027a00ff040b82 */ /* 0x000ea40000000a00 */
[----:B--2---:R-:W-:-:S05]  /*24bd0*/  @P0 IMAD.HI.U32 R4, R7, R4, RZ ;  /* 0x0000000407040227 */ /* 0x004fca00078e00ff */
[----:B------:R-:W-:-:S04]  /*24be0*/  @P0 SHF.R.U32.HI R7, RZ, R5, R4 ;  /* 0x00000005ff070219 */ /* 0x000fc80000011604 */
[----:B------:R-:W-:Y:S01]  /*24bf0*/  LOP3.LUT R7, RZ, R7, RZ, 0x33, !PT ;  /* 0x00000007ff077212 */ /* 0x000fe200078e33ff */
[----:B------:R-:W-:Y:S06]  /*24c00*/  BRA `(.L_x_1933) ;  /* 0x0000000000107947 */ /* 0x000fec0003800000 */
.L_x_1932:
[----:B------:R-:W-:-:S13]  /*24c10*/  ISETP.NE.AND P0, PT, R3, 0x1, PT ;  /* 0x000000010300780c */ /* 0x000fda0003f05270 */
[----:B------:R-:W2:Y:S02]  /*24c20*/  @P0 LDC.64 R4, c[0x0][0x9e8] ;  /* 0x00027a00ff040b82 */ /* 0x000ea40000000a00 */
[----:B--2---:R-:W-:-:S05]  /*24c30*/  @P0 IMAD.HI.U32 R4, R7, R4, RZ ;  /* 0x0000000407040227 */ /* 0x004fca00078e00ff */
[----:B------:R-:W-:-:S07]  /*24c40*/  @P0 SHF.R.U32.HI R7, RZ, R5, R4 ;  /* 0x00000005ff070219 */ /* 0x000fce0000011604 */
.L_x_1933:
[----:B------:R-:W-:Y:S05]  /*24c50*/  BSYNC B0 ;  /* 0x0000000000007941 */ /* 0x000fea0003800000 */
.L_x_1931:
[----:B------:R-:W-:-:S05]  /*24c60*/  IMAD R3, R7, R3, RZ ;  /* 0x0000000307037224 */ /* 0x000fca00078e02ff */
[----:B------:R-:W-:-:S07]  /*24c70*/  VIMNMX R0, R0, R3, !PT ;  /* 0x0000000300007248 */ /* 0x000fce0007fe0100 */
.L_x_1930:
[----:B------:R-:W-:Y:S01]  /*24c80*/  IMAD.HI R0, R0, 0x2aaaaaab, RZ ;  /* 0x2aaaaaab00007827 */ /* 0x000fe200078e02ff */
[----:B------:R-:W-:Y:S04]  /*24c90*/  BSSY B7, `(.L_x_1934) ;  /* 0x000037d000077945 */ /* 0x000fe80003800000 */
[----:B------:R-:W-:-:S04]  /*24ca0*/  SHF.R.U32.HI R3, RZ, 0x1f, R0 ;  /* 0x0000001fff037819 */ /* 0x000fc80000011600 */
[----:B------:R-:W-:-:S04]  /*24cb0*/  LEA.HI.SX32 R3, R0, R3, 0x1c ;  /* 0x0000000300037211 */ /* 0x000fc800078fe2ff */
[----:B------:R-:W-:-:S04]  /*24cc0*/  VIMNMX R2, RZ, R3, !PT ;  /* 0x00000003ff027248 */ /* 0x000fc80007fe0100 */
[----:B------:R-:W-:Y:S01]  /*24cd0*/  ISETP.GT.AND P0, PT, R24, R2, PT ;  /* 0x000000021800720c */ /* 0x000fe20003f04270 */
[----:B------:R2:W-:-:S12]  /*24ce0*/  STL [R1+0x8], R2 ;  /* 0x0000080201007387 */ /* 0x0005d80000100800 */
[----:B--2---:R-:W-:Y:S05]  /*24cf0*/  @P0 BRA `(.L_x_1935) ;  /* 0x0000000000440947 */ /* 0x004fea0003800000 */
[----:B------:R-:W2:Y:S02]  /*24d00*/  S2R R2, SR_TID.X ;  /* 0x0000000000027919 */ /* 0x000ea40000002100 */
[----:B--2---:R-:W-:-:S04]  /*24d10*/  LOP3.LUT R2, R2, 0x7f, RZ, 0xc0, !PT ;  /* 0x0000007f02027812 */ /* 0x004fc800078ec0ff */
[----:B------:R-:W-:-:S13]  /*24d20*/  ISETP.NE.AND P0, PT, R2, RZ, PT ;  /* 0x000000ff0200720c */ /* 0x000fda0003f05270 */
[----:B------:R-:W-:Y:S05]  /*24d30*/  @P0 BRA `(.L_x_1936) ;  /* 0x0000003400c80947 */ /* 0x000fea0003800000 */
[----:B------:R-:W2:Y:S01]  /*24d40*/  S2R R5, SR_LANEID ;  /* 0x0000000000057919 */ /* 0x000ea20000000000 */
[----:B------:R-:W-:Y:S01]  /*24d50*/  VOTEU.ANY UR4, UPT, PT ;  /* 0x0000000000047886 */ /* 0x000fe200038e0100 */
[----:B------:R-:W3:Y:S01]  /*24d60*/  LDC.64 R2, c[0x0][0xc60] ;  /* 0x00031800ff027b82 */ /* 0x000ee20000000a00 */
[----:B------:R-:W2:Y:S02]  /*24d70*/  FLO.U32 R0, UR4 ;  /* 0x0000000400007d00 */ /* 0x000ea400080e0000 */
[----:B--2---:R-:W-:-:S06]  /*24d80*/  ISETP.EQ.U32.AND P0, PT, R0, R5, PT ;  /* 0x000000050000720c */ /* 0x004fcc0003f02070 */
[----:B------:R-:W3:Y:S07]  /*24d90*/  POPC R5, UR4 ;  /* 0x0000000400057d09 */ /* 0x000eee0008000000 */
[----:B---3--:R-:W2:Y:S01]  /*24da0*/  @P0 ATOMG.E.ADD.STRONG.GPU PT, R3, desc[UR60][R2.64], R5 ;  /* 0x00000005020309a8 */ /* 0x008ea200081ee1fc */
[----:B------:R-:W3:Y:S02]  /*24db0*/  S2R R4, SR_LTMASK ;  /* 0x0000000000047919 */ /* 0x000ee40000003900 */
[----:B---3--:R-:W-:-:S04]  /*24dc0*/  LOP3.LUT R4, R4, UR4, RZ, 0xc0, !PT ;  /* 0x0000000404047c12 */ /* 0x008fc8000f8ec0ff */
[----:B------:R-:W3:Y:S01]  /*24dd0*/  POPC R7, R4 ;  /* 0x0000000400077309 */ /* 0x000ee20000000000 */
[----:B--2---:R-:W3:Y:S02]  /*24de0*/  SHFL.IDX PT, R0, R3, R0, 0x1f ;  /* 0x00001f0003007589 */ /* 0x004ee400000e0000 */
[----:B---3--:R-:W-:Y:S01]  /*24df0*/  IADD3 R16, R0, UR38, R7 ;  /* 0x0000002600107c10 */ /* 0x008fe2000fffe007 */
[----:B------:R-:W-:Y:S06]  /*24e00*/  BRA `(.L_x_1936) ;  /* 0x0000003400947947 */ /* 0x000fec0003800000 */
.L_x_1935:
        /* <DEDUP_REMOVED lines=8> */
[----:B------:R-:W-:Y:S01]  /*24e90*/  IMAD.U32 R4, RZ, RZ, UR6 ;  /* 0x00000006ff047e24 */ /* 0x000fe2000f8e00ff */
[----:B------:R-:W-:Y:S01]  /*24ea0*/  MOV R5, UR7 ;  /* 0x0000000700057c02 */ /* 0x000fe20008000f00 */
[----:B------:R-:W2:Y:S01]  /*24eb0*/  LDC.64 R2, c[0x4][R2] ;  /* 0x0100000002027b82 */ /* 0x000ea20000000a00 */
[----:B0-----:R-:W-:Y:S01]  /*24ec0*/  IMAD.U32 R6, RZ, RZ, UR8 ;  /* 0x00000008ff067e24 */ /* 0x001fe2000f8e00ff */
[----:B------:R-:W-:Y:S01]  /*24ed0*/  MOV R11, UR5 ;  /* 0x00000005000b7c02 */ /* 0x000fe20008000f00 */
[----:B------:R-:W-:Y:S02]  /*24ee0*/  IMAD.U32 R7, RZ, RZ, UR9 ;  /* 0x00000009ff077e24 */ /* 0x000fe4000f8e00ff */
[----:B------:R-:W-:-:S02]  /*24ef0*/  IMAD.U32 R10, RZ, RZ, UR4 ;  /* 0x00000004ff0a7e24 */ /* 0x000fc4000f8e00ff */
[----:B------:R-:W-:Y:S02]  /*24f00*/  IMAD.MOV.U32 R8, RZ, RZ, 0x70 ;  /* 0x00000070ff087424 */ /* 0x000fe400078e00ff */
[----:B------:R-:W-:Y:S02]  /*24f10*/  IMAD.MOV.U32 R12, RZ, RZ, 0x1 ;  /* 0x00000001ff0c7424 */ /* 0x000fe400078e00ff */
[----:B------:R-:W-:-:S07]  /*24f20*/  IMAD.MOV.U32 R13, RZ, RZ, RZ ;  /* 0x000000ffff0d7224 */ /* 0x000fce00078e00ff */
[----:B------:R-:W-:-:S07]  /*24f30*/  LEPC R20, `(.L_x_1938) ;  /* 0x000000001014794e */ /* 0x000fce0000000000 */
[----:B-12---:R-:W-:Y:S05]  /*24f40*/  CALL.ABS.NOINC R2 ;  /* 0x0000000002007343 */ /* 0x006fea0003c00000 */
.L_x_1938:
[----:B------:R-:W-:Y:S05]  /*24f50*/  BSYNC B6 ;  /* 0x0000000000067941 */ /* 0x000fea0003800000 */
.L_x_1937:
[----:B------:R-:W-:Y:S01]  /*24f60*/  IADD3 R0, R23, 0x400, RZ ;  /* 0x0000040017007810 */ /* 0x000fe20007ffe0ff */
[----:B------:R-:W-:Y:S03]  /*24f70*/  BSSY B6, `(.L_x_1939) ;  /* 0x0000022000067945 */ /* 0x000fe60003800000 */
[----:B------:R-:W-:-:S13]  /*24f80*/  LOP3.LUT P0, RZ, R0, 0x3ff, RZ, 0xc0, !PT ;  /* 0x000003ff00ff7812 */ /* 0x000fda000780c0ff */
[----:B------:R-:W-:Y:S05]  /*24f90*/  @!P0 BRA `(.L_x_1940) ;  /* 0x00000000007c8947 */ /* 0x000fea0003800000 */
[----:B------:R-:W-:Y:S01]  /*24fa0*/  MOV R17, 0x0 ;  /* 0x0000000000117802 */ /* 0x000fe20000000f00 */
[----:B------:R-:W-:Y:S01]  /*24fb0*/  ULDC.64 UR6, c[0x4][0x90] ;  /* 0x0100240000067ab9 */ /* 0x000fe20000000a00 */
[----:B------:R-:W-:Y:S01]  /*24fc0*/  ULDC.64 UR8, c[0x4][0x98] ;  /* 0x0100260000087ab9 */ /* 0x000fe20000000a00 */
[----:B------:R-:W-:Y:S01]  /*24fd0*/  ULDC.64 UR4, c[0x4][0x10] ;  /* 0x0100040000047ab9 */ /* 0x000fe20000000a00 */
[----:B------:R2:W3:Y:S01]  /*24fe0*/  LDC.64 R2, c[0x4][R17] ;  /* 0x0100000011027b82 */ /* 0x0004e20000000a00 */
[----:B------:R-:W-:Y:S01]  /*24ff0*/  IMAD.U32 R4, RZ, RZ, UR6 ;  /* 0x00000006ff047e24 */ /* 0x000fe2000f8e00ff */
[----:B------:R-:W-:Y:S01]  /*25000*/  MOV R7, UR9 ;  /* 0x0000000900077c02 */ /* 0x000fe20008000f00 */
[----:B------:R-:W-:Y:S01]  /*25010*/  IMAD.U32 R5, RZ, RZ, UR7 ;  /* 0x00000007ff057e24 */ /* 0x000fe2000f8e00ff */
[----:B------:R-:W-:Y:S01]  /*25020*/  MOV R12, 0x1 ;  /* 0x00000001000c7802 */ /* 0x000fe20000000f00 */
[----:B0-----:R-:W-:Y:S02]  /*25030*/  IMAD.U32 R6, RZ, RZ, UR8 ;  /* 0x00000008ff067e24 */ /* 0x001fe4000f8e00ff */
[----:B------:R-:W-:-:S02]  /*25040*/  IMAD.U32 R10, RZ, RZ, UR4 ;  /* 0x00000004ff0a7e24 */ /* 0x000fc4000f8e00ff */
[----:B------:R-:W-:Y:S02]  /*25050*/  IMAD.U32 R11, RZ, RZ, UR5 ;  /* 0x00000005ff0b7e24 */ /* 0x000fe4000f8e00ff */
[----:B------:R-:W-:Y:S02]  /*25060*/  IMAD.MOV.U32 R8, RZ, RZ, 0x70 ;  /* 0x00000070ff087424 */ /* 0x000fe400078e00ff */
[----:B--2---:R-:W-:-:S07]  /*25070*/  IMAD.MOV.U32 R13, RZ, RZ, RZ ;  /* 0x000000ffff0d7224 */ /* 0x004fce00078e00ff */
[----:B------:R-:W-:-:S07]  /*25080*/  LEPC R20, `(.L_x_1941) ;  /* 0x000000001014794e */ /* 0x000fce0000000000 */
[----:B-1-3--:R-:W-:Y:S05]  /*25090*/  CALL.ABS.NOINC R2 ;  /* 0x0000000002007343 */ /* 0x00afea0003c00000 */
.L_x_1941:
[----:B------:R0:W1:Y:S01]  /*250a0*/  LDC.64 R2, c[0x4][R17] ;  /* 0x0100000011027b82 */ /* 0x0000620000000a00 */
[----:B------:R-:W-:Y:S01]  /*250b0*/  ULDC.64 UR4, c[0x4][0x90] ;  /* 0x0100240000047ab9 */ /* 0x000fe20000000a00 */
[----:B------:R-:W-:Y:S01]  /*250c0*/  ULDC.64 UR6, c[0x4][0x98] ;  /* 0x0100260000067ab9 */ /* 0x000fe20000000a00 */
[----:B------:R-:W-:Y:S01]  /*250d0*/  ULDC.64 UR8, c[0x4][0x18] ;  /* 0x0100060000087ab9 */ /* 0x000fe20000000a00 */
        /* <DEDUP_REMOVED lines=8> */
[----:B0-----:R-:W-:-:S07]  /*25160*/  IMAD.MOV.U32 R13, RZ, RZ, RZ ;  /* 0x000000ffff0d7224 */ /* 0x001fce00078e00ff */
[----:B------:R-:W-:-:S07]  /*25170*/  LEPC R20, `(.L_x_1940) ;  /* 0x000000001014794e */ /* 0x000fce0000000000 */
[----:B-1----:R-:W-:Y:S05]  /*25180*/  CALL.ABS.NOINC R2 ;  /* 0x0000000002007343 */ /* 0x002fea0003c00000 */
.L_x_1940:
[----:B------:R-:W-:Y:S05]  /*25190*/  BSYNC B6 ;  /* 0x0000000000067941 */ /* 0x000fea0003800000 */
.L_x_1939:
[----:B------:R-:W-:Y:S01]  /*251a0*/  ULDC.64 UR4, c[0x0][0x9f8] ;  /* 0x00027e0000047ab9 */ /* 0x000fe20000000a00 */
[----:B------:R-:W2:Y:S01]  /*251b0*/  LDL R20, [R1] ;  /* 0x0000000001147983 */ /* 0x000ea20000100800 */
[----:B------:R-:W-:-:S03]  /*251c0*/  ISETP.NE.U32.AND P0, PT, RZ, UR4, PT ;  /* 0x00000004ff007c0c */ /* 0x000fc6000bf05070 */
[----:B------:R-:W3:Y:S01]  /*251d0*/  LDL R17, [R1+0x4] ;  /* 0x0000040001117983 */ /* 0x000ee20000100800 */
[----:B------:R-:W-:Y:S01]  /*251e0*/  ISETP.NE.AND.EX P0, PT, RZ, UR5, PT, P0 ;  /* 0x00000005ff007c0c */ /* 0x000fe2000bf05300 */
[----:B------:R-:W-:Y:S01]  /*251f0*/  IMAD.MOV.U32 R34, RZ, RZ, R19 ;  /* 0x000000ffff227224 */ /* 0x000fe200078e0013 */
[----:B------:R-:W4:Y:S01]  /*25200*/  LDC R0, c[0x0][0x430] ;  /* 0x00010c00ff007b82 */ /* 0x000f220000000800 */
[----:B------:R-:W0:Y:S01]  /*25210*/  S2R R21, SR_TID.X ;  /* 0x0000000000157919 */ /* 0x000e220000002100 */
[----:B------:R-:W-:-:S09]  /*25220*/  ULDC UR4, c[0x0][0x320] ;  /* 0x0000c80000047ab9 */ /* 0x000fd20000000800 */
[----:B------:R-:W1:Y:S01]  /*25230*/  @P0 LDC.64 R2, c[0x0][0x9f8] ;  /* 0x00027e00ff020b82 */ /* 0x000e620000000a00 */
[----:B0-----:R-:W-:Y:S01]  /*25240*/  LOP3.LUT R21, R21, 0x7f, RZ, 0xc0, !PT ;  /* 0x0000007f15157812 */ /* 0x001fe200078ec0ff */
[----:B-1----:R-:W-:-:S03]  /*25250*/  @P0 IMAD.WIDE R2, R19, 0x4, R2 ;  /* 0x0000000413020825 */ /* 0x002fc600078e0202 */
[----:B------:R-:W-:Y:S02]  /*25260*/  SHF.R.U32.HI R26, RZ, 0x3, R21 ;  /* 0x00000003ff1a7819 */ /* 0x000fe40000011615 */
[----:B------:R0:W3:Y:S01]  /*25270*/  @P0 LDG.E R34, desc[UR60][R2.64] ;  /* 0x0000003c02220981 */ /* 0x0000e2000c1e1900 */
[----:B----4-:R-:W-:Y:S01]  /*25280*/  ISETP.NE.AND P1, PT, R0, 0x1, PT ;  /* 0x000000010000780c */ /* 0x010fe20003f25270 */
[----:B------:R-:W1:-:S12]  /*25290*/  S2R R21, SR_TID.X ;  /* 0x0000000000157919 */ /* 0x000e580000002100 */
[----:B------:R-:W4:Y:S08]  /*252a0*/  @P1 LDC R4, c[0x0][0x434] ;  /* 0x00010d00ff041b82 */ /* 0x000f300000000800 */
[----:B------:R-:W0:Y:S01]  /*252b0*/  @P1 LDC R6, c[0x0][0x438] ;  /* 0x00010e00ff061b82 */ /* 0x000e220000000800 */
[----:B-1----:R-:W-:-:S04]  /*252c0*/  SHF.L.U32 R21, R21, 0x4, RZ ;  /* 0x0000000415157819 */ /* 0x002fc800000006ff */
[----:B------:R-:W-:Y:S01]  /*252d0*/  LOP3.LUT R21, R26, 0x70, R21, 0xf8, !PT ;  /* 0x000000701a157812 */ /* 0x000fe200078ef815 */
[----:B------:R-:W-:-:S04]  /*252e0*/  VIADD R26, R24, 0xffffffff ;  /* 0xffffffff181a7836 */ /* 0x000fc80000000000 */
[----:B------:R-:W-:Y:S01]  /*252f0*/  IMAD R5, R26, 0x60, R21 ;  /* 0x000000601a057824 */ /* 0x000fe200078e0215 */
[----:B------:R-:W-:Y:S01]  /*25300*/  LOP3.LUT R22, R22, 0xfffffff7, RZ, 0xc0, !PT ;  /* 0xfffffff716167812 */ /* 0x000fe200078ec0ff */
[----:B------:R-:W-:-:S03]  /*25310*/  UMOV UR5, 0xffffffff ;  /* 0xffffffff00057882 */ /* 0x000fc60000000000 */
[----:B--2---:R-:W-:Y:S02]  /*25320*/  ISETP.GE.AND P0, PT, R5, R20, PT ;  /* 0x000000140500720c */ /* 0x004fe40003f06270 */
[----:B------:R-:W1:Y:S02]  /*25330*/  S2R R20, SR_TID.X ;  /* 0x0000000000147919 */ /* 0x000e640000002100 */
[----:B------:R-:W-:Y:S01]  /*25340*/  ISETP.GT.U32.OR P0, PT, R21, 0x5f, P0 ;  /* 0x0000005f1500780c */ /* 0x000fe20000704470 */
[----:B---3--:R-:W-:-:S04]  /*25350*/  IMAD.IADD R5, R5, 0x1, R17 ;  /* 0x0000000105057824 */ /* 0x008fc800078e0211 */
[----:B----4-:R-:W-:-:S04]  /*25360*/  @P1 IMAD.HI.U32 R7, R5, R4, RZ ;  /* 0x0000000405071227 */ /* 0x010fc800078e00ff */
[----:B------:R-:W-:Y:S01]  /*25370*/  IMAD.MOV.U32 R4, RZ, RZ, R5 ;  /* 0x000000ffff047224 */ /* 0x000fe200078e0005 */
[----:B0-----:R-:W-:-:S03]  /*25380*/  @P1 SHF.R.U32.HI R4, RZ, R6, R7 ;  /* 0x00000006ff041219 */ /* 0x001fc60000011607 */
[----:B------:R-:W0:Y:S01]  /*25390*/  @!P0 LDC.64 R2, c[0x0][0x428] ;  /* 0x00010a00ff028b82 */ /* 0x000e220000000a00 */
[----:B------:R-:W-:-:S05]  /*253a0*/  IADD3 R6, -R4, RZ, RZ ;  /* 0x000000ff04067210 */ /* 0x000fca0007ffe1ff */
[----:B------:R-:W-:Y:S01]  /*253b0*/  IMAD R0, R0, R6, R5 ;  /* 0x0000000600007224 */ /* 0x000fe200078e0205 */
[----:B------:R-:W-:Y:S01]  /*253c0*/  @!P0 SHF.R.S32.HI R5, RZ, 0x1f, R4 ;  /* 0x0000001fff058819 */ /* 0x000fe20000011404 */
[----:B-1----:R-:W-:-:S05]  /*253d0*/  IMAD.SHL.U32 R20, R20, 0x8, RZ ;  /* 0x0000000814147824 */ /* 0x002fca00078e00ff */
[----:B------:R-:W-:-:S04]  /*253e0*/  LOP3.LUT R20, R20, 0x38, RZ, 0xc0, !PT ;  /* 0x0000003814147812 */ /* 0x000fc800078ec0ff */
[C---:B------:R-:W-:Y:S02]  /*253f0*/  LOP3.LUT R17, R20.reuse, 0x40, RZ, 0xfc, !PT ;  /* 0x0000004014117812 */ /* 0x040fe400078efcff */
[----:B------:R-:W-:Y:S02]  /*25400*/  ISETP.GE.AND P1, PT, R20, UR4, PT ;  /* 0x0000000414007c0c */ /* 0x000fe4000bf26270 */
[----:B------:R-:W-:Y:S01]  /*25410*/  SHF.R.S32.HI R8, RZ, 0x1f, R34 ;  /* 0x0000001fff087819 */ /* 0x000fe20000011422 */
[-C--:B0-----:R-:W-:Y:S01]  /*25420*/  @!P0 IMAD.WIDE.U32 R4, R34, R2.reuse, R4 ;  /* 0x0000000222048225 */ /* 0x081fe200078e0004 */
[----:B------:R-:W-:Y:S01]  /*25430*/  ISETP.GE.AND P2, PT, R17, UR4, PT ;  /* 0x0000000411007c0c */ /* 0x000fe2000bf46270 */
[----:B------:R-:W-:Y:S01]  /*25440*/  ULDC UR4, c[0x0][0x2f4] ;  /* 0x0000bd0000047ab9 */ /* 0x000fe20000000800 */
[----:B------:R-:W-:Y:S01]  /*25450*/  SEL R30, RZ, 0x1, P1 ;  /* 0x00000001ff1e7807 */ /* 0x000fe20000800000 */
[----:B------:R-:W-:Y:S01]  /*25460*/  @!P0 IMAD R6, R8, R2, RZ ;  /* 0x0000000208068224 */ /* 0x000fe200078e02ff */
[----:B------:R-:W-:Y:S01]  /*25470*/  SEL R2, RZ, 0xffffffff, P2 ;  /* 0xffffffffff027807 */ /* 0x000fe20001000000 */
[----:B------:R0:W-:Y:S02]  /*25480*/  STL [R1+0xc], R8 ;  /* 0x00000c0801007387 */ /* 0x0001e40000100800 */
[----:B------:R-:W-:-:S02]  /*25490*/  @!P0 IMAD R6, R34, R3, R6 ;  /* 0x0000000322068224 */ /* 0x000fc400078e0206 */
[----:B------:R-:W-:Y:S02]  /*254a0*/  IMAD.SHL.U32 R3, R2, 0x2, RZ ;  /* 0x0000000202037824 */ /* 0x000fe400078e00ff */
[----:B------:R-:W-:-:S03]  /*254b0*/  @!P0 IMAD.IADD R6, R5, 0x1, R6 ;  /* 0x0000000105068824 */ /* 0x000fc600078e0206 */
[----:B------:R-:W-:Y:S02]  /*254c0*/  LOP3.LUT R30, R3, 0x2, R30, 0xe2, !PT ;  /* 0x00000002031e7812 */ /* 0x000fe400078ee21e */
[----:B------:R-:W1:Y:S01]  /*254d0*/  @!P0 LDC.64 R2, c[0x0][0x418] ;  /* 0x00010600ff028b82 */ /* 0x000e620000000a00 */
[----:B------:R-:W-:Y:S01]  /*254e0*/  IMAD.U32 R5, RZ, RZ, UR39 ;  /* 0x00000027ff057e24 */ /* 0x000fe2000f8e00ff */
[----:B-1----:R-:W-:-:S04]  /*254f0*/  @!P0 LEA R2, P1, R4, R2, 0x2 ;  /* 0x0000000204028211 */ /* 0x002fc800078210ff */
[----:B------:R-:W-:Y:S02]  /*25500*/  @!P0 LEA.HI.X R3, R4, R3, R6, 0x2, P1 ;  /* 0x0000000304038211 */ /* 0x000fe400008f1406 */
[----:B------:R-:W-:-:S06]  /*25510*/  MOV R4, RZ ;  /* 0x000000ff00047202 */ /* 0x000fcc0000000f00 */
[----:B------:R1:W5:Y:S01]  /*25520*/  @!P0 LDG.E R4, desc[UR60][R2.64] ;  /* 0x0000003c02048981 */ /* 0x000362000c1e1900 */
[----:B------:R-:W-:Y:S02]  /*25530*/  ISETP.GT.U32.AND P0, PT, R21, 0x5f, PT ;  /* 0x0000005f1500780c */ /* 0x000fe40003f04070 */
[----:B------:R-:W-:Y:S02]  /*25540*/  ISETP.NE.AND P3, PT, R5, 0x3, PT ;  /* 0x000000030500780c */ /* 0x000fe40003f65270 */
[C---:B------:R-:W-:Y:S02]  /*25550*/  ISETP.GE.AND P2, PT, R20.reuse, UR4, PT ;  /* 0x0000000414007c0c */ /* 0x040fe4000bf46270 */
[----:B0-----:R-:W-:Y:S02]  /*25560*/  LOP3.LUT R8, R20, 0x80, RZ, 0xfc, !PT ;  /* 0x0000008014087812 */ /* 0x001fe400078efcff */
[----:B------:R-:W-:-:S05]  /*25570*/  ISETP.GE.AND P1, PT, R17, UR4, PT ;  /* 0x0000000411007c0c */ /* 0x000fca000bf26270 */
[----:B------:R-:W-:Y:S02]  /*25580*/  @P0 LOP3.LUT R22, R22, 0x8, RZ, 0xfc, !PT ;  /* 0x0000000816160812 */ /* 0x000fe400078efcff */
[----:B------:R-:W-:Y:S02]  /*25590*/  ISETP.GE.AND P0, PT, R8, UR4, PT ;  /* 0x0000000408007c0c */ /* 0x000fe4000bf06270 */
[----:B------:R-:W-:-:S04]  /*255a0*/  LOP3.LUT R22, R22, 0xffffffef, RZ, 0xc0, !PT ;  /* 0xffffffef16167812 */ /* 0x000fc800078ec0ff */
[----:B------:R-:W-:-:S04]  /*255b0*/  @P3 LOP3.LUT R22, R22, 0x10, RZ, 0xfc, !PT ;  /* 0x0000001016163812 */ /* 0x000fc800078efcff */
[----:B------:R-:W-:-:S04]  /*255c0*/  LOP3.LUT R22, R22, 0xfffffffb, RZ, 0xc0, !PT ;  /* 0xfffffffb16167812 */ /* 0x000fc800078ec0ff */
[----:B------:R-:W-:-:S04]  /*255d0*/  @P2 LOP3.LUT R22, R22, 0x4, RZ, 0xfc, !PT ;  /* 0x0000000416162812 */ /* 0x000fc800078efcff */
[----:B------:R-:W-:-:S04]  /*255e0*/  LOP3.LUT R22, R22, 0xfffffffe, RZ, 0xc0, !PT ;  /* 0xfffffffe16167812 */ /* 0x000fc800078ec0ff */
[----:B------:R-:W-:-:S04]  /*255f0*/  LOP3.LUT R22, R22, 0xfffffffd, RZ, 0xc0, !PT ;  /* 0xfffffffd16167812 */ /* 0x000fc800078ec0ff */
[----:B------:R-:W-:-:S04]  /*25600*/  @P1 LOP3.LUT R22, R22, 0x2, RZ, 0xfc, !PT ;  /* 0x0000000216161812 */ /* 0x000fc800078efcff */
[----:B------:R-:W-:Y:S01]  /*25610*/  @P0 LOP3.LUT R22, R22, 0x1, RZ, 0xfc, !PT ;  /* 0x0000000116160812 */ /* 0x000fe200078efcff */
[----:B-1----:R-:W-:Y:S06]  /*25620*/  BRA.DIV UR5, `(.L_x_1942) ;  /* 0x0000005205e47947 */ /* 0x002fec000b800000 */
.L_x_2071:
[----:B------:R-:W-:Y:S01]  /*25630*/  SHF.R.S32.HI R33, RZ, 0x1f, R18 ;  /* 0x0000001fff217819 */ /* 0x000fe20000011412 */
[----:B------:R-:W-:Y:S06]  /*25640*/  @!P3 BRA `(.L_x_1943) ;  /* 0x000000000004b947 */ /* 0x000fec0003800000 */
[----:B------:R-:W-:Y:S01]  /*25650*/  BPT.TRAP 0x1 ;  /* 0x000000040000795c */ /* 0x000fe20000300000 */
.L_x_1943:
[----:B------:R-:W-:Y:S01]  /*25660*/  SHF.R.S32.HI R5, RZ, 0x1f, R0 ;  /* 0x0000001fff057819 */ /* 0x000fe20000011400 */
[----:B------:R-:W-:Y:S01]  /*25670*/  ULDC.64 UR4, c[0x0][0x328] ;  /* 0x0000ca0000047ab9 */ /* 0x000fe20000000a00 */
[----:B------:R-:W-:Y:S03]  /*25680*/  BSSY B0, `(.L_x_1944) ;  /* 0x0000017000007945 */ /* 0x000fe60003800000 */
[----:B------:R-:W-:-:S04]  /*25690*/  IMAD R3, R5, UR4, RZ ;  /* 0x0000000405037c24 */ /* 0x000fc8000f8e02ff */
        /* <DEDUP_REMOVED lines=21> */
.L_x_2072:
[----:B------:R-:W-:Y:S05]  /*257f0*/  BSYNC B0 ;  /* 0x0000000000007941 */ /* 0x000fea0003800000 */
.L_x_1944:
[----:B------:R-:W2:Y:S01]  /*25800*/  LDL R9, [R1] ;  /* 0x0000000001097983 */ /* 0x000ea20000100800 */
[----:B------:R-:W-:Y:S01]  /*25810*/  ULDC.64 UR4, c[0x0][0x300] ;  /* 0x0000c00000047ab9 */ /* 0x000fe20000000a00 */
[----:B------:R-:W-:Y:S01]  /*25820*/  LOP3.LUT P4, RZ, R22, 0x4, RZ, 0xc0, !PT ;  /* 0x0000000416ff7812 */ /* 0x000fe2000788c0ff */
[----:B------:R-:W-:Y:S01]  /*25830*/  IMAD R5, R5, UR4, RZ ;  /* 0x0000000405057c24 */ /* 0x000fe2000f8e02ff */
[----:B------:R-:W1:Y:S01]  /*25840*/  S2R R8, SR_TID.X ;  /* 0x0000000000087919 */ /* 0x000e620000002100 */
[----:B0-----:R-:W-:Y:S01]  /*25850*/  IMAD.WIDE.U32 R2, R0, UR4, RZ ;  /* 0x0000000400027c25 */ /* 0x001fe2000f8e00ff */
[C---:B------:R-:W-:Y:S02]  /*25860*/  LOP3.LUT P3, RZ, R22.reuse, 0x2, RZ, 0xc0, !PT ;  /* 0x0000000216ff7812 */ /* 0x040fe4000786c0ff */
[----:B------:R-:W-:Y:S01]  /*25870*/  LOP3.LUT P2, RZ, R22, 0x1, RZ, 0xc0, !PT ;  /* 0x0000000116ff7812 */ /* 0x000fe2000784c0ff */
[----:B------:R-:W-:Y:S01]  /*25880*/  IMAD R5, R0, UR5, R5 ;  /* 0x0000000500057c24 */ /* 0x000fe2000f8e0205 */
[----:B------:R-:W-:-:S02]  /*25890*/  ULDC.64 UR4, c[0x0][0x310] ;  /* 0x0000c40000047ab9 */ /* 0x000fc40000000a00 */
        /* <DEDUP_REMOVED lines=10> */
[----:B------:R-:W-:Y:S01]  /*25940*/  IMAD R5, R27, 0x4800, R36 ;  /* 0x000048001b057824 */ /* 0x000fe200078e0224 */
[----:B------:R-:W-:Y:S01]  /*25950*/  LEA R4, P0, R2, UR4, 0x1 ;  /* 0x0000000402047c11 */ /* 0x000fe2000f8008ff */
[----:B------:R-:W-:Y:S01]  /*25960*/  UMOV UR4, 0xffffffff ;  /* 0xffffffff00047882 */ /* 0x000fe20000000000 */
[----:B------:R-:W-:Y:S02]  /*25970*/  IADD3 R0, R3, R0, RZ ;  /* 0x0000000003007210 */ /* 0x000fe40007ffe0ff */
[----:B-1----:R-:W-:Y:S02]  /*25980*/  LOP3.LUT R8, R8, 0x7f, RZ, 0xc0, !PT ;  /* 0x0000007f08087812 */ /* 0x002fe400078ec0ff */
[----:B------:R-:W-:Y:S02]  /*25990*/  LEA.HI.X R0, R2, UR5, R0, 0x1, P0 ;  /* 0x0000000502007c11 */ /* 0x000fe400080f0c00 */
[----:B------:R-:W-:Y:S01]  /*259a0*/  SHF.R.U32.HI R8, RZ, 0x3, R8 ;  /* 0x00000003ff087819 */ /* 0x000fe20000011608 */
[----:B--2---:R-:W-:-:S02]  /*259b0*/  IMAD R6, R26, -0x60, R9 ;  /* 0xffffffa01a067824 */ /* 0x004fc400078e0209 */
[----:B------:R-:W0:Y:S02]  /*259c0*/  S2R R9, SR_TID.X ;  /* 0x0000000000097919 */ /* 0x000e240000002100 */
[----:B------:R-:W-:-:S05]  /*259d0*/  IMAD.IADD R6, R6, 0x1, -R8 ;  /* 0x0000000106067824 */ /* 0x000fca00078e0a08 */
[----:B------:R-:W-:Y:S01]  /*259e0*/  ISETP.GE.AND P0, PT, R6, 0x1, PT ;  /* 0x000000010600780c */ /* 0x000fe20003f06270 */
[----:B0-----:R-:W-:-:S05]  /*259f0*/  IMAD.SHL.U32 R9, R9, 0x8, RZ ;  /* 0x0000000809097824 */ /* 0x001fca00078e00ff */
        /* <DEDUP_REMOVED lines=64> */
.L_x_2086:
[----:B------:R-:W-:-:S13]  /*25e00*/  ISETP.GE.AND P0, PT, R6, 0x51, PT ;  /* 0x000000510600780c */ /* 0x000fda0003f06270 */
[----:B-1----:R-:W-:Y:S01]  /*25e10*/  @P0 LEA R2, P1, R9, R2, 0x1 ;  /* 0x0000000209020211 */ /* 0x002fe200078208ff */
        /* <DEDUP_REMOVED lines=10> */
.L_x_1947:
        /* <DEDUP_REMOVED lines=10> */
.L_x_1948:
[----:B------:R2:W-:Y:S02]  /*25f60*/  SYNCS.ARRIVE.TRANS64.A1T0 RZ, [R7+URZ+0x2a830], RZ ;  /* 0x02a830ff07ff79a7 */ /* 0x0005e4000810003f */
[----:B------:R-:W-:Y:S05]  /*25f70*/  WARPSYNC.ALL ;  /* 0x0000000000007948 */ /* 0x000fea0003800000 */
[----:B------:R-:W-:Y:S01]  /*25f80*/  ULDC.64 UR4, c[0x0][0xa00] ;  /* 0x0002800000047ab9 */ /* 0x000fe20000000a00 */
[----:B------:R-:W-:Y:S01]  /*25f90*/  VIADD R0, R23, 0xc400 ;  /* 0x0000c40017007836 */ /* 0x000fe20000000000 */
[----:B------:R-:W-:Y:S01]  /*25fa0*/  BAR.SYNC.DEFER_BLOCKING 0x8, 0x180 ;  /* 0x0206000000007b1d */ /* 0x000fe20000010000 */
[----:B------:R-:W-:-:S03]  /*25fb0*/  ISETP.NE.U32.AND P0, PT, RZ, UR4, PT ;  /* 0x00000004ff007c0c */ /* 0x000fc6000bf05070 */
[----:B------:R-:W-:Y:S02]  /*25fc0*/  LOP3.LUT P1, RZ, R0, 0x3ff, RZ, 0xc0, !PT ;  /* 0x000003ff00ff7812 */ /* 0x000fe4000782c0ff */
[----:B------:R-:W-:Y:S01]  /*25fd0*/  ISETP.NE.AND.EX P0, PT, RZ, UR5, PT, P0 ;  /* 0x00000005ff007c0c */ /* 0x000fe2000bf05300 */
[----:B------:R-:W-:Y:S01]  /*25fe0*/  ULDC.64 UR4, c[0x0][0x298] ;  /* 0x0000a60000047ab9 */ /* 0x000fe20000000a00 */
[----:B------:R-:W-:Y:S01]  /*25ff0*/  SHF.R.S32.HI R0, RZ, 0x1f, R19 ;  /* 0x0000001fff007819 */ /* 0x000fe20000011413 */
[----:B------:R-:W-:Y:S01]  /*26000*/  BSSY B6, `(.L_x_1949) ;  /* 0x000001c000067945 */ /* 0x000fe20003800000 */
[----:B-1----:R-:W-:Y:S02]  /*26010*/  SEL R2, R19, RZ, !P0 ;  /* 0x000000ff13027207 */ /* 0x002fe40004000000 */
[----:B------:R-:W-:-:S05]  /*26020*/  SEL R0, R0, RZ, !P0 ;  /* 0x000000ff00007207 */ /* 0x000fca0004000000 */
[----:B------:R1:W-:Y:S04]  /*26030*/  STL [R1+0x30], R0 ;  /* 0x0000300001007387 */ /* 0x0003e80000100800 */
[----:B------:R3:W-:Y:S01]  /*26040*/  STL [R1+0x20], R2 ;  /* 0x0000200201007387 */ /* 0x0007e20000100800 */
[----:B-1----:R-:W-:Y:S01]  /*26050*/  SHF.R.S32.HI R0, RZ, 0x1f, R35 ;  /* 0x0000001fff007819 */ /* 0x002fe20000011423 */
[----:B---3--:R-:W-:-:S04]  /*26060*/  IMAD.WIDE.U32 R2, R35, UR4, RZ ;  /* 0x0000000423027c25 */ /* 0x008fc8000f8e00ff */
[----:B------:R-:W-:Y:S01]  /*26070*/  IMAD R0, R0, UR4, RZ ;  /* 0x0000000400007c24 */ /* 0x000fe2000f8e02ff */
[----:B------:R1:W-:Y:S03]  /*26080*/  STL.64 [R1+0x18], R2 ;  /* 0x0000180201007387 */ /* 0x0003e60000100a00 */
[----:B------:R-:W-:-:S05]  /*26090*/  IMAD R0, R35, UR5, R0 ;  /* 0x0000000523007c24 */ /* 0x000fca000f8e0200 */
[----:B------:R-:W-:Y:S01]  /*260a0*/  IADD3 R35, R3, R0, RZ ;  /* 0x0000000003237210 */ /* 0x000fe20007ffe0ff */
[----:B------:R-:W-:Y:S06]  /*260b0*/  @!P1 BRA `(.L_x_1950) ;  /* 0x0000000000409947 */ /* 0x000fec0003800000 */
[----:B-1----:R-:W-:Y:S01]  /*260c0*/  MOV R2, 0x0 ;  /* 0x0000000000027802 */ /* 0x002fe20000000f00 */
[----:B------:R-:W-:Y:S01]  /*260d0*/  ULDC.64 UR4, c[0x4][0x90] ;  /* 0x0100240000047ab9 */ /* 0x000fe20000000a00 */
[----:B------:R-:W-:Y:S01]  /*260e0*/  ULDC.64 UR6, c[0x4][0x98] ;  /* 0x0100260000067ab9 */ /* 0x000fe20000000a00 */
[----:B------:R-:W-:Y:S01]  /*260f0*/  ULDC.64 UR8, c[0x4][0x20] ;  /* 0x0100080000087ab9 */ /* 0x000fe20000000a00 */
[----:B0-----:R-:W-:Y:S01]  /*26100*/  IMAD.U32 R4, RZ, RZ, UR4 ;  /* 0x00000004ff047e24 */ /* 0x001fe2000f8e00ff */
[----:B--2---:R-:W-:Y:S01]  /*26110*/  MOV R7, UR7 ;  /* 0x0000000700077c02 */ /* 0x004fe20008000f00 */
[----:B------:R-:W0:Y:S01]  /*26120*/  LDC.64 R2, c[0x4][R2] ;  /* 0x0100000002027b82 */ /* 0x000e220000000a00 */
[----:B------:R-:W-:Y:S01]  /*26130*/  IMAD.U32 R5, RZ, RZ, UR5 ;  /* 0x00000005ff057e24 */ /* 0x000fe2000f8e00ff */
[----:B------:R-:W-:Y:S01]  /*26140*/  MOV R12, 0x1 ;  /* 0x00000001000c7802 */ /* 0x000fe20000000f00 */
[----:B------:R-:W-:Y:S02]  /*26150*/  IMAD.U32 R6, RZ, RZ, UR6 ;  /* 0x00000006ff067e24 */ /* 0x000fe4000f8e00ff */
[----:B------:R-:W-:-:S02]  /*26160*/  IMAD.U32 R10, RZ, RZ, UR8 ;  /* 0x00000008ff0a7e24 */ /* 0x000fc4000f8e00ff */
[----:B------:R-:W-:Y:S02]  /*26170*/  IMAD.U32 R11, RZ, RZ, UR9 ;  /* 0x00000009ff0b7e24 */ /* 0x000fe4000f8e00ff */
[----:B------:R-:W-:Y:S02]  /*26180*/  IMAD.MOV.U32 R8, RZ, RZ, 0x70 ;  /* 0x00000070ff087424 */ /* 0x000fe400078e00ff */
[----:B------:R-:W-:-:S07]  /*26190*/  IMAD.MOV.U32 R13, RZ, RZ, RZ ;  /* 0x000000ffff0d7224 */ /* 0x000fce00078e00ff */
[----:B------:R-:W-:-:S07]  /*261a0*/  LEPC R20, `(.L_x_1950) ;  /* 0x000000001014794e */ /* 0x000fce0000000000 */
[----:B0-----:R-:W-:Y:S05]  /*261b0*/  CALL.ABS.NOINC R2 ;  /* 0x0000000002007343 */ /* 0x001fea0003c00000 */
.L_x_1950:
[----:B------:R-:W-:Y:S05]  /*261c0*/  BSYNC B6 ;  /* 0x0000000000067941 */ /* 0x000fea0003800000 */
.L_x_1949:
[----:B------:R-:W3:Y:S01]  /*261d0*/  LDL.LU R20, [R1+0x30] ;  /* 0x0000300001147983 */ /* 0x000ee20000300800 */
[----:B------:R-:W-:Y:S01]  /*261e0*/  ULDC.64 UR4, c[0x0][0x2d8] ;  /* 0x0000b60000047ab9 */ /* 0x000fe20000000a00 */
[----:B--2---:R-:W2:Y:S02]  /*261f0*/  LDC R7, c[0x0][0x448] ;  /* 0x00011200ff077b82 */ /* 0x004ea40000000800 */
[----:B------:R-:W4:Y:S04]  /*26200*/  LDL.LU R21, [R1+0x20] ;  /* 0x0000200001157983 */ /* 0x000f280000300800 */
[----:B-1----:R-:W5:Y:S01]  /*26210*/  LDL.LU.64 R2, [R1+0x18] ;  /* 0x0000180001027983 */ /* 0x002f620000300a00 */
[----:B------:R-:W-:Y:S01]  /*26220*/  IMAD R0, R33, UR4, RZ ;  /* 0x0000000421007c24 */ /* 0x000fe2000f8e02ff */
[----:B------:R-:W1:Y:S03]  /*26230*/  S2R R8, SR_TID.X ;  /* 0x0000000000087919 */ /* 0x000e660000002100 */
[----:B------:R-:W-:Y:S01]  /*26240*/  IMAD R0, R18, UR5, R0 ;  /* 0x0000000512007c24 */ /* 0x000fe2000f8e0200 */
[----:B--2---:R-:W-:-:S13]  /*26250*/  ISETP.NE.AND P0, PT, R7, 0x1, PT ;  /* 0x000000010700780c */ /* 0x004fda0003f05270 */
[----:B------:R-:W2:Y:S01]  /*26260*/  @P0 LDC R6, c[0x0][0x44c] ;  /* 0x00011300ff060b82 */ /* 0x000ea20000000800 */
[----:B-1----:R-:W-:-:S05]  /*26270*/  IMAD.SHL.U32 R8, R8, 0x8, RZ ;  /* 0x0000000808087824 */ /* 0x002fca00078e00ff */
[----:B------:R-:W-:Y:S01]  /*26280*/  LOP3.LUT R8, R8, 0x38, RZ, 0xc0, !PT ;  /* 0x0000003808087812 */ /* 0x000fe200078ec0ff */
[----:B-----5:R-:W-:Y:S02]  /*26290*/  IMAD.MOV.U32 R3, RZ, RZ, R35 ;  /* 0x000000ffff037224 */ /* 0x020fe400078e0023 */
[----:B------:R-:W-:Y:S01]  /*262a0*/  IMAD.WIDE.U32 R2, R18, UR4, R2 ;  /* 0x0000000412027c25 */ /* 0x000fe2000f8e0002 */
[----:B------:R-:W-:-:S03]  /*262b0*/  ULDC.64 UR4, c[0x0][0x2e0] ;  /* 0x0000b80000047ab9 */ /* 0x000fc60000000a00 */
[----:B------:R-:W-:Y:S02]  /*262c0*/  IMAD.IADD R3, R3, 0x1, R0 ;  /* 0x0000000103037824 */ /* 0x000fe400078e0200 */
[----:B---3--:R-:W-:Y:S02]  /*262d0*/  IMAD R0, R20, UR4, RZ ;  /* 0x0000000414007c24 */ /* 0x008fe4000f8e02ff */
[----:B------:R-:W1:Y:S01]  /*262e0*/  S2R R20, SR_TID.X ;  /* 0x0000000000147919 */ /* 0x000e620000002100 */
[----:B----4-:R-:W-:-:S04]  /*262f0*/  IMAD.WIDE.U32 R2, R21, UR4, R2 ;  /* 0x0000000415027c25 */ /* 0x010fc8000f8e0002 */
[----:B------:R-:W-:Y:S01]  /*26300*/  IMAD R0, R21, UR5, R0 ;  /* 0x0000000515007c24 */ /* 0x000fe2000f8e0200 */
[----:B------:R-:W-:-:S04]  /*26310*/  ULDC.64 UR4, c[0x0][0x2d0] ;  /* 0x0000b40000047ab9 */ /* 0x000fc80000000a00 */
[----:B------:R-:W-:Y:S02]  /*26320*/  IADD3 R3, R3, R0, RZ ;  /* 0x0000000003037210 */ /* 0x000fe40007ffe0ff */
[----:B------:R-:W3:Y:S01]  /*26330*/  @P0 LDC R0, c[0x0][0x450] ;  /* 0x00011400ff000b82 */ /* 0x000ee20000000800 */
[----:B-1----:R-:W-:-:S04]  /*26340*/  LOP3.LUT R20, R20, 0x7f, RZ, 0xc0, !PT ;  /* 0x0000007f14147812 */ /* 0x002fc800078ec0ff */
[----:B------:R-:W-:Y:S02]  /*26350*/  SHF.R.U32.HI R21, RZ, 0x3, R20 ;  /* 0x00000003ff157819 */ /* 0x000fe40000011614 */
[----:B------:R-:W1:Y:S02]  /*26360*/  S2R R20, SR_TID.X ;  /* 0x0000000000147919 */ /* 0x000e640000002100 */
[----:B-1----:R-:W-:-:S05]  /*26370*/  IMAD.SHL.U32 R20, R20, 0x10, RZ ;  /* 0x0000001014147824 */ /* 0x002fca00078e00ff */
[----:B------:R-:W-:Y:S02]  /*26380*/  LOP3.LUT R20, R21, 0x70, R20, 0xf8, !PT ;  /* 0x0000007015147812 */ /* 0x000fe400078ef814 */
[----:B------:R-:W1:Y:S03]  /*26390*/  S2R R21, SR_TID.X ;  /* 0x0000000000157919 */ /* 0x000e660000002100 */
[----:B------:R-:W-:Y:S02]  /*263a0*/  IMAD.IADD R5, R20, 0x1, R28 ;  /* 0x0000000114057824 */ /* 0x000fe400078e021c */
[----:B------:R-:W4:Y:S02]  /*263b0*/  S2R R20, SR_TID.X ;  /* 0x0000000000147919 */ /* 0x000f240000002100 */
[----:B--2---:R-:W-:-:S04]  /*263c0*/  @P0 IMAD.HI.U32 R6, R5, R6, RZ ;  /* 0x0000000605060227 */ /* 0x004fc800078e00ff */
[----:B0-----:R-:W-:Y:S01]  /*263d0*/  IMAD.MOV.U32 R4, RZ, RZ, R5 ;  /* 0x000000ffff047224 */ /* 0x001fe200078e0005 */
[----:B---3--:R-:W-:-:S04]  /*263e0*/  @P0 SHF.R.U32.HI R4, RZ, R0, R6 ;  /* 0x00000000ff040219 */ /* 0x008fc80000011606 */
[C---:B------:R-:W-:Y:S01]  /*263f0*/  IADD3 R0, -R4.reuse, RZ, RZ ;  /* 0x000000ff04007210 */ /* 0x040fe20007ffe1ff */
[----:B------:R-:W-:-:S04]  /*26400*/  IMAD.WIDE.U32 R2, R4, UR4, R2 ;  /* 0x0000000404027c25 */ /* 0x000fc8000f8e0002 */
[----:B------:R-:W-:Y:S01]  /*26410*/  IMAD R0, R7, R0, R5 ;  /* 0x0000000007007224 */ /* 0x000fe200078e0205 */
[----:B------:R-:W-:-:S05]  /*26420*/  SHF.R.S32.HI R5, RZ, 0x1f, R4 ;  /* 0x0000001fff057819 */ /* 0x000fca0000011404 */
[----:B------:R-:W-:-:S04]  /*26430*/  IMAD R5, R5, UR4, RZ ;  /* 0x0000000405057c24 */ /* 0x000fc8000f8e02ff */
[----:B------:R-:W-:Y:S01]  /*26440*/  IMAD R5, R4, UR5, R5 ;  /* 0x0000000504057c24 */ /* 0x000fe2000f8e0205 */
[----:B------:R-:W-:Y:S01]  /*26450*/  SHF.R.S32.HI R4, RZ, 0x1f, R0 ;  /* 0x0000001fff047819 */ /* 0x000fe20000011400 */
[----:B------:R-:W-:Y:S01]  /*26460*/  ULDC.64 UR4, c[0x0][0x2c8] ;  /* 0x0000b20000047ab9 */ /* 0x000fe20000000a00 */
[----:B-1----:R-:W-:Y:S01]  /*26470*/  SHF.L.U32 R21, R21, 0x3, RZ ;  /* 0x0000000315157819 */ /* 0x002fe200000006ff */
[----:B------:R-:W-:Y:S02]  /*26480*/  IMAD.IADD R3, R3, 0x1, R5 ;  /* 0x0000000103037824 */ /* 0x000fe400078e0205 */
[----:B------:R-:W-:Y:S01]  /*26490*/  IMAD R4, R4, UR4, RZ ;  /* 0x0000000404047c24 */ /* 0x000fe2000f8e02ff */
[----:B------:R-:W-:Y:S01]  /*264a0*/  LOP3.LUT R21, R21, 0x38, RZ, 0xc0, !PT ;  /* 0x0000003815157812 */ /* 0x000fe200078ec0ff */
[----:B------:R-:W-:Y:S01]  /*264b0*/  IMAD.WIDE.U32 R2, R0, UR4, R2 ;  /* 0x0000000400027c25 */ /* 0x000fe2000f8e0002 */
[----:B----4-:R-:W-:Y:S02]  /*264c0*/  LOP3.LUT R20, R20, 0x7f, RZ, 0xc0, !PT ;  /* 0x0000007f14147812 */ /* 0x010fe400078ec0ff */
[C---:B------:R-:W-:Y:S01]  /*264d0*/  LOP3.LUT R9, R21.reuse, 0x40, RZ, 0xfc, !PT ;  /* 0x0000004015097812 */ /* 0x040fe200078efcff */
[----:B------:R-:W-:Y:S01]  /*264e0*/  IMAD R4, R0, UR5, R4 ;  /* 0x0000000500047c24 */ /* 0x000fe2000f8e0204 */
[----:B------:R-:W-:Y:S01]  /*264f0*/  ULDC.64 UR4, c[0x0][0x280] ;  /* 0x0000a00000047ab9 */ /* 0x000fe20000000a00 */
[----:B------:R-:W-:-:S02]  /*26500*/  LOP3.LUT R10, R21, 0x80, RZ, 0xfc, !PT ;  /* 0x00000080150a7812 */ /* 0x000fc400078efcff */
[----:B------:R-:W-:Y:S01]  /*26510*/  IMAD.IADD R4, R3, 0x1, R4 ;  /* 0x0000000103047824 */ /* 0x000fe200078e0204 */
[----:B------:R-:W-:Y:S01]  /*26520*/  LEA R0, P0, R2, UR4, 0x1 ;  /* 0x0000000402007c11 */ /* 0x000fe2000f8008ff */
[----:B------:R-:W-:Y:S02]  /*26530*/  ULDC UR4, c[0x0][0x2b8] ;  /* 0x0000ae0000047ab9 */ /* 0x000fe40000000800 */
[----:B------:R-:W-:Y:S02]  /*26540*/  ISETP.GE.AND P3, PT, R8, UR4, PT ;  /* 0x0000000408007c0c */ /* 0x000fe4000bf66270 */
[----:B------:R-:W-:Y:S01]  /*26550*/  LEA.HI.X R4, R2, UR5, R4, 0x1, P0 ;  /* 0x0000000502047c11 */ /* 0x000fe200080f0c04 */
[----:B------:R-:W-:Y:S01]  /*26560*/  UMOV UR5, 0xffffffff ;  /* 0xffffffff00057882 */ /* 0x000fe20000000000 */
[----:B------:R-:W-:Y:S02]  /*26570*/  ISETP.GE.AND P2, PT, R9, UR4, PT ;  /* 0x0000000409007c0c */ /* 0x000fe4000bf46270 */
[----:B------:R-:W-:-:S02]  /*26580*/  ISETP.GE.AND P0, PT, R10, UR4, PT ;  /* 0x000000040a007c0c */ /* 0x000fc4000bf06270 */
[----:B------:R-:W-:Y:S01]  /*26590*/  SHF.R.U32.HI R9, RZ, 0x3, R20 ;  /* 0x00000003ff097819 */ /* 0x000fe20000011614 */
[----:B------:R-:W-:Y:S10]  /*265a0*/  BRA.DIV UR5, `(.L_x_1951) ;  /* 0x0000004e05747947 */ /* 0x000ff4000b800000 */
[----:B------:R-:W0:Y:S01]  /*265b0*/  SHFL.IDX PT, R3, R0, RZ, 0x181f ;  /* 0x00181fff00037589 */ /* 0x000e2200000e0000 */
[----:B------:R-:W-:Y:S02]  /*265c0*/  IMAD R32, R32, R7, RZ ;  /* 0x0000000720207224 */ /* 0x000fe400078e02ff */
[----:B------:R-:W-:Y:S01]  /*265d0*/  IMAD.IADD R28, R9, 0x1, R28 ;  /* 0x00000001091c7824 */ /* 0x000fe200078e021c */
[----:B------:R-:W1:Y:S03]  /*265e0*/  SHFL.IDX PT, R2, R4, RZ, 0x181f ;  /* 0x00181fff04027589 */ /* 0x000e6600000e0000 */
[C---:B------:R-:W-:Y:S01]  /*265f0*/  VIADD R5, R28.reuse, 0x10 ;  /* 0x000000101c057836 */ /* 0x040fe20000000000 */
[----:B------:R-:W-:Y:S01]  /*26600*/  ISETP.GE.AND P1, PT, R28, R32, PT ;  /* 0x000000201c00720c */ /* 0x000fe20003f26270 */
[----:B------:R-:W-:-:S12]  /*26610*/  SHFL.IDX PT, R14, R0, 0x7, 0x181f ;  /* 0x00f81f00000e7f89 */ /* 0x000fd800000e0000 */
[----:B0-----:R-:W-:-:S05]  /*26620*/  @!P1 LEA R3, P4, R8, R3, 0x1 ;  /* 0x0000000308039211 */ /* 0x001fca00078808ff */
[----:B-1----:R-:W-:-:S05]  /*26630*/  @!P1 IMAD.X R2, RZ, RZ, R2, P4 ;  /* 0x000000ffff029224 */ /* 0x002fca00020e0602 */
[----:B------:R-:W-:-:S04]  /*26640*/  @!P1 LOP3.LUT R3, R3, R2, RZ, 0x3c, !PT ;  /* 0x0000000203039212 */ /* 0x000fc800078e3cff */
[----:B------:R-:W-:-:S04]  /*26650*/  @!P1 LOP3.LUT R2, R3, R2, RZ, 0x3c, !PT ;  /* 0x0000000203029212 */ /* 0x000fc800078e3cff */
[----:B------:R-:W-:-:S05]  /*26660*/  @!P1 LOP3.LUT R3, R3, R2, RZ, 0x3c, !PT ;  /* 0x0000000203039212 */ /* 0x000fca00078e3cff */
[----:B------:R-:W-:Y:S04]  /*26670*/  @!P1 LDGSTS.E.BYPASS.LTC128B.128 [R37+0xc400], desc[UR60][R2.64], !P3 ;  /* 0x0c40000002259fae */ /* 0x000fe8000d901d7c */
[----:B------:R-:W-:Y:S04]  /*26680*/  @!P1 LDGSTS.E.BYPASS.LTC128B.128 [R37+0x10400], desc[UR60][R2.64+0x80], !P2 ;  /* 0x1040008002259fae */ /* 0x000fe8000d101d7c */
[----:B------:R0:W-:Y:S01]  /*26690*/  @!P1 LDGSTS.E.BYPASS.LTC128B.128 [R37+0x14400], desc[UR60][R2.64+0x100], !P0 ;  /* 0x1440010002259fae */ /* 0x0001e2000c101d7c */
[----:B------:R-:W-:Y:S01]  /*266a0*/  ISETP.GE.AND P1, PT, R5, R32, PT ;  /* 0x000000200500720c */ /* 0x000fe20003f26270 */
[----:B------:R-:W-:-:S02]  /*266b0*/  VIADD R5, R28, 0x20 ;  /* 0x000000201c057836 */ /* 0x000fc40000000000 */
[----:B0-----:R-:W0:Y:S04]  /*266c0*/  SHFL.IDX PT, R3, R0, 0x1, 0x181f ;  /* 0x00381f0000037f89 */ /* 0x001e2800000e0000 */
[----:B------:R-:W1:Y:S06]  /*266d0*/  SHFL.IDX PT, R2, R4, 0x1, 0x181f ;  /* 0x00381f0004027f89 */ /* 0x000e6c00000e0000 */
[----:B0-----:R-:W-:-:S04]  /*266e0*/  @!P1 LEA R3, P4, R8, R3, 0x1 ;  /* 0x0000000308039211 */ /* 0x001fc800078808ff */
[----:B-1----:R-:W-:-:S04]  /*266f0*/  @!P1 IADD3.X R2, RZ, R2, RZ, P4, !PT ;  /* 0x00000002ff029210 */ /* 0x002fc800027fe4ff */
        /* <DEDUP_REMOVED lines=59> */
[----:B-1----:R-:W-:-:S05]  /*26ab0*/  @!P1 IMAD.X R2, RZ, RZ, R2, P4 ;  /* 0x000000ffff029224 */ /* 0x002fca00020e0602 */
[----:B------:R-:W-:-:S04]  /*26ac0*/  @!P1 LOP3.LUT R3, R3, R2, RZ, 0x3c, !PT ;  /* 0x0000000203039212 */ /* 0x000fc800078e3cff */
[----:B------:R-:W-:-:S04]  /*26ad0*/  @!P1 LOP3.LUT R2, R3, R2, RZ, 0x3c, !PT ;  /* 0x0000000203029212 */ /* 0x000fc800078e3cff */
[----:B------:R-:W-:-:S05]  /*26ae0*/  @!P1 LOP3.LUT R3, R3, R2, RZ, 0x3c, !PT ;  /* 0x0000000203039212 */ /* 0x000fca00078e3cff */
[----:B------:R0:W-:Y:S04]  /*26af0*/  @!P1 LDGSTS.E.BYPASS.LTC128B.128 [R37+0xf400], desc[UR60][R2.64], !P3 ;  /* 0x0f40000002259fae */ /* 0x0001e8000d901d7c */
[----:B------:R0:W-:Y:S04]  /*26b00*/  @!P1 LDGSTS.E.BYPASS.LTC128B.128 [R37+0x13400], desc[UR60][R2.64+0x80], !P2 ;  /* 0x1340008002259fae */ /* 0x0001e8000d101d7c */
[----:B--2---:R0:W-:Y:S02]  /*26b10*/  @!P1 LDGSTS.E.BYPASS.LTC128B.128 [R37+0x17400], desc[UR60][R2.64+0x100], !P0 ;  /* 0x1740010002259fae */ /* 0x0041e4000c101d7c */
.L_x_2103:
[----:B0-----:R-:W-:Y:S01]  /*26b20*/  VIADD R3, R28, 0x70 ;  /* 0x000000701c037836 */ /* 0x001fe20000000000 */
[----:B------:R-:W-:Y:S04]  /*26b30*/  BSSY B0, `(.L_x_1952) ;  /* 0x000000b000007945 */ /* 0x000fe80003800000 */
[----:B------:R-:W-:-:S13]  /*26b40*/  ISETP.GE.AND P1, PT, R3, R32, PT ;  /* 0x000000200300720c */ /* 0x000fda0003f26270 */
[----:B------:R-:W-:Y:S05]  /*26b50*/  @P1 BRA `(.L_x_1953) ;  /* 0x0000000000201947 */ /* 0x000fea0003800000 */
[----:B------:R-:W-:-:S04]  /*26b60*/  LEA R2, P1, R8, R14, 0x1 ;  /* 0x0000000e08027211 */ /* 0x000fc800078208ff */
[----:B------:R-:W-:-:S05]  /*26b70*/  IADD3.X R3, RZ, R4, RZ, P1, !PT ;  /* 0x00000004ff037210 */ /* 0x000fca0000ffe4ff */
[----:B------:R-:W-:Y:S01]  /*26b80*/  @!PT LDS RZ, [RZ] ;  /* 0x00000000fffff984 */ /* 0x000fe20000000800 */
[----:B------:R-:W-:Y:S01]  /*26b90*/  @!PT LDS RZ, [RZ] ;  /* 0x00000000fffff984 */ /* 0x000fe20000000800 */
[----:B------:R-:W-:Y:S01]  /*26ba0*/  @!PT LDS RZ, [RZ] ;  /* 0x00000000fffff984 */ /* 0x000fe20000000800 */
[----:B------:R0:W-:Y:S04]  /*26bb0*/  LDGSTS.E.BYPASS.LTC128B.128 [R37+0xfc00], desc[UR60][R2.64], !P3 ;  /* 0x0fc0000002257fae */ /* 0x0001e8000d901d7c */
[----:B------:R0:W-:Y:S04]  /*26bc0*/  LDGSTS.E.BYPASS.LTC128B.128 [R37+0x13c00], desc[UR60][R2.64+0x80], !P2 ;  /* 0x13c0008002257fae */ /* 0x0001e8000d101d7c */
[----:B------:R0:W-:Y:S02]  /*26bd0*/  LDGSTS.E.BYPASS.LTC128B.128 [R37+0x17c00], desc[UR60][R2.64+0x100], !P0 ;  /* 0x17c0010002257fae */ /* 0x0001e4000c101d7c */
.L_x_1953:
[----:B------:R-:W-:Y:S05]  /*26be0*/  BSYNC B0 ;  /* 0x0000000000007941 */ /* 0x000fea0003800000 */
.L_x_1952:
[----:B------:R-:W-:Y:S01]  /*26bf0*/  NOP ;  /* 0x0000000000007918 */ /* 0x000fe20000000000 */
[----:B------:R-:W-:-:S13]  /*26c00*/  PLOP3.LUT P0, PT, PT, PT, PT, 0x80, 0x0 ;  /* 0x000000000000781c */ /* 0x000fda0003f0f070 */
.L_x_1954:
        /* <DEDUP_REMOVED lines=8> */
[----:B------:R-:W-:Y:S01]  /*26c90*/  LEA.HI R0, R2, R2, RZ, 0x1 ;  /* 0x0000000202007211 */ /* 0x000fe200078f08ff */
[----:B------:R0:W-:Y:S03]  /*26ca0*/  STL [R1+0x28], R2 ;  /* 0x0000280201007387 */ /* 0x0001e60000100800 */
[----:B------:R-:W-:-:S05]  /*26cb0*/  LOP3.LUT R0, R0, 0xfffffffe, RZ, 0xc0, !PT ;  /* 0xfffffffe00007812 */ /* 0x000fca00078ec0ff */
[----:B------:R-:W-:-:S05]  /*26cc0*/  IMAD.IADD R0, R2, 0x1, -R0 ;  /* 0x0000000102007824 */ /* 0x000fca00078e0a00 */
[----:B0-----:R-:W-:Y:S01]  /*26cd0*/  SHF.L.U32 R2, R0, 0x1f, RZ ;  /* 0x0000001f00027819 */ /* 0x001fe200000006ff */
[----:B------:R-:W-:Y:S01]  /*26ce0*/  NOP ;  /* 0x0000000000007918 */ /* 0x000fe20000000000 */
[----:B------:R-:W2:Y:S01]  /*26cf0*/  LDL.LU R3, [R1+0x24] ;  /* 0x0000240001037983 */ /* 0x000ea20000300800 */
[----:B------:R0:W-:Y:S01]  /*26d00*/  SYNCS.ARRIVE.TRANS64.A1T0 RZ, [R23+URZ+0x2a800], RZ ;  /* 0x02a800ff17ff79a7 */ /* 0x0001e2000810003f */
[----:B------:R-:W-:Y:S01]  /*26d10*/  BSSY B0, `(.L_x_1955) ;  /* 0x0000004000007945 */ /* 0x000fe20003800000 */
[----:B------:R-:W1:Y:S01]  /*26d20*/  SYNCS.PHASECHK.TRANS64.TRYWAIT P0, [R23+URZ+0x2a820], R2 ;  /* 0x02a82002170075a7 */ /* 0x000e62000800017f */
[----:B--2---:R-:W-:Y:S02]  /*26d30*/  VIADD R0, R3, 0xfffffffe ;  /* 0xfffffffe03007836 */ /* 0x004fe40000000000 */
[----:B01----:R-:W-:Y:S05]  /*26d40*/  @!P0 BRA `(.L_x_1956) ;  /* 0x0000005000648947 */ /* 0x003fea0003800000 */
.L_x_2104:
[----:B------:R-:W-:Y:S05]  /*26d50*/  BSYNC B0 ;  /* 0x0000000000007941 */ /* 0x000fea0003800000 */
.L_x_1955:
[----:B------:R-:W2:Y:S01]  /*26d60*/  LDL R3, [R1+0x8] ;  /* 0x0000080001037983 */ /* 0x000ea20000100800 */
[----:B------:R-:W-:Y:S01]  /*26d70*/  BSSY B0, `(.L_x_1957) ;  /* 0x00000fd000007945 */ /* 0x000fe20003800000 */
[----:B--2---:R-:W-:-:S13]  /*26d80*/  ISETP.GE.AND P0, PT, R0, R3, PT ;  /* 0x000000030000720c */ /* 0x004fda0003f06270 */
[----:B------:R-:W-:Y:S05]  /*26d90*/  @!P0 BRA `(.L_x_1958) ;  /* 0x0000000c00e88947 */ /* 0x000fea0003800000 */
[----:B------:R-:W-:Y:S01]  /*26da0*/  MOV R10, R27 ;  /* 0x0000001b000a7202 */ /* 0x000fe20000000f00 */
[----:B------:R-:W-:Y:S02]  /*26db0*/  IMAD.MOV.U32 R20, RZ, RZ, R29 ;  /* 0x000000ffff147224 */ /* 0x000fe400078e001d */
[----:B------:R-:W-:-:S07]  /*26dc0*/  IMAD.MOV.U32 R32, RZ, RZ, R26 ;  /* 0x000000ffff207224 */ /* 0x000fce00078e001a */
.L_x_1971:
[----:B0-----:R-:W2:Y:S01]  /*26dd0*/  LDL R2, [R1+0x4] ;  /* 0x0000040001027983 */ /* 0x001ea20000100800 */
[----:B------:R-:W0:Y:S03]  /*26de0*/  LDC R7, c[0x0][0x430] ;  /* 0x00010c00ff077b82 */ /* 0x000e260000000800 */
[----:B------:R-:W3:Y:S01]  /*26df0*/  LDL R8, [R1+0xc] ;  /* 0x00000c0001087983 */ /* 0x000ee20000100800 */
[----:B------:R-:W1:Y:S01]  /*26e00*/  S2R R3, SR_TID.X ;  /* 0x0000000000037919 */ /* 0x000e620000002100 */
[----:B------:R-:W4:Y:S01]  /*26e10*/  S2R R9, SR_TID.X ;  /* 0x0000000000097919 */ /* 0x000f220000002100 */
[----:B0-----:R-:W-:-:S13]  /*26e20*/  ISETP.NE.AND P0, PT, R7, 0x1, PT ;  /* 0x000000010700780c */ /* 0x001fda0003f05270 */
[----:B------:R-:W0:Y:S01]  /*26e30*/  @P0 LDC R5, c[0x0][0x434] ;  /* 0x00010d00ff050b82 */ /* 0x000e220000000800 */
[----:B-1----:R-:W-:-:S04]  /*26e40*/  LOP3.LUT R3, R3, 0x7f, RZ, 0xc0, !PT ;  /* 0x0000007f03037812 */ /* 0x002fc800078ec0ff */
[----:B------:R-:W-:Y:S01]  /*26e50*/  SHF.R.U32.HI R3, RZ, 0x3, R3 ;  /* 0x00000003ff037819 */ /* 0x000fe20000011603 */
[----:B----4-:R-:W-:-:S05]  /*26e60*/  IMAD.SHL.U32 R9, R9, 0x10, RZ ;  /* 0x0000001009097824 */ /* 0x010fca00078e00ff */
[----:B------:R-:W-:Y:S02]  /*26e70*/  LOP3.LUT R9, R3, 0x70, R9, 0xf8, !PT ;  /* 0x0000007003097812 */ /* 0x000fe400078ef809 */
[----:B------:R-:W1:Y:S02]  /*26e80*/  @P0 LDC R3, c[0x0][0x438] ;  /* 0x00010e00ff030b82 */ /* 0x000e640000000800 */
[----:B------:R-:W-:Y:S01]  /*26e90*/  ISETP.GT.U32.AND P2, PT, R9, 0x5f, PT ;  /* 0x0000005f0900780c */ /* 0x000fe20003f44070 */
[----:B--2---:R-:W-:-:S05]  /*26ea0*/  IMAD R4, R0, 0x60, R2 ;  /* 0x0000006000047824 */ /* 0x004fca00078e0202 */
[----:B------:R-:W-:-:S05]  /*26eb0*/  IADD3 R4, R9, R4, RZ ;  /* 0x0000000409047210 */ /* 0x000fca0007ffe0ff */
[----:B0-----:R-:W-:-:S04]  /*26ec0*/  @P0 IMAD.HI.U32 R6, R4, R5, RZ ;  /* 0x0000000504060227 */ /* 0x001fc800078e00ff */
[----:B------:R-:W-:Y:S01]  /*26ed0*/  IMAD.MOV.U32 R2, RZ, RZ, R4 ;  /* 0x000000ffff027224 */ /* 0x000fe200078e0004 */
[----:B-1----:R-:W-:-:S05]  /*26ee0*/  @P0 SHF.R.U32.HI R2, RZ, R3, R6 ;  /* 0x00000003ff020219 */ /* 0x002fca0000011606 */
[----:B------:R-:W-:-:S04]  /*26ef0*/  IMAD.MOV R3, RZ, RZ, -R2 ;  /* 0x000000ffff037224 */ /* 0x000fc800078e0a02 */
[----:B------:R-:W-:Y:S02]  /*26f00*/  IMAD R7, R7, R3, R4 ;  /* 0x0000000307077224 */ /* 0x000fe400078e0204 */
[----:B------:R-:W3:Y:S01]  /*26f10*/  @!P2 LDC.64 R4, c[0x0][0x428] ;  /* 0x00010a00ff04ab82 */ /* 0x000ee20000000a00 */
[--C-:B------:R-:W-:Y:S01]  /*26f20*/  @!P2 SHF.R.S32.HI R3, RZ, 0x1f, R2.reuse ;  /* 0x0000001fff03a819 */ /* 0x100fe20000011402 */
[-C--:B---3--:R-:W-:Y:S02]  /*26f30*/  @!P2 IMAD R6, R8, R4.reuse, RZ ;  /* 0x000000040806a224 */ /* 0x088fe400078e02ff */
[----:B------:R-:W-:-:S04]  /*26f40*/  @!P2 IMAD.WIDE.U32 R2, R34, R4, R2 ;  /* 0x000000042202a225 */ /* 0x000fc800078e0002 */
[----:B------:R-:W-:Y:S02]  /*26f50*/  @!P2 IMAD R6, R34, R5, R6 ;  /* 0x000000052206a224 */ /* 0x000fe400078e0206 */
[----:B------:R-:W0:Y:S02]  /*26f60*/  @!P2 LDC.64 R4, c[0x0][0x418] ;  /* 0x00010600ff04ab82 */ /* 0x000e240000000a00 */
[----:B------:R-:W-:Y:S01]  /*26f70*/  @!P2 IMAD.IADD R3, R6, 0x1, R3 ;  /* 0x000000010603a824 */ /* 0x000fe200078e0203 */
[----:B------:R-:W-:Y:S02]  /*26f80*/  MOV R6, RZ ;  /* 0x000000ff00067202 */ /* 0x000fe40000000f00 */
[----:B0-----:R-:W-:-:S04]  /*26f90*/  @!P2 LEA R4, P0, R2, R4, 0x2 ;  /* 0x000000040204a211 */ /* 0x001fc800078010ff */
[----:B------:R-:W-:-:S05]  /*26fa0*/  @!P2 LEA.HI.X R5, R2, R5, R3, 0x2, P0 ;  /* 0x000000050205a211 */ /* 0x000fca00000f1403 */
[----:B------:R0:W5:Y:S01]  /*26fb0*/  @!P2 LDG.E R6, desc[UR60][R4.64] ;  /* 0x0000003c0406a981 */ /* 0x000162000c1e1900 */
[----:B------:R-:W-:Y:S01]  /*26fc0*/  LOP3.LUT P1, RZ, R22, 0x10, RZ, 0xc0, !PT ;  /* 0x0000001016ff7812 */ /* 0x000fe2000782c0ff */
[----:B------:R-:W-:-:S05]  /*26fd0*/  VIADD R27, R10, 0x1 ;  /* 0x000000010a1b7836 */ /* 0x000fca0000000000 */
        /* <DEDUP_REMOVED lines=8> */
.L_x_1959:
[----:B------:R-:W-:Y:S01]  /*27060*/  IMAD R5, R27, 0x8, R23 ;  /* 0x000000081b057824 */ /* 0x000fe200078e0217 */
[----:B------:R-:W-:Y:S01]  /*27070*/  SHF.L.U32 R0, R29, 0x1f, RZ ;  /* 0x0000001f1d007819 */ /* 0x000fe200000006ff */
[----:B------:R-:W-:Y:S03]  /*27080*/  BSSY B1, `(.L_x_1960) ;  /* 0x0000003000017945 */ /* 0x000fe60003800000 */
[----:B------:R-:W0:Y:S02]  /*27090*/  SYNCS.PHASECHK.TRANS64.TRYWAIT P0, [R5+URZ+0x2a840], R0 ;  /* 0x02a84000050075a7 */ /* 0x000e24000800017f */
[----:B0-----:R-:W-:Y:S05]  /*270a0*/  @!P0 BRA `(.L_x_1961) ;  /* 0x0000004c00a08947 */ /* 0x001fea0003800000 */
.L_x_2105:
[----:B------:R-:W-:Y:S05]  /*270b0*/  BSYNC B1 ;  /* 0x0000000000017941 */ /* 0x000fea0003800000 */
.L_x_1960:
        /* <DEDUP_REMOVED lines=29> */
[----:B------:R-:W2:Y:S04]  /*27290*/  SHFL.IDX PT, R3, R8, RZ, 0x181f ;  /* 0x00181fff08037589 */ /* 0x000ea800000e0000 */
[----:B------:R-:W-:Y:S01]  /*272a0*/  SHFL.IDX PT, R35, R8, 0x2, 0x181f ;  /* 0x00581f0008237f89 */ /* 0x000fe200000e0000 */
[----:B0-----:R-:W-:-:S05]  /*272b0*/  IMAD.SHL.U32 R11, R11, 0x8, RZ ;  /* 0x000000080b0b7824 */ /* 0x001fca00078e00ff */
[----:B------:R-:W-:-:S04]  /*272c0*/  LOP3.LUT R11, R11, 0x38, RZ, 0xc0, !PT ;  /* 0x000000380b0b7812 */ /* 0x000fc800078ec0ff */
[----:B------:R-:W-:-:S04]  /*272d0*/  SHF.L.U32 R0, R11, 0x1, RZ ;  /* 0x000000010b007819 */ /* 0x000fc800000006ff */
[----:B-1----:R-:W-:-:S05]  /*272e0*/  IADD3 R2, P0, R2, R0, RZ ;  /* 0x0000000002027210 */ /* 0x002fca0007f1e0ff */
[----:B--2---:R-:W-:-:S05]  /*272f0*/  IMAD.X R3, RZ, RZ, R3, P0 ;  /* 0x000000ffff037224 */ /* 0x004fca00000e0603 */
        /* <DEDUP_REMOVED lines=32> */
.L_x_2119:
        /* <DEDUP_REMOVED lines=10> */
.L_x_1963:
        /* <DEDUP_REMOVED lines=10> */
.L_x_1964:
[----:B------:R2:W-:Y:S01]  /*27640*/  SYNCS.ARRIVE.TRANS64.A1T0 RZ, [R5+URZ+0x2a830], RZ ;  /* 0x02a830ff05ff79a7 */ /* 0x0005e2000810003f */
[----:B------:R-:W-:Y:S05]  /*27650*/  @!P2 BRA `(.L_x_1965) ;  /* 0x000000000004a947 */ /* 0x000fea0003800000 */
[----:B------:R-:W-:Y:S01]  /*27660*/  BPT.TRAP 0x1 ;  /* 0x000000040000795c */ /* 0x000fe20000300000 */
.L_x_1965:
[----:B-1----:R-:W-:Y:S01]  /*27670*/  SHF.L.U32 R2, R20, 0x1f, RZ ;  /* 0x0000001f14027819 */ /* 0x002fe200000006ff */
[----:B------:R-:W-:Y:S01]  /*27680*/  BSSY B1, `(.L_x_1966) ;  /* 0x0000004000017945 */ /* 0x000fe20003800000 */
[----:B--2---:R-:W-:-:S04]  /*27690*/  LEA R5, R10, R23, 0x3 ;  /* 0x000000170a057211 */ /* 0x004fc800078e18ff */
[----:B------:R-:W1:Y:S02]  /*276a0*/  SYNCS.PHASECHK.TRANS64.TRYWAIT P0, [R5+URZ+0x2a860], R2 ;  /* 0x02a86002050075a7 */ /* 0x000e64000800017f */
[----:B-1----:R-:W-:Y:S05]  /*276b0*/  @!P0 BRA `(.L_x_1967) ;  /* 0x00000050000c8947 */ /* 0x002fea0003800000 */
.L_x_2120:
[----:B------:R-:W-:Y:S05]  /*276c0*/  BSYNC B1 ;  /* 0x0000000000017941 */ /* 0x000fea0003800000 */
.L_x_1966:
[----:B------:R-:W0:Y:S01]  /*276d0*/  LDL R4, [R1] ;  /* 0x0000000001047983 */ /* 0x000e220000100800 */
[----:B------:R-:W2:Y:S01]  /*276e0*/  S2R R3, SR_TID.X ;  /* 0x0000000000037919 */ /* 0x000ea20000002100 */
[----:B------:R-:W-:Y:S01]  /*276f0*/  UMOV UR4, 0xffffffff ;  /* 0xffffffff00047882 */ /* 0x000fe20000000000 */
[----:B------:R-:W-:Y:S02]  /*27700*/  LOP3.LUT P0, RZ, R30, 0x2, RZ, 0xc0, !PT ;  /* 0x000000021eff7812 */ /* 0x000fe4000780c0ff */
[----:B--2---:R-:W-:-:S04]  /*27710*/  LOP3.LUT R3, R3, 0x7f, RZ, 0xc0, !PT ;  /* 0x0000007f03037812 */ /* 0x004fc800078ec0ff */
[----:B------:R-:W-:Y:S01]  /*27720*/  SHF.R.U32.HI R3, RZ, 0x3, R3 ;  /* 0x00000003ff037819 */ /* 0x000fe20000011603 */
[----:B0-----:R-:W-:Y:S02]  /*27730*/  IMAD R8, R32, -0x60, R4 ;  /* 0xffffffa020087824 */ /* 0x001fe400078e0204 */
[----:B------:R-:W-:Y:S02]  /*27740*/  IMAD R4, R10, 0x3000, R36 ;  /* 0x000030000a047824 */ /* 0x000fe400078e0224 */
[----:B------:R-:W-:Y:S01]  /*27750*/  IMAD.IADD R8, R8, 0x1, -R3 ;  /* 0x0000000108087824 */ /* 0x000fe200078e0a03 */
[----:B------:R-:W-:Y:S06]  /*27760*/  BRA.DIV UR4, `(.L_x_1968) ;  /* 0x0000004e04f47947 */ /* 0x000fec000b800000 */
[----:B-1----:R-:W0:Y:S01]  /*27770*/  SHFL.IDX PT, R2, R17, RZ, 0x181f ;  /* 0x00181fff11027589 */ /* 0x002e2200000e0000 */
        /* <DEDUP_REMOVED lines=44> */
.L_x_2134:
[C---:B------:R-:W-:Y:S01]  /*27a40*/  ISETP.LT.OR P1, PT, R8.reuse, 0x51, !P1 ;  /* 0x000000510800780c */ /* 0x040fe20004f21670 */
[----:B------:R-:W-:Y:S01]  /*27a50*/  ULDC.64 UR4, c[0x0][0x328] ;  /* 0x0000ca0000047ab9 */ /* 0x000fe20000000a00 */
[----:B------:R-:W-:Y:S02]  /*27a60*/  ISETP.LT.OR P0, PT, R8, 0x51, !P0 ;  /* 0x000000510800780c */ /* 0x000fe40004701670 */
[----:B-1----:R-:W-:Y:S01]  /*27a70*/  IADD3 R2, P2, R2, R0, RZ ;  /* 0x0000000002027210 */ /* 0x002fe20007f5e0ff */
[----:B------:R-:W-:-:S03]  /*27a80*/  IMAD R0, R21, UR4, RZ ;  /* 0x0000000415007c24 */ /* 0x000fc6000f8e02ff */
[----:B------:R-:W-:Y:S01]  /*27a90*/  IADD3.X R3, RZ, R24, RZ, P2, !PT ;  /* 0x00000018ff037210 */ /* 0x000fe200017fe4ff */
[----:B------:R-:W-:-:S04]  /*27aa0*/  IMAD R9, R7, UR5, R0 ;  /* 0x0000000507097c24 */ /* 0x000fc8000f8e0200 */
        /* <DEDUP_REMOVED lines=14> */
.L_x_1969:
        /* <DEDUP_REMOVED lines=10> */
.L_x_1970:
[----:B------:R-:W2:Y:S01]  /*27c30*/  LDL R0, [R1+0x8] ;  /* 0x0000080001007983 */ /* 0x000ea20000100800 */
[----:B------:R-:W-:Y:S01]  /*27c40*/  ULDC.64 UR4, c[0x0][0x330] ;  /* 0x0000cc0000047ab9 */ /* 0x000fe20000000a00 */
[----:B------:R1:W-:Y:S01]  /*27c50*/  SYNCS.ARRIVE.TRANS64.A1T0 RZ, [R5+URZ+0x2a850], RZ ;  /* 0x02a850ff05ff79a7 */ /* 0x0003e2000810003f */
[----:B------:R-:W-:Y:S01]  /*27c60*/  IMAD.MOV.U32 R3, RZ, RZ, R7 ;  /* 0x000000ffff037224 */ /* 0x000fe200078e0007 */
[----:B------:R-:W-:Y:S01]  /*27c70*/  MOV R32, R26 ;  /* 0x0000001a00207202 */ /* 0x000fe20000000f00 */
[----:B------:R-:W-:Y:S02]  /*27c80*/  IMAD.MOV.U32 R10, RZ, RZ, R27 ;  /* 0x000000ffff0a7224 */ /* 0x000fe400078e001b */
[----:B------:R-:W-:-:S04]  /*27c90*/  IMAD.WIDE.U32 R2, R18, UR4, R2 ;  /* 0x0000000412027c25 */ /* 0x000fc8000f8e0002 */
[----:B-1----:R-:W-:Y:S02]  /*27ca0*/  IMAD R5, R33, UR4, RZ ;  /* 0x0000000421057c24 */ /* 0x002fe4000f8e02ff */
[----:B------:R-:W-:Y:S02]  /*27cb0*/  IMAD.MOV.U32 R20, RZ, RZ, R29 ;  /* 0x000000ffff147224 */ /* 0x000fe400078e001d */
[----:B------:R-:W-:Y:S01]  /*27cc0*/  IMAD R5, R18, UR5, R5 ;  /* 0x0000000512057c24 */ /* 0x000fe2000f8e0205 */
[----:B------:R-:W-:Y:S02]  /*27cd0*/  ULDC.64 UR4, c[0x0][0x318] ;  /* 0x0000c60000047ab9 */ /* 0x000fe40000000a00 */
[----:B0-----:R-:W-:Y:S02]  /*27ce0*/  LEA R17, P0, R2, UR4, 0x1 ;  /* 0x0000000402117c11 */ /* 0x001fe4000f8008ff */
[----:B------:R-:W-:-:S04]  /*27cf0*/  IADD3 R3, R5, R3, RZ ;  /* 0x0000000305037210 */ /* 0x000fc80007ffe0ff */
[----:B------:R-:W-:Y:S02]  /*27d00*/  LEA.HI.X R24, R2, UR5, R3, 0x1, P0 ;  /* 0x0000000502187c11 */ /* 0x000fe400080f0c03 */
[C---:B--2---:R-:W-:Y:S01]  /*27d10*/  ISETP.GT.AND P0, PT, R26.reuse, R0, PT ;  /* 0x000000001a00720c */ /* 0x044fe20003f04270 */
[----:B------:R-:W-:-:S12]  /*27d20*/  VIADD R0, R26, 0xffffffff ;  /* 0xffffffff1a007836 */ /* 0x000fd80000000000 */
[----:B------:R-:W-:Y:S05]  /*27d30*/  @P0 BRA `(.L_x_1971) ;  /* 0xfffffff000240947 */ /* 0x000fea000383ffff */
.L_x_1958:
[----:B------:R-:W-:Y:S05]  /*27d40*/  BSYNC B0 ;  /* 0x0000000000007941 */ /* 0x000fea0003800000 */
.L_x_1957:
[----:B0-----:R-:W0:Y:S01]  /*27d50*/  S2R R2, SR_TID.X ;  /* 0x0000000000027919 */ /* 0x001e220000002100 */
[----:B------:R-:W-:Y:S01]  /*27d60*/  BSSY B0, `(.L_x_1972) ;  /* 0x0000010000007945 */ /* 0x000fe20003800000 */
[----:B0-----:R-:W-:-:S04]  /*27d70*/  LOP3.LUT R2, R2, 0x7f, RZ, 0xc0, !PT ;  /* 0x0000007f02027812 */ /* 0x001fc800078ec0ff */
[----:B------:R-:W-:-:S13]  /*27d80*/  ISETP.NE.AND P0, PT, R2, RZ, PT ;  /* 0x000000ff0200720c */ /* 0x000fda0003f05270 */
[----:B------:R-:W-:Y:S05]  /*27d90*/  @P0 BRA `(.L_x_1973) ;  /* 0x0000000000300947 */ /* 0x000fea0003800000 */
[----:B------:R-:W0:Y:S01]  /*27da0*/  S2R R5, SR_LANEID ;  /* 0x0000000000057919 */ /* 0x000e220000000000 */
[----:B------:R-:W-:Y:S01]  /*27db0*/  VOTEU.ANY UR4, UPT, PT ;  /* 0x0000000000047886 */ /* 0x000fe200038e0100 */
[----:B------:R-:W1:Y:S01]  /*27dc0*/  LDC.64 R2, c[0x0][0xc60] ;  /* 0x00031800ff027b82 */ /* 0x000e620000000a00 */
[----:B------:R-:W0:Y:S02]  /*27dd0*/  FLO.U32 R0, UR4 ;  /* 0x0000000400007d00 */ /* 0x000e2400080e0000 */
[----:B0-----:R-:W-:-:S06]  /*27de0*/  ISETP.EQ.U32.AND P0, PT, R0, R5, PT ;  /* 0x000000050000720c */ /* 0x001fcc0003f02070 */
[----:B------:R-:W1:Y:S07]  /*27df0*/  POPC R5, UR4 ;  /* 0x0000000400057d09 */ /* 0x000e6e0008000000 */
[----:B-1----:R-:W2:Y:S01]  /*27e00*/  @P0 ATOMG.E.ADD.STRONG.GPU PT, R3, desc[UR60][R2.64], R5 ;  /* 0x00000005020309a8 */ /* 0x002ea200081ee1fc */
[----:B------:R-:W0:Y:S02]  /*27e10*/  S2R R4, SR_LTMASK ;  /* 0x0000000000047919 */ /* 0x000e240000003900 */
[----:B0-----:R-:W-:-:S04]  /*27e20*/  LOP3.LUT R4, R4, UR4, RZ, 0xc0, !PT ;  /* 0x0000000404047c12 */ /* 0x001fc8000f8ec0ff */
[----:B------:R-:W0:Y:S01]  /*27e30*/  POPC R7, R4 ;  /* 0x0000000400077309 */ /* 0x000e220000000000 */
[----:B--2---:R-:W0:Y:S02]  /*27e40*/  SHFL.IDX PT, R0, R3, R0, 0x1f ;  /* 0x00001f0003007589 */ /* 0x004e2400000e0000 */
[----:B0-----:R-:W-:-:S07]  /*27e50*/  IADD3 R16, R0, UR38, R7 ;  /* 0x0000002600107c10 */ /* 0x001fce000fffe007 */
.L_x_1973:
[----:B------:R-:W-:Y:S05]  /*27e60*/  BSYNC B0 ;  /* 0x0000000000007941 */ /* 0x000fea0003800000 */
.L_x_1972:
[----:B------:R-:W-:-:S13]  /*27e70*/  LOP3.LUT P0, RZ, R22, 0x10, RZ, 0xc0, !PT ;  /* 0x0000001016ff7812 */ /* 0x000fda000780c0ff */
[----:B------:R-:W-:Y:S05]  /*27e80*/  @!P0 BRA `(.L_x_1974) ;  /* 0x0000000000048947 */ /* 0x000fea0003800000 */
[----:B------:R-:W-:Y:S01]  /*27e90*/  BPT.TRAP 0x1 ;  /* 0x000000040000795c */ /* 0x000fe20000300000 */
.L_x_1974:
[----:B------:R-:W2:Y:S01]  /*27ea0*/  LDL.LU R2, [R1] ;  /* 0x0000000001027983 */ /* 0x000ea20000300800 */
[----:B------:R-:W-:Y:S01]  /*27eb0*/  IMAD R0, R27, 0x8, R23 ;  /* 0x000000081b007824 */ /* 0x000fe200078e0217 */
[----:B------:R-:W-:Y:S01]  /*27ec0*/  SHF.L.U32 R3, R29, 0x1f, RZ ;  /* 0x0000001f1d037819 */ /* 0x000fe200000006ff */
[----:B------:R-:W-:Y:S03]  /*27ed0*/  BSSY B0, `(.L_x_1975) ;  /* 0x0000004000007945 */ /* 0x000fe60003800000 */
[----:B------:R-:W0:Y:S01]  /*27ee0*/  SYNCS.PHASECHK.TRANS64.TRYWAIT P0, [R0+URZ+0x2a860], R3 ;  /* 0x02a86003000075a7 */ /* 0x000e22000800017f */
[----:B--2---:R-:W-:Y:S01]  /*27ef0*/  IMAD R6, R26, -0x60, R2 ;  /* 0xffffffa01a067824 */ /* 0x004fe200078e0202 */
[----:B0-----:R-:W-:Y:S06]  /*27f00*/  @!P0 BRA `(.L_x_1976) ;  /* 0x0000004c00fc8947 */ /* 0x001fec0003800000 */
.L_x_2135:
[----:B------:R-:W-:Y:S05]  /*27f10*/  BSYNC B0 ;  /* 0x0000000000007941 */ /* 0x000fea0003800000 */
.L_x_1975:
        /* <DEDUP_REMOVED lines=18> */
[----:B-1----:R-:W-:-:S05]  /*28040*/  IMAD.SHL.U32 R7, R7, 0x8, RZ ;  /* 0x0000000807077824 */ /* 0x002fca00078e00ff */
[----:B------:R-:W-:-:S04]  /*28050*/  LOP3.LUT R7, R7, 0x38, RZ, 0xc0, !PT ;  /* 0x0000003807077812 */ /* 0x000fc800078ec0ff */
[----:B------:R-:W-:Y:S02]  /*28060*/  SHF.L.U32 R5, R7, 0x1, RZ ;  /* 0x0000000107057819 */ /* 0x000fe400000006ff */
[----:B------:R-:W-:Y:S02]  /*28070*/  SHFL.IDX PT, R7, R24, 0x2, 0x181f ;  /* 0x00581f0018077f89 */ /* 0x000fe400000e0000 */
        /* <DEDUP_REMOVED lines=16> */
[----:B------:R-:W2:Y:S02]  /*28180*/  SHFL.IDX PT, R10, R17, 0x4, 0x181f ;  /* 0x00981f00110a7f89 */ /* 0x000ea400000e0000 */
[----:B------:R-:W-:Y:S02]  /*28190*/  IADD3.X R3, RZ, R7, RZ, P4, !PT ;  /* 0x00000007ff037210 */ /* 0x000fe400027fe4ff */
        /* <DEDUP_REMOVED lines=17> */
.L_x_2149:
        /* <DEDUP_REMOVED lines=11> */
.L_x_1978:
        /* <DEDUP_REMOVED lines=10> */
.L_x_1979:
[----:B------:R-:W-:Y:S01]  /*28400*/  IADD3 R27, R27, 0x1, RZ ;  /* 0x000000011b1b7810 */ /* 0x000fe20007ffe0ff */
[----:B------:R1:W-:Y:S03]  /*28410*/  SYNCS.ARRIVE.TRANS64.A1T0 RZ, [R0+URZ+0x2a850], RZ ;  /* 0x02a850ff00ff79a7 */ /* 0x0003e6000810003f */
[----:B------:R-:W-:-:S04]  /*28420*/  ISETP.NE.AND P0, PT, R27, 0x2, PT ;  /* 0x000000021b00780c */ /* 0x000fc80003f05270 */
[----:B------:R-:W-:Y:S02]  /*28430*/  SEL R27, R27, RZ, P0 ;  /* 0x000000ff1b1b7207 */ /* 0x000fe40000000000 */
[----:B-1----:R-:W-:-:S04]  /*28440*/  SEL R0, RZ, 0x1, P0 ;  /* 0x00000001ff007807 */ /* 0x002fc80000000000 */
[----:B------:R-:W-:-:S07]  /*28450*/  LOP3.LUT R29, R29, R0, RZ, 0x3c, !PT ;  /* 0x000000001d1d7212 */ /* 0x000fce00078e3cff */
.L_x_1936:
[----:B------:R-:W-:Y:S05]  /*28460*/  BSYNC B7 ;  /* 0x0000000000077941 */ /* 0x000fea0003800000 */
.L_x_1934:
[----:B------:R-:W-:-:S13]  /*28470*/  LOP3.LUT P0, RZ, R22, 0x20, RZ, 0xc0, !PT ;  /* 0x0000002016ff7812 */ /* 0x000fda000780c0ff */
[----:B------:R-:W-:Y:S05]  /*28480*/  @!P0 BRA `(.L_x_1980) ;  /* 0x0000000000248947 */ /* 0x000fea0003800000 */
[----:B------:R-:W-:Y:S05]  /*28490*/  WARPSYNC.ALL ;  /* 0x0000000000007948 */ /* 0x000fea0003800000 */
[----:B------:R-:W2:Y:S08]  /*284a0*/  S2UR UR5, SR_CgaCtaId ;  /* 0x00000000000579c3 */ /* 0x000eb00000008800 */
[----:B------:R-:W-:Y:S06]  /*284b0*/  BAR.SYNC.DEFER_BLOCKING 0x5, 0x180 ;  /* 0x0146000000007b1d */ /* 0x000fec0000010000 */
[----:B------:R-:W-:-:S02]  /*284c0*/  UMOV UR4, 0x400 ;  /* 0x0000040000047882 */ /* 0x000fc40000000000 */
[----:B--2---:R-:W-:-:S06]  /*284d0*/  ULEA UR4, UR5, UR4, 0x18 ;  /* 0x0000000405047291 */ /* 0x004fcc000f8ec03f */
[----:B0-----:R-:W-:-:S05]  /*284e0*/  IMAD.U32 R23, RZ, RZ, UR4 ;  /* 0x00000004ff177e24 */ /* 0x001fca000f8e00ff */
[----:B------:R2:W3:Y:S01]  /*284f0*/  LDS.128 R16, [R23+0x2a8d0] ;  /* 0x02a8d00017107984 */ /* 0x0004e20000000c00 */
[----:B------:R-:W-:Y:S06]  /*28500*/  BAR.ARV 0x4, 0x180 ;  /* 0x0106000000007b1d */ /* 0x000fec0000002000 */
[----:B------:R-:W-:Y:S05]  /*28510*/  BRA `(.L_x_1981) ;  /* 0x0000000800cc7947 */ /* 0x000fea0003800000 */
.L_x_1980:
[----:B------:R-:W2:Y:S01]  /*28520*/  S2R R8, SR_TID.X ;  /* 0x0000000000087919 */ /* 0x000ea20000002100 */
[----:B------:R-:W-:Y:S01]  /*28530*/  UMOV UR4, 0xffffffff ;  /* 0xffffffff00047882 */ /* 0x000fe20000000000 */
[----:B--2---:R-:W-:-:S04]  /*28540*/  LOP3.LUT R8, R8, 0x1f, RZ, 0xc0, !PT ;  /* 0x0000001f08087812 */ /* 0x004fc800078ec0ff */
        /* <DEDUP_REMOVED lines=8> */
[----:B------:R-:W-:Y:S01]  /*285d0*/  IMAD.MOV.U32 R5, RZ, RZ, RZ ;  /* 0x000000ffff057224 */ /* 0x000fe200078e00ff */
[C---:B------:R-:W-:Y:S02]  /*285e0*/  ISETP.GE.U32.AND P2, PT, R8.reuse, 0x2, PT ;  /* 0x000000020800780c */ /* 0x040fe40003f46070 */
[C---:B------:R-:W-:Y:S01]  /*285f0*/  ISETP.GE.U32.AND P3, PT, R8.reuse, 0x4, PT ;  /* 0x000000040800780c */ /* 0x040fe20003f66070 */
[----:B------:R-:W-:Y:S01]  /*28600*/  SHFL.IDX PT, R0, R16, RZ, 0x1f ;  /* 0x00001fff10007589 */ /* 0x000fe200000e0000 */
[C---:B------:R-:W-:Y:S02]  /*28610*/  ISETP.GE.U32.AND P4, PT, R8.reuse, 0x8, PT ;  /* 0x000000080800780c */ /* 0x040fe40003f86070 */
[----:B------:R-:W-:Y:S01]  /*28620*/  ISETP.GE.U32.AND P5, PT, R8, 0x10, PT ;  /* 0x000000100800780c */ /* 0x000fe20003fa6070 */
[----:B------:R-:W-:Y:S01]  /*28630*/  SHFL.IDX PT, R4, R16, 0x1, 0x1f ;  /* 0x00201f0010047f89 */ /* 0x000fe200000e0000 */
[----:B--2---:R-:W-:-:S02]  /*28640*/  @!P1 MOV R5, R2 ;  /* 0x0000000200059202 */ /* 0x004fc40000000f00 */
[----:B------:R-:W-:-:S03]  /*28650*/  ISETP.NE.AND P1, PT, R8, RZ, PT ;  /* 0x000000ff0800720c */ /* 0x000fc60003f25270 */
        /* <DEDUP_REMOVED lines=15> */
[----:B------:R0:W2:Y:S02]  /*28750*/  SHFL.IDX PT, R14, R2, 0x1f, 0x1f ;  /* 0x03e01f00020e7f89 */ /* 0x0000a400000e0000 */
.L_x_2159:
[----:B------:R-:W-:Y:S02]  /*28760*/  ULDC UR4, c[0x0][0xc38] ;  /* 0x00030e0000047ab9 */ /* 0x000fe40000000800 */
[----:B------:R-:W-:-:S04]  /*28770*/  IMAD.U32 R7, RZ, RZ, UR4 ;  /* 0x00000004ff077e24 */ /* 0x000fc8000f8e00ff */
[----:B--2---:R-:W-:-:S04]  /*28780*/  IMAD R14, R14, R7, RZ ;  /* 0x000000070e0e7224 */ /* 0x004fc800078e02ff */
[----:B------:R-:W-:-:S05]  /*28790*/  IMAD.IADD R9, R4, 0x1, R14 ;  /* 0x0000000104097824 */ /* 0x000fca00078e020e */
[----:B------:R-:W-:-:S13]  /*287a0*/  ISETP.GT.AND P6, PT, R9, R0, PT ;  /* 0x000000000900720c */ /* 0x000fda0003fc4270 */
[----:B------:R-:W-:Y:S05]  /*287b0*/  @P6 BRA `(.L_x_1983) ;  /* 0x00000000009c6947 */ /* 0x000fea0003800000 */
.L_x_1988:
[----:B0-----:R-:W0:Y:S01]  /*287c0*/  LDC R2, c[0x0][0xc3c] ;  /* 0x00030f00ff027b82 */ /* 0x001e220000000800 */
[----:B------:R-:W-:-:S04]  /*287d0*/  IADD3 R19, R19, 0x1f, RZ ;  /* 0x0000001f13137810 */ /* 0x000fc80007ffe0ff */
[----:B0-----:R-:W-:-:S13]  /*287e0*/  ISETP.GE.AND P6, PT, R19, R2, PT ;  /* 0x000000021300720c */ /* 0x001fda0003fc6270 */
[----:B------:R-:W-:Y:S05]  /*287f0*/  @P6 BRA `(.L_x_1984) ;  /* 0x0000000400d06947 */ /* 0x000fea0003800000 */
[----:B------:R-:W0:Y:S01]  /*28800*/  S2R R3, SR_TID.X ;  /* 0x0000000000037919 */ /* 0x000e220000002100 */
[----:B------:R-:W-:Y:S01]  /*28810*/  BSSY B0, `(.L_x_1985) ;  /* 0x0000009000007945 */ /* 0x000fe20003800000 */
[----:B------:R-:W-:Y:S01]  /*28820*/  IMAD.MOV.U32 R5, RZ, RZ, RZ ;  /* 0x000000ffff057224 */ /* 0x000fe200078e00ff */
[----:B0-----:R-:W-:-:S05]  /*28830*/  LOP3.LUT R3, R3, 0x1f, RZ, 0xc0, !PT ;  /* 0x0000001f03037812 */ /* 0x001fca00078ec0ff */
[----:B------:R-:W-:-:S05]  /*28840*/  IMAD.IADD R7, R19, 0x1, R3 ;  /* 0x0000000113077824 */ /* 0x000fca00078e0203 */
[----:B------:R-:W-:-:S13]  /*28850*/  ISETP.GE.OR P6, PT, R7, R2, !P0 ;  /* 0x000000020700720c */ /* 0x000fda00047c6670 */
[----:B------:R-:W-:Y:S05]  /*28860*/  @P6 BRA `(.L_x_1986) ;  /* 0x00000000000c6947 */ /* 0x000fea0003800000 */
[----:B------:R-:W0:Y:S02]  /*28870*/  LDC.64 R2, c[0x0][0xc80] ;  /* 0x00032000ff027b82 */ /* 0x000e240000000a00 */
[----:B0-----:R-:W-:-:S05]  /*28880*/  IMAD.WIDE R2, R7, 0x4, R2 ;  /* 0x0000000407027825 */ /* 0x001fca00078e0202 */
[----:B------:R0:W5:Y:S02]  /*28890*/  LDG.E R5, desc[UR60][R2.64] ;  /* 0x0000003c02057981 */ /* 0x000164000c1e1900 */
.L_x_1986:
[----:B------:R-:W-:Y:S05]  /*288a0*/  BSYNC B0 ;  /* 0x0000000000007941 */ /* 0x000fea0003800000 */
.L_x_1985:
[----:B------:R-:W-:-:S03]  /*288b0*/  UMOV UR4, 0xffffffff ;  /* 0xffffffff00047882 */ /* 0x000fc60000000000 */
[----:B------:R-:W-:Y:S05]  /*288c0*/  BRA.DIV UR4, `(.L_x_1987) ;  /* 0x0000005204b07947 */ /* 0x000fea000b800000 */
[----:B-----5:R-:W2:Y:S02]  /*288d0*/  SHFL.UP PT, R14, R5, 0x1, RZ ;  /* 0x04200000050e7989 */ /* 0x020ea400000e00ff */
[----:B--2---:R-:W-:-:S05]  /*288e0*/  SEL R14, R14, RZ, P1 ;  /* 0x000000ff0e0e7207 */ /* 0x004fca0000800000 */
        /* <DEDUP_REMOVED lines=13> */
[----:B------:R0:W2:Y:S02]  /*289c0*/  SHFL.IDX PT, R14, R2, 0x1f, 0x1f ;  /* 0x03e01f00020e7f89 */ /* 0x0000a400000e0000 */
.L_x_2167:
[----:B------:R-:W-:Y:S02]  /*289d0*/  ULDC UR4, c[0x0][0xc38] ;  /* 0x00030e0000047ab9 */ /* 0x000fe40000000800 */
[----:B------:R-:W-:-:S05]  /*289e0*/  MOV R7, UR4 ;  /* 0x0000000400077c02 */ /* 0x000fca0008000f00 */
[----:B--2---:R-:W-:-:S04]  /*289f0*/  IMAD R14, R14, R7, RZ ;  /* 0x000000070e0e7224 */ /* 0x004fc800078e02ff */
[----:B------:R-:W-:-:S05]  /*28a00*/  IMAD.IADD R9, R14, 0x1, R9 ;  /* 0x000000010e097824 */ /* 0x000fca00078e0209 */
[----:B------:R-:W-:-:S13]  /*28a10*/  ISETP.GT.AND P6, PT, R9, R0, PT ;  /* 0x000000000900720c */ /* 0x000fda0003fc4270 */
[----:B------:R-:W-:Y:S05]  /*28a20*/  @!P6 BRA `(.L_x_1988) ;  /* 0xfffffffc0064e947 */ /* 0x000fea000383ffff */
.L_x_1983:
        /* <DEDUP_REMOVED lines=8> */
.L_x_2171:
[----:B------:R-:W-:Y:S01]  /*28ab0*/  ISETP.NE.AND P0, PT, R3, RZ, PT ;  /* 0x000000ff0300720c */ /* 0x000fe20003f05270 */
[----:B------:R-:W-:-:S12]  /*28ac0*/  IMAD.MOV.U32 R14, RZ, RZ, RZ ;  /* 0x000000ffff0e7224 */ /* 0x000fd800078e00ff */
[----:B------:R-:W-:Y:S05]  /*28ad0*/  @!P0 BRA `(.L_x_1990) ;  /* 0x0000000000108947 */ /* 0x000fea0003800000 */
[----:B------:R-:W-:Y:S01]  /*28ae0*/  UMOV UR4, 0xffffffff ;  /* 0xffffffff00047882 */ /* 0x000fe20000000000 */
[----:B------:R-:W-:Y:S02]  /*28af0*/  IADD3 R12, R4, -0x1, RZ ;  /* 0xffffffff040c7810 */ /* 0x000fe40007ffe0ff */
[----:B------:R-:W-:Y:S05]  /*28b00*/  BRA.DIV UR4, `(.L_x_1991) ;  /* 0x0000005604247947 */ /* 0x000fea000b800000 */
[----:B------:R4:W0:Y:S02]  /*28b10*/  SHFL.IDX PT, R14, R2, R12, 0x1f ;  /* 0x00001f0c020e7589 */ /* 0x00082400000e0000 */
.L_x_1990:
[----:B0---4-:R-:W0:Y:S01]  /*28b20*/  LDC.64 R2, c[0x0][0xc90] ;  /* 0x00032400ff027b82 */ /* 0x011e220000000a00 */
[----:B------:R-:W-:-:S04]  /*28b30*/  IMAD.IADD R19, R4, 0x1, R19 ;  /* 0x0000000104137824 */ /* 0x000fc800078e0213 */
[----:B0-----:R-:W-:-:S05]  /*28b40*/  IMAD.WIDE R2, R19, 0x4, R2 ;  /* 0x0000000413027825 */ /* 0x001fca00078e0202 */
[----:B------:R0:W2:Y:S01]  /*28b50*/  LDG.E R6, desc[UR60][R2.64] ;  /* 0x0000003c02067981 */ /* 0x0000a2000c1e1900 */
[----:B------:R-:W-:Y:S01]  /*28b60*/  IMAD R16, R14, R7, R16 ;  /* 0x000000070e107224 */ /* 0x000fe200078e0210 */
[----:B0-----:R-:W-:Y:S01]  /*28b70*/  MOV R2, RZ ;  /* 0x000000ff00027202 */ /* 0x001fe20000000f00 */
        /* <DEDUP_REMOVED lines=32> */
[----:B------:R-:W0:Y:S02]  /*28d80*/  I2F.RP R8, R7 ;  /* 0x0000000700087306 */ /* 0x000e240000209400 */
[----:B------:R-:W-:-:S06]  /*28d90*/  IADD3 R4, RZ, -R4, RZ ;  /* 0x80000004ff047210 */ /* 0x000fcc0007ffe0ff */
        /* <DEDUP_REMOVED lines=18> */
[----:B------:R-:W-:-:S05]  /*28ec0*/  @P0 VIADD R2, R2, 0x1 ;  /* 0x0000000102020836 */ /* 0x000fca0000000000 */
[----:B------:R-:W-:Y:S02]  /*28ed0*/  @!P2 IADD3 R2, -R2, RZ, RZ ;  /* 0x000000ff0202a210 */ /* 0x000fe40007ffe1ff */
[----:B------:R-:W-:Y:S01]  /*28ee0*/  @!P1 LOP3.LUT R2, RZ, R6, RZ, 0x33, !PT ;  /* 0x00000006ff029212 */ /* 0x000fe200078e33ff */
[----:B------:R-:W-:-:S04]  /*28ef0*/  IMAD.MOV R6, RZ, RZ, -R6 ;  /* 0x000000ffff067224 */ /* 0x000fc800078e0a06 */
[----:B------:R-:W-:Y:S01]  /*28f00*/  IMAD R18, R2, R6, R9 ;  /* 0x0000000602127224 */ /* 0x000fe200078e0209 */
[----:B------:R-:W-:-:S05]  /*28f10*/  LOP3.LUT R2, RZ, R2, RZ, 0x33, !PT ;  /* 0x00000002ff027212 */ /* 0x000fca00078e33ff */
[----:B------:R-:W-:Y:S01]  /*28f20*/  IMAD.IADD R17, R5, 0x1, R2 ;  /* 0x0000000105117824 */ /* 0x000fe200078e0202 */
[----:B------:R-:W-:Y:S06]  /*28f30*/  BRA `(.L_x_1992) ;  /* 0x00000000001c7947 */ /* 0x000fec0003800000 */
.L_x_1984:
[----:B------:R-:W-:Y:S01]  /*28f40*/  UMOV UR4, URZ ;  /* 0x0000003f00047c82 */ /* 0x000fe20008000000 */
[----:B------:R-:W-:Y:S01]  /*28f50*/  UMOV UR5, URZ ;  /* 0x0000003f00057c82 */ /* 0x000fe20008000000 */
[----:B------:R-:W-:Y:S01]  /*28f60*/  ULDC UR6, c[0x0][0xc3c] ;  /* 0x00030f0000067ab9 */ /* 0x000fe20000000800 */
[----:B------:R-:W-:Y:S01]  /*28f70*/  MOV R16, R0 ;  /* 0x0000000000107202 */ /* 0x000fe20000000f00 */
[----:B------:R-:W-:Y:S02]  /*28f80*/  IMAD.U32 R17, RZ, RZ, UR4 ;  /* 0x00000004ff117e24 */ /* 0x000fe4000f8e00ff */
[----:B------:R-:W-:Y:S02]  /*28f90*/  IMAD.U32 R18, RZ, RZ, UR5 ;  /* 0x00000005ff127e24 */ /* 0x000fe4000f8e00ff */
[----:B------:R-:W-:-:S07]  /*28fa0*/  IMAD.U32 R19, RZ, RZ, UR6 ;  /* 0x00000006ff137e24 */ /* 0x000fce000f8e00ff */
.L_x_1992:
[----:B------:R-:W0:Y:S01]  /*28fb0*/  S2R R0, SR_TID.X ;  /* 0x0000000000007919 */ /* 0x000e220000002100 */
[----:B------:R-:W-:Y:S05]  /*28fc0*/  WARPSYNC.ALL ;  /* 0x0000000000007948 */ /* 0x000fea0003800000 */
[----:B------:R-:W-:Y:S01]  /*28fd0*/  BAR.SYNC.DEFER_BLOCKING 0x4, 0x180 ;  /* 0x0106000000007b1d */ /* 0x000fe20000010000 */
[----:B0-----:R-:W-:-:S04]  /*28fe0*/  LOP3.LUT R0, R0, 0x1f, RZ, 0xc0, !PT ;  /* 0x0000001f00007812 */ /* 0x001fc800078ec0ff */
[----:B------:R-:W-:-:S13]  /*28ff0*/  ISETP.NE.AND P0, PT, R0, RZ, PT ;  /* 0x000000ff0000720c */ /* 0x000fda0003f05270 */
[----:B------:R-:W0:Y:S01]  /*29000*/  @!P0 S2R R3, SR_CgaCtaId ;  /* 0x0000000000038919 */ /* 0x000e220000008800 */
[----:B------:R-:W-:-:S04]  /*29010*/  @!P0 MOV R0, 0x400 ;  /* 0x0000040000008802 */ /* 0x000fc80000000f00 */
[----:B0-----:R-:W-:-:S05]  /*29020*/  @!P0 LEA R23, R3, R0, 0x18 ;  /* 0x0000000003178211 */ /* 0x001fca00078ec0ff */
[----:B------:R0:W-:Y:S01]  /*29030*/  @!P0 STS.128 [R23+0x2a8d0], R16 ;  /* 0x02a8d01017008388 */ /* 0x0001e20000000c00 */
[----:B------:R-:W-:Y:S06]  /*29040*/  BAR.ARV 0x5, 0x180 ;  /* 0x0146000000007b1d */ /* 0x000fec0000002000 */
.L_x_1981:
[----:B------:R-:W-:Y:S02]  /*29050*/  ULDC UR4, c[0x0][0xc3c] ;  /* 0x00030f0000047ab9 */ /* 0x000fe40000000800 */
[----:B---3--:R-:W-:-:S13]  /*29060*/  ISETP.GE.AND P0, PT, R19, UR4, PT ;  /* 0x0000000413007c0c */ /* 0x008fda000bf06270 */
[----:B------:R-:W-:Y:S05]  /*29070*/  @!P0 BRA `(.L_x_1993) ;  /* 0xffffff9c00008947 */ /* 0x000fea000383ffff */
[----:B------:R-:W-:Y:S05]  /*29080*/  BSYNC B8 ;  /* 0x0000000000087941 */ /* 0x000fea0003800000 */
.L_x_1876:
[----:B------:R-:W3:Y:S01]  /*29090*/  LDL.LU R0, [R1+0x28] ;  /* 0x0000280001007983 */ /* 0x000ee20000300800 */
[----:B------:R-:W-:Y:S01]  /*290a0*/  BSSY B0, `(.L_x_1994) ;  /* 0x000000b000007945 */ /* 0x000fe20003800000 */
[----:B------:R-:W4:Y:S01]  /*290b0*/  S2R R5, SR_CgaCtaId ;  /* 0x0000000000057919 */ /* 0x000f220000008800 */
[----:B---3--:R-:W-:-:S04]  /*290c0*/  IADD3 R0, R0, 0x1, RZ ;  /* 0x0000000100007810 */ /* 0x008fc80007ffe0ff */
        /* <DEDUP_REMOVED lines=8> */
.L_x_2174:
[----:B------:R-:W-:Y:S05]  /*29150*/  BSYNC B0 ;  /* 0x0000000000007941 */ /* 0x000fea0003800000 */
.L_x_1994:
[----:B------:R-:W-:-:S03]  /*29160*/  UMOV UR4, 0xffffffff ;  /* 0xffffffff00047882 */ /* 0x000fc60000000000 */
[----:B------:R-:W-:Y:S05]  /*29170*/  BRA.DIV UR4, `(.L_x_1996) ;  /* 0x0000004e04c07947 */ /* 0x000fea000b800000 */
[----:B0-----:R-:W0:Y:S02]  /*29180*/  S2R R0, SR_TID.X ;  /* 0x0000000000007919 */ /* 0x001e240000002100 */
[----:B0-----:R-:W-:-:S04]  /*29190*/  SHF.R.U32.HI R0, RZ, 0x5, R0 ;  /* 0x00000005ff007819 */ /* 0x001fc80000011600 */
[----:B------:R-:W-:-:S05]  /*291a0*/  LOP3.LUT R0, R0, 0x3, RZ, 0xc0, !PT ;  /* 0x0000000300007812 */ /* 0x000fca00078ec0ff */
[----:B------:R0:W3:Y:S02]  /*291b0*/  SHFL.IDX PT, R14, R0, RZ, 0x1f ;  /* 0x00001fff000e7589 */ /* 0x0000e400000e0000 */
.L_x_2177:
[----:B---3--:R-:W-:-:S13]  /*291c0*/  ISETP.NE.AND P0, PT, R14, RZ, PT ;  /* 0x000000ff0e00720c */ /* 0x008fda0003f05270 */
[----:B------:R-:W-:Y:S05]  /*291d0*/  @P0 BRA `(.L_x_1566) ;  /* 0x0000000000900947 */ /* 0x000fea0003800000 */
[----:B------:R-:W-:-:S03]  /*291e0*/  UMOV UR4, 0xffffffff ;  /* 0xffffffff00047882 */ /* 0x000fc60000000000 */
[----:B------:R-:W-:Y:S05]  /*291f0*/  BRA.DIV UR4, `(.L_x_1997) ;  /* 0x0000004e04d47947 */ /* 0x000fea000b800000 */
[----:B------:R-:W-:-:S13]  /*29200*/  ELECT P6, URZ, PT ;  /* 0x00000000003f782f */ /* 0x000fda00038c0000 */
.L_x_2180:
[----:B------:R-:W-:Y:S05]  /*29210*/  @!P6 BRA `(.L_x_1566) ;  /* 0x000000000080e947 */ /* 0x000fea0003800000 */
[----:B0-----:R-:W3:Y:S02]  /*29220*/  LDL R0, [R1+0x40] ;  /* 0x0000400001007983 */ /* 0x001ee40000100800 */
[----:B---3--:R-:W-:-:S13]  /*29230*/  R2UR UR4, R0 ;  /* 0x00000000000472ca */ /* 0x008fda00000e0000 */
[----:B------:R-:W-:-:S06]  /*29240*/  ULOP3.LUT UR4, UR4, 0x2, URZ, 0xfc, !UPT ;  /* 0x0000000204047892 */ /* 0x000fcc000f8efc3f */
[----:B------:R-:W-:-:S05]  /*29250*/  IMAD.U32 R0, RZ, RZ, UR4 ;  /* 0x00000004ff007e24 */ /* 0x000fca000f8e00ff */
[----:B------:R-:W-:-:S13]  /*29260*/  ISETP.NE.AND P0, PT, R0, 0x3, PT ;  /* 0x000000030000780c */ /* 0x000fda0003f05270 */
[----:B------:R-:W-:Y:S05]  /*29270*/  @!P0 BRA `(.L_x_1998) ;  /* 0x0000000000048947 */ /* 0x000fea0003800000 */
[----:B------:R-:W-:Y:S01]  /*29280*/  BPT.TRAP 0x1 ;  /* 0x000000040000795c */ /* 0x000fe20000300000 */
.L_x_1998:
[----:B------:R-:W-:Y:S01]  /*29290*/  IMAD R3, R27, 0x8, R5 ;  /* 0x000000081b037824 */ /* 0x000fe200078e0205 */
[----:B------:R-:W-:Y:S02]  /*292a0*/  SHF.L.U32 R2, R29, 0x1f, RZ ;  /* 0x0000001f1d027819 */ /* 0x000fe400000006ff */
[----:B------:R-:W-:Y:S02]  /*292b0*/  IADD3 R27, R27, 0x1, RZ ;  /* 0x000000011b1b7810 */ /* 0x000fe40007ffe0ff */
[----:B------:R-:W0:Y:S02]  /*292c0*/  SYNCS.PHASECHK.TRANS64.TRYWAIT P1, [R3+URZ+0x2a840], R2 ;  /* 0x02a84002030075a7 */ /* 0x000e24000802017f */
[----:B------:R-:W-:-:S04]  /*292d0*/  ISETP.NE.AND P2, PT, R27, 0x2, PT ;  /* 0x000000021b00780c */ /* 0x000fc80003f45270 */
[----:B------:R-:W-:Y:S01]  /*292e0*/  SEL R0, RZ, 0x1, P2 ;  /* 0x00000001ff007807 */ /* 0x000fe20001000000 */
[----:B0-----:R-:W-:Y:S08]  /*292f0*/  @!P1 BRA `(.L_x_1999) ;  /* 0x0000004c00b49947 */ /* 0x001ff00003800000 */
.L_x_2181:
[----:B------:R-:W-:Y:S02]  /*29300*/  SEL R27, R27, RZ, P2 ;  /* 0x000000ff1b1b7207 */ /* 0x000fe40001000000 */
[----:B------:R-:W-:Y:S01]  /*29310*/  LOP3.LUT R0, R29, R0, RZ, 0x3c, !PT ;  /* 0x000000001d007212 */ /* 0x000fe200078e3cff */
[----:B------:R-:W-:Y:S06]  /*29320*/  @!P0 BRA `(.L_x_2000) ;  /* 0x0000000000048947 */ /* 0x000fec0003800000 */
[----:B------:R-:W-:Y:S01]  /*29330*/  BPT.TRAP 0x1 ;  /* 0x000000040000795c */ /* 0x000fe20000300000 */
.L_x_2000:
[----:B------:R-:W-:Y:S01]  /*29340*/  IMAD R27, R27, 0x8, R5 ;  /* 0x000000081b1b7824 */ /* 0x000fe200078e0205 */
[----:B------:R-:W-:-:S04]  /*29350*/  SHF.L.U32 R0, R0, 0x1f, RZ ;  /* 0x0000001f00007819 */ /* 0x000fc800000006ff */
[----:B------:R-:W3:Y:S02]  /*29360*/  SYNCS.PHASECHK.TRANS64.TRYWAIT P1, [R27+URZ+0x2a840], R0 ;  /* 0x02a840001b0075a7 */ /* 0x000ee4000802017f */
[----:B---3--:R-:W-:Y:S05]  /*29370*/  @!P1 BRA `(.L_x_2001) ;  /* 0x0000004c00a89947 */ /* 0x008fea0003800000 */
.L_x_2182:
[----:B------:R-:W-:Y:S05]  /*29380*/  @!P0 BRA `(.L_x_2002) ;  /* 0x0000000000048947 */ /* 0x000fea0003800000 */
[----:B------:R-:W-:Y:S01]  /*29390*/  BPT.TRAP 0x1 ;  /* 0x000000040000795c */ /* 0x000fe20000300000 */
.L_x_2002:
[----:B------:R-:W4:Y:S02]  /*293a0*/  SYNCS.PHASECHK.TRANS64.TRYWAIT P1, [R3+URZ+0x2a860], R2 ;  /* 0x02a86002030075a7 */ /* 0x000f24000802017f */
[----:B----4-:R-:W-:Y:S05]  /*293b0*/  @!P1 BRA `(.L_x_2003) ;  /* 0x0000004c00ac9947 */ /* 0x010fea0003800000 */
.L_x_2183:
[----:B------:R-:W-:Y:S05]  /*293c0*/  @!P0 BRA `(.L_x_2004) ;  /* 0x0000000000048947 */ /* 0x000fea0003800000 */
[----:B------:R-:W-:Y:S01]  /*293d0*/  BPT.TRAP 0x1 ;  /* 0x000000040000795c */ /* 0x000fe20000300000 */
.L_x_2004:
[----:B------:R0:W0:Y:S02]  /*293e0*/  SYNCS.PHASECHK.TRANS64.TRYWAIT P0, [R27+URZ+0x2a860], R0 ;  /* 0x02a860001b0075a7 */ /* 0x000024000800017f */
[----:B0-----:R-:W-:Y:S05]  /*293f0*/  @!P0 NANOSLEEP.SYNCS 0x989680 ;  /* 0x009896800000895d */ /* 0x001fea0003900000 */
[----:B------:R-:W0:Y:S02]  /*29400*/  @!P0 SYNCS.PHASECHK.TRANS64 P0, [R27+URZ+0x2a860], R0 ;  /* 0x02a860001b0085a7 */ /* 0x000e24000800007f */
[----:B0-----:R-:W-:Y:S05]  /*29410*/  @!P0 BRA `(.L_x_2004) ;  /* 0xfffffffc00f08947 */ /* 0x001fea000383ffff */
.L_x_1566:
[----:B------:R-:W-:Y:S05]  /*29420*/  BSYNC B9 ;  /* 0x0000000000097941 */ /* 0x000fea0003800000 */
.L_x_1563:
[----:B------:R-:W-:Y:S05]  /*29430*/  EXIT ;  /* 0x000000000000794d */ /* 0x000fea0003800000 */
.L_x_1592:
[----:B0-----:R0:W1:Y:S02]  /*29440*/  SYNCS.PHASECHK.TRANS64.TRYWAIT P6, [R86+URZ+0x2a890], R87 ;  /* 0x02a89057560075a7 */ /* 0x00106400080c017f */
[----:B-1----:R-:W-:Y:S05]  /*29450*/  @!P6 NANOSLEEP.SYNCS 0x989680 ;  /* 0x009896800000e95d */ /* 0x002fea0003900000 */
[----:B------:R-:W1:Y:S02]  /*29460*/  @!P6 SYNCS.PHASECHK.TRANS64 P6, [R86+URZ+0x2a890], R87 ;  /* 0x02a890575600e5a7 */ /* 0x000e6400080c007f */
[----:B-1----:R-:W-:Y:S05]  /*29470*/  @!P6 BRA `(.L_x_1592) ;  /* 0xfffffffc00f0e947 */ /* 0x002fea000383ffff */
[----:B------:R-:W-:Y:S05]  /*29480*/  BRA `(.L_x_2005) ;  /* 0xfffffda400647947 */ /* 0x000fea000383ffff */
.L_x_1593:
        /* <DEDUP_REMOVED lines=8> */
.L_x_2007:
[----:B------:R-:W-:Y:S05]  /*29510*/  BSYNC B1 ;  /* 0x0000000000017941 */ /* 0x000fea0003800000 */
.L_x_2006:
[----:B------:R-:W-:Y:S01]  /*29520*/  IMAD.MOV.U32 R13, RZ, RZ, R116 ;  /* 0x000000ffff0d7224 */ /* 0x000fe200078e0074 */
[----:B------:R-:W-:Y:S01]  /*29530*/  MOV R12, RZ ;  /* 0x000000ff000c7202 */ /* 0x000fe20000000f00 */
[----:B------:R-:W-:Y:S02]  /*29540*/  IMAD.MOV.U32 R11, RZ, RZ, 0x1c1f ;  /* 0x00001c1fff0b7424 */ /* 0x000fe400078e00ff */
[----:B------:R-:W-:Y:S02]  /*29550*/  IMAD.MOV.U32 R15, RZ, RZ, -0x1 ;  /* 0xffffffffff0f7424 */ /* 0x000fe400078e00ff */
[----:B------:R-:W-:-:S07]  /*29560*/  IMAD.MOV.U32 R82, RZ, RZ, R14 ;  /* 0x000000ffff527224 */ /* 0x000fce00078e000e */
[----:B------:R-:W-:Y:S05]  /*29570*/  WARPSYNC.COLLECTIVE R15, `(.L_x_2008) ;  /* 0x000000000f087348 */ /* 0x000fea0003c00000 */
[----:B------:R0:W1:Y:S02]  /*29580*/  SHFL.IDX P6, R14, R13, R12, R11 ;  /* 0x0000000c0d0e7389 */ /* 0x00006400000c000b */
[----:B01----:R-:W-:Y:S01]  /*29590*/  ENDCOLLECTIVE ;  /* 0x000000000000791b */ /* 0x003fe20003800000 */
.L_x_2008:
[----:B------:R-:W-:Y:S01]  /*295a0*/  IMAD.MOV.U32 R11, RZ, RZ, R14 ;  /* 0x000000ffff0b7224 */ /* 0x000fe200078e000e */
[----:B------:R-:W-:Y:S06]  /*295b0*/  BRA `(.L_x_2009) ;  /* 0xfffffda4002c7947 */ /* 0x000fec000383ffff */
.L_x_1618:
[----:B------:R-:W-:Y:S01]  /*295c0*/  BSSY B1, `(.L_x_2010) ;  /* 0x0000008000017945 */ /* 0x000fe20003800000 */
[----:B0---4-:R-:W-:Y:S01]  /*295d0*/  MOV R13, R115 ;  /* 0x00000073000d7202 */ /* 0x011fe20000000f00 */
[----:B------:R-:W-:Y:S02]  /*295e0*/  IMAD.MOV.U32 R12, RZ, RZ, 0x1 ;  /* 0x00000001ff0c7424 */ /* 0x000fe400078e00ff */
[----:B---3--:R-:W-:Y:S02]  /*295f0*/  IMAD.MOV.U32 R11, RZ, RZ, 0x1c1f ;  /* 0x00001c1fff0b7424 */ /* 0x008fe400078e00ff */
[----:B------:R-:W-:-:S07]  /*29600*/  IMAD.MOV.U32 R15, RZ, RZ, -0x1 ;  /* 0xffffffffff0f7424 */ /* 0x000fce00078e00ff */
[----:B-12---:R-:W-:Y:S05]  /*29610*/  WARPSYNC.COLLECTIVE R15, `(.L_x_2011) ;  /* 0x000000000f087348 */ /* 0x006fea0003c00000 */
[----:B------:R0:W3:Y:S02]  /*29620*/  SHFL.IDX P6, R14, R13, R12, R11 ;  /* 0x0000000c0d0e7389 */ /* 0x0000e400000c000b */
[----:B0123--:R-:W-:Y:S01]  /*29630*/  ENDCOLLECTIVE ;  /* 0x000000000000791b */ /* 0x00ffe20003800000 */
.L_x_2011:
[----:B------:R-:W-:Y:S05]  /*29640*/  BSYNC B1 ;  /* 0x0000000000017941 */ /* 0x000fea0003800000 */
.L_x_2010:
[----:B------:R-:W-:Y:S01]  /*29650*/  IMAD.MOV.U32 R13, RZ, RZ, R116 ;  /* 0x000000ffff0d7224 */ /* 0x000fe200078e0074 */
[----:B------:R-:W-:Y:S01]  /*29660*/  MOV R15, 0xffffffff ;  /* 0xffffffff000f7802 */ /* 0x000fe20000000f00 */
[----:B------:R-:W-:Y:S01]  /*29670*/  IMAD.MOV.U32 R12, RZ, RZ, 0x1 ;  /* 0x00000001ff0c7424 */ /* 0x000fe200078e00ff */
[----:B------:R-:W-:Y:S01]  /*29680*/  MOV R115, R14 ;  /* 0x0000000e00737202 */ /* 0x000fe20000000f00 */
[----:B------:R-:W-:-:S07]  /*29690*/  IMAD.MOV.U32 R11, RZ, RZ, 0x1c1f ;  /* 0x00001c1fff0b7424 */ /* 0x000fce00078e00ff */
[----:B------:R-:W-:Y:S05]  /*296a0*/  WARPSYNC.COLLECTIVE R15, `(.L_x_2012) ;  /* 0x000000000f087348 */ /* 0x000fea0003c00000 */
[----:B------:R0:W1:Y:S02]  /*296b0*/  SHFL.IDX P6, R14, R13, R12, R11 ;  /* 0x0000000c0d0e7389 */ /* 0x00006400000c000b */
[----:B01----:R-:W-:Y:S01]  /*296c0*/  ENDCOLLECTIVE ;  /* 0x000000000000791b */ /* 0x003fe20003800000 */
.L_x_2012:
[----:B------:R-:W-:Y:S01]  /*296d0*/  IMAD.MOV.U32 R116, RZ, RZ, R14 ;  /* 0x000000ffff747224 */ /* 0x000fe200078e000e */
[----:B------:R-:W-:Y:S06]  /*296e0*/  BRA `(.L_x_2013) ;  /* 0xfffffdb800647947 */ /* 0x000fec000383ffff */
.L_x_1648:
[----:B-1----:R1:W2:Y:S02]  /*296f0*/  SYNCS.PHASECHK.TRANS64.TRYWAIT P6, [R86+URZ+0x2a890], R87 ;  /* 0x02a89057560075a7 */ /* 0x0022a400080c017f */
[----:B--2---:R-:W-:Y:S05]  /*29700*/  @!P6 NANOSLEEP.SYNCS 0x989680 ;  /* 0x009896800000e95d */ /* 0x004fea0003900000 */
[----:B------:R-:W2:Y:S02]  /*29710*/  @!P6 SYNCS.PHASECHK.TRANS64 P6, [R86+URZ+0x2a890], R87 ;  /* 0x02a890575600e5a7 */ /* 0x000ea400080c007f */
[----:B--2---:R-:W-:Y:S05]  /*29720*/  @!P6 BRA `(.L_x_1648) ;  /* 0xfffffffc00f0e947 */ /* 0x004fea000383ffff */
[----:B------:R-:W-:Y:S05]  /*29730*/  BRA `(.L_x_2014) ;  /* 0xfffffdd800447947 */ /* 0x000fea000383ffff */
.L_x_1649:
[----:B------:R-:W-:Y:S01]  /*29740*/  BSSY B1, `(.L_x_2015) ;  /* 0x0000008000017945 */ /* 0x000fe20003800000 */
[----:B------:R-:W-:Y:S01]  /*29750*/  IMAD.MOV.U32 R13, RZ, RZ, R115 ;  /* 0x000000ffff0d7224 */ /* 0x000fe200078e0073 */
[----:B------:R-:W-:Y:S01]  /*29760*/  MOV R11, 0x1c1f ;  /* 0x00001c1f000b7802 */ /* 0x000fe20000000f00 */
[----:B------:R-:W-:Y:S02]  /*29770*/  IMAD.MOV.U32 R12, RZ, RZ, RZ ;  /* 0x000000ffff0c7224 */ /* 0x000fe400078e00ff */
[----:B------:R-:W-:-:S07]  /*29780*/  IMAD.MOV.U32 R15, RZ, RZ, -0x1 ;  /* 0xffffffffff0f7424 */ /* 0x000fce00078e00ff */
[----:B-1----:R-:W-:Y:S05]  /*29790*/  WARPSYNC.COLLECTIVE R15, `(.L_x_2016) ;  /* 0x000000000f087348 */ /* 0x002fea0003c00000 */
[----:B------:R0:W2:Y:S02]  /*297a0*/  SHFL.IDX P6, R14, R13, R12, R11 ;  /* 0x0000000c0d0e7389 */ /* 0x0000a400000c000b */
[----:B012---:R-:W-:Y:S01]  /*297b0*/  ENDCOLLECTIVE ;  /* 0x000000000000791b */ /* 0x007fe20003800000 */
.L_x_2016:
[----:B------:R-:W-:Y:S05]  /*297c0*/  BSYNC B1 ;  /* 0x0000000000017941 */ /* 0x000fea0003800000 */
.L_x_2015:
        /* <DEDUP_REMOVED lines=8> */
.L_x_2017:
[----:B------:R-:W-:Y:S01]  /*29850*/  IMAD.MOV.U32 R11, RZ, RZ, R14 ;  /* 0x000000ffff0b7224 */ /* 0x000fe200078e000e */
[----:B------:R-:W-:Y:S06]  /*29860*/  BRA `(.L_x_2018) ;  /* 0xfffffdd800107947 */ /* 0x000fec000383ffff */
.L_x_1662:
[----:B------:R-:W-:Y:S01]  /*29870*/  BSSY B1, `(.L_x_2019) ;  /* 0x0000008000017945 */ /* 0x000fe20003800000 */
[----:B--234-:R-:W-:Y:S01]  /*29880*/  MOV R13, R115 ;  /* 0x00000073000d7202 */ /* 0x01cfe20000000f00 */
[----:B------:R-:W-:Y:S02]  /*29890*/  IMAD.MOV.U32 R12, RZ, RZ, 0x1 ;  /* 0x00000001ff0c7424 */ /* 0x000fe400078e00ff */
[----:B------:R-:W-:Y:S02]  /*298a0*/  IMAD.MOV.U32 R11, RZ, RZ, 0x1c1f ;  /* 0x00001c1fff0b7424 */ /* 0x000fe400078e00ff */
[----:B------:R-:W-:-:S07]  /*298b0*/  IMAD.MOV.U32 R15, RZ, RZ, -0x1 ;  /* 0xffffffffff0f7424 */ /* 0x000fce00078e00ff */
[----:B01----:R-:W-:Y:S05]  /*298c0*/  WARPSYNC.COLLECTIVE R15, `(.L_x_2020) ;  /* 0x000000000f087348 */ /* 0x003fea0003c00000 */
[----:B------:R2:W3:Y:S02]  /*298d0*/  SHFL.IDX P6, R14, R13, R12, R11 ;  /* 0x0000000c0d0e7389 */ /* 0x0004e400000c000b */
[----:B0123--:R-:W-:Y:S01]  /*298e0*/  ENDCOLLECTIVE ;  /* 0x000000000000791b */ /* 0x00ffe20003800000 */
.L_x_2020:
[----:B------:R-:W-:Y:S05]  /*298f0*/  BSYNC B1 ;  /* 0x0000000000017941 */ /* 0x000fea0003800000 */
.L_x_2019:
        /* <DEDUP_REMOVED lines=8> */
.L_x_2021:
[----:B------:R-:W-:Y:S01]  /*29980*/  IMAD.MOV.U32 R116, RZ, RZ, R14 ;  /* 0x000000ffff747224 */ /* 0x000fe200078e000e */
[----:B------:R-:W-:Y:S06]  /*29990*/  BRA `(.L_x_2022) ;  /* 0xfffffdec00807947 */ /* 0x000fec000383ffff */
.L_x_1675:
[----:B0-----:R0:W1:Y:S02]  /*299a0*/  SYNCS.PHASECHK.TRANS64.TRYWAIT P4, [R86+URZ+0x2a890], R87 ;  /* 0x02a89057560075a7 */ /* 0x001064000808017f */
[----:B-1----:R-:W-:Y:S05]  /*299b0*/  @!P4 NANOSLEEP.SYNCS 0x989680 ;  /* 0x009896800000c95d */ /* 0x002fea0003900000 */
[----:B------:R-:W1:Y:S02]  /*299c0*/  @!P4 SYNCS.PHASECHK.TRANS64 P4, [R86+URZ+0x2a890], R87 ;  /* 0x02a890575600c5a7 */ /* 0x000e64000808007f */
[----:B-1----:R-:W-:Y:S05]  /*299d0*/  @!P4 BRA `(.L_x_1675) ;  /* 0xfffffffc00f0c947 */ /* 0x002fea000383ffff */
[----:B------:R-:W-:Y:S05]  /*299e0*/  BRA `(.L_x_2023) ;  /* 0xfffffe0400207947 */ /* 0x000fea000383ffff */
.L_x_1676:
        /* <DEDUP_REMOVED lines=8> */
.L_x_2025:
[----:B------:R-:W-:Y:S05]  /*29a70*/  BSYNC B1 ;  /* 0x0000000000017941 */ /* 0x000fea0003800000 */
.L_x_2024:
        /* <DEDUP_REMOVED lines=8> */
.L_x_2026:
[----:B------:R-:W-:Y:S01]  /*29b00*/  IMAD.MOV.U32 R37, RZ, RZ, R14 ;  /* 0x000000ffff257224 */ /* 0x000fe200078e000e */
[----:B------:R-:W-:Y:S06]  /*29b10*/  BRA `(.L_x_2027) ;  /* 0xfffffe0400447947 */ /* 0x000fec000383ffff */
.L_x_1679:
[----:B------:R-:W-:Y:S01]  /*29b20*/  BSSY B1, `(.L_x_2028) ;  /* 0x0000008000017945 */ /* 0x000fe20003800000 */
[----:B----4-:R-:W-:Y:S01]  /*29b30*/  MOV R13, R39 ;  /* 0x00000027000d7202 */ /* 0x010fe20000000f00 */
[----:B------:R-:W-:Y:S02]  /*29b40*/  IMAD.MOV.U32 R12, RZ, RZ, 0x1 ;  /* 0x00000001ff0c7424 */ /* 0x000fe400078e00ff */
[----:B------:R-:W-:Y:S02]  /*29b50*/  IMAD.MOV.U32 R11, RZ, RZ, 0x1c1f ;  /* 0x00001c1fff0b7424 */ /* 0x000fe400078e00ff */
[----:B------:R-:W-:-:S07]  /*29b60*/  IMAD.MOV.U32 R15, RZ, RZ, -0x1 ;  /* 0xffffffffff0f7424 */ /* 0x000fce00078e00ff */
[----:B0123--:R-:W-:Y:S05]  /*29b70*/  WARPSYNC.COLLECTIVE R15, `(.L_x_2029) ;  /* 0x000000000f087348 */ /* 0x00ffea0003c00000 */
[----:B------:R4:W0:Y:S02]  /*29b80*/  SHFL.IDX P6, R14, R13, R12, R11 ;  /* 0x0000000c0d0e7389 */ /* 0x00082400000c000b */
[----:B01234-:R-:W-:Y:S01]  /*29b90*/  ENDCOLLECTIVE ;  /* 0x000000000000791b */ /* 0x01ffe20003800000 */
.L_x_2029:
[----:B------:R-:W-:Y:S05]  /*29ba0*/  BSYNC B1 ;  /* 0x0000000000017941 */ /* 0x000fea0003800000 */
.L_x_2028:
        /* <DEDUP_REMOVED lines=8> */
.L_x_2030:
[----:B------:R-:W-:Y:S01]  /*29c30*/  IMAD.MOV.U32 R37, RZ, RZ, R14 ;  /* 0x000000ffff257224 */ /* 0x000fe200078e000e */
[----:B------:R-:W-:Y:S06]  /*29c40*/  BRA `(.L_x_2031) ;  /* 0xfffffe0400a07947 */ /* 0x000fec000383ffff */
.L_x_1683:
[----:B---3--:R3:W0:Y:S02]  /*29c50*/  SYNCS.PHASECHK.TRANS64.TRYWAIT P0, [R86+URZ+0x2a8b0], R87 ;  /* 0x02a8b057560075a7 */ /* 0x008624000800017f */
[----:B0-----:R-:W-:Y:S05]  /*29c60*/  @!P0 NANOSLEEP.SYNCS 0x989680 ;  /* 0x009896800000895d */ /* 0x001fea0003900000 */
[----:B------:R-:W0:Y:S02]  /*29c70*/  @!P0 SYNCS.PHASECHK.TRANS64 P0, [R86+URZ+0x2a8b0], R87 ;  /* 0x02a8b057560085a7 */ /* 0x000e24000800007f */
[----:B0-----:R-:W-:Y:S05]  /*29c80*/  @!P0 BRA `(.L_x_1683) ;  /* 0xfffffffc00f08947 */ /* 0x001fea000383ffff */
[----:B------:R-:W-:Y:S05]  /*29c90*/  BRA `(.L_x_2032) ;  /* 0xfffffe0800787947 */ /* 0x000fea000383ffff */
.L_x_1709:
        /* <DEDUP_REMOVED lines=8> */
.L_x_2034:
[----:B------:R-:W-:Y:S05]  /*29d20*/  BSYNC B1 ;  /* 0x0000000000017941 */ /* 0x000fea0003800000 */
.L_x_2033:
        /* <DEDUP_REMOVED lines=8> */
.L_x_2035:
[----:B------:R-:W-:Y:S01]  /*29db0*/  MOV R13, R8 ;  /* 0x00000008000d7202 */ /* 0x000fe20000000f00 */
[----:B------:R-:W-:-:S07]  /*29dc0*/  IMAD.MOV.U32 R0, RZ, RZ, R14 ;  /* 0x000000ffff007224 */ /* 0x000fce00078e000e */
[----:B------:R-:W-:Y:S05]  /*29dd0*/  WARPSYNC.COLLECTIVE R15, `(.L_x_2036) ;  /* 0x000000000f087348 */ /* 0x000fea0003c00000 */
[----:B------:R0:W1:Y:S02]  /*29de0*/  SHFL.IDX P6, R14, R13, R12, R11 ;  /* 0x0000000c0d0e7389 */ /* 0x00006400000c000b */
[----:B01----:R-:W-:Y:S01]  /*29df0*/  ENDCOLLECTIVE ;  /* 0x000000000000791b */ /* 0x003fe20003800000 */
.L_x_2036:
[----:B------:R-:W-:Y:S02]  /*29e00*/  IMAD.MOV.U32 R13, RZ, RZ, R4 ;  /* 0x000000ffff0d7224 */ /* 0x000fe400078e0004 */
[----:B------:R-:W-:-:S07]  /*29e10*/  IMAD.MOV.U32 R5, RZ, RZ, R14 ;  /* 0x000000ffff057224 */ /* 0x000fce00078e000e */
[----:B------:R-:W-:Y:S05]  /*29e20*/  WARPSYNC.COLLECTIVE R15, `(.L_x_2037) ;  /* 0x000000000f087348 */ /* 0x000fea0003c00000 */
[----:B------:R0:W1:Y:S02]  /*29e30*/  SHFL.IDX P6, R14, R13, R12, R11 ;  /* 0x0000000c0d0e7389 */ /* 0x00006400000c000b */
[----:B01----:R-:W-:Y:S01]  /*29e40*/  ENDCOLLECTIVE ;  /* 0x000000000000791b */ /* 0x003fe20003800000 */
.L_x_2037:
[----:B------:R-:W-:Y:S05]  /*29e50*/  BRA `(.L_x_2038) ;  /* 0xfffffe1c000c7947 */ /* 0x000fea000383ffff */
.L_x_1712:
[----:B------:R-:W-:Y:S01]  /*29e60*/  BSSY B1, `(.L_x_2039) ;  /* 0x0000008000017945 */ /* 0x000fe20003800000 */
[----:B------:R-:W-:Y:S01]  /*29e70*/  IMAD.MOV.U32 R13, RZ, RZ, R7 ;  /* 0x000000ffff0d7224 */ /* 0x000fe200078e0007 */
[----:B------:R-:W-:Y:S01]  /*29e80*/  MOV R12, 0x1 ;  /* 0x00000001000c7802 */ /* 0x000fe20000000f00 */
[----:B------:R-:W-:Y:S02]  /*29e90*/  IMAD.MOV.U32 R11, RZ, RZ, 0x1c1f ;  /* 0x00001c1fff0b7424 */ /* 0x000fe400078e00ff */
[----:B------:R-:W-:-:S07]  /*29ea0*/  IMAD.MOV.U32 R15, RZ, RZ, -0x1 ;  /* 0xffffffffff0f7424 */ /* 0x000fce00078e00ff */
[----:B0---4-:R-:W-:Y:S05]  /*29eb0*/  WARPSYNC.COLLECTIVE R15, `(.L_x_2040) ;  /* 0x000000000f087348 */ /* 0x011fea0003c00000 */
[----:B----4-:R1:W2:Y:S02]  /*29ec0*/  SHFL.IDX P6, R14, R13, R12, R11 ;  /* 0x0000000c0d0e7389 */ /* 0x0102a400000c000b */
[----:B012---:R-:W-:Y:S01]  /*29ed0*/  ENDCOLLECTIVE ;  /* 0x000000000000791b */ /* 0x007fe20003800000 */
.L_x_2040:
[----:B------:R-:W-:Y:S05]  /*29ee0*/  BSYNC B1 ;  /* 0x0000000000017941 */ /* 0x000fea0003800000 */
.L_x_2039:
[----:B------:R-:W-:Y:S01]  /*29ef0*/  MOV R13, R6 ;  /* 0x00000006000d7202 */ /* 0x000fe20000000f00 */
[----:B------:R-:W-:Y:S02]  /*29f00*/  IMAD.MOV.U32 R12, RZ, RZ, 0x1 ;  /* 0x00000001ff0c7424 */ /* 0x000fe400078e00ff */
[----:B------:R-:W-:Y:S02]  /*29f10*/  IMAD.MOV.U32 R11, RZ, RZ, 0x1c1f ;  /* 0x00001c1fff0b7424 */ /* 0x000fe400078e00ff */
[----:B------:R-:W-:Y:S02]  /*29f20*/  IMAD.MOV.U32 R15, RZ, RZ, -0x1 ;  /* 0xffffffffff0f7424 */ /* 0x000fe400078e00ff */
[----:B------:R-:W-:-:S07]  /*29f30*/  IMAD.MOV.U32 R3, RZ, RZ, R14 ;  /* 0x000000ffff037224 */ /* 0x000fce00078e000e */
[----:B------:R-:W-:Y:S05]  /*29f40*/  WARPSYNC.COLLECTIVE R15, `(.L_x_2041) ;  /* 0x000000000f087348 */ /* 0x000fea0003c00000 */
[----:B------:R0:W1:Y:S02]  /*29f50*/  SHFL.IDX P6, R14, R13, R12, R11 ;  /* 0x0000000c0d0e7389 */ /* 0x00006400000c000b */
[----:B01----:R-:W-:Y:S01]  /*29f60*/  ENDCOLLECTIVE ;  /* 0x000000000000791b */ /* 0x003fe20003800000 */
.L_x_2041:
[----:B------:R-:W-:Y:S01]  /*29f70*/  IMAD.MOV.U32 R13, RZ, RZ, R8 ;  /* 0x000000ffff0d7224 */ /* 0x000fe200078e0008 */
[----:B------:R-:W-:-:S07]  /*29f80*/  MOV R0, R14 ;  /* 0x0000000e00007202 */ /* 0x000fce0000000f00 */
[----:B------:R-:W-:Y:S05]  /*29f90*/  WARPSYNC.COLLECTIVE R15, `(.L_x_2042) ;  /* 0x000000000f087348 */ /* 0x000fea0003c00000 */
[----:B------:R0:W1:Y:S02]  /*29fa0*/  SHFL.IDX P6, R14, R13, R12, R11 ;  /* 0x0000000c0d0e7389 */ /* 0x00006400000c000b */
[----:B01----:R-:W-:Y:S01]  /*29fb0*/  ENDCOLLECTIVE ;  /* 0x000000000000791b */ /* 0x003fe20003800000 */
.L_x_2042:
[----:B------:R-:W-:Y:S02]  /*29fc0*/  IMAD.MOV.U32 R13, RZ, RZ, R4 ;  /* 0x000000ffff0d7224 */ /* 0x000fe400078e0004 */
[----:B------:R-:W-:-:S07]  /*29fd0*/  IMAD.MOV.U32 R5, RZ, RZ, R14 ;  /* 0x000000ffff057224 */ /* 0x000fce00078e000e */
[----:B------:R-:W-:Y:S05]  /*29fe0*/  WARPSYNC.COLLECTIVE R15, `(.L_x_2043) ;  /* 0x000000000f087348 */ /* 0x000fea0003c00000 */
[----:B------:R0:W1:Y:S02]  /*29ff0*/  SHFL.IDX P6, R14, R13, R12, R11 ;  /* 0x0000000c0d0e7389 */ /* 0x00006400000c000b */
[----:B01----:R-:W-:Y:S01]  /*2a000*/  ENDCOLLECTIVE ;  /* 0x000000000000791b */ /* 0x003fe20003800000 */
.L_x_2043:
[----:B------:R-:W-:Y:S01]  /*2a010*/  MOV R4, R14 ;  /* 0x0000000e00047202 */ /* 0x000fe20000000f00 */
[----:B------:R-:W-:Y:S06]  /*2a020*/  BRA `(.L_x_2044) ;  /* 0xfffffe2000987947 */ /* 0x000fec000383ffff */
.L_x_1716:
[----:B0-----:R0:W1:Y:S02]  /*2a030*/  SYNCS.PHASECHK.TRANS64.TRYWAIT P0, [R18+URZ+0x2a800], R5 ;  /* 0x02a80005120075a7 */ /* 0x001064000800017f */
[----:B-1----:R-:W-:Y:S05]  /*2a040*/  @!P0 NANOSLEEP.SYNCS 0x989680 ;  /* 0x009896800000895d */ /* 0x002fea0003900000 */
[----:B------:R-:W1:Y:S02]  /*2a050*/  @!P0 SYNCS.PHASECHK.TRANS64 P0, [R18+URZ+0x2a800], R5 ;  /* 0x02a80005120085a7 */ /* 0x000e64000800007f */
[----:B-1----:R-:W-:Y:S05]  /*2a060*/  @!P0 BRA `(.L_x_1716) ;  /* 0xfffffffc00f08947 */ /* 0x002fea000383ffff */
[----:B------:R-:W-:Y:S05]  /*2a070*/  BRA `(.L_x_2045) ;  /* 0xfffffe2800a87947 */ /* 0x000fea000383ffff */
.L_x_1740:
        /* <DEDUP_REMOVED lines=8> */
.L_x_2047:
[----:B------:R-:W-:Y:S05]  /*2a100*/  BSYNC B1 ;  /* 0x0000000000017941 */ /* 0x000fea0003800000 */
.L_x_2046:
[----:B------:R-:W-:Y:S01]  /*2a110*/  IMAD.MOV.U32 R13, RZ, RZ, R6 ;  /* 0x000000ffff0d7224 */ /* 0x000fe200078e0006 */
[----:B------:R-:W-:Y:S01]  /*2a120*/  MOV R11, 0x1c1f ;  /* 0x00001c1f000b7802 */ /* 0x000fe20000000f00 */
[----:B------:R-:W-:Y:S02]  /*2a130*/  IMAD.MOV.U32 R12, RZ, RZ, RZ ;  /* 0x000000ffff0c7224 */ /* 0x000fe400078e00ff */
[----:B------:R-:W-:Y:S02]  /*2a140*/  IMAD.MOV.U32 R15, RZ, RZ, -0x1 ;  /* 0xffffffffff0f7424 */ /* 0x000fe400078e00ff */
[----:B------:R-:W-:-:S07]  /*2a150*/  IMAD.MOV.U32 R3, RZ, RZ, R14 ;  /* 0x000000ffff037224 */ /* 0x000fce00078e000e */
[----:B------:R-:W-:Y:S05]  /*2a160*/  WARPSYNC.COLLECTIVE R15, `(.L_x_2048) ;  /* 0x000000000f087348 */ /* 0x000fea0003c00000 */
[----:B------:R0:W1:Y:S02]  /*2a170*/  SHFL.IDX P6, R14, R13, R12, R11 ;  /* 0x0000000c0d0e7389 */ /* 0x00006400000c000b */
[----:B01----:R-:W-:Y:S01]  /*2a180*/  ENDCOLLECTIVE ;  /* 0x000000000000791b */ /* 0x003fe20003800000 */
.L_x_2048:
[----:B------:R-:W-:Y:S02]  /*2a190*/  IMAD.MOV.U32 R13, RZ, RZ, R21 ;  /* 0x000000ffff0d7224 */ /* 0x000fe400078e0015 */
[----:B------:R-:W-:-:S07]  /*2a1a0*/  IMAD.MOV.U32 R0, RZ, RZ, R14 ;  /* 0x000000ffff007224 */ /* 0x000fce00078e000e */
[----:B------:R-:W-:Y:S05]  /*2a1b0*/  WARPSYNC.COLLECTIVE R15, `(.L_x_2049) ;  /* 0x000000000f087348 */ /* 0x000fea0003c00000 */
[----:B------:R0:W1:Y:S02]  /*2a1c0*/  SHFL.IDX P6, R14, R13, R12, R11 ;  /* 0x0000000c0d0e7389 */ /* 0x00006400000c000b */
[----:B01----:R-:W-:Y:S01]  /*2a1d0*/  ENDCOLLECTIVE ;  /* 0x000000000000791b */ /* 0x003fe20003800000 */
.L_x_2049:
[----:B------:R-:W-:Y:S01]  /*2a1e0*/  IMAD.MOV.U32 R13, RZ, RZ, R20 ;  /* 0x000000ffff0d7224 */ /* 0x000fe200078e0014 */
[----:B------:R-:W-:-:S07]  /*2a1f0*/  MOV R5, R14 ;  /* 0x0000000e00057202 */ /* 0x000fce0000000f00 */
[----:B------:R-:W-:Y:S05]  /*2a200*/  WARPSYNC.COLLECTIVE R15, `(.L_x_2050) ;  /* 0x000000000f087348 */ /* 0x000fea0003c00000 */
[----:B------:R0:W1:Y:S02]  /*2a210*/  SHFL.IDX P6, R14, R13, R12, R11 ;  /* 0x0000000c0d0e7389 */ /* 0x00006400000c000b */
[----:B01----:R-:W-:Y:S01]  /*2a220*/  ENDCOLLECTIVE ;  /* 0x000000000000791b */ /* 0x003fe20003800000 */
.L_x_2050:
[----:B------:R-:W-:Y:S05]  /*2a230*/  BRA `(.L_x_2051) ;  /* 0xfffffe4c00787947 */ /* 0x000fea000383ffff */
.L_x_1743:
        /* <DEDUP_REMOVED lines=8> */
.L_x_2053:
[----:B------:R-:W-:Y:S05]  /*2a2c0*/  BSYNC B1 ;  /* 0x0000000000017941 */ /* 0x000fea0003800000 */
.L_x_2052:
[----:B------:R-:W-:Y:S01]  /*2a2d0*/  IMAD.MOV.U32 R13, RZ, RZ, R6 ;  /* 0x000000ffff0d7224 */ /* 0x000fe200078e0006 */
[----:B------:R-:W-:Y:S01]  /*2a2e0*/  MOV R12, 0x1 ;  /* 0x00000001000c7802 */ /* 0x000fe20000000f00 */
[----:B------:R-:W-:Y:S02]  /*2a2f0*/  IMAD.MOV.U32 R11, RZ, RZ, 0x1c1f ;  /* 0x00001c1fff0b7424 */ /* 0x000fe400078e00ff */
[----:B------:R-:W-:Y:S02]  /*2a300*/  IMAD.MOV.U32 R15, RZ, RZ, -0x1 ;  /* 0xffffffffff0f7424 */ /* 0x000fe400078e00ff */
[----:B------:R-:W-:-:S07]  /*2a310*/  IMAD.MOV.U32 R3, RZ, RZ, R14 ;  /* 0x000000ffff037224 */ /* 0x000fce00078e000e */
[----:B------:R-:W-:Y:S05]  /*2a320*/  WARPSYNC.COLLECTIVE R15, `(.L_x_2054) ;  /* 0x000000000f087348 */ /* 0x000fea0003c00000 */
[----:B------:R0:W1:Y:S02]  /*2a330*/  SHFL.IDX P6, R14, R13, R12, R11 ;  /* 0x0000000c0d0e7389 */ /* 0x00006400000c000b */
[----:B01----:R-:W-:Y:S01]  /*2a340*/  ENDCOLLECTIVE ;  /* 0x000000000000791b */ /* 0x003fe20003800000 */
.L_x_2054:
[----:B------:R-:W-:Y:S01]  /*2a350*/  MOV R13, R21 ;  /* 0x00000015000d7202 */ /* 0x000fe20000000f00 */
[----:B------:R-:W-:-:S07]  /*2a360*/  IMAD.MOV.U32 R0, RZ, RZ, R14 ;  /* 0x000000ffff007224 */ /* 0x000fce00078e000e */
[----:B------:R-:W-:Y:S05]  /*2a370*/  WARPSYNC.COLLECTIVE R15, `(.L_x_2055) ;  /* 0x000000000f087348 */ /* 0x000fea0003c00000 */
[----:B------:R0:W1:Y:S02]  /*2a380*/  SHFL.IDX P6, R14, R13, R12, R11 ;  /* 0x0000000c0d0e7389 */ /* 0x00006400000c000b */
[----:B01----:R-:W-:Y:S01]  /*2a390*/  ENDCOLLECTIVE ;  /* 0x000000000000791b */ /* 0x003fe20003800000 */
.L_x_2055:
[----:B------:R-:W-:Y:S02]  /*2a3a0*/  IMAD.MOV.U32 R13, RZ, RZ, R20 ;  /* 0x000000ffff0d7224 */ /* 0x000fe400078e0014 */
[----:B------:R-:W-:-:S07]  /*2a3b0*/  IMAD.MOV.U32 R21, RZ, RZ, R14 ;  /* 0x000000ffff157224 */ /* 0x000fce00078e000e */
[----:B------:R-:W-:Y:S05]  /*2a3c0*/  WARPSYNC.COLLECTIVE R15, `(.L_x_2056) ;  /* 0x000000000f087348 */ /* 0x000fea0003c00000 */
[----:B------:R0:W1:Y:S02]  /*2a3d0*/  SHFL.IDX P6, R14, R13, R12, R11 ;  /* 0x0000000c0d0e7389 */ /* 0x00006400000c000b */
[----:B01----:R-:W-:Y:S01]  /*2a3e0*/  ENDCOLLECTIVE ;  /* 0x000000000000791b */ /* 0x003fe20003800000 */
.L_x_2056:
[----:B------:R-:W-:Y:S01]  /*2a3f0*/  IMAD.MOV.U32 R20, RZ, RZ, R14 ;  /* 0x000000ffff147224 */ /* 0x000fe200078e000e */
[----:B------:R-:W-:Y:S06]  /*2a400*/  BRA `(.L_x_2057) ;  /* 0xfffffe50009c7947 */ /* 0x000fec000383ffff */
.L_x_1747:
[----:B0-----:R0:W1:Y:S02]  /*2a410*/  SYNCS.PHASECHK.TRANS64.TRYWAIT P0, [R18+URZ+0x2a800], R21 ;  /* 0x02a80015120075a7 */ /* 0x001064000800017f */
[----:B-1----:R-:W-:Y:S05]  /*2a420*/  @!P0 NANOSLEEP.SYNCS 0x989680 ;  /* 0x009896800000895d */ /* 0x002fea0003900000 */
[----:B------:R-:W1:Y:S02]  /*2a430*/  @!P0 SYNCS.PHASECHK.TRANS64 P0, [R18+URZ+0x2a800], R21 ;  /* 0x02a80015120085a7 */ /* 0x000e64000800007f */
[----:B-1----:R-:W-:Y:S05]  /*2a440*/  @!P0 BRA `(.L_x_1747) ;  /* 0xfffffffc00f08947 */ /* 0x002fea000383ffff */
[----:B------:R-:W-:Y:S05]  /*2a450*/  BRA `(.L_x_2058) ;  /* 0xfffffe5800147947 */ /* 0x000fea000383ffff */
.L_x_1761:
[----:B-1----:R1:W2:Y:S02]  /*2a460*/  SYNCS.PHASECHK.TRANS64.TRYWAIT P1, [R4+URZ+0x2a830], R3 ;  /* 0x02a83003040075a7 */ /* 0x0022a4000802017f */
[----:B--2---:R-:W-:Y:S05]  /*2a470*/  @!P1 NANOSLEEP.SYNCS 0x989680 ;  /* 0x009896800000995d */ /* 0x004fea0003900000 */
[----:B------:R-:W2:Y:S02]  /*2a480*/  @!P1 SYNCS.PHASECHK.TRANS64 P1, [R4+URZ+0x2a830], R3 ;  /* 0x02a83003040095a7 */ /* 0x000ea4000802007f */
[----:B--2---:R-:W-:Y:S05]  /*2a490*/  @!P1 BRA `(.L_x_1761) ;  /* 0xfffffffc00f09947 */ /* 0x004fea000383ffff */
[----:B------:R-:W-:Y:S05]  /*2a4a0*/  BRA `(.L_x_1760) ;  /* 0xfffffe7c00b07947 */ /* 0x000fea000383ffff */
.L_x_1782:
[----:B-1----:R1:W2:Y:S02]  /*2a4b0*/  SYNCS.PHASECHK.TRANS64.TRYWAIT P1, [R20+URZ+0x2a830], R13 ;  /* 0x02a8300d140075a7 */ /* 0x0022a4000802017f */
[----:B--2---:R-:W-:Y:S05]  /*2a4c0*/  @!P1 NANOSLEEP.SYNCS 0x989680 ;  /* 0x009896800000995d */ /* 0x004fea0003900000 */
[----:B------:R-:W2:Y:S02]  /*2a4d0*/  @!P1 SYNCS.PHASECHK.TRANS64 P1, [R20+URZ+0x2a830], R13 ;  /* 0x02a8300d140095a7 */ /* 0x000ea4000802007f */
[----:B--2---:R-:W-:Y:S05]  /*2a4e0*/  @!P1 BRA `(.L_x_1782) ;  /* 0xfffffffc00f09947 */ /* 0x004fea000383ffff */
[----:B------:R-:W-:Y:S05]  /*2a4f0*/  BRA `(.L_x_1781) ;  /* 0xfffffeb000e07947 */ /* 0x000fea000383ffff */
.L_x_1787:
[----:B-1----:R1:W2:Y:S02]  /*2a500*/  SYNCS.PHASECHK.TRANS64.TRYWAIT P1, [R12+URZ+0x2a850], R2 ;  /* 0x02a850020c0075a7 */ /* 0x0022a4000802017f */
[----:B--2---:R-:W-:Y:S05]  /*2a510*/  @!P1 NANOSLEEP.SYNCS 0x989680 ;  /* 0x009896800000995d */ /* 0x004fea0003900000 */
[----:B------:R-:W2:Y:S02]  /*2a520*/  @!P1 SYNCS.PHASECHK.TRANS64 P1, [R12+URZ+0x2a850], R2 ;  /* 0x02a850020c0095a7 */ /* 0x000ea4000802007f */
[----:B--2---:R-:W-:Y:S05]  /*2a530*/  @!P1 BRA `(.L_x_1787) ;  /* 0xfffffffc00f09947 */ /* 0x004fea000383ffff */
[----:B------:R-:W-:Y:S05]  /*2a540*/  BRA `(.L_x_1786) ;  /* 0xfffffebc00d87947 */ /* 0x000fea000383ffff */
.L_x_1809:
[----:B-1----:R1:W2:Y:S02]  /*2a550*/  SYNCS.PHASECHK.TRANS64.TRYWAIT P1, [R20+URZ+0x2a830], R3 ;  /* 0x02a83003140075a7 */ /* 0x0022a4000802017f */
[----:B--2---:R-:W-:Y:S05]  /*2a560*/  @!P1 NANOSLEEP.SYNCS 0x989680 ;  /* 0x009896800000995d */ /* 0x004fea0003900000 */
[----:B------:R-:W2:Y:S02]  /*2a570*/  @!P1 SYNCS.PHASECHK.TRANS64 P1, [R20+URZ+0x2a830], R3 ;  /* 0x02a83003140095a7 */ /* 0x000ea4000802007f */
[----:B--2---:R-:W-:Y:S05]  /*2a580*/  @!P1 BRA `(.L_x_1809) ;  /* 0xfffffffc00f09947 */ /* 0x004fea000383ffff */
[----:B------:R-:W-:Y:S05]  /*2a590*/  BRA `(.L_x_1808) ;  /* 0xfffffeec00a47947 */ /* 0x000fea000383ffff */
.L_x_1814:
[----:B--2---:R2:W3:Y:S02]  /*2a5a0*/  SYNCS.PHASECHK.TRANS64.TRYWAIT P1, [R8+URZ+0x2a850], R2 ;  /* 0x02a85002080075a7 */ /* 0x0044e4000802017f */
[----:B---3--:R-:W-:Y:S05]  /*2a5b0*/  @!P1 NANOSLEEP.SYNCS 0x989680 ;  /* 0x009896800000995d */ /* 0x008fea0003900000 */
[----:B------:R-:W3:Y:S02]  /*2a5c0*/  @!P1 SYNCS.PHASECHK.TRANS64 P1, [R8+URZ+0x2a850], R2 ;  /* 0x02a85002080095a7 */ /* 0x000ee4000802007f */
[----:B---3--:R-:W-:Y:S05]  /*2a5d0*/  @!P1 BRA `(.L_x_1814) ;  /* 0xfffffffc00f09947 */ /* 0x008fea000383ffff */
[----:B------:R-:W-:Y:S05]  /*2a5e0*/  BRA `(.L_x_1813) ;  /* 0xfffffef8009c7947 */ /* 0x000fea000383ffff */
.L_x_1824:
[----:B-1----:R1:W2:Y:S02]  /*2a5f0*/  SYNCS.PHASECHK.TRANS64.TRYWAIT P1, [R4+URZ+0x2a830], R3 ;  /* 0x02a83003040075a7 */ /* 0x0022a4000802017f */
[----:B--2---:R-:W-:Y:S05]  /*2a600*/  @!P1 NANOSLEEP.SYNCS 0x989680 ;  /* 0x009896800000995d */ /* 0x004fea0003900000 */
[----:B------:R-:W2:Y:S02]  /*2a610*/  @!P1 SYNCS.PHASECHK.TRANS64 P1, [R4+URZ+0x2a830], R3 ;  /* 0x02a83003040095a7 */ /* 0x000ea4000802007f */
[----:B--2---:R-:W-:Y:S05]  /*2a620*/  @!P1 BRA `(.L_x_1824) ;  /* 0xfffffffc00f09947 */ /* 0x004fea000383ffff */
[----:B------:R-:W-:Y:S05]  /*2a630*/  BRA `(.L_x_1823) ;  /* 0xffffff1400107947 */ /* 0x000fea000383ffff */
.L_x_1829:
[----:B-1----:R1:W2:Y:S02]  /*2a640*/  SYNCS.PHASECHK.TRANS64.TRYWAIT P1, [R11+URZ+0x2a850], R2 ;  /* 0x02a850020b0075a7 */ /* 0x0022a4000802017f */
[----:B--2---:R-:W-:Y:S05]  /*2a650*/  @!P1 NANOSLEEP.SYNCS 0x989680 ;  /* 0x009896800000995d */ /* 0x004fea0003900000 */
[----:B------:R-:W2:Y:S02]  /*2a660*/  @!P1 SYNCS.PHASECHK.TRANS64 P1, [R11+URZ+0x2a850], R2 ;  /* 0x02a850020b0095a7 */ /* 0x000ea4000802007f */
[----:B--2---:R-:W-:Y:S05]  /*2a670*/  @!P1 BRA `(.L_x_1829) ;  /* 0xfffffffc00f09947 */ /* 0x004fea000383ffff */
[----:B------:R-:W-:Y:S05]  /*2a680*/  BRA `(.L_x_1828) ;  /* 0xffffff2000087947 */ /* 0x000fea000383ffff */
.L_x_1845:
[----:B-1----:R1:W2:Y:S02]  /*2a690*/  SYNCS.PHASECHK.TRANS64.TRYWAIT P1, [R11+URZ+0x2a850], R2 ;  /* 0x02a850020b0075a7 */ /* 0x0022a4000802017f */
[----:B--2---:R-:W-:Y:S05]  /*2a6a0*/  @!P1 NANOSLEEP.SYNCS 0x989680 ;  /* 0x009896800000995d */ /* 0x004fea0003900000 */
[----:B------:R-:W2:Y:S02]  /*2a6b0*/  @!P1 SYNCS.PHASECHK.TRANS64 P1, [R11+URZ+0x2a850], R2 ;  /* 0x02a850020b0095a7 */ /* 0x000ea4000802007f */
[----:B--2---:R-:W-:Y:S05]  /*2a6c0*/  @!P1 BRA `(.L_x_1845) ;  /* 0xfffffffc00f09947 */ /* 0x004fea000383ffff */
[----:B------:R-:W-:Y:S05]  /*2a6d0*/  BRA `(.L_x_1844) ;  /* 0xffffff4c00f07947 */ /* 0x000fea000383ffff */
.L_x_1890:
[----:B------:R-:W0:Y:S01]  /*2a6e0*/  S2R R12, SR_TID.X ;  /* 0x00000000000c7919 */ /* 0x000e220000002100 */
[----:B------:R-:W-:Y:S01]  /*2a6f0*/  BSSY B1, `(.L_x_2059) ;  /* 0x000000a000017945 */ /* 0x000fe20003800000 */
[----:B------:R-:W-:Y:S02]  /*2a700*/  IMAD.MOV.U32 R11, RZ, RZ, 0x1f ;  /* 0x0000001fff0b7424 */ /* 0x000fe400078e00ff */
[----:B------:R-:W-:Y:S01]  /*2a710*/  IMAD.MOV.U32 R15, RZ, RZ, -0x1 ;  /* 0xffffffffff0f7424 */ /* 0x000fe200078e00ff */
[----:B0-----:R-:W-:-:S04]  /*2a720*/  SHF.R.U32.HI R12, RZ, 0x5, R12 ;  /* 0x00000005ff0c7819 */ /* 0x001fc8000001160c */
[----:B------:R-:W-:-:S04]  /*2a730*/  LOP3.LUT R12, R12, 0x3, RZ, 0xc0, !PT ;  /* 0x000000030c0c7812 */ /* 0x000fc800078ec0ff */
[----:B------:R-:W-:Y:S01]  /*2a740*/  MOV R13, R12 ;  /* 0x0000000c000d7202 */ /* 0x000fe20000000f00 */
[----:B------:R-:W-:-:S07]  /*2a750*/  IMAD.MOV.U32 R12, RZ, RZ, RZ ;  /* 0x000000ffff0c7224 */ /* 0x000fce00078e00ff */
[----:B------:R-:W-:Y:S05]  /*2a760*/  WARPSYNC.COLLECTIVE R15, `(.L_x_2060) ;  /* 0x000000000f087348 */ /* 0x000fea0003c00000 */
[----:B------:R0:W1:Y:S02]  /*2a770*/  SHFL.IDX P6, R14, R13, R12, R11 ;  /* 0x0000000c0d0e7389 */ /* 0x00006400000c000b */
[----:B01----:R-:W-:Y:S01]  /*2a780*/  ENDCOLLECTIVE ;  /* 0x000000000000791b */ /* 0x003fe20003800000 */
.L_x_2060:
[----:B------:R-:W-:Y:S05]  /*2a790*/  BSYNC B1 ;  /* 0x0000000000017941 */ /* 0x000fea0003800000 */
.L_x_2059:
[----:B------:R-:W-:Y:S05]  /*2a7a0*/  BRA `(.L_x_2061) ;  /* 0xffffff8c00c47947 */ /* 0x000fea000383ffff */
.L_x_1892:
[----:B------:R-:W-:Y:S01]  /*2a7b0*/  BSSY B1, `(.L_x_2062) ;  /* 0x0000006000017945 */ /* 0x000fe20003800000 */
[----:B------:R-:W-:-:S07]  /*2a7c0*/  MOV R15, 0xffffffff ;  /* 0xffffffff000f7802 */ /* 0x000fce0000000f00 */
[----:B0-----:R-:W-:Y:S05]  /*2a7d0*/  WARPSYNC.COLLECTIVE R15, `(.L_x_2063) ;  /* 0x000000000f0c7348 */ /* 0x001fea0003c00000 */
[----:B------:R-:W-:Y:S02]  /*2a7e0*/  ELECT P6, UR62, PT ;  /* 0x00000000003e782f */ /* 0x000fe400038c0000 */
[----:B------:R-:W-:Y:S01]  /*2a7f0*/  MOV R14, UR62 ;  /* 0x0000003e000e7c02 */ /* 0x000fe20008000f00 */
[----:B0-----:R-:W-:Y:S10]  /*2a800*/  ENDCOLLECTIVE ;  /* 0x000000000000791b */ /* 0x001ff40003800000 */
.L_x_2063:
[----:B------:R-:W-:Y:S05]  /*2a810*/  BSYNC B1 ;  /* 0x0000000000017941 */ /* 0x000fea0003800000 */
.L_x_2062:
[----:B------:R-:W-:Y:S05]  /*2a820*/  BRA `(.L_x_1891) ;  /* 0xffffff8c00bc7947 */ /* 0x000fea000383ffff */
.L_x_1894:
[----:B0-----:R0:W1:Y:S02]  /*2a830*/  SYNCS.PHASECHK.TRANS64.TRYWAIT P0, [R23+URZ+0x2a820], R6 ;  /* 0x02a82006170075a7 */ /* 0x001064000800017f */
[----:B-1----:R-:W-:Y:S05]  /*2a840*/  @!P0 NANOSLEEP.SYNCS 0x989680 ;  /* 0x009896800000895d */ /* 0x002fea0003900000 */
[----:B------:R-:W1:Y:S02]  /*2a850*/  @!P0 SYNCS.PHASECHK.TRANS64 P0, [R23+URZ+0x2a820], R6 ;  /* 0x02a82006170085a7 */ /* 0x000e64000800007f */
[----:B-1----:R-:W-:Y:S05]  /*2a860*/  @!P0 BRA `(.L_x_1894) ;  /* 0xfffffffc00f08947 */ /* 0x002fea000383ffff */
[----:B------:R-:W-:Y:S05]  /*2a870*/  BRA `(.L_x_2064) ;  /* 0xffffff8c00cc7947 */ /* 0x000fea000383ffff */
.L_x_1898:
[----:B-1----:R1:W2:Y:S02]  /*2a880*/  SYNCS.PHASECHK.TRANS64.TRYWAIT P0, [R3+URZ+0x2a8a0], R12 ;  /* 0x02a8a00c030075a7 */ /* 0x0022a4000800017f */
[----:B--2---:R-:W-:Y:S05]  /*2a890*/  @!P0 NANOSLEEP.SYNCS 0x989680 ;  /* 0x009896800000895d */ /* 0x004fea0003900000 */
[----:B------:R-:W2:Y:S02]  /*2a8a0*/  @!P0 SYNCS.PHASECHK.TRANS64 P0, [R3+URZ+0x2a8a0], R12 ;  /* 0x02a8a00c030085a7 */ /* 0x000ea4000800007f */
[----:B--2---:R-:W-:Y:S05]  /*2a8b0*/  @!P0 BRA `(.L_x_1898) ;  /* 0xfffffffc00f08947 */ /* 0x004fea000383ffff */
[----:B------:R-:W-:Y:S05]  /*2a8c0*/  BRA `(.L_x_2065) ;  /* 0xffffff8c00e47947 */ /* 0x000fea000383ffff */
.L_x_1905:
[----:B0-----:R0:W2:Y:S02]  /*2a8d0*/  SYNCS.PHASECHK.TRANS64.TRYWAIT P0, [R3+URZ+0x2a8c0], R12 ;  /* 0x02a8c00c030075a7 */ /* 0x0010a4000800017f */
[----:B--2---:R-:W-:Y:S05]  /*2a8e0*/  @!P0 NANOSLEEP.SYNCS 0x989680 ;  /* 0x009896800000895d */ /* 0x004fea0003900000 */
[----:B------:R-:W2:Y:S02]  /*2a8f0*/  @!P0 SYNCS.PHASECHK.TRANS64 P0, [R3+URZ+0x2a8c0], R12 ;  /* 0x02a8c00c030085a7 */ /* 0x000ea4000800007f */
[----:B--2---:R-:W-:Y:S05]  /*2a900*/  @!P0 BRA `(.L_x_1905) ;  /* 0xfffffffc00f08947 */ /* 0x004fea000383ffff */
[----:B------:R-:W-:Y:S05]  /*2a910*/  BRA `(.L_x_2066) ;  /* 0xffffff9000dc7947 */ /* 0x000fea000383ffff */
.L_x_1913:
[----:B-1----:R1:W2:Y:S02]  /*2a920*/  SYNCS.PHASECHK.TRANS64.TRYWAIT P1, [R11+URZ+0x2a8a0], R2 ;  /* 0x02a8a0020b0075a7 */ /* 0x0022a4000802017f */
[----:B--2---:R-:W-:Y:S05]  /*2a930*/  @!P1 NANOSLEEP.SYNCS 0x989680 ;  /* 0x009896800000995d */ /* 0x004fea0003900000 */
[----:B------:R-:W2:Y:S02]  /*2a940*/  @!P1 SYNCS.PHASECHK.TRANS64 P1, [R11+URZ+0x2a8a0], R2 ;  /* 0x02a8a0020b0095a7 */ /* 0x000ea4000802007f */
[----:B--2---:R-:W-:Y:S05]  /*2a950*/  @!P1 BRA `(.L_x_1913) ;  /* 0xfffffffc00f09947 */ /* 0x004fea000383ffff */
[----:B------:R-:W-:Y:S05]  /*2a960*/  BRA `(.L_x_2067) ;  /* 0xffffff9400d87947 */ /* 0x000fea000383ffff */
.L_x_1920:
[----:B0-----:R0:W2:Y:S02]  /*2a970*/  SYNCS.PHASECHK.TRANS64.TRYWAIT P1, [R11+URZ+0x2a8c0], R2 ;  /* 0x02a8c0020b0075a7 */ /* 0x0010a4000802017f */
[----:B--2---:R-:W-:Y:S05]  /*2a980*/  @!P1 NANOSLEEP.SYNCS 0x989680 ;  /* 0x009896800000995d */ /* 0x004fea0003900000 */
[----:B------:R-:W2:Y:S02]  /*2a990*/  @!P1 SYNCS.PHASECHK.TRANS64 P1, [R11+URZ+0x2a8c0], R2 ;  /* 0x02a8c0020b0095a7 */ /* 0x000ea4000802007f */
[----:B--2---:R-:W-:Y:S05]  /*2a9a0*/  @!P1 BRA `(.L_x_1920) ;  /* 0xfffffffc00f09947 */ /* 0x004fea000383ffff */
[----:B------:R-:W-:Y:S05]  /*2a9b0*/  BRA `(.L_x_2068) ;  /* 0xffffff9800cc7947 */ /* 0x000fea000383ffff */
.L_x_1942:
[----:B------:R-:W0:Y:S01]  /*2a9c0*/  S2R R7, SR_TID.X ;  /* 0x0000000000077919 */ /* 0x000e220000002100 */
[----:B------:R-:W-:Y:S01]  /*2a9d0*/  BSSY B0, `(.L_x_2069) ;  /* 0x000000a000007945 */ /* 0x000fe20003800000 */
[----:B------:R-:W-:Y:S01]  /*2a9e0*/  IMAD.MOV.U32 R12, RZ, RZ, RZ ;  /* 0x000000ffff0c7224 */ /* 0x000fe200078e00ff */
[----:B------:R-:W-:Y:S01]  /*2a9f0*/  MOV R15, 0xffffffff ;  /* 0xffffffff000f7802 */ /* 0x000fe20000000f00 */
[----:B------:R-:W-:Y:S01]  /*2aa00*/  IMAD.MOV.U32 R11, RZ, RZ, 0x1f ;  /* 0x0000001fff0b7424 */ /* 0x000fe200078e00ff */
[----:B0-----:R-:W-:-:S04]  /*2aa10*/  SHF.R.U32.HI R7, RZ, 0x5, R7 ;  /* 0x00000005ff077819 */ /* 0x001fc80000011607 */
[----:B------:R-:W-:-:S05]  /*2aa20*/  LOP3.LUT R7, R7, 0x3, RZ, 0xc0, !PT ;  /* 0x0000000307077812 */ /* 0x000fca00078ec0ff */
[----:B------:R-:W-:-:S07]  /*2aa30*/  IMAD.MOV.U32 R13, RZ, RZ, R7 ;  /* 0x000000ffff0d7224 */ /* 0x000fce00078e0007 */
[----:B-----5:R-:W-:Y:S05]  /*2aa40*/  WARPSYNC.COLLECTIVE R15, `(.L_x_2070) ;  /* 0x000000000f087348 */ /* 0x020fea0003c00000 */
[----:B------:R0:W1:Y:S02]  /*2aa50*/  SHFL.IDX P6, R14, R13, R12, R11 ;  /* 0x0000000c0d0e7389 */ /* 0x00006400000c000b */
[----:B01---5:R-:W-:Y:S01]  /*2aa60*/  ENDCOLLECTIVE ;  /* 0x000000000000791b */ /* 0x023fe20003800000 */
.L_x_2070:
[----:B------:R-:W-:Y:S05]  /*2aa70*/  BSYNC B0 ;  /* 0x0000000000007941 */ /* 0x000fea0003800000 */
.L_x_2069:
[----:B------:R-:W-:Y:S05]  /*2aa80*/  BRA `(.L_x_2071) ;  /* 0xffffffa800e87947 */ /* 0x000fea000383ffff */
.L_x_1945:
[----:B0-----:R0:W1:Y:S02]  /*2aa90*/  SYNCS.PHASECHK.TRANS64.TRYWAIT P0, [R7+URZ+0x2a840], R2 ;  /* 0x02a84002070075a7 */ /* 0x001064000800017f */
[----:B-1----:R-:W-:Y:S05]  /*2aaa0*/  @!P0 NANOSLEEP.SYNCS 0x989680 ;  /* 0x009896800000895d */ /* 0x002fea0003900000 */
[----:B------:R-:W1:Y:S02]  /*2aab0*/  @!P0 SYNCS.PHASECHK.TRANS64 P0, [R7+URZ+0x2a840], R2 ;  /* 0x02a84002070085a7 */ /* 0x000e64000800007f */
[----:B-1----:R-:W-:Y:S05]  /*2aac0*/  @!P0 BRA `(.L_x_1945) ;  /* 0xfffffffc00f08947 */ /* 0x002fea000383ffff */
[----:B------:R-:W-:Y:S05]  /*2aad0*/  BRA `(.L_x_2072) ;  /* 0xffffffac00447947 */ /* 0x000fea000383ffff */
.L_x_1946:
        /* <DEDUP_REMOVED lines=8> */
.L_x_2074:
[----:B------:R-:W-:Y:S05]  /*2ab60*/  BSYNC B0 ;  /* 0x0000000000007941 */ /* 0x000fea0003800000 */
.L_x_2073:
[----:B------:R-:W-:Y:S01]  /*2ab70*/  IMAD.MOV.U32 R13, RZ, RZ, R4 ;  /* 0x000000ffff0d7224 */ /* 0x000fe200078e0004 */
[----:B------:R-:W-:Y:S01]  /*2ab80*/  MOV R11, 0x181f ;  /* 0x0000181f000b7802 */ /* 0x000fe20000000f00 */
[----:B------:R-:W-:Y:S01]  /*2ab90*/  IMAD.MOV.U32 R12, RZ, RZ, RZ ;  /* 0x000000ffff0c7224 */ /* 0x000fe200078e00ff */
[----:B------:R-:W-:Y:S01]  /*2aba0*/  @P0 LEA R8, R5, R23, 0x1 ;  /* 0x0000001705080211 */ /* 0x000fe200078e08ff */
[----:B------:R-:W-:Y:S02]  /*2abb0*/  IMAD.MOV.U32 R15, RZ, RZ, -0x1 ;  /* 0xffffffffff0f7424 */ /* 0x000fe400078e00ff */
[----:B------:R-:W-:-:S07]  /*2abc0*/  IMAD.MOV.U32 R2, RZ, RZ, R14 ;  /* 0x000000ffff027224 */ /* 0x000fce00078e000e */
[----:B------:R-:W-:Y:S05]  /*2abd0*/  WARPSYNC.COLLECTIVE R15, `(.L_x_2075) ;  /* 0x000000000f087348 */ /* 0x000fea0003c00000 */
[----:B------:R0:W1:Y:S02]  /*2abe0*/  SHFL.IDX P6, R14, R13, R12, R11 ;  /* 0x0000000c0d0e7389 */ /* 0x00006400000c000b */
[----:B01----:R-:W-:Y:S01]  /*2abf0*/  ENDCOLLECTIVE ;  /* 0x000000000000791b */ /* 0x003fe20003800000 */
.L_x_2075:
[----:B------:R-:W-:Y:S02]  /*2ac00*/  IMAD.MOV.U32 R13, RZ, RZ, R0 ;  /* 0x000000ffff0d7224 */ /* 0x000fe400078e0000 */
[----:B------:R-:W-:Y:S02]  /*2ac10*/  IMAD.MOV.U32 R12, RZ, RZ, 0x1 ;  /* 0x00000001ff0c7424 */ /* 0x000fe400078e00ff */
[----:B------:R-:W-:-:S07]  /*2ac20*/  IMAD.MOV.U32 R3, RZ, RZ, R14 ;  /* 0x000000ffff037224 */ /* 0x000fce00078e000e */
[----:B------:R-:W-:Y:S05]  /*2ac30*/  WARPSYNC.COLLECTIVE R15, `(.L_x_2076) ;  /* 0x000000000f087348 */ /* 0x000fea0003c00000 */
[----:B------:R0:W1:Y:S02]  /*2ac40*/  SHFL.IDX P6, R14, R13, R12, R11 ;  /* 0x0000000c0d0e7389 */ /* 0x00006400000c000b */
[----:B01----:R-:W-:Y:S01]  /*2ac50*/  ENDCOLLECTIVE ;  /* 0x000000000000791b */ /* 0x003fe20003800000 */
.L_x_2076:
        /* <DEDUP_REMOVED lines=17> */
.L_x_2077:
[----:B------:R-:W-:Y:S01]  /*2ad70*/  @P1 IMAD R8, R5, 0x2, R23 ;  /* 0x0000000205081824 */ /* 0x000fe200078e0217 */
[----:B------:R-:W-:Y:S01]  /*2ad80*/  MOV R13, R0 ;  /* 0x00000000000d7202 */ /* 0x000fe20000000f00 */
[----:B------:R-:W-:Y:S02]  /*2ad90*/  IMAD.MOV.U32 R12, RZ, RZ, 0x2 ;  /* 0x00000002ff0c7424 */ /* 0x000fe400078e00ff */
[----:B------:R-:W-:-:S07]  /*2ada0*/  IMAD.MOV.U32 R3, RZ, RZ, R14 ;  /* 0x000000ffff037224 */ /* 0x000fce00078e000e */
[----:B------:R-:W-:Y:S05]  /*2adb0*/  WARPSYNC.COLLECTIVE R15, `(.L_x_2078) ;  /* 0x000000000f087348 */ /* 0x000fea0003c00000 */
[----:B------:R0:W1:Y:S02]  /*2adc0*/  SHFL.IDX P6, R14, R13, R12, R11 ;  /* 0x0000000c0d0e7389 */ /* 0x00006400000c000b */
[----:B01----:R-:W-:Y:S01]  /*2add0*/  ENDCOLLECTIVE ;  /* 0x000000000000791b */ /* 0x003fe20003800000 */
.L_x_2078:
        /* <DEDUP_REMOVED lines=17> */
.L_x_2079:
[----:B------:R-:W-:Y:S02]  /*2aef0*/  @P1 IMAD R8, R5, 0x2, R23 ;  /* 0x0000000205081824 */ /* 0x000fe400078e0217 */
[----:B------:R-:W-:Y:S01]  /*2af00*/  IMAD.MOV.U32 R13, RZ, RZ, R0 ;  /* 0x000000ffff0d7224 */ /* 0x000fe200078e0000 */
[----:B------:R-:W-:Y:S02]  /*2af10*/  MOV R12, 0x3 ;  /* 0x00000003000c7802 */ /* 0x000fe40000000f00 */
[----:B------:R-:W-:-:S07]  /*2af20*/  MOV R3, R14 ;  /* 0x0000000e00037202 */ /* 0x000fce0000000f00 */
[----:B------:R-:W-:Y:S05]  /*2af30*/  WARPSYNC.COLLECTIVE R15, `(.L_x_2080) ;  /* 0x000000000f087348 */ /* 0x000fea0003c00000 */
[----:B------:R0:W1:Y:S02]  /*2af40*/  SHFL.IDX P6, R14, R13, R12, R11 ;  /* 0x0000000c0d0e7389 */ /* 0x00006400000c000b */
[----:B01----:R-:W-:Y:S01]  /*2af50*/  ENDCOLLECTIVE ;  /* 0x000000000000791b */ /* 0x003fe20003800000 */
.L_x_2080:
        /* <DEDUP_REMOVED lines=17> */
.L_x_2081:
[----:B------:R-:W-:Y:S02]  /*2b070*/  @P1 IMAD R8, R5, 0x2, R23 ;  /* 0x0000000205081824 */ /* 0x000fe400078e0217 */
[----:B------:R-:W-:Y:S02]  /*2b080*/  IMAD.MOV.U32 R13, RZ, RZ, R0 ;  /* 0x000000ffff0d7224 */ /* 0x000fe400078e0000 */
[----:B------:R-:W-:Y:S02]  /*2b090*/  IMAD.MOV.U32 R12, RZ, RZ, 0x4 ;  /* 0x00000004ff0c7424 */ /* 0x000fe400078e00ff */
[----:B------:R-:W-:-:S07]  /*2b0a0*/  IMAD.MOV.U32 R3, RZ, RZ, R14 ;  /* 0x000000ffff037224 */ /* 0x000fce00078e000e */
[----:B------:R-:W-:Y:S05]  /*2b0b0*/  WARPSYNC.COLLECTIVE R15, `(.L_x_2082) ;  /* 0x000000000f087348 */ /* 0x000fea0003c00000 */
[----:B------:R0:W1:Y:S02]  /*2b0c0*/  SHFL.IDX P6, R14, R13, R12, R11 ;  /* 0x0000000c0d0e7389 */ /* 0x00006400000c000b */
[----:B01----:R-:W-:Y:S01]  /*2b0d0*/  ENDCOLLECTIVE ;  /* 0x000000000000791b */ /* 0x003fe20003800000 */
.L_x_2082:
        /* <DEDUP_REMOVED lines=17> */
.L_x_2083:
[----:B------:R-:W-:Y:S01]  /*2b1f0*/  @P1 LEA R8, R5, R23, 0x1 ;  /* 0x0000001705081211 */ /* 0x000fe200078e08ff */
[----:B------:R-:W-:Y:S02]  /*2b200*/  IMAD.MOV.U32 R13, RZ, RZ, R0 ;  /* 0x000000ffff0d7224 */ /* 0x000fe400078e0000 */
[----:B------:R-:W-:Y:S02]  /*2b210*/  IMAD.MOV.U32 R12, RZ, RZ, 0x5 ;  /* 0x00000005ff0c7424 */ /* 0x000fe400078e00ff */
[----:B------:R-:W-:-:S07]  /*2b220*/  IMAD.MOV.U32 R3, RZ, RZ, R14 ;  /* 0x000000ffff037224 */ /* 0x000fce00078e000e */
[----:B------:R-:W-:Y:S05]  /*2b230*/  WARPSYNC.COLLECTIVE R15, `(.L_x_2084) ;  /* 0x000000000f087348 */ /* 0x000fea0003c00000 */
[----:B------:R0:W1:Y:S02]  /*2b240*/  SHFL.IDX P6, R14, R13, R12, R11 ;  /* 0x0000000c0d0e7389 */ /* 0x00006400000c000b */
[----:B01----:R-:W-:Y:S01]  /*2b250*/  ENDCOLLECTIVE ;  /* 0x000000000000791b */ /* 0x003fe20003800000 */
.L_x_2084:
[----:B------:R-:W-:-:S05]  /*2b260*/  @P1 LEA R3, P0, R9, R3, 0x1 ;  /* 0x0000000309031211 */ /* 0x000fca00078008ff */
[----:B------:R-:W-:-:S05]  /*2b270*/  @P1 IMAD.X R2, RZ, RZ, R2, P0 ;  /* 0x000000ffff021224 */ /* 0x000fca00000e0602 */
[----:B------:R-:W-:Y:S02]  /*2b280*/  @P1 LOP3.LUT R3, R3, R2, RZ, 0x3c, !PT ;  /* 0x0000000203031212 */ /* 0x000fe400078e3cff */
[----:B------:R-:W-:Y:S02]  /*2b290*/  MOV R13, R4 ;  /* 0x00000004000d7202 */ /* 0x000fe40000000f00 */
[----:B------:R-:W-:-:S04]  /*2b2a0*/  @P1 LOP3.LUT R2, R3, R2, RZ, 0x3c, !PT ;  /* 0x0000000203021212 */ /* 0x000fc800078e3cff */
[----:B------:R-:W-:Y:S01]  /*2b2b0*/  @P1 LOP3.LUT R3, R3, R2, RZ, 0x3c, !PT ;  /* 0x0000000203031212 */ /* 0x000fe200078e3cff */
[----:B------:R-:W-:-:S07]  /*2b2c0*/  IMAD.MOV.U32 R0, RZ, RZ, R14 ;  /* 0x000000ffff007224 */ /* 0x000fce00078e000e */
[----:B------:R-:W-:Y:S05]  /*2b2d0*/  WARPSYNC.COLLECTIVE R15, `(.L_x_2085) ;  /* 0x000000000f087348 */ /* 0x000fea0003c00000 */
[----:B------:R0:W1:Y:S02]  /*2b2e0*/  SHFL.IDX P6, R14, R13, R12, R11 ;  /* 0x0000000c0d0e7389 */ /* 0x00006400000c000b */
[----:B01----:R-:W-:Y:S01]  /*2b2f0*/  ENDCOLLECTIVE ;  /* 0x000000000000791b */ /* 0x003fe20003800000 */
.L_x_2085:
        /* <DEDUP_REMOVED lines=8> */
.L_x_1951:
[----:B------:R-:W-:Y:S01]  /*2b380*/  IMAD.MOV.U32 R13, RZ, RZ, R4 ;  /* 0x000000ffff0d7224 */ /* 0x000fe200078e0004 */
[----:B------:R-:W-:Y:S01]  /*2b390*/  MOV R11, 0x181f ;  /* 0x0000181f000b7802 */ /* 0x000fe20000000f00 */
[----:B------:R-:W-:Y:S02]  /*2b3a0*/  IMAD.MOV.U32 R12, RZ, RZ, RZ ;  /* 0x000000ffff0c7224 */ /* 0x000fe400078e00ff */
[----:B------:R-:W-:Y:S02]  /*2b3b0*/  IMAD.MOV.U32 R15, RZ, RZ, -0x1 ;  /* 0xffffffffff0f7424 */ /* 0x000fe400078e00ff */
[----:B------:R-:W-:Y:S02]  /*2b3c0*/  IMAD R32, R32, R7, RZ ;  /* 0x0000000720207224 */ /* 0x000fe400078e02ff */
[----:B------:R-:W-:-:S07]  /*2b3d0*/  IMAD.IADD R28, R9, 0x1, R28 ;  /* 0x00000001091c7824 */ /* 0x000fce00078e021c */
[----:B------:R-:W-:Y:S05]  /*2b3e0*/  WARPSYNC.COLLECTIVE R15, `(.L_x_2087) ;  /* 0x000000000f087348 */ /* 0x000fea0003c00000 */
[----:B------:R0:W1:Y:S02]  /*2b3f0*/  SHFL.IDX P6, R14, R13, R12, R11 ;  /* 0x0000000c0d0e7389 */ /* 0x00006400000c000b */
[----:B01----:R-:W-:Y:S01]  /*2b400*/  ENDCOLLECTIVE ;  /* 0x000000000000791b */ /* 0x003fe20003800000 */
.L_x_2087:
[C---:B------:R-:W-:Y:S01]  /*2b410*/  VIADD R5, R28.reuse, 0x10 ;  /* 0x000000101c057836 */ /* 0x040fe20000000000 */
[----:B------:R-:W-:Y:S01]  /*2b420*/  ISETP.GE.AND P1, PT, R28, R32, PT ;  /* 0x000000201c00720c */ /* 0x000fe20003f26270 */
[----:B------:R-:W-:Y:S02]  /*2b430*/  IMAD.MOV.U32 R13, RZ, RZ, R0 ;  /* 0x000000ffff0d7224 */ /* 0x000fe400078e0000 */
[----:B------:R-:W-:-:S10]  /*2b440*/  IMAD.MOV.U32 R2, RZ, RZ, R14 ;  /* 0x000000ffff027224 */ /* 0x000fd400078e000e */
[----:B------:R-:W-:Y:S05]  /*2b450*/  WARPSYNC.COLLECTIVE R15, `(.L_x_2088) ;  /* 0x000000000f087348 */ /* 0x000fea0003c00000 */
[----:B------:R0:W1:Y:S02]  /*2b460*/  SHFL.IDX P6, R14, R13, R12, R11 ;  /* 0x0000000c0d0e7389 */ /* 0x00006400000c000b */
[----:B01----:R-:W-:Y:S01]  /*2b470*/  ENDCOLLECTIVE ;  /* 0x000000000000791b */ /* 0x003fe20003800000 */
.L_x_2088:
[----:B------:R-:W-:Y:S01]  /*2b480*/  MOV R13, R4 ;  /* 0x00000004000d7202 */ /* 0x000fe20000000f00 */
[----:B------:R-:W-:Y:S01]  /*2b490*/  IMAD.MOV.U32 R12, RZ, RZ, 0x1 ;  /* 0x00000001ff0c7424 */ /* 0x000fe200078e00ff */
[----:B------:R-:W-:-:S07]  /*2b4a0*/  MOV R3, R14 ;  /* 0x0000000e00037202 */ /* 0x000fce0000000f00 */
[----:B------:R-:W-:Y:S05]  /*2b4b0*/  WARPSYNC.COLLECTIVE R15, `(.L_x_2089) ;  /* 0x000000000f087348 */ /* 0x000fea0003c00000 */
[----:B------:R0:W1:Y:S02]  /*2b4c0*/  SHFL.IDX P6, R14, R13, R12, R11 ;  /* 0x0000000c0d0e7389 */ /* 0x00006400000c000b */
[----:B01----:R-:W-:Y:S01]  /*2b4d0*/  ENDCOLLECTIVE ;  /* 0x000000000000791b */ /* 0x003fe20003800000 */
.L_x_2089:
[----:B------:R-:W-:-:S05]  /*2b4e0*/  @!P1 LEA R3, P4, R8, R3, 0x1 ;  /* 0x0000000308039211 */ /* 0x000fca00078808ff */
[----:B------:R-:W-:-:S05]  /*2b4f0*/  @!P1 IMAD.X R2, RZ, RZ, R2, P4 ;  /* 0x000000ffff029224 */ /* 0x000fca00020e0602 */
[----:B------:R-:W-:Y:S01]  /*2b500*/  @!P1 LOP3.LUT R3, R3, R2, RZ, 0x3c, !PT ;  /* 0x0000000203039212 */ /* 0x000fe200078e3cff */
[----:B------:R-:W-:-:S03]  /*2b510*/  IMAD.MOV.U32 R13, RZ, RZ, R0 ;  /* 0x000000ffff0d7224 */ /* 0x000fc600078e0000 */
[----:B------:R-:W-:-:S04]  /*2b520*/  @!P1 LOP3.LUT R2, R3, R2, RZ, 0x3c, !PT ;  /* 0x0000000203029212 */ /* 0x000fc800078e3cff */
[----:B------:R-:W-:-:S05]  /*2b530*/  @!P1 LOP3.LUT R3, R3, R2, RZ, 0x3c, !PT ;  /* 0x0000000203039212 */ /* 0x000fca00078e3cff */
[----:B------:R-:W-:Y:S01]  /*2b540*/  @!PT LDS RZ, [RZ] ;  /* 0x00000000fffff984 */ /* 0x000fe20000000800 */
[----:B------:R-:W-:Y:S01]  /*2b550*/  @!PT LDS RZ, [RZ] ;  /* 0x00000000fffff984 */ /* 0x000fe20000000800 */
[----:B------:R-:W-:Y:S01]  /*2b560*/  @!PT LDS RZ, [RZ] ;  /* 0x00000000fffff984 */ /* 0x000fe20000000800 */
[----:B------:R-:W-:Y:S04]  /*2b570*/  @!P1 LDGSTS.E.BYPASS.LTC128B.128 [R37+0xc400], desc[UR60][R2.64], !P3 ;  /* 0x0c40000002259fae */ /* 0x000fe8000d901d7c */
[----:B------:R-:W-:Y:S04]  /*2b580*/  @!P1 LDGSTS.E.BYPASS.LTC128B.128 [R37+0x10400], desc[UR60][R2.64+0x80], !P2 ;  /* 0x1040008002259fae */ /* 0x000fe8000d101d7c */
[----:B------:R0:W-:Y:S01]  /*2b590*/  @!P1 LDGSTS.E.BYPASS.LTC128B.128 [R37+0x14400], desc[UR60][R2.64+0x100], !P0 ;  /* 0x1440010002259fae */ /* 0x0001e2000c101d7c */
[----:B------:R-:W-:Y:S01]  /*2b5a0*/  ISETP.GE.AND P1, PT, R5, R32, PT ;  /* 0x000000200500720c */ /* 0x000fe20003f26270 */
[----:B------:R-:W-:-:S02]  /*2b5b0*/  VIADD R5, R28, 0x20 ;  /* 0x000000201c057836 */ /* 0x000fc40000000000 */
[----:B0-----:R-:W-:-:S10]  /*2b5c0*/  IMAD.MOV.U32 R2, RZ, RZ, R14 ;  /* 0x000000ffff027224 */ /* 0x001fd400078e000e */
[----:B------:R-:W-:Y:S05]  /*2b5d0*/  WARPSYNC.COLLECTIVE R15, `(.L_x_2090) ;  /* 0x000000000f087348 */ /* 0x000fea0003c00000 */
[----:B------:R0:W1:Y:S02]  /*2b5e0*/  SHFL.IDX P6, R14, R13, R12, R11 ;  /* 0x0000000c0d0e7389 */ /* 0x00006400000c000b */
[----:B01----:R-:W-:Y:S01]  /*2b5f0*/  ENDCOLLECTIVE ;  /* 0x000000000000791b */ /* 0x003fe20003800000 */
.L_x_2090:
[----:B------:R-:W-:Y:S01]  /*2b600*/  IMAD.MOV.U32 R13, RZ, RZ, R4 ;  /* 0x000000ffff0d7224 */ /* 0x000fe200078e0004 */
[----:B------:R-:W-:Y:S02]  /*2b610*/  MOV R12, 0x2 ;  /* 0x00000002000c7802 */ /* 0x000fe40000000f00 */
[----:B------:R-:W-:-:S07]  /*2b620*/  MOV R3, R14 ;  /* 0x0000000e00037202 */ /* 0x000fce0000000f00 */
[----:B------:R-:W-:Y:S05]  /*2b630*/  WARPSYNC.COLLECTIVE R15, `(.L_x_2091) ;  /* 0x000000000f087348 */ /* 0x000fea0003c00000 */
[----:B------:R0:W1:Y:S02]  /*2b640*/  SHFL.IDX P6, R14, R13, R12, R11 ;  /* 0x0000000c0d0e7389 */ /* 0x00006400000c000b */
[----:B01----:R-:W-:Y:S01]  /*2b650*/  ENDCOLLECTIVE ;  /* 0x000000000000791b */ /* 0x003fe20003800000 */
.L_x_2091:
        /* <DEDUP_REMOVED lines=18> */
.L_x_2092:
[----:B------:R-:W-:Y:S02]  /*2b780*/  IMAD.MOV.U32 R13, RZ, RZ, R4 ;  /* 0x000000ffff0d7224 */ /* 0x000fe400078e0004 */
[----:B------:R-:W-:Y:S02]  /*2b790*/  IMAD.MOV.U32 R12, RZ, RZ, 0x3 ;  /* 0x00000003ff0c7424 */ /* 0x000fe400078e00ff */
[----:B------:R-:W-:-:S07]  /*2b7a0*/  IMAD.MOV.U32 R3, RZ, RZ, R14 ;  /* 0x000000ffff037224 */ /* 0x000fce00078e000e */
[----:B------:R-:W-:Y:S05]  /*2b7b0*/  WARPSYNC.COLLECTIVE R15, `(.L_x_2093) ;  /* 0x000000000f087348 */ /* 0x000fea0003c00000 */
[----:B------:R0:W1:Y:S02]  /*2b7c0*/  SHFL.IDX P6, R14, R13, R12, R11 ;  /* 0x0000000c0d0e7389 */ /* 0x00006400000c000b */
[----:B01----:R-:W-:Y:S01]  /*2b7d0*/  ENDCOLLECTIVE ;  /* 0x000000000000791b */ /* 0x003fe20003800000 */
.L_x_2093:
[----:B------:R-:W-:-:S04]  /*2b7e0*/  @!P1 LEA R3, P4, R8, R3, 0x1 ;  /* 0x0000000308039211 */ /* 0x000fc800078808ff */
[----:B------:R-:W-:-:S04]  /*2b7f0*/  @!P1 IADD3.X R2, RZ, R2, RZ, P4, !PT ;  /* 0x00000002ff029210 */ /* 0x000fc800027fe4ff */
        /* <DEDUP_REMOVED lines=10> */
[----:B------:R-:W-:Y:S02]  /*2b8a0*/  ISETP.GE.AND P1, PT, R5, R32, PT ;  /* 0x000000200500720c */ /* 0x000fe40003f26270 */
[----:B------:R-:W-:-:S02]  /*2b8b0*/  IADD3 R5, R28, 0x40, RZ ;  /* 0x000000401c057810 */ /* 0x000fc40007ffe0ff */
[----:B0-----:R-:W-:-:S09]  /*2b8c0*/  MOV R2, R14 ;  /* 0x0000000e00027202 */ /* 0x001fd20000000f00 */
[----:B------:R-:W-:Y:S05]  /*2b8d0*/  WARPSYNC.COLLECTIVE R15, `(.L_x_2094) ;  /* 0x000000000f087348 */ /* 0x000fea0003c00000 */
[----:B------:R0:W1:Y:S02]  /*2b8e0*/  SHFL.IDX P6, R14, R13, R12, R11 ;  /* 0x0000000c0d0e7389 */ /* 0x00006400000c000b */
[----:B01----:R-:W-:Y:S01]  /*2b8f0*/  ENDCOLLECTIVE ;  /* 0x000000000000791b */ /* 0x003fe20003800000 */
.L_x_2094:
[----:B------:R-:W-:Y:S02]  /*2b900*/  IMAD.MOV.U32 R13, RZ, RZ, R4 ;  /* 0x000000ffff0d7224 */ /* 0x000fe400078e0004 */
[----:B------:R-:W-:Y:S02]  /*2b910*/  IMAD.MOV.U32 R12, RZ, RZ, 0x4 ;  /* 0x00000004ff0c7424 */ /* 0x000fe400078e00ff */
[----:B------:R-:W-:-:S07]  /*2b920*/  IMAD.MOV.U32 R3, RZ, RZ, R14 ;  /* 0x000000ffff037224 */ /* 0x000fce00078e000e */
[----:B------:R-:W-:Y:S05]  /*2b930*/  WARPSYNC.COLLECTIVE R15, `(.L_x_2095) ;  /* 0x000000000f087348 */ /* 0x000fea0003c00000 */
[----:B------:R0:W1:Y:S02]  /*2b940*/  SHFL.IDX P6, R14, R13, R12, R11 ;  /* 0x0000000c0d0e7389 */ /* 0x00006400000c000b */
[----:B01----:R-:W-:Y:S01]  /*2b950*/  ENDCOLLECTIVE ;  /* 0x000000000000791b */ /* 0x003fe20003800000 */
.L_x_2095:
[----:B------:R-:W-:-:S05]  /*2b960*/  @!P1 LEA R3, P4, R8, R3, 0x1 ;  /* 0x0000000308039211 */ /* 0x000fca00078808ff */
[----:B------:R-:W-:-:S05]  /*2b970*/  @!P1 IMAD.X R2, RZ, RZ, R2, P4 ;  /* 0x000000ffff029224 */ /* 0x000fca00020e0602 */
[----:B------:R-:W-:Y:S02]  /*2b980*/  @!P1 LOP3.LUT R3, R3, R2, RZ, 0x3c, !PT ;  /* 0x0000000203039212 */ /* 0x000fe400078e3cff */
[----:B------:R-:W-:Y:S02]  /*2b990*/  MOV R13, R0 ;  /* 0x00000000000d7202 */ /* 0x000fe40000000f00 */
        /* <DEDUP_REMOVED lines=14> */
.L_x_2096:
[----:B------:R-:W-:Y:S01]  /*2ba80*/  MOV R13, R4 ;  /* 0x00000004000d7202 */ /* 0x000fe20000000f00 */
[----:B------:R-:W-:Y:S02]  /*2ba90*/  IMAD.MOV.U32 R12, RZ, RZ, 0x5 ;  /* 0x00000005ff0c7424 */ /* 0x000fe400078e00ff */
[----:B------:R-:W-:-:S07]  /*2baa0*/  IMAD.MOV.U32 R3, RZ, RZ, R14 ;  /* 0x000000ffff037224 */ /* 0x000fce00078e000e */
[----:B------:R-:W-:Y:S05]  /*2bab0*/  WARPSYNC.COLLECTIVE R15, `(.L_x_2097) ;  /* 0x000000000f087348 */ /* 0x000fea0003c00000 */
[----:B------:R0:W1:Y:S02]  /*2bac0*/  SHFL.IDX P6, R14, R13, R12, R11 ;  /* 0x0000000c0d0e7389 */ /* 0x00006400000c000b */
[----:B01----:R-:W-:Y:S01]  /*2bad0*/  ENDCOLLECTIVE ;  /* 0x000000000000791b */ /* 0x003fe20003800000 */
.L_x_2097:
        /* <DEDUP_REMOVED lines=18> */
.L_x_2098:
[----:B------:R-:W-:Y:S01]  /*2bc00*/  IMAD.MOV.U32 R13, RZ, RZ, R4 ;  /* 0x000000ffff0d7224 */ /* 0x000fe200078e0004 */
[----:B------:R-:W-:Y:S02]  /*2bc10*/  MOV R12, 0x6 ;  /* 0x00000006000c7802 */ /* 0x000fe40000000f00 */
[----:B------:R-:W-:-:S07]  /*2bc20*/  MOV R3, R14 ;  /* 0x0000000e00037202 */ /* 0x000fce0000000f00 */
[----:B------:R-:W-:Y:S05]  /*2bc30*/  WARPSYNC.COLLECTIVE R15, `(.L_x_2099) ;  /* 0x000000000f087348 */ /* 0x000fea0003c00000 */
[----:B------:R0:W1:Y:S02]  /*2bc40*/  SHFL.IDX P6, R14, R13, R12, R11 ;  /* 0x0000000c0d0e7389 */ /* 0x00006400000c000b */
[----:B01----:R-:W-:Y:S01]  /*2bc50*/  ENDCOLLECTIVE ;  /* 0x000000000000791b */ /* 0x003fe20003800000 */
.L_x_2099:
        /* <DEDUP_REMOVED lines=17> */
.L_x_2100:
[----:B------:R-:W-:Y:S02]  /*2bd70*/  IMAD.MOV.U32 R13, RZ, RZ, R4 ;  /* 0x000000ffff0d7224 */ /* 0x000fe400078e0004 */
[----:B------:R-:W-:Y:S02]  /*2bd80*/  IMAD.MOV.U32 R12, RZ, RZ, 0x7 ;  /* 0x00000007ff0c7424 */ /* 0x000fe400078e00ff */
[----:B------:R-:W-:-:S07]  /*2bd90*/  IMAD.MOV.U32 R3, RZ, RZ, R14 ;  /* 0x000000ffff037224 */ /* 0x000fce00078e000e */
[----:B------:R-:W-:Y:S05]  /*2bda0*/  WARPSYNC.COLLECTIVE R15, `(.L_x_2101) ;  /* 0x000000000f087348 */ /* 0x000fea0003c00000 */
[----:B------:R0:W1:Y:S02]  /*2bdb0*/  SHFL.IDX P6, R14, R13, R12, R11 ;  /* 0x0000000c0d0e7389 */ /* 0x00006400000c000b */
[----:B01----:R-:W-:Y:S01]  /*2bdc0*/  ENDCOLLECTIVE ;  /* 0x000000000000791b */ /* 0x003fe20003800000 */
.L_x_2101:
[----:B------:R-:W-:-:S04]  /*2bdd0*/  @!P1 LEA R3, P4, R8, R3, 0x1 ;  /* 0x0000000308039211 */ /* 0x000fc800078808ff */
[----:B------:R-:W-:-:S04]  /*2bde0*/  @!P1 IADD3.X R2, RZ, R2, RZ, P4, !PT ;  /* 0x00000002ff029210 */ /* 0x000fc800027fe4ff */
[----:B------:R-:W-:Y:S02]  /*2bdf0*/  @!P1 LOP3.LUT R3, R3, R2, RZ, 0x3c, !PT ;  /* 0x0000000203039212 */ /* 0x000fe400078e3cff */
[----:B------:R-:W-:Y:S02]  /*2be00*/  MOV R13, R0 ;  /* 0x00000000000d7202 */ /* 0x000fe40000000f00 */
[----:B------:R-:W-:-:S04]  /*2be10*/  @!P1 LOP3.LUT R2, R3, R2, RZ, 0x3c, !PT ;  /* 0x0000000203029212 */ /* 0x000fc800078e3cff */
[----:B------:R-:W-:Y:S01]  /*2be20*/  @!P1 LOP3.LUT R3, R3, R2, RZ, 0x3c, !PT ;  /* 0x0000000203039212 */ /* 0x000fe200078e3cff */
[----:B------:R-:W-:-:S04]  /*2be30*/  IMAD.MOV.U32 R4, RZ, RZ, R14 ;  /* 0x000000ffff047224 */ /* 0x000fc800078e000e */
[----:B------:R-:W-:Y:S01]  /*2be40*/  @!PT LDS RZ, [RZ] ;  /* 0x00000000fffff984 */ /* 0x000fe20000000800 */
[----:B------:R-:W-:Y:S01]  /*2be50*/  @!PT LDS RZ, [RZ] ;  /* 0x00000000fffff984 */ /* 0x000fe20000000800 */
[----:B------:R-:W-:Y:S01]  /*2be60*/  @!PT LDS RZ, [RZ] ;  /* 0x00000000fffff984 */ /* 0x000fe20000000800 */
[----:B------:R0:W-:Y:S04]  /*2be70*/  @!P1 LDGSTS.E.BYPASS.LTC128B.128 [R37+0xf400], desc[UR60][R2.64], !P3 ;  /* 0x0f40000002259fae */ /* 0x0001e8000d901d7c */
[----:B------:R0:W-:Y:S04]  /*2be80*/  @!P1 LDGSTS.E.BYPASS.LTC128B.128 [R37+0x13400], desc[UR60][R2.64+0x80], !P2 ;  /* 0x1340008002259fae */ /* 0x0001e8000d101d7c */
[----:B------:R0:W-:Y:S02]  /*2be90*/  @!P1 LDGSTS.E.BYPASS.LTC128B.128 [R37+0x17400], desc[UR60][R2.64+0x100], !P0 ;  /* 0x1740010002259fae */ /* 0x0001e4000c101d7c */
[----:B0-----:R-:W-:Y:S05]  /*2bea0*/  WARPSYNC.COLLECTIVE R15, `(.L_x_2102) ;  /* 0x000000000f087348 */ /* 0x001fea0003c00000 */
[----:B------:R1:W2:Y:S02]  /*2beb0*/  SHFL.IDX P6, R14, R13, R12, R11 ;  /* 0x0000000c0d0e7389 */ /* 0x0002a400000c000b */
[----:B012---:R-:W-:Y:S01]  /*2bec0*/  ENDCOLLECTIVE ;  /* 0x000000000000791b */ /* 0x007fe20003800000 */
.L_x_2102:
[----:B------:R-:W-:Y:S05]  /*2bed0*/  BRA `(.L_x_2103) ;  /* 0xffffffac00107947 */ /* 0x000fea000383ffff */
.L_x_1956:
[----:B0-----:R0:W1:Y:S02]  /*2bee0*/  SYNCS.PHASECHK.TRANS64.TRYWAIT P0, [R23+URZ+0x2a820], R2 ;  /* 0x02a82002170075a7 */ /* 0x001064000800017f */
[----:B-1----:R-:W-:Y:S05]  /*2bef0*/  @!P0 NANOSLEEP.SYNCS 0x989680 ;  /* 0x009896800000895d */ /* 0x002fea0003900000 */
[----:B------:R-:W1:Y:S02]  /*2bf00*/  @!P0 SYNCS.PHASECHK.TRANS64 P0, [R23+URZ+0x2a820], R2 ;  /* 0x02a82002170085a7 */ /* 0x000e64000800007f */
[----:B-1----:R-:W-:Y:S05]  /*2bf10*/  @!P0 BRA `(.L_x_1956) ;  /* 0xfffffffc00f08947 */ /* 0x002fea000383ffff */
[----:B------:R-:W-:Y:S05]  /*2bf20*/  BRA `(.L_x_2104) ;  /* 0xffffffac00887947 */ /* 0x000fea000383ffff */
.L_x_1961:
[----:B0-----:R0:W1:Y:S02]  /*2bf30*/  SYNCS.PHASECHK.TRANS64.TRYWAIT P0, [R5+URZ+0x2a840], R0 ;  /* 0x02a84000050075a7 */ /* 0x001064000800017f */
[----:B-1----:R-:W-:Y:S05]  /*2bf40*/  @!P0 NANOSLEEP.SYNCS 0x989680 ;  /* 0x009896800000895d */ /* 0x002fea0003900000 */
[----:B------:R-:W1:Y:S02]  /*2bf50*/  @!P0 SYNCS.PHASECHK.TRANS64 P0, [R5+URZ+0x2a840], R0 ;  /* 0x02a84000050085a7 */ /* 0x000e64000800007f */
[----:B-1----:R-:W-:Y:S05]  /*2bf60*/  @!P0 BRA `(.L_x_1961) ;  /* 0xfffffffc00f08947 */ /* 0x002fea000383ffff */
[----:B------:R-:W-:Y:S05]  /*2bf70*/  BRA `(.L_x_2105) ;  /* 0xffffffb0004c7947 */ /* 0x000fea000383ffff */
.L_x_1962:
        /* <DEDUP_REMOVED lines=8> */
.L_x_2107:
[----:B------:R-:W-:Y:S05]  /*2c000*/  BSYNC B1 ;  /* 0x0000000000017941 */ /* 0x000fea0003800000 */
.L_x_2106:
        /* <DEDUP_REMOVED lines=10> */
.L_x_2108:
[----:B------:R-:W-:Y:S01]  /*2c0b0*/  IMAD.MOV.U32 R13, RZ, RZ, R8 ;  /* 0x000000ffff0d7224 */ /* 0x000fe200078e0008 */
[----:B------:R-:W-:Y:S01]  /*2c0c0*/  MOV R12, 0x1 ;  /* 0x00000001000c7802 */ /* 0x000fe20000000f00 */
[----:B------:R-:W-:Y:S02]  /*2c0d0*/  IMAD.SHL.U32 R35, R35, 0x8, RZ ;  /* 0x0000000823237824 */ /* 0x000fe400078e00ff */
[----:B------:R-:W-:-:S07]  /*2c0e0*/  IMAD.MOV.U32 R2, RZ, RZ, R14 ;  /* 0x000000ffff027224 */ /* 0x000fce00078e000e */
[----:B------:R-:W-:Y:S05]  /*2c0f0*/  WARPSYNC.COLLECTIVE R15, `(.L_x_2109) ;  /* 0x000000000f087348 */ /* 0x000fea0003c00000 */
[----:B------:R0:W1:Y:S02]  /*2c100*/  SHFL.IDX P6, R14, R13, R12, R11 ;  /* 0x0000000c0d0e7389 */ /* 0x00006400000c000b */
[----:B01----:R-:W-:Y:S01]  /*2c110*/  ENDCOLLECTIVE ;  /* 0x000000000000791b */ /* 0x003fe20003800000 */
.L_x_2109:
        /* <DEDUP_REMOVED lines=15> */
.L_x_2110:
[----:B------:R-:W-:Y:S02]  /*2c210*/  IMAD.MOV.U32 R13, RZ, RZ, R8 ;  /* 0x000000ffff0d7224 */ /* 0x000fe400078e0008 */
[----:B------:R-:W-:Y:S02]  /*2c220*/  IMAD.MOV.U32 R12, RZ, RZ, 0x2 ;  /* 0x00000002ff0c7424 */ /* 0x000fe400078e00ff */
[----:B------:R-:W-:-:S07]  /*2c230*/  IMAD.MOV.U32 R2, RZ, RZ, R14 ;  /* 0x000000ffff027224 */ /* 0x000fce00078e000e */
[----:B------:R-:W-:Y:S05]  /*2c240*/  WARPSYNC.COLLECTIVE R15, `(.L_x_2111) ;  /* 0x000000000f087348 */ /* 0x000fea0003c00000 */
[----:B------:R0:W1:Y:S02]  /*2c250*/  SHFL.IDX P6, R14, R13, R12, R11 ;  /* 0x0000000c0d0e7389 */ /* 0x00006400000c000b */
[----:B01----:R-:W-:Y:S01]  /*2c260*/  ENDCOLLECTIVE ;  /* 0x000000000000791b */ /* 0x003fe20003800000 */
.L_x_2111:
        /* <DEDUP_REMOVED lines=13> */
.L_x_2112:
[----:B------:R-:W-:Y:S01]  /*2c340*/  IMAD.MOV.U32 R13, RZ, RZ, R8 ;  /* 0x000000ffff0d7224 */ /* 0x000fe200078e0008 */
[----:B------:R-:W-:Y:S01]  /*2c350*/  MOV R12, 0x3 ;  /* 0x00000003000c7802 */ /* 0x000fe20000000f00 */
[----:B------:R-:W-:-:S07]  /*2c360*/  IMAD.MOV.U32 R2, RZ, RZ, R14 ;  /* 0x000000ffff027224 */ /* 0x000fce00078e000e */
[----:B------:R-:W-:Y:S05]  /*2c370*/  WARPSYNC.COLLECTIVE R15, `(.L_x_2113) ;  /* 0x000000000f087348 */ /* 0x000fea0003c00000 */
[----:B------:R0:W1:Y:S02]  /*2c380*/  SHFL.IDX P6, R14, R13, R12, R11 ;  /* 0x0000000c0d0e7389 */ /* 0x00006400000c000b */
[----:B01----:R-:W-:Y:S01]  /*2c390*/  ENDCOLLECTIVE ;  /* 0x000000000000791b */ /* 0x003fe20003800000 */
.L_x_2113:
        /* <DEDUP_REMOVED lines=13> */
.L_x_2114:
[----:B------:R-:W-:Y:S02]  /*2c470*/  IMAD.MOV.U32 R13, RZ, RZ, R8 ;  /* 0x000000ffff0d7224 */ /* 0x000fe400078e0008 */
[----:B------:R-:W-:Y:S02]  /*2c480*/  IMAD.MOV.U32 R12, RZ, RZ, 0x4 ;  /* 0x00000004ff0c7424 */ /* 0x000fe400078e00ff */
[----:B------:R-:W-:-:S07]  /*2c490*/  IMAD.MOV.U32 R2, RZ, RZ, R14 ;  /* 0x000000ffff027224 */ /* 0x000fce00078e000e */
[----:B------:R-:W-:Y:S05]  /*2c4a0*/  WARPSYNC.COLLECTIVE R15, `(.L_x_2115) ;  /* 0x000000000f087348 */ /* 0x000fea0003c00000 */
[----:B------:R0:W1:Y:S02]  /*2c4b0*/  SHFL.IDX P6, R14, R13, R12, R11 ;  /* 0x0000000c0d0e7389 */ /* 0x00006400000c000b */
[----:B01----:R-:W-:Y:S01]  /*2c4c0*/  ENDCOLLECTIVE ;  /* 0x000000000000791b */ /* 0x003fe20003800000 */
.L_x_2115:
        /* <DEDUP_REMOVED lines=13> */
.L_x_2116:
[----:B------:R-:W-:Y:S01]  /*2c5a0*/  IMAD.MOV.U32 R13, RZ, RZ, R8 ;  /* 0x000000ffff0d7224 */ /* 0x000fe200078e0008 */
[----:B------:R-:W-:Y:S01]  /*2c5b0*/  MOV R12, 0x5 ;  /* 0x00000005000c7802 */ /* 0x000fe20000000f00 */
[----:B------:R-:W-:-:S07]  /*2c5c0*/  IMAD.MOV.U32 R2, RZ, RZ, R14 ;  /* 0x000000ffff027224 */ /* 0x000fce00078e000e */
[----:B------:R-:W-:Y:S05]  /*2c5d0*/  WARPSYNC.COLLECTIVE R15, `(.L_x_2117) ;  /* 0x000000000f087348 */ /* 0x000fea0003c00000 */
[----:B------:R0:W1:Y:S02]  /*2c5e0*/  SHFL.IDX P6, R14, R13, R12, R11 ;  /* 0x0000000c0d0e7389 */ /* 0x00006400000c000b */
[----:B01----:R-:W-:Y:S01]  /*2c5f0*/  ENDCOLLECTIVE ;  /* 0x000000000000791b */ /* 0x003fe20003800000 */
.L_x_2117:
        /* <DEDUP_REMOVED lines=13> */
.L_x_2118:
[----:B------:R-:W-:Y:S01]  /*2c6d0*/  IMAD.MOV.U32 R2, RZ, RZ, R14 ;  /* 0x000000ffff027224 */ /* 0x000fe200078e000e */
[----:B------:R-:W-:Y:S06]  /*2c6e0*/  BRA `(.L_x_2119) ;  /* 0xffffffac00847947 */ /* 0x000fec000383ffff */
.L_x_1967:
[----:B-1----:R1:W2:Y:S02]  /*2c6f0*/  SYNCS.PHASECHK.TRANS64.TRYWAIT P0, [R5+URZ+0x2a860], R2 ;  /* 0x02a86002050075a7 */ /* 0x0022a4000800017f */
[----:B--2---:R-:W-:Y:S05]  /*2c700*/  @!P0 NANOSLEEP.SYNCS 0x989680 ;  /* 0x009896800000895d */ /* 0x004fea0003900000 */
[----:B------:R-:W2:Y:S02]  /*2c710*/  @!P0 SYNCS.PHASECHK.TRANS64 P0, [R5+URZ+0x2a860], R2 ;  /* 0x02a86002050085a7 */ /* 0x000ea4000800007f */
[----:B--2---:R-:W-:Y:S05]  /*2c720*/  @!P0 BRA `(.L_x_1967) ;  /* 0xfffffffc00f08947 */ /* 0x004fea000383ffff */
[----:B------:R-:W-:Y:S05]  /*2c730*/  BRA `(.L_x_2120) ;  /* 0xffffffac00e07947 */ /* 0x000fea000383ffff */
.L_x_1968:
[----:B------:R-:W-:Y:S01]  /*2c740*/  BSSY B1, `(.L_x_2121) ;  /* 0x0000008000017945 */ /* 0x000fe20003800000 */
[----:B------:R-:W-:Y:S01]  /*2c750*/  MOV R13, R24 ;  /* 0x00000018000d7202 */ /* 0x000fe20000000f00 */
[----:B------:R-:W-:Y:S02]  /*2c760*/  IMAD.MOV.U32 R12, RZ, RZ, RZ ;  /* 0x000000ffff0c7224 */ /* 0x000fe400078e00ff */
[----:B------:R-:W-:Y:S02]  /*2c770*/  IMAD.MOV.U32 R11, RZ, RZ, 0x181f ;  /* 0x0000181fff0b7424 */ /* 0x000fe400078e00ff */
[----:B------:R-:W-:-:S07]  /*2c780*/  IMAD.MOV.U32 R15, RZ, RZ, -0x1 ;  /* 0xffffffffff0f7424 */ /* 0x000fce00078e00ff */
[----:B-1----:R-:W-:Y:S05]  /*2c790*/  WARPSYNC.COLLECTIVE R15, `(.L_x_2122) ;  /* 0x000000000f087348 */ /* 0x002fea0003c00000 */
[----:B------:R0:W2:Y:S02]  /*2c7a0*/  SHFL.IDX P6, R14, R13, R12, R11 ;  /* 0x0000000c0d0e7389 */ /* 0x0000a400000c000b */
[----:B012---:R-:W-:Y:S01]  /*2c7b0*/  ENDCOLLECTIVE ;  /* 0x000000000000791b */ /* 0x007fe20003800000 */
.L_x_2122:
[----:B------:R-:W-:Y:S05]  /*2c7c0*/  BSYNC B1 ;  /* 0x0000000000017941 */ /* 0x000fea0003800000 */
.L_x_2121:
        /* <DEDUP_REMOVED lines=9> */
.L_x_2123:
[----:B------:R-:W-:Y:S01]  /*2c860*/  MOV R13, R24 ;  /* 0x00000018000d7202 */ /* 0x000fe20000000f00 */
[----:B------:R-:W-:Y:S02]  /*2c870*/  IMAD.MOV.U32 R12, RZ, RZ, 0x1 ;  /* 0x00000001ff0c7424 */ /* 0x000fe400078e00ff */
[----:B------:R-:W-:-:S07]  /*2c880*/  IMAD.MOV.U32 R2, RZ, RZ, R14 ;  /* 0x000000ffff027224 */ /* 0x000fce00078e000e */
[----:B------:R-:W-:Y:S05]  /*2c890*/  WARPSYNC.COLLECTIVE R15, `(.L_x_2124) ;  /* 0x000000000f087348 */ /* 0x000fea0003c00000 */
[----:B------:R0:W1:Y:S02]  /*2c8a0*/  SHFL.IDX P6, R14, R13, R12, R11 ;  /* 0x0000000c0d0e7389 */ /* 0x00006400000c000b */
[----:B01----:R-:W-:Y:S01]  /*2c8b0*/  ENDCOLLECTIVE ;  /* 0x000000000000791b */ /* 0x003fe20003800000 */
.L_x_2124:
        /* <DEDUP_REMOVED lines=15> */
.L_x_2125:
[----:B------:R-:W-:Y:S02]  /*2c9b0*/  IMAD.MOV.U32 R13, RZ, RZ, R24 ;  /* 0x000000ffff0d7224 */ /* 0x000fe400078e0018 */
[----:B------:R-:W-:Y:S01]  /*2c9c0*/  IMAD.MOV.U32 R12, RZ, RZ, 0x2 ;  /* 0x00000002ff0c7424 */ /* 0x000fe200078e00ff */
[----:B------:R-:W-:-:S07]  /*2c9d0*/  MOV R2, R14 ;  /* 0x0000000e00027202 */ /* 0x000fce0000000f00 */
[----:B------:R-:W-:Y:S05]  /*2c9e0*/  WARPSYNC.COLLECTIVE R15, `(.L_x_2126) ;  /* 0x000000000f087348 */ /* 0x000fea0003c00000 */
[----:B------:R0:W1:Y:S02]  /*2c9f0*/  SHFL.IDX P6, R14, R13, R12, R11 ;  /* 0x0000000c0d0e7389 */ /* 0x00006400000c000b */
[----:B01----:R-:W-:Y:S01]  /*2ca00*/  ENDCOLLECTIVE ;  /* 0x000000000000791b */ /* 0x003fe20003800000 */
.L_x_2126:
        /* <DEDUP_REMOVED lines=14> */
.L_x_2127:
[----:B------:R-:W-:Y:S01]  /*2caf0*/  MOV R13, R24 ;  /* 0x00000018000d7202 */ /* 0x000fe20000000f00 */
[----:B------:R-:W-:Y:S02]  /*2cb00*/  IMAD.MOV.U32 R12, RZ, RZ, 0x3 ;  /* 0x00000003ff0c7424 */ /* 0x000fe400078e00ff */
[----:B------:R-:W-:-:S07]  /*2cb10*/  IMAD.MOV.U32 R2, RZ, RZ, R14 ;  /* 0x000000ffff027224 */ /* 0x000fce00078e000e */
[----:B------:R-:W-:Y:S05]  /*2cb20*/  WARPSYNC.COLLECTIVE R15, `(.L_x_2128) ;  /* 0x000000000f087348 */ /* 0x000fea0003c00000 */
[----:B------:R0:W1:Y:S02]  /*2cb30*/  SHFL.IDX P6, R14, R13, R12, R11 ;  /* 0x0000000c0d0e7389 */ /* 0x00006400000c000b */
[----:B01----:R-:W-:Y:S01]  /*2cb40*/  ENDCOLLECTIVE ;  /* 0x000000000000791b */ /* 0x003fe20003800000 */
.L_x_2128:
        /* <DEDUP_REMOVED lines=14> */
.L_x_2129:
[----:B------:R-:W-:Y:S02]  /*2cc30*/  IMAD.MOV.U32 R13, RZ, RZ, R24 ;  /* 0x000000ffff0d7224 */ /* 0x000fe400078e0018 */
[----:B------:R-:W-:Y:S01]  /*2cc40*/  IMAD.MOV.U32 R12, RZ, RZ, 0x4 ;  /* 0x00000004ff0c7424 */ /* 0x000fe200078e00ff */
[----:B------:R-:W-:-:S07]  /*2cc50*/  MOV R2, R14 ;  /* 0x0000000e00027202 */ /* 0x000fce0000000f00 */
[----:B------:R-:W-:Y:S05]  /*2cc60*/  WARPSYNC.COLLECTIVE R15, `(.L_x_2130) ;  /* 0x000000000f087348 */ /* 0x000fea0003c00000 */
[----:B------:R0:W1:Y:S02]  /*2cc70*/  SHFL.IDX P6, R14, R13, R12, R11 ;  /* 0x0000000c0d0e7389 */ /* 0x00006400000c000b */
[----:B01----:R-:W-:Y:S01]  /*2cc80*/  ENDCOLLECTIVE ;  /* 0x000000000000791b */ /* 0x003fe20003800000 */
.L_x_2130:
        /* <DEDUP_REMOVED lines=14> */
.L_x_2131:
[----:B------:R-:W-:Y:S01]  /*2cd70*/  MOV R13, R24 ;  /* 0x00000018000d7202 */ /* 0x000fe20000000f00 */
[----:B------:R-:W-:Y:S02]  /*2cd80*/  IMAD.MOV.U32 R12, RZ, RZ, 0x5 ;  /* 0x00000005ff0c7424 */ /* 0x000fe400078e00ff */
[----:B------:R-:W-:-:S07]  /*2cd90*/  IMAD.MOV.U32 R2, RZ, RZ, R14 ;  /* 0x000000ffff027224 */ /* 0x000fce00078e000e */
[----:B------:R-:W-:Y:S05]  /*2cda0*/  WARPSYNC.COLLECTIVE R15, `(.L_x_2132) ;  /* 0x000000000f087348 */ /* 0x000fea0003c00000 */
[----:B------:R0:W1:Y:S02]  /*2cdb0*/  SHFL.IDX P6, R14, R13, R12, R11 ;  /* 0x0000000c0d0e7389 */ /* 0x00006400000c000b */
[----:B01----:R-:W-:Y:S01]  /*2cdc0*/  ENDCOLLECTIVE ;  /* 0x000000000000791b */ /* 0x003fe20003800000 */
.L_x_2132:
        /* <DEDUP_REMOVED lines=13> */
.L_x_2133:
[----:B------:R-:W-:Y:S01]  /*2cea0*/  @!PT LDS RZ, [RZ] ;  /* 0x00000000fffff984 */ /* 0x000fe20000000800 */
[----:B------:R-:W-:Y:S01]  /*2ceb0*/  @!PT LDS RZ, [RZ] ;  /* 0x00000000fffff984 */ /* 0x000fe20000000800 */
[----:B------:R-:W-:Y:S01]  /*2cec0*/  @!PT LDS RZ, [RZ] ;  /* 0x00000000fffff984 */ /* 0x000fe20000000800 */
[----:B------:R0:W-:Y:S02]  /*2ced0*/  LDGSTS.E.BYPASS.LTC128B.128 [R4+0x5400], desc[UR60][R2.64+0x80], !P2 ;  /* 0x0540008002047fae */ /* 0x0001e4000d101d7c */
[----:B0-----:R-:W-:Y:S01]  /*2cee0*/  MOV R2, R14 ;  /* 0x0000000e00027202 */ /* 0x001fe20000000f00 */
[----:B------:R-:W-:Y:S06]  /*2cef0*/  BRA `(.L_x_2134) ;  /* 0xffffffa800d07947 */ /* 0x000fec000383ffff */
.L_x_1976:
[----:B0-----:R0:W1:Y:S02]  /*2cf00*/  SYNCS.PHASECHK.TRANS64.TRYWAIT P0, [R0+URZ+0x2a860], R3 ;  /* 0x02a86003000075a7 */ /* 0x001064000800017f */
[----:B-1----:R-:W-:Y:S05]  /*2cf10*/  @!P0 NANOSLEEP.SYNCS 0x989680 ;  /* 0x009896800000895d */ /* 0x002fea0003900000 */
[----:B------:R-:W1:Y:S02]  /*2cf20*/  @!P0 SYNCS.PHASECHK.TRANS64 P0, [R0+URZ+0x2a860], R3 ;  /* 0x02a86003000085a7 */ /* 0x000e64000800007f */
[----:B-1----:R-:W-:Y:S05]  /*2cf30*/  @!P0 BRA `(.L_x_1976) ;  /* 0xfffffffc00f08947 */ /* 0x002fea000383ffff */
[----:B------:R-:W-:Y:S05]  /*2cf40*/  BRA `(.L_x_2135) ;  /* 0xffffffac00f07947 */ /* 0x000fea000383ffff */
.L_x_1977:
        /* <DEDUP_REMOVED lines=8> */
.L_x_2137:
[----:B------:R-:W-:Y:S05]  /*2cfd0*/  BSYNC B0 ;  /* 0x0000000000007941 */ /* 0x000fea0003800000 */
.L_x_2136:
        /* <DEDUP_REMOVED lines=8> */
[----:B------:R-:W-:Y:S01]  /*2d060*/  ISETP.NE.U32.AND P1, PT, R2, 0x1, PT ;  /* 0x000000010200780c */ /* 0x000fe20003f25070 */
[----:B------:R-:W-:-:S12]  /*2d070*/  IMAD R4, R4, 0x2, R23 ;  /* 0x0000000204047824 */ /* 0x000fd800078e0217 */
[----:B0-----:R-:W-:Y:S05]  /*2d080*/  WARPSYNC.COLLECTIVE R15, `(.L_x_2138) ;  /* 0x000000000f087348 */ /* 0x001fea0003c00000 */
[----:B------:R1:W2:Y:S02]  /*2d090*/  SHFL.IDX P6, R14, R13, R12, R11 ;  /* 0x0000000c0d0e7389 */ /* 0x0002a400000c000b */
[----:B012---:R-:W-:Y:S01]  /*2d0a0*/  ENDCOLLECTIVE ;  /* 0x000000000000791b */ /* 0x007fe20003800000 */
.L_x_2138:
[C---:B------:R-:W-:Y:S02]  /*2d0b0*/  ISETP.LT.OR P4, PT, R6.reuse, 0x1, !P0 ;  /* 0x000000010600780c */ /* 0x040fe40004781670 */
[----:B------:R-:W-:Y:S01]  /*2d0c0*/  ISETP.LT.OR P3, PT, R6, 0x1, P1 ;  /* 0x000000010600780c */ /* 0x000fe20000f61670 */
[----:B------:R-:W-:Y:S02]  /*2d0d0*/  IMAD.MOV.U32 R13, RZ, RZ, R24 ;  /* 0x000000ffff0d7224 */ /* 0x000fe400078e0018 */
[----:B------:R-:W-:Y:S02]  /*2d0e0*/  IMAD.MOV.U32 R12, RZ, RZ, 0x1 ;  /* 0x00000001ff0c7424 */ /* 0x000fe400078e00ff */
[----:B------:R-:W-:-:S05]  /*2d0f0*/  IMAD.SHL.U32 R5, R5, 0x8, RZ ;  /* 0x0000000805057824 */ /* 0x000fca00078e00ff */
[----:B------:R-:W-:-:S05]  /*2d100*/  LOP3.LUT R5, R5, 0x38, RZ, 0xc0, !PT ;  /* 0x0000003805057812 */ /* 0x000fca00078ec0ff */
[----:B------:R-:W-:-:S05]  /*2d110*/  IMAD.SHL.U32 R5, R5, 0x2, RZ ;  /* 0x0000000205057824 */ /* 0x000fca00078e00ff */
[----:B------:R-:W-:-:S13]  /*2d120*/  IADD3 R2, P2, R14, R5, RZ ;  /* 0x000000050e027210 */ /* 0x000fda0007f5e0ff */
[----:B------:R-:W-:Y:S05]  /*2d130*/  WARPSYNC.COLLECTIVE R15, `(.L_x_2139) ;  /* 0x000000000f087348 */ /* 0x000fea0003c00000 */
[----:B------:R0:W1:Y:S02]  /*2d140*/  SHFL.IDX P6, R14, R13, R12, R11 ;  /* 0x0000000c0d0e7389 */ /* 0x00006400000c000b */
[----:B01----:R-:W-:Y:S01]  /*2d150*/  ENDCOLLECTIVE ;  /* 0x000000000000791b */ /* 0x003fe20003800000 */
.L_x_2139:
        /* <DEDUP_REMOVED lines=13> */
.L_x_2140:
[----:B------:R-:W-:Y:S01]  /*2d230*/  IMAD.MOV.U32 R13, RZ, RZ, R24 ;  /* 0x000000ffff0d7224 */ /* 0x000fe200078e0018 */
[----:B------:R-:W-:Y:S02]  /*2d240*/  MOV R12, 0x2 ;  /* 0x00000002000c7802 */ /* 0x000fe40000000f00 */
[----:B------:R-:W-:-:S13]  /*2d250*/  IADD3 R2, P2, R14, R5, RZ ;  /* 0x000000050e027210 */ /* 0x000fda0007f5e0ff */
[----:B------:R-:W-:Y:S05]  /*2d260*/  WARPSYNC.COLLECTIVE R15, `(.L_x_2141) ;  /* 0x000000000f087348 */ /* 0x000fea0003c00000 */
[----:B------:R0:W1:Y:S02]  /*2d270*/  SHFL.IDX P6, R14, R13, R12, R11 ;  /* 0x0000000c0d0e7389 */ /* 0x00006400000c000b */
[----:B01----:R-:W-:Y:S01]  /*2d280*/  ENDCOLLECTIVE ;  /* 0x000000000000791b */ /* 0x003fe20003800000 */
.L_x_2141:
        /* <DEDUP_REMOVED lines=13> */
.L_x_2142:
[----:B------:R-:W-:Y:S02]  /*2d360*/  IMAD.MOV.U32 R13, RZ, RZ, R24 ;  /* 0x000000ffff0d7224 */ /* 0x000fe400078e0018 */
[----:B------:R-:W-:Y:S02]  /*2d370*/  IMAD.MOV.U32 R12, RZ, RZ, 0x3 ;  /* 0x00000003ff0c7424 */ /* 0x000fe400078e00ff */
[----:B------:R-:W-:-:S07]  /*2d380*/  IMAD.MOV.U32 R10, RZ, RZ, R14 ;  /* 0x000000ffff0a7224 */ /* 0x000fce00078e000e */
[----:B------:R-:W-:Y:S05]  /*2d390*/  WARPSYNC.COLLECTIVE R15, `(.L_x_2143) ;  /* 0x000000000f087348 */ /* 0x000fea0003c00000 */
[----:B------:R0:W1:Y:S02]  /*2d3a0*/  SHFL.IDX P6, R14, R13, R12, R11 ;  /* 0x0000000c0d0e7389 */ /* 0x00006400000c000b */
[----:B01----:R-:W-:Y:S01]  /*2d3b0*/  ENDCOLLECTIVE ;  /* 0x000000000000791b */ /* 0x003fe20003800000 */
.L_x_2143:
        /* <DEDUP_REMOVED lines=14> */
.L_x_2144:
[----:B------:R-:W-:Y:S02]  /*2d4a0*/  IMAD.MOV.U32 R13, RZ, RZ, R24 ;  /* 0x000000ffff0d7224 */ /* 0x000fe400078e0018 */
[----:B------:R-:W-:Y:S01]  /*2d4b0*/  IMAD.MOV.U32 R12, RZ, RZ, 0x4 ;  /* 0x00000004ff0c7424 */ /* 0x000fe200078e00ff */
[----:B------:R-:W-:-:S13]  /*2d4c0*/  IADD3 R2, P2, R14, R5, RZ ;  /* 0x000000050e027210 */ /* 0x000fda0007f5e0ff */
[----:B------:R-:W-:Y:S05]  /*2d4d0*/  WARPSYNC.COLLECTIVE R15, `(.L_x_2145) ;  /* 0x000000000f087348 */ /* 0x000fea0003c00000 */
[----:B------:R0:W1:Y:S02]  /*2d4e0*/  SHFL.IDX P6, R14, R13, R12, R11 ;  /* 0x0000000c0d0e7389 */ /* 0x00006400000c000b */
[----:B01----:R-:W-:Y:S01]  /*2d4f0*/  ENDCOLLECTIVE ;  /* 0x000000000000791b */ /* 0x003fe20003800000 */
.L_x_2145:
        /* <DEDUP_REMOVED lines=13> */
.L_x_2146:
[----:B------:R-:W-:Y:S01]  /*2d5d0*/  MOV R13, R24 ;  /* 0x00000018000d7202 */ /* 0x000fe20000000f00 */
[----:B------:R-:W-:Y:S02]  /*2d5e0*/  IMAD.MOV.U32 R12, RZ, RZ, 0x5 ;  /* 0x00000005ff0c7424 */ /* 0x000fe400078e00ff */
[----:B------:R-:W-:-:S07]  /*2d5f0*/  IMAD.MOV.U32 R10, RZ, RZ, R14 ;  /* 0x000000ffff0a7224 */ /* 0x000fce00078e000e */
[----:B------:R-:W-:Y:S05]  /*2d600*/  WARPSYNC.COLLECTIVE R15, `(.L_x_2147) ;  /* 0x000000000f087348 */ /* 0x000fea0003c00000 */
[----:B------:R0:W1:Y:S02]  /*2d610*/  SHFL.IDX P6, R14, R13, R12, R11 ;  /* 0x0000000c0d0e7389 */ /* 0x00006400000c000b */
[----:B01----:R-:W-:Y:S01]  /*2d620*/  ENDCOLLECTIVE ;  /* 0x000000000000791b */ /* 0x003fe20003800000 */
.L_x_2147:
        /* <DEDUP_REMOVED lines=12> */
.L_x_2148:
[----:B------:R-:W-:Y:S05]  /*2d6f0*/  BRA `(.L_x_2149) ;  /* 0xffffffa800ec7947 */ /* 0x000fea000383ffff */
.L_x_1982:
[----:B------:R-:W-:Y:S01]  /*2d700*/  BSSY B0, `(.L_x_2150) ;  /* 0x0000008000007945 */ /* 0x000fe20003800000 */
[----:B------:R-:W-:Y:S01]  /*2d710*/  MOV R13, R16 ;  /* 0x00000010000d7202 */ /* 0x000fe20000000f00 */
[----:B------:R-:W-:Y:S02]  /*2d720*/  IMAD.MOV.U32 R12, RZ, RZ, RZ ;  /* 0x000000ffff0c7224 */ /* 0x000fe400078e00ff */
[----:B------:R-:W-:Y:S02]  /*2d730*/  IMAD.MOV.U32 R11, RZ, RZ, 0x1f ;  /* 0x0000001fff0b7424 */ /* 0x000fe400078e00ff */
[----:B------:R-:W-:-:S07]  /*2d740*/  IMAD.MOV.U32 R15, RZ, RZ, -0x1 ;  /* 0xffffffffff0f7424 */ /* 0x000fce00078e00ff */
[----:B01----:R-:W-:Y:S05]  /*2d750*/  WARPSYNC.COLLECTIVE R15, `(.L_x_2151) ;  /* 0x000000000f087348 */ /* 0x003fea0003c00000 */
[----:B------:R2:W3:Y:S02]  /*2d760*/  SHFL.IDX P6, R14, R13, R12, R11 ;  /* 0x0000000c0d0e7389 */ /* 0x0004e400000c000b */
[----:B0123--:R-:W-:Y:S01]  /*2d770*/  ENDCOLLECTIVE ;  /* 0x000000000000791b */ /* 0x00ffe20003800000 */
.L_x_2151:
[----:B------:R-:W-:Y:S05]  /*2d780*/  BSYNC B0 ;  /* 0x0000000000007941 */ /* 0x000fea0003800000 */
.L_x_2150:
        /* <DEDUP_REMOVED lines=9> */
.L_x_2152:
        /* <DEDUP_REMOVED lines=11> */
[----:B------:R-:W-:Y:S02]  /*2d8d0*/  ISETP.GE.U32.AND P5, PT, R8, 0x10, PT ;  /* 0x000000100800780c */ /* 0x000fe40003fa6070 */
[----:B--2---:R-:W-:-:S02]  /*2d8e0*/  @!P1 MOV R5, R2 ;  /* 0x0000000200059202 */ /* 0x004fc40000000f00 */
[----:B------:R-:W-:-:S03]  /*2d8f0*/  ISETP.NE.AND P1, PT, R8, RZ, PT ;  /* 0x000000ff0800720c */ /* 0x000fc60003f25270 */
[----:B------:R-:W-:-:S10]  /*2d900*/  IMAD.MOV.U32 R13, RZ, RZ, R5 ;  /* 0x000000ffff0d7224 */ /* 0x000fd400078e0005 */
[----:B------:R-:W-:Y:S05]  /*2d910*/  WARPSYNC.COLLECTIVE R15, `(.L_x_2153) ;  /* 0x000000000f087348 */ /* 0x000fea0003c00000 */
[----:B------:R0:W1:Y:S02]  /*2d920*/  SHFL.UP P6, R14, R13, R12, R11 ;  /* 0x0400000c0d0e7389 */ /* 0x00006400000c000b */
[----:B01----:R-:W-:Y:S01]  /*2d930*/  ENDCOLLECTIVE ;  /* 0x000000000000791b */ /* 0x003fe20003800000 */
.L_x_2153:
[----:B------:R-:W-:Y:S01]  /*2d940*/  IMAD.MOV.U32 R12, RZ, RZ, 0x2 ;  /* 0x00000002ff0c7424 */ /* 0x000fe200078e00ff */
[----:B------:R-:W-:-:S05]  /*2d950*/  SEL R6, R14, RZ, P1 ;  /* 0x000000ff0e067207 */ /* 0x000fca0000800000 */
[----:B------:R-:W-:-:S05]  /*2d960*/  IMAD.IADD R6, R5, 0x1, R6 ;  /* 0x0000000105067824 */ /* 0x000fca00078e0206 */
[----:B------:R-:W-:-:S07]  /*2d970*/  MOV R13, R6 ;  /* 0x00000006000d7202 */ /* 0x000fce0000000f00 */
[----:B------:R-:W-:Y:S05]  /*2d980*/  WARPSYNC.COLLECTIVE R15, `(.L_x_2154) ;  /* 0x000000000f087348 */ /* 0x000fea0003c00000 */
[----:B------:R0:W1:Y:S02]  /*2d990*/  SHFL.UP P6, R14, R13, R12, R11 ;  /* 0x0400000c0d0e7389 */ /* 0x00006400000c000b */
[----:B01----:R-:W-:Y:S01]  /*2d9a0*/  ENDCOLLECTIVE ;  /* 0x000000000000791b */ /* 0x003fe20003800000 */
.L_x_2154:
[----:B------:R-:W-:Y:S02]  /*2d9b0*/  MOV R12, 0x4 ;  /* 0x00000004000c7802 */ /* 0x000fe40000000f00 */
[----:B------:R-:W-:-:S05]  /*2d9c0*/  SEL R7, R14, RZ, P2 ;  /* 0x000000ff0e077207 */ /* 0x000fca0001000000 */
[----:B------:R-:W-:-:S04]  /*2d9d0*/  IMAD.IADD R7, R6, 0x1, R7 ;  /* 0x0000000106077824 */ /* 0x000fc800078e0207 */
[----:B------:R-:W-:-:S07]  /*2d9e0*/  IMAD.MOV.U32 R13, RZ, RZ, R7 ;  /* 0x000000ffff0d7224 */ /* 0x000fce00078e0007 */
[----:B------:R-:W-:Y:S05]  /*2d9f0*/  WARPSYNC.COLLECTIVE R15, `(.L_x_2155) ;  /* 0x000000000f087348 */ /* 0x000fea0003c00000 */
[----:B------:R0:W1:Y:S02]  /*2da00*/  SHFL.UP P6, R14, R13, R12, R11 ;  /* 0x0400000c0d0e7389 */ /* 0x00006400000c000b */
[----:B01----:R-:W-:Y:S01]  /*2da10*/  ENDCOLLECTIVE ;  /* 0x000000000000791b */ /* 0x003fe20003800000 */
.L_x_2155:
[----:B------:R-:W-:Y:S01]  /*2da20*/  IMAD.MOV.U32 R12, RZ, RZ, 0x8 ;  /* 0x00000008ff0c7424 */ /* 0x000fe200078e00ff */
[----:B------:R-:W-:-:S05]  /*2da30*/  SEL R2, R14, RZ, P3 ;  /* 0x000000ff0e027207 */ /* 0x000fca0001800000 */
[----:B------:R-:W-:-:S04]  /*2da40*/  IMAD.IADD R2, R7, 0x1, R2 ;  /* 0x0000000107027824 */ /* 0x000fc800078e0202 */
[----:B------:R-:W-:-:S07]  /*2da50*/  IMAD.MOV.U32 R13, RZ, RZ, R2 ;  /* 0x000000ffff0d7224 */ /* 0x000fce00078e0002 */
[----:B------:R-:W-:Y:S05]  /*2da60*/  WARPSYNC.COLLECTIVE R15, `(.L_x_2156) ;  /* 0x000000000f087348 */ /* 0x000fea0003c00000 */
[----:B------:R0:W1:Y:S02]  /*2da70*/  SHFL.UP P6, R14, R13, R12, R11 ;  /* 0x0400000c0d0e7389 */ /* 0x00006400000c000b */
[----:B01----:R-:W-:Y:S01]  /*2da80*/  ENDCOLLECTIVE ;  /* 0x000000000000791b */ /* 0x003fe20003800000 */
.L_x_2156:
[----:B------:R-:W-:Y:S01]  /*2da90*/  IMAD.MOV.U32 R12, RZ, RZ, 0x10 ;  /* 0x00000010ff0c7424 */ /* 0x000fe200078e00ff */
[----:B------:R-:W-:-:S04]  /*2daa0*/  SEL R3, R14, RZ, P4 ;  /* 0x000000ff0e037207 */ /* 0x000fc80002000000 */
[----:B------:R-:W-:-:S05]  /*2dab0*/  IADD3 R3, R2, R3, RZ ;  /* 0x0000000302037210 */ /* 0x000fca0007ffe0ff */
[----:B------:R-:W-:-:S07]  /*2dac0*/  IMAD.MOV.U32 R13, RZ, RZ, R3 ;  /* 0x000000ffff0d7224 */ /* 0x000fce00078e0003 */
[----:B------:R-:W-:Y:S05]  /*2dad0*/  WARPSYNC.COLLECTIVE R15, `(.L_x_2157) ;  /* 0x000000000f087348 */ /* 0x000fea0003c00000 */
[----:B------:R0:W1:Y:S02]  /*2dae0*/  SHFL.UP P6, R14, R13, R12, R11 ;  /* 0x0400000c0d0e7389 */ /* 0x00006400000c000b */
[----:B01----:R-:W-:Y:S01]  /*2daf0*/  ENDCOLLECTIVE ;  /* 0x000000000000791b */ /* 0x003fe20003800000 */
.L_x_2157:
        /* <DEDUP_REMOVED lines=8> */
.L_x_2158:
[----:B------:R-:W-:Y:S05]  /*2db80*/  BRA `(.L_x_2159) ;  /* 0xffffffa800f47947 */ /* 0x000fea000383ffff */
.L_x_1987:
[----:B------:R-:W-:Y:S01]  /*2db90*/  BSSY B0, `(.L_x_2160) ;  /* 0x0000008000007945 */ /* 0x000fe20003800000 */
[----:B-----5:R-:W-:Y:S01]  /*2dba0*/  IMAD.MOV.U32 R13, RZ, RZ, R5 ;  /* 0x000000ffff0d7224 */ /* 0x020fe200078e0005 */
[----:B------:R-:W-:Y:S01]  /*2dbb0*/  MOV R12, 0x1 ;  /* 0x00000001000c7802 */ /* 0x000fe20000000f00 */
[----:B------:R-:W-:Y:S02]  /*2dbc0*/  IMAD.MOV.U32 R11, RZ, RZ, RZ ;  /* 0x000000ffff0b7224 */ /* 0x000fe400078e00ff */
[----:B------:R-:W-:-:S07]  /*2dbd0*/  IMAD.MOV.U32 R15, RZ, RZ, -0x1 ;  /* 0xffffffffff0f7424 */ /* 0x000fce00078e00ff */
[----:B01----:R-:W-:Y:S05]  /*2dbe0*/  WARPSYNC.COLLECTIVE R15, `(.L_x_2161) ;  /* 0x000000000f087348 */ /* 0x003fea0003c00000 */
[----:B------:R2:W3:Y:S02]  /*2dbf0*/  SHFL.UP P6, R14, R13, R12, R11 ;  /* 0x0400000c0d0e7389 */ /* 0x0004e400000c000b */
[----:B0123--:R-:W-:Y:S01]  /*2dc00*/  ENDCOLLECTIVE ;  /* 0x000000000000791b */ /* 0x00ffe20003800000 */
.L_x_2161:
[----:B------:R-:W-:Y:S05]  /*2dc10*/  BSYNC B0 ;  /* 0x0000000000007941 */ /* 0x000fea0003800000 */
.L_x_2160:
        /* <DEDUP_REMOVED lines=8> */
.L_x_2162:
[----:B------:R-:W-:Y:S01]  /*2dca0*/  IMAD.MOV.U32 R12, RZ, RZ, 0x4 ;  /* 0x00000004ff0c7424 */ /* 0x000fe200078e00ff */
[----:B------:R-:W-:-:S05]  /*2dcb0*/  SEL R2, R14, RZ, P2 ;  /* 0x000000ff0e027207 */ /* 0x000fca0001000000 */
[----:B------:R-:W-:-:S05]  /*2dcc0*/  IMAD.IADD R2, R13, 0x1, R2 ;  /* 0x000000010d027824 */ /* 0x000fca00078e0202 */
[----:B------:R-:W-:-:S07]  /*2dcd0*/  MOV R13, R2 ;  /* 0x00000002000d7202 */ /* 0x000fce0000000f00 */
[----:B------:R-:W-:Y:S05]  /*2dce0*/  WARPSYNC.COLLECTIVE R15, `(.L_x_2163) ;  /* 0x000000000f087348 */ /* 0x000fea0003c00000 */
[----:B------:R0:W1:Y:S02]  /*2dcf0*/  SHFL.UP P6, R14, R13, R12, R11 ;  /* 0x0400000c0d0e7389 */ /* 0x00006400000c000b */
[----:B01----:R-:W-:Y:S01]  /*2dd00*/  ENDCOLLECTIVE ;  /* 0x000000000000791b */ /* 0x003fe20003800000 */
.L_x_2163:
[----:B------:R-:W-:Y:S02]  /*2dd10*/  MOV R12, 0x8 ;  /* 0x00000008000c7802 */ /* 0x000fe40000000f00 */
[----:B------:R-:W-:-:S05]  /*2dd20*/  SEL R3, R14, RZ, P3 ;  /* 0x000000ff0e037207 */ /* 0x000fca0001800000 */
[----:B------:R-:W-:-:S04]  /*2dd30*/  IMAD.IADD R3, R2, 0x1, R3 ;  /* 0x0000000102037824 */ /* 0x000fc800078e0203 */
[----:B------:R-:W-:-:S07]  /*2dd40*/  IMAD.MOV.U32 R13, RZ, RZ, R3 ;  /* 0x000000ffff0d7224 */ /* 0x000fce00078e0003 */
[----:B------:R-:W-:Y:S05]  /*2dd50*/  WARPSYNC.COLLECTIVE R15, `(.L_x_2164) ;  /* 0x000000000f087348 */ /* 0x000fea0003c00000 */
[----:B------:R0:W1:Y:S02]  /*2dd60*/  SHFL.UP P6, R14, R13, R12, R11 ;  /* 0x0400000c0d0e7389 */ /* 0x00006400000c000b */
[----:B01----:R-:W-:Y:S01]  /*2dd70*/  ENDCOLLECTIVE ;  /* 0x000000000000791b */ /* 0x003fe20003800000 */
.L_x_2164:
[----:B------:R-:W-:Y:S01]  /*2dd80*/  IMAD.MOV.U32 R12, RZ, RZ, 0x10 ;  /* 0x00000010ff0c7424 */ /* 0x000fe200078e00ff */
[----:B------:R-:W-:-:S05]  /*2dd90*/  SEL R4, R14, RZ, P4 ;  /* 0x000000ff0e047207 */ /* 0x000fca0002000000 */
[----:B------:R-:W-:-:S04]  /*2dda0*/  IMAD.IADD R4, R3, 0x1, R4 ;  /* 0x0000000103047824 */ /* 0x000fc800078e0204 */
[----:B------:R-:W-:-:S07]  /*2ddb0*/  IMAD.MOV.U32 R13, RZ, RZ, R4 ;  /* 0x000000ffff0d7224 */ /* 0x000fce00078e0004 */
[----:B------:R-:W-:Y:S05]  /*2ddc0*/  WARPSYNC.COLLECTIVE R15, `(.L_x_2165) ;  /* 0x000000000f087348 */ /* 0x000fea0003c00000 */
[----:B------:R0:W1:Y:S02]  /*2ddd0*/  SHFL.UP P6, R14, R13, R12, R11 ;  /* 0x0400000c0d0e7389 */ /* 0x00006400000c000b */
[----:B01----:R-:W-:Y:S01]  /*2dde0*/  ENDCOLLECTIVE ;  /* 0x000000000000791b */ /* 0x003fe20003800000 */
.L_x_2165:
        /* <DEDUP_REMOVED lines=8> */
.L_x_2166:
[----:B------:R-:W-:Y:S05]  /*2de70*/  BRA `(.L_x_2167) ;  /* 0xffffffa800d47947 */ /* 0x000fea000383ffff */
.L_x_1989:
[----:B------:R-:W-:Y:S01]  /*2de80*/  BSSY B0, `(.L_x_2168) ;  /* 0x0000006000007945 */ /* 0x000fe20003800000 */
[----:B------:R-:W-:Y:S02]  /*2de90*/  PLOP3.LUT P6, PT, P6, PT, PT, 0x8, 0x0 ;  /* 0x000000000000781c */ /* 0x000fe400037ce170 */
[----:B------:R-:W-:-:S11]  /*2dea0*/  MOV R15, 0xffffffff ;  /* 0xffffffff000f7802 */ /* 0x000fd60000000f00 */
[----:B01----:R-:W-:Y:S05]  /*2deb0*/  WARPSYNC.COLLECTIVE R15, `(.L_x_2169) ;  /* 0x000000000f087348 */ /* 0x003fea0003c00000 */
[----:B------:R-:W-:Y:S01]  /*2dec0*/  VOTE.ANY R14, PT, P6 ;  /* 0x00000000000e7806 */ /* 0x000fe200030e0100 */
[----:B01----:R-:W-:Y:S06]  /*2ded0*/  ENDCOLLECTIVE ;  /* 0x000000000000791b */ /* 0x003fec0003800000 */
.L_x_2169:
[----:B------:R-:W-:Y:S05]  /*2dee0*/  BSYNC B0 ;  /* 0x0000000000007941 */ /* 0x000fea0003800000 */
.L_x_2168:
        /* <DEDUP_REMOVED lines=9> */
.L_x_2170:
[----:B------:R-:W-:Y:S01]  /*2df80*/  IMAD.MOV.U32 R5, RZ, RZ, R14 ;  /* 0x000000ffff057224 */ /* 0x000fe200078e000e */
[----:B------:R-:W-:Y:S06]  /*2df90*/  BRA `(.L_x_2171) ;  /* 0xffffffa800c47947 */ /* 0x000fec000383ffff */
.L_x_1991:
[----:B------:R-:W-:Y:S01]  /*2dfa0*/  BSSY B0, `(.L_x_2172) ;  /* 0x0000007000007945 */ /* 0x000fe20003800000 */
[----:B------:R-:W-:Y:S01]  /*2dfb0*/  IMAD.MOV.U32 R13, RZ, RZ, R2 ;  /* 0x000000ffff0d7224 */ /* 0x000fe200078e0002 */
[----:B------:R-:W-:Y:S01]  /*2dfc0*/  MOV R11, 0x1f ;  /* 0x0000001f000b7802 */ /* 0x000fe20000000f00 */
[----:B------:R-:W-:-:S07]  /*2dfd0*/  IMAD.MOV.U32 R15, RZ, RZ, -0x1 ;  /* 0xffffffffff0f7424 */ /* 0x000fce00078e00ff */
[----:B0123--:R-:W-:Y:S05]  /*2dfe0*/  WARPSYNC.COLLECTIVE R15, `(.L_x_2173) ;  /* 0x000000000f087348 */ /* 0x00ffea0003c00000 */
[----:B------:R4:W0:Y:S02]  /*2dff0*/  SHFL.IDX P6, R14, R13, R12, R11 ;  /* 0x0000000c0d0e7389 */ /* 0x00082400000c000b */
[----:B01234-:R-:W-:Y:S01]  /*2e000*/  ENDCOLLECTIVE ;  /* 0x000000000000791b */ /* 0x01ffe20003800000 */
.L_x_2173:
[----:B------:R-:W-:Y:S05]  /*2e010*/  BSYNC B0 ;  /* 0x0000000000007941 */ /* 0x000fea0003800000 */
.L_x_2172:
[----:B------:R-:W-:Y:S05]  /*2e020*/  BRA `(.L_x_1990) ;  /* 0xffffffa800bc7947 */ /* 0x000fea000383ffff */
.L_x_1995:
[----:B0-----:R0:W3:Y:S02]  /*2e030*/  SYNCS.PHASECHK.TRANS64.TRYWAIT P0, [R5+URZ+0x2a820], R0 ;  /* 0x02a82000050075a7 */ /* 0x0010e4000800017f */
[----:B---3--:R-:W-:Y:S05]  /*2e040*/  @!P0 NANOSLEEP.SYNCS 0x989680 ;  /* 0x009896800000895d */ /* 0x008fea0003900000 */
[----:B------:R-:W3:Y:S02]  /*2e050*/  @!P0 SYNCS.PHASECHK.TRANS64 P0, [R5+URZ+0x2a820], R0 ;  /* 0x02a82000050085a7 */ /* 0x000ee4000800007f */
[----:B---3--:R-:W-:Y:S05]  /*2e060*/  @!P0 BRA `(.L_x_1995) ;  /* 0xfffffffc00f08947 */ /* 0x008fea000383ffff */
[----:B------:R-:W-:Y:S05]  /*2e070*/  BRA `(.L_x_2174) ;  /* 0xffffffb000347947 */ /* 0x000fea000383ffff */
.L_x_1996:
[----:B------:R-:W3:Y:S01]  /*2e080*/  S2R R2, SR_TID.X ;  /* 0x0000000000027919 */ /* 0x000ee20000002100 */
[----:B------:R-:W-:Y:S01]  /*2e090*/  BSSY B0, `(.L_x_2175) ;  /* 0x000000a000007945 */ /* 0x000fe20003800000 */
[----:B------:R-:W-:Y:S01]  /*2e0a0*/  IMAD.MOV.U32 R12, RZ, RZ, RZ ;  /* 0x000000ffff0c7224 */ /* 0x000fe200078e00ff */
[----:B------:R-:W-:Y:S01]  /*2e0b0*/  MOV R11, 0x1f ;  /* 0x0000001f000b7802 */ /* 0x000fe20000000f00 */
[----:B------:R-:W-:Y:S01]  /*2e0c0*/  IMAD.MOV.U32 R15, RZ, RZ, -0x1 ;  /* 0xffffffffff0f7424 */ /* 0x000fe200078e00ff */
[----:B---3--:R-:W-:-:S04]  /*2e0d0*/  SHF.R.U32.HI R2, RZ, 0x5, R2 ;  /* 0x00000005ff027819 */ /* 0x008fc80000011602 */
[----:B------:R-:W-:-:S05]  /*2e0e0*/  LOP3.LUT R2, R2, 0x3, RZ, 0xc0, !PT ;  /* 0x0000000302027812 */ /* 0x000fca00078ec0ff */
[----:B------:R-:W-:-:S07]  /*2e0f0*/  IMAD.MOV.U32 R13, RZ, RZ, R2 ;  /* 0x000000ffff0d7224 */ /* 0x000fce00078e0002 */
[----:B012---:R-:W-:Y:S05]  /*2e100*/  WARPSYNC.COLLECTIVE R15, `(.L_x_2176) ;  /* 0x000000000f087348 */ /* 0x007fea0003c00000 */
[----:B------:R3:W4:Y:S02]  /*2e110*/  SHFL.IDX P6, R14, R13, R12, R11 ;  /* 0x0000000c0d0e7389 */ /* 0x00072400000c000b */
[----:B01234-:R-:W-:Y:S01]  /*2e120*/  ENDCOLLECTIVE ;  /* 0x000000000000791b */ /* 0x01ffe20003800000 */
.L_x_2176:
[----:B------:R-:W-:Y:S05]  /*2e130*/  BSYNC B0 ;  /* 0x0000000000007941 */ /* 0x000fea0003800000 */
.L_x_2175:
[----:B------:R-:W-:Y:S05]  /*2e140*/  BRA `(.L_x_2177) ;  /* 0xffffffb0001c7947 */ /* 0x000fea000383ffff */
.L_x_1997:
[----:B------:R-:W-:Y:S01]  /*2e150*/  BSSY B0, `(.L_x_2178) ;  /* 0x0000006000007945 */ /* 0x000fe20003800000 */
[----:B------:R-:W-:-:S07]  /*2e160*/  IMAD.MOV.U32 R15, RZ, RZ, -0x1 ;  /* 0xffffffffff0f7424 */ /* 0x000fce00078e00ff */
[----:B012---:R-:W-:Y:S05]  /*2e170*/  WARPSYNC.COLLECTIVE R15, `(.L_x_2179) ;  /* 0x000000000f0c7348 */ /* 0x007fea0003c00000 */
[----:B------:R-:W-:Y:S02]  /*2e180*/  ELECT P6, UR62, PT ;  /* 0x00000000003e782f */ /* 0x000fe400038c0000 */
[----:B------:R-:W-:Y:S01]  /*2e190*/  MOV R14, UR62 ;  /* 0x0000003e000e7c02 */ /* 0x000fe20008000f00 */
[----:B012---:R-:W-:Y:S10]  /*2e1a0*/  ENDCOLLECTIVE ;  /* 0x000000000000791b */ /* 0x007ff40003800000 */
.L_x_2179:
[----:B------:R-:W-:Y:S05]  /*2e1b0*/  BSYNC B0 ;  /* 0x0000000000007941 */ /* 0x000fea0003800000 */
.L_x_2178:
[----:B------:R-:W-:Y:S05]  /*2e1c0*/  BRA `(.L_x_2180) ;  /* 0xffffffb000107947 */ /* 0x000fea000383ffff */
.L_x_1999:
[----:B0-----:R0:W3:Y:S02]  /*2e1d0*/  SYNCS.PHASECHK.TRANS64.TRYWAIT P1, [R3+URZ+0x2a840], R2 ;  /* 0x02a84002030075a7 */ /* 0x0010e4000802017f */
[----:B---3--:R-:W-:Y:S05]  /*2e1e0*/  @!P1 NANOSLEEP.SYNCS 0x989680 ;  /* 0x009896800000995d */ /* 0x008fea0003900000 */
[----:B------:R-:W3:Y:S02]  /*2e1f0*/  @!P1 SYNCS.PHASECHK.TRANS64 P1, [R3+URZ+0x2a840], R2 ;  /* 0x02a84002030095a7 */ /* 0x000ee4000802007f */
[----:B---3--:R-:W-:Y:S05]  /*2e200*/  @!P1 BRA `(.L_x_1999) ;  /* 0xfffffffc00f09947 */ /* 0x008fea000383ffff */
[----:B------:R-:W-:Y:S05]  /*2e210*/  BRA `(.L_x_2181) ;  /* 0xffffffb000387947 */ /* 0x000fea000383ffff */
.L_x_2001:
[----:B---3--:R3:W4:Y:S02]  /*2e220*/  SYNCS.PHASECHK.TRANS64.TRYWAIT P1, [R27+URZ+0x2a840], R0 ;  /* 0x02a840001b0075a7 */ /* 0x008724000802017f */
[----:B----4-:R-:W-:Y:S05]  /*2e230*/  @!P1 NANOSLEEP.SYNCS 0x989680 ;  /* 0x009896800000995d */ /* 0x010fea0003900000 */
[----:B------:R-:W4:Y:S02]  /*2e240*/  @!P1 SYNCS.PHASECHK.TRANS64 P1, [R27+URZ+0x2a840], R0 ;  /* 0x02a840001b0095a7 */ /* 0x000f24000802007f */
[----:B----4-:R-:W-:Y:S05]  /*2e250*/  @!P1 BRA `(.L_x_2001) ;  /* 0xfffffffc00f09947 */ /* 0x010fea000383ffff */
[----:B------:R-:W-:Y:S05]  /*2e260*/  BRA `(.L_x_2182) ;  /* 0xffffffb000447947 */ /* 0x000fea000383ffff */
.L_x_2003:
[----:B----4-:R4:W0:Y:S02]  /*2e270*/  SYNCS.PHASECHK.TRANS64.TRYWAIT P1, [R3+URZ+0x2a860], R2 ;  /* 0x02a86002030075a7 */ /* 0x010824000802017f */
[----:B0-----:R-:W-:Y:S05]  /*2e280*/  @!P1 NANOSLEEP.SYNCS 0x989680 ;  /* 0x009896800000995d */ /* 0x001fea0003900000 */
[----:B------:R-:W0:Y:S02]  /*2e290*/  @!P1 SYNCS.PHASECHK.TRANS64 P1, [R3+URZ+0x2a860], R2 ;  /* 0x02a86002030095a7 */ /* 0x000e24000802007f */
[----:B0-----:R-:W-:Y:S05]  /*2e2a0*/  @!P1 BRA `(.L_x_2003) ;  /* 0xfffffffc00f09947 */ /* 0x001fea000383ffff */
[----:B------:R-:W-:Y:S05]  /*2e2b0*/  BRA `(.L_x_2183) ;  /* 0xffffffb000407947 */ /* 0x000fea000383ffff */
.L_x_2184:
        /* <DEDUP_REMOVED lines=12> */
.L_x_3231:


//--------------------- .text._ZN7cutlass13device_kernelIN5flash11enable_sm90INS1_16FlashAttnFwdSm90INS1_25CollectiveMainloopFwdSm90ILi2EN4cute5tupleIJNS5_1CILi1EEES8_S8_EEENS6_IJNS7_ILi128EEENS7_ILi96EEENS7_ILi192EEEEEELi128ENS_6half_tEfNS_4arch4Sm90ELb1ELb0ELb1ELb0ELb1ELb0ELb0ELb1ELb1ELb1ELb0ELb0EEENS1_21CollectiveEpilogueFwdINS6_IJSA_SA_SB_EEES9_SE_SG_Li256ELb0ELb1ELb0ELb0EEENS1_30DynamicPersistentTileSchedulerILi256ELi128ELb0ELb1ELb1EEEEEEEEEvNT_6ParamsE --------------------------
	.section	.text._ZN7cutlass13device_kernelIN5flash11enable_sm90INS1_16FlashAttnFwdSm90INS1_25CollectiveMainloopFwdSm90ILi2EN4cute5tupleIJNS5_1CILi1EEES8_S8_EEENS6_IJNS7_ILi128EEENS7_ILi96EEENS7_ILi192EEEEEELi128ENS_6half_tEfNS_4arch4Sm90ELb1ELb0ELb1ELb0ELb1ELb0ELb0ELb1ELb1ELb1ELb0ELb0EEENS1_21CollectiveEpilogueFwdINS6_IJSA_SA_SB_EEES9_SE_SG_Li256ELb0ELb1ELb0ELb0EEENS1_30DynamicPersistentTileSchedulerILi256ELi128ELb0ELb1ELb1EEEEEEEEEvNT_6ParamsE,"ax",@progbits
	.align	128
.text._ZN7cutlass13device_kernelIN5flash11enable_sm90INS1_16FlashAttnFwdSm90INS1_25CollectiveMainloopFwdSm90ILi2EN4cute5tupleIJNS5_1CILi1EEES8_S8_EEENS6_IJNS7_ILi128EEENS7_ILi96EEENS7_ILi192EEEEEELi128ENS_6half_tEfNS_4arch4Sm90ELb1ELb0ELb1ELb0ELb1ELb0ELb0ELb1ELb1ELb1ELb0ELb0EEENS1_21CollectiveEpilogueFwdINS6_IJSA_SA_SB_EEES9_SE_SG_Li256ELb0ELb1ELb0ELb0EEENS1_30DynamicPersistentTileSchedulerILi256ELi128ELb0ELb1ELb1EEEEEEEEEvNT_6ParamsE:
        .type           _ZN7cutlass13device_kernelIN5flash11enable_sm90INS1_16FlashAttnFwdSm90INS1_25CollectiveMainloopFwdSm90ILi2EN4cute5tupleIJNS5_1CILi1EEES8_S8_EEENS6_IJNS7_ILi128EEENS7_ILi96EEENS7_ILi192EEEEEELi128ENS_6half_tEfNS_4arch4Sm90ELb1ELb0ELb1ELb0ELb1ELb0ELb0ELb1ELb1ELb1ELb0ELb0EEENS1_21CollectiveEpilogueFwdINS6_IJSA_SA_SB_EEES9_SE_SG_Li256ELb0ELb1ELb0ELb0EEENS1_30DynamicPersistentTileSchedulerILi256ELi128ELb0ELb1ELb1EEEEEEEEEvNT_6ParamsE,@function
        .size           _ZN7cutlass13device_kernelIN5flash11enable_sm90INS1_16FlashAttnFwdSm90INS1_25CollectiveMainloopFwdSm90ILi2EN4cute5tupleIJNS5_1CILi1EEES8_S8_EEENS6_IJNS7_ILi128EEENS7_ILi96EEENS7_ILi192EEEEEELi128ENS_6half_tEfNS_4arch4Sm90ELb1ELb0ELb1ELb0ELb1ELb0ELb0ELb1ELb1ELb1ELb0ELb0EEENS1_21CollectiveEpilogueFwdINS6_IJSA_SA_SB_EEES9_SE_SG_Li256ELb0ELb1ELb0ELb0EEENS1_30DynamicPersistentTileSchedulerILi256ELi128ELb0ELb1ELb1EEEEEEEEEvNT_6ParamsE,(.L_x_3232 - _ZN7cutlass13device_kernelIN5flash11enable_sm90INS1_16FlashAttnFwdSm90INS1_25CollectiveMainloopFwdSm90ILi2EN4cute5tupleIJNS5_1CILi1EEES8_S8_EEENS6_IJNS7_ILi128EEENS7_ILi96EEENS7_ILi192EEEEEELi128ENS_6half_tEfNS_4arch4Sm90ELb1ELb0ELb1ELb0ELb1ELb0ELb0ELb1ELb1ELb1ELb0ELb0EEENS1_21CollectiveEpilogueFwdINS6_IJSA_SA_SB_EEES9_SE_SG_Li256ELb0ELb1ELb0ELb0EEENS1_30DynamicPersistentTileSchedulerILi256ELi128ELb0ELb1ELb1EEEEEEEEEvNT_6ParamsE)
        .other          _ZN7cutlass13device_kernelIN5flash11enable_sm90INS1_16FlashAttnFwdSm90INS1_25CollectiveMainloopFwdSm90ILi2EN4cute5tupleIJNS5_1CILi1EEES8_S8_EEENS6_IJNS7_ILi128EEENS7_ILi96EEENS7_ILi192EEEEEELi128ENS_6half_tEfNS_4arch4Sm90ELb1ELb0ELb1ELb0ELb1ELb0ELb0ELb1ELb1ELb1ELb0ELb0EEENS1_21CollectiveEpilogueFwdINS6_IJSA_SA_SB_EEES9_SE_SG_Li256ELb0ELb1ELb0ELb0EEENS1_30DynamicPersistentTileSchedulerILi256ELi128ELb0ELb1ELb1EEEEEEEEEvNT_6ParamsE,@"STO_CUDA_ENTRY STV_DEFAULT"
_ZN7cutlass13device_kernelIN5flash11enable_sm90INS1_16FlashAttnFwdSm90INS1_25CollectiveMainloopFwdSm90ILi2EN4cute5tupleIJNS5_1CILi1EEES8_S8_EEENS6_IJNS7_ILi128EEENS7_ILi96EEENS7_ILi192EEEEEELi128ENS_6half_tEfNS_4arch4Sm90ELb1ELb0ELb1ELb0ELb1ELb0ELb0ELb1ELb1ELb1ELb0ELb0EEENS1_21CollectiveEpilogueFwdINS6_IJSA_SA_SB_EEES9_SE_SG_Li256ELb0ELb1ELb0ELb0EEENS1_30DynamicPersistentTileSchedulerILi256ELi128ELb0ELb1ELb1EEEEEEEEEvNT_6ParamsE:
        /* <DEDUP_REMOVED lines=45> */
.L_x_2185:
        /* <DEDUP_REMOVED lines=22> */
.L_x_2186:
        /* <DEDUP_REMOVED lines=18> */
.L_x_2187:
        /* <DEDUP_REMOVED lines=22> */
.L_x_2188:
        /* <DEDUP_REMOVED lines=23> */
.L_x_2189:
[----:B------:R-:W-:Y:S01]  /*0820*/  UISETP.NE.AND UP0, UPT, UR9, URZ, UPT ;  /* 0x0000003f0900728c */ /* 0x000fe2000bf05270 */
[----:B------:R-:W-:Y:S01]  /*0830*/  NOP ;  /* 0x0000000000007918 */ /* 0x000fe20000000000 */
[----:B------:R-:W-:Y:S01]  /*0840*/  UMOV UR61, 0x1 ;  /* 0x00000001003d7882 */ /* 0x000fe20000000000 */
[----:B------:R-:W-:Y:S01]  /*0850*/  ULDC.64 UR36, c[0x0][0x208] ;  /* 0x0000820000247ab9 */ /* 0x000fe20000000a00 */
[----:B------:R-:W-:Y:S01]  /*0860*/  USEL UR61, UR61, 0x2, !UP0 ;  /* 0x000000023d3d7887 */ /* 0x000fe2000c000000 */
[----:B01234-:R-:W-:Y:S01]  /*0870*/  BAR.SYNC.DEFER_BLOCKING 0x0 ;  /* 0x0000000000007b1d */ /* 0x01ffe20000010000 */
[----:B------:R-:W-:-:S13]  /*0880*/  PLOP3.LUT P0, PT, PT, PT, UP0, 0x80, 0x0 ;  /* 0x000000000000781c */ /* 0x000fda0003f0f008 */
[----:B------:R-:W-:Y:S05]  /*0890*/  @!P0 BRA `(.L_x_2190) ;  /* 0x000000a800748947 */ /* 0x000fea0003800000 */
.L_x_2191:
[----:B------:R-:W-:-:S08]  /*08a0*/  NOP ;  /* 0x0000000000007918 */ /* 0x000fd00000000000 */
[----:B------:R-:W0:Y:S02]  /*08b0*/  USETMAXREG.TRY_ALLOC.CTAPOOL UP0, 0xe8 ;  /* 0x000000e8000079c8 */ /* 0x000e240008000600 */
[----:B0-----:R-:W-:-:S13]  /*08c0*/  PLOP3.LUT P0, PT, PT, PT, UP0, 0x80, 0x0 ;  /* 0x000000000000781c */ /* 0x001fda0003f0f008 */
[----:B------:R-:W-:Y:S05]  /*08d0*/  @!P0 BRA `(.L_x_2191) ;  /* 0xfffffffc00f08947 */ /* 0x000fea000383ffff */
[----:B------:R-:W0:Y:S08]  /*08e0*/  S2UR UR4, SR_CTAID.X ;  /* 0x00000000000479c3 */ /* 0x000e300000002500 */
[----:B------:R-:W-:Y:S08]  /*08f0*/  BAR.ARV 0x4, 0x180 ;  /* 0x0106000000007b1d */ /* 0x000ff00000002000 */
[----:B------:R-:W0:Y:S08]  /*0900*/  LDC R0, c[0x0][0xc38] ;  /* 0x00030e00ff007b82 */ /* 0x000e300000000800 */
[----:B------:R-:W-:Y:S06]  /*0910*/  BAR.ARV 0x8, 0x180 ;  /* 0x0206000000007b1d */ /* 0x000fec0000002000 */
[----:B0-----:R-:W-:-:S13]  /*0920*/  ISETP.LE.AND P0, PT, R0, UR4, PT ;  /* 0x0000000400007c0c */ /* 0x001fda000bf03270 */
[----:B------:R-:W-:Y:S05]  /*0930*/  @P0 EXIT ;  /* 0x000000000000094d */ /* 0x000fea0003800000 */
[----:B------:R-:W0:Y:S01]  /*0940*/  S2R R2, SR_TID.X ;  /* 0x0000000000027919 */ /* 0x000e220000002100 */
[----:B------:R-:W-:Y:S01]  /*0950*/  IMAD.MOV.U32 R163, RZ, RZ, RZ ;  /* 0x000000ffffa37224 */ /* 0x000fe200078e00ff */
[----:B------:R-:W-:Y:S01]  /*0960*/  ULOP3.LUT UR60, UR61, 0x1, URZ, 0xfc, !UPT ;  /* 0x000000013d3c7892 */ /* 0x000fe2000f8efc3f */
[----:B------:R-:W-:Y:S01]  /*0970*/  UMOV UR38, URZ ;  /* 0x0000003f00267c82 */ /* 0x000fe20008000000 */
[----:B------:R-:W-:Y:S01]  /*0980*/  UMOV UR39, URZ ;  /* 0x0000003f00277c82 */ /* 0x000fe20008000000 */
[----:B0-----:R-:W-:-:S05]  /*0990*/  VIADD R170, R2, 0xffffff80 ;  /* 0xffffff8002aa7836 */ /* 0x001fca0000000000 */
[----:B------:R-:W-:-:S04]  /*09a0*/  SHF.R.S32.HI R3, RZ, 0x1f, R170 ;  /* 0x0000001fff037819 */ /* 0x000fc800000114aa */
[CC--:B------:R-:W-:Y:S02]  /*09b0*/  LEA.HI R0, R3.reuse, R170.reuse, RZ, 0x7 ;  /* 0x000000aa03007211 */ /* 0x0c0fe400078f38ff */
[CC--:B------:R-:W-:Y:S02]  /*09c0*/  LEA.HI R2, R3.reuse, R170.reuse, RZ, 0x4 ;  /* 0x000000aa03027211 */ /* 0x0c0fe400078f20ff */
[----:B------:R-:W-:Y:S02]  /*09d0*/  LOP3.LUT R5, R0, 0xffffff80, RZ, 0xc0, !PT ;  /* 0xffffff8000057812 */ /* 0x000fe400078ec0ff */
[----:B------:R-:W-:Y:S02]  /*09e0*/  SHF.R.S32.HI R7, RZ, 0x4, R2 ;  /* 0x00000004ff077819 */ /* 0x000fe40000011402 */
[----:B------:R-:W-:Y:S01]  /*09f0*/  LEA.HI R4, R3, R170, RZ, 0x5 ;  /* 0x000000aa03047211 */ /* 0x000fe200078f28ff */
[----:B------:R-:W-:Y:S01]  /*0a00*/  IMAD.IADD R164, R170, 0x1, -R5 ;  /* 0x00000001aaa47824 */ /* 0x000fe200078e0a05 */
[----:B------:R-:W-:-:S02]  /*0a10*/  LOP3.LUT R5, R2, 0x3fffff0, RZ, 0xc0, !PT ;  /* 0x03fffff002057812 */ /* 0x000fc400078ec0ff */
[----:B------:R-:W-:Y:S02]  /*0a20*/  LEA.HI R2, R2, R7, RZ, 0x1 ;  /* 0x0000000702027211 */ /* 0x000fe400078f08ff */
[----:B------:R-:W-:Y:S01]  /*0a30*/  SHF.R.S32.HI R9, RZ, 0x1f, R164 ;  /* 0x0000001fff097819 */ /* 0x000fe200000114a4 */
[----:B------:R-:W-:Y:S01]  /*0a40*/  IMAD.IADD R5, R170, 0x1, -R5 ;  /* 0x00000001aa057824 */ /* 0x000fe200078e0a05 */
[----:B------:R-:W-:Y:S02]  /*0a50*/  LOP3.LUT R2, R2, 0x1ffffffe, RZ, 0xc0, !PT ;  /* 0x1ffffffe02027812 */ /* 0x000fe400078ec0ff */
[----:B------:R-:W-:Y:S02]  /*0a60*/  LEA.HI R6, R9, R164, RZ, 0x2 ;  /* 0x000000a409067211 */ /* 0x000fe400078f10ff */
[----:B------:R-:W-:Y:S01]  /*0a70*/  SHF.L.U32 R4, R4, 0x5, RZ ;  /* 0x0000000504047819 */ /* 0x000fe200000006ff */
[----:B------:R-:W-:Y:S01]  /*0a80*/  IMAD.IADD R2, R7, 0x1, -R2 ;  /* 0x0000000107027824 */ /* 0x000fe200078e0a02 */
[----:B------:R-:W-:-:S02]  /*0a90*/  LEA.HI R10, R3, R170, RZ, 0x2 ;  /* 0x000000aa030a7211 */ /* 0x000fc400078f10ff */
[--C-:B------:R-:W-:Y:S02]  /*0aa0*/  SHF.R.S32.HI R8, RZ, 0x2, R6.reuse ;  /* 0x00000002ff087819 */ /* 0x100fe40000011406 */
[----:B------:R-:W-:Y:S02]  /*0ab0*/  SHF.R.S32.HI R11, RZ, 0x1f, R6 ;  /* 0x0000001fff0b7819 */ /* 0x000fe40000011406 */
[----:B------:R-:W-:Y:S02]  /*0ac0*/  LOP3.LUT R4, R4, 0xfffffc00, RZ, 0xc0, !PT ;  /* 0xfffffc0004047812 */ /* 0x000fe400078ec0ff */
[----:B------:R-:W-:Y:S02]  /*0ad0*/  LOP3.LUT R7, R10, 0xfffffffc, RZ, 0xc0, !PT ;  /* 0xfffffffc0a077812 */ /* 0x000fe400078ec0ff */
[----:B------:R-:W-:Y:S01]  /*0ae0*/  LEA.HI R3, R3, R170, RZ, 0x3 ;  /* 0x000000aa03037211 */ /* 0x000fe200078f18ff */
[----:B------:R-:W-:Y:S01]  /*0af0*/  IMAD R5, R5, 0x40, R4 ;  /* 0x0000004005057824 */ /* 0x000fe200078e0204 */
[----:B------:R-:W-:Y:S01]  /*0b00*/  LEA.HI R11, R11, R8, RZ, 0x3 ;  /* 0x000000080b0b7211 */ /* 0x000fe200078f18ff */
[----:B------:R-:W-:Y:S01]  /*0b10*/  IMAD.IADD R4, R170, 0x1, -R7 ;  /* 0x00000001aa047824 */ /* 0x000fe200078e0a07 */
[----:B------:R-:W-:Y:S01]  /*0b20*/  SHF.R.S32.HI R165, RZ, 0x7, R0 ;  /* 0x00000007ffa57819 */ /* 0x000fe20000011400 */
[----:B------:R-:W-:Y:S01]  /*0b30*/  IMAD R167, R2, 0x8, R5 ;  /* 0x0000000802a77824 */ /* 0x000fe200078e0205 */
[----:B------:R-:W-:-:S02]  /*0b40*/  LOP3.LUT R7, R3, 0xfffffff8, RZ, 0xc0, !PT ;  /* 0xfffffff803077812 */ /* 0x000fc400078ec0ff */
[----:B------:R-:W-:Y:S02]  /*0b50*/  LOP3.LUT R11, R11, 0xfffffff8, RZ, 0xc0, !PT ;  /* 0xfffffff80b0b7812 */ /* 0x000fe400078ec0ff */
[----:B------:R-:W-:Y:S02]  /*0b60*/  LEA.HI R9, R9, R164, RZ, 0x5 ;  /* 0x000000a409097211 */ /* 0x000fe400078f28ff */
[----:B------:R-:W-:Y:S02]  /*0b70*/  LEA.HI R0, R0, R165, RZ, 0x1 ;  /* 0x000000a500007211 */ /* 0x000fe400078f08ff */
[----:B------:R-:W-:Y:S02]  /*0b80*/  IADD3 R160, R170, -R7, RZ ;  /* 0x80000007aaa07210 */ /* 0x000fe40007ffe0ff */
[----:B------:R-:W-:Y:S02]  /*0b90*/  IADD3 R8, R8, -R11, RZ ;  /* 0x8000000b08087210 */ /* 0x000fe40007ffe0ff */
[----:B------:R-:W-:-:S02]  /*0ba0*/  SHF.R.S32.HI R9, RZ, 0x5, R9 ;  /* 0x00000005ff097819 */ /* 0x000fc40000011409 */
[----:B------:R-:W-:Y:S02]  /*0bb0*/  LEA.HI R10, R4, R4, RZ, 0x1 ;  /* 0x00000004040a7211 */ /* 0x000fe400078f08ff */
[----:B------:R-:W-:Y:S01]  /*0bc0*/  LOP3.LUT R0, R0, 0x3fffffe, RZ, 0xc0, !PT ;  /* 0x03fffffe00007812 */ /* 0x000fe200078ec0ff */
[----:B------:R-:W-:Y:S01]  /*0bd0*/  IMAD R9, R9, 0x10, R8 ;  /* 0x0000001009097824 */ /* 0x000fe200078e0208 */
[----:B------:R-:W-:Y:S02]  /*0be0*/  SHF.L.U32 R17, R160, 0x3, RZ ;  /* 0x00000003a0117819 */ /* 0x000fe400000006ff */
[----:B------:R-:W-:Y:S01]  /*0bf0*/  LOP3.LUT R11, R10, 0x1ffffffe, RZ, 0xc0, !PT ;  /* 0x1ffffffe0a0b7812 */ /* 0x000fe200078ec0ff */
[----:B------:R-:W-:Y:S01]  /*0c00*/  IMAD.IADD R0, R165, 0x1, -R0 ;  /* 0x00000001a5007824 */ /* 0x000fe200078e0a00 */
[----:B------:R-:W-:Y:S01]  /*0c10*/  LOP3.LUT R5, R6, 0x7ffffffc, RZ, 0xc0, !PT ;  /* 0x7ffffffc06057812 */ /* 0x000fe200078ec0ff */
[----:B------:R-:W-:Y:S01]  /*0c20*/  VIADD R22, R17, 0x40 ;  /* 0x0000004011167836 */ /* 0x000fe20000000000 */
[----:B------:R-:W-:Y:S01]  /*0c30*/  SHF.R.S32.HI R162, RZ, 0x3, R3 ;  /* 0x00000003ffa27819 */ /* 0x000fe20000011403 */
[----:B------:R-:W-:Y:S01]  /*0c40*/  IMAD.IADD R11, R4, 0x1, -R11 ;  /* 0x00000001040b7824 */ /* 0x000fe200078e0a0b */
[----:B------:R-:W-:Y:S01]  /*0c50*/  SHF.R.S32.HI R169, RZ, 0x1f, R17 ;  /* 0x0000001fffa97819 */ /* 0x000fe20000011411 */
[----:B------:R-:W-:Y:S01]  /*0c60*/  IMAD R166, R0, 0x40, R9 ;  /* 0x0000004000a67824 */ /* 0x000fe200078e0209 */
[----:B------:R-:W-:Y:S01]  /*0c70*/  SHF.R.S32.HI R168, RZ, 0x1f, R22 ;  /* 0x0000001fffa87819 */ /* 0x000fe20000011416 */
[----:B------:R-:W-:Y:S01]  /*0c80*/  IMAD.U32 R0, RZ, RZ, UR4 ;  /* 0x00000004ff007e24 */ /* 0x000fe2000f8e00ff */
[----:B------:R-:W-:Y:S01]  /*0c90*/  IADD3 R18, R164, -R5, RZ ;  /* 0x80000005a4127210 */ /* 0x000fe20007ffe0ff */
[----:B------:R-:W-:-:S07]  /*0ca0*/  IMAD R19, R11, 0x8, R166 ;  /* 0x000000080b137824 */ /* 0x000fce00078e02a6 */
.L_x_2248:
[----:B0----5:R-:W0:Y:S01]  /*0cb0*/  LDC R5, c[0x0][0xc60] ;  /* 0x00031800ff057b82 */ /* 0x021e220000000800 */
[----:B--2---:R-:W-:Y:S01]  /*0cc0*/  IMAD.MOV.U32 R2, RZ, RZ, R0 ;  /* 0x000000ffff027224 */ /* 0x004fe200078e0000 */
[----:B------:R-:W-:Y:S01]  /*0cd0*/  ULDC UR4, c[0x0][0xc78] ;  /* 0x00031e0000047ab9 */ /* 0x000fe20000000800 */
[----:B0-----:R-:W-:-:S13]  /*0ce0*/  ISETP.NE.AND P0, PT, R5, 0x1, PT ;  /* 0x000000010500780c */ /* 0x001fda0003f05270 */
[----:B---3--:R-:W0:Y:S08]  /*0cf0*/  @P0 LDC R3, c[0x0][0xc64] ;  /* 0x00031900ff030b82 */ /* 0x008e300000000800 */
[----:B------:R-:W1:Y:S01]  /*0d00*/  @P0 LDC R4, c[0x0][0xc68] ;  /* 0x00031a00ff040b82 */ /* 0x000e620000000800 */
[----:B0-----:R-:W-:-:S05]  /*0d10*/  @P0 IMAD.HI.U32 R3, R0, R3, RZ ;  /* 0x0000000300030227 */ /* 0x001fca00078e00ff */
[----:B-1----:R-:W-:-:S04]  /*0d20*/  @P0 SHF.R.U32.HI R2, RZ, R4, R3 ;  /* 0x00000004ff020219 */ /* 0x002fc80000011603 */
[----:B------:R-:W-:Y:S01]  /*0d30*/  ISETP.GE.AND P0, PT, R2, UR4, PT ;  /* 0x0000000402007c0c */ /* 0x000fe2000bf06270 */
[----:B------:R-:W-:-:S04]  /*0d40*/  IMAD.MOV R3, RZ, RZ, -R2 ;  /* 0x000000ffff037224 */ /* 0x000fc800078e0a02 */
[----:B------:R-:W-:-:S08]  /*0d50*/  IMAD R9, R5, R3, R0 ;  /* 0x0000000305097224 */ /* 0x000fd000078e0200 */
[----:B----4-:R-:W-:Y:S05]  /*0d60*/  @!P0 BRA `(.L_x_2192) ;  /* 0x0000000000208947 */ /* 0x010fea0003800000 */
[----:B------:R-:W0:Y:S01]  /*0d70*/  LDC R3, c[0x0][0xc6c] ;  /* 0x00031b00ff037b82 */ /* 0x000e220000000800 */
[----:B------:R-:W-:Y:S02]  /*0d80*/  MOV R0, R9 ;  /* 0x0000000900007202 */ /* 0x000fe40000000f00 */
[----:B0-----:R-:W-:-:S13]  /*0d90*/  ISETP.NE.AND P0, PT, R3, 0x1, PT ;  /* 0x000000010300780c */ /* 0x001fda0003f05270 */
[----:B------:R-:W0:Y:S02]  /*0da0*/  @P0 LDC.64 R4, c[0x0][0xc70] ;  /* 0x00031c00ff040b82 */ /* 0x000e240000000a00 */
[----:B0-----:R-:W-:-:S05]  /*0db0*/  @P0 IMAD.HI.U32 R4, R9, R4, RZ ;  /* 0x0000000409040227 */ /* 0x001fca00078e00ff */
[----:B------:R-:W-:-:S05]  /*0dc0*/  @P0 SHF.R.U32.HI R0, RZ, R5, R4 ;  /* 0x00000005ff000219 */ /* 0x000fca0000011604 */
[----:B------:R-:W-:Y:S01]  /*0dd0*/  IMAD R3, R0, R3, RZ ;  /* 0x0000000300037224 */ /* 0x000fe200078e02ff */
[----:B------:R-:W-:Y:S06]  /*0de0*/  BRA `(.L_x_2193) ;  /* 0x00000000001c7947 */ /* 0x000fec0003800000 */
.L_x_2192:
[----:B------:R-:W0:Y:S01]  /*0df0*/  LDC R3, c[0x0][0xc54] ;  /* 0x00031500ff037b82 */ /* 0x000e220000000800 */
[----:B------:R-:W-:Y:S01]  /*0e00*/  IMAD.MOV.U32 R0, RZ, RZ, R9 ;  /* 0x000000ffff007224 */ /* 0x000fe200078e0009 */
[----:B0-----:R-:W-:-:S13]  /*0e10*/  ISETP.NE.AND P0, PT, R3, 0x1, PT ;  /* 0x000000010300780c */ /* 0x001fda0003f05270 */
[----:B------:R-:W0:Y:S02]  /*0e20*/  @P0 LDC.64 R4, c[0x0][0xc58] ;  /* 0x00031600ff040b82 */ /* 0x000e240000000a00 */
[----:B0-----:R-:W-:-:S05]  /*0e30*/  @P0 IMAD.HI.U32 R4, R9, R4, RZ ;  /* 0x0000000409040227 */ /* 0x001fca00078e00ff */
[----:B------:R-:W-:-:S05]  /*0e40*/  @P0 SHF.R.U32.HI R0, RZ, R5, R4 ;  /* 0x00000005ff000219 */ /* 0x000fca0000011604 */
[----:B------:R-:W-:-:S07]  /*0e50*/  IMAD R3, R0, R3, RZ ;  /* 0x0000000300037224 */ /* 0x000fce00078e02ff */
.L_x_2193:
[----:B------:R-:W0:Y:S01]  /*0e60*/  LDC R171, c[0x0][0x448] ;  /* 0x00011200ffab7b82 */ /* 0x000e220000000800 */
[----:B------:R-:W-:Y:S01]  /*0e70*/  LOP3.LUT R0, RZ, R0, RZ, 0x33, !PT ;  /* 0x00000000ff007212 */ /* 0x000fe200078e33ff */
[----:B------:R-:W-:Y:S01]  /*0e80*/  ULDC UR4, c[0x0][0xc3c] ;  /* 0x00030f0000047ab9 */ /* 0x000fe20000000800 */
[----:B------:R-:W-:Y:S01]  /*0e90*/  ULDC.64 UR6, c[0x0][0x418] ;  /* 0x0001060000067ab9 */ /* 0x000fe20000000a00 */
[----:B------:R-:W-:Y:S01]  /*0ea0*/  ULDC UR42, c[0x0][0x424] ;  /* 0x00010900002a7ab9 */ /* 0x000fe20000000800 */
[----:B------:R-:W-:Y:S01]  /*0eb0*/  UISETP.NE.U32.AND UP0, UPT, UR6, URZ, UPT ;  /* 0x0000003f0600728c */ /* 0x000fe2000bf05070 */
[----:B------:R-:W-:Y:S01]  /*0ec0*/  VIADD R0, R0, UR4 ;  /* 0x0000000400007c36 */ /* 0x000fe20008000000 */
[----:B------:R-:W-:Y:S01]  /*0ed0*/  ULDC UR4, c[0x0][0x288] ;  /* 0x0000a20000047ab9 */ /* 0x000fe20000000800 */
[----:B------:R-:W1:Y:S01]  /*0ee0*/  LDC R161, c[0x0][0xc48] ;  /* 0x00031200ffa17b82 */ /* 0x000e620000000800 */
[----:B------:R-:W-:Y:S01]  /*0ef0*/  UISETP.NE.AND.EX UP0, UPT, UR7, URZ, UPT, UP0 ;  /* 0x0000003f0700728c */ /* 0x000fe2000bf05300 */
[----:B------:R-:W-:Y:S01]  /*0f00*/  IMAD.SHL.U32 R16, R0, 0x80, RZ ;  /* 0x0000008000107824 */ /* 0x000fe200078e00ff */
[----:B------:R-:W-:Y:S01]  /*0f10*/  UIADD3 UR4, -UR4, 0x60, URZ ;  /* 0x0000006004047890 */ /* 0x000fe2000fffe13f */
[----:B------:R-:W-:Y:S01]  /*0f20*/  IMAD.IADD R3, R9, 0x1, -R3 ;  /* 0x0000000109037824 */ /* 0x000fe200078e0a03 */
[----:B------:R-:W-:Y:S01]  /*0f30*/  USEL UR42, UR42, 0x1, UP0 ;  /* 0x000000012a2a7887 */ /* 0x000fe20008000000 */
[----:B------:R-:W-:-:S02]  /*0f40*/  CS2R R88, SRZ ;  /* 0x0000000000587805 */ /* 0x000fc4000001ff00 */
[----:B------:R-:W-:Y:S01]  /*0f50*/  IADD3 R0, R16, 0x7f, RZ ;  /* 0x0000007f10007810 */ /* 0x000fe20007ffe0ff */
[----:B------:R-:W-:Y:S01]  /*0f60*/  ULDC UR5, c[0x0][0x2f0] ;  /* 0x0000bc0000057ab9 */ /* 0x000fe20000000800 */
[----:B------:R-:W-:Y:S01]  /*0f70*/  ULDC UR6, c[0x0][0xc54] ;  /* 0x0003150000067ab9 */ /* 0x000fe20000000800 */
[----:B------:R-:W-:Y:S01]  /*0f80*/  UIMAD UR4, UR42, UR5, UR4 ;  /* 0x000000052a0472a4 */ /* 0x000fe2000f8e0204 */
[----:B------:R-:W-:Y:S01]  /*0f90*/  IMAD R9, R2, UR6, R3 ;  /* 0x0000000602097c24 */ /* 0x000fe2000f8e0203 */
[----:B------:R-:W-:Y:S01]  /*0fa0*/  CS2R R86, SRZ ;  /* 0x0000000000567805 */ /* 0x000fe2000001ff00 */
[----:B------:R-:W-:Y:S01]  /*0fb0*/  IMAD.MOV.U32 R4, RZ, RZ, R0 ;  /* 0x000000ffff047224 */ /* 0x000fe200078e0000 */
[----:B------:R-:W-:Y:S01]  /*0fc0*/  CS2R R84, SRZ ;  /* 0x0000000000547805 */ /* 0x000fe2000001ff00 */
[----:B------:R-:W-:Y:S01]  /*0fd0*/  IMAD.MOV.U32 R23, RZ, RZ, R9 ;  /* 0x000000ffff177224 */ /* 0x000fe200078e0009 */
[----:B0-----:R-:W-:Y:S02]  /*0fe0*/  ISETP.NE.AND P1, PT, R171, 0x1, PT ;  /* 0x00000001ab00780c */ /* 0x001fe40003f25270 */
[----:B------:R-:W-:-:S02]  /*0ff0*/  CS2R R82, SRZ ;  /* 0x0000000000527805 */ /* 0x000fc4000001ff00 */
[----:B------:R-:W-:Y:S02]  /*1000*/  CS2R R80, SRZ ;  /* 0x0000000000507805 */ /* 0x000fe4000001ff00 */
[----:B------:R-:W-:Y:S02]  /*1010*/  CS2R R78, SRZ ;  /* 0x00000000004e7805 */ /* 0x000fe4000001ff00 */
[----:B------:R-:W-:Y:S02]  /*1020*/  CS2R R76, SRZ ;  /* 0x00000000004c7805 */ /* 0x000fe4000001ff00 */
[----:B------:R-:W-:Y:S01]  /*1030*/  CS2R R74, SRZ ;  /* 0x00000000004a7805 */ /* 0x000fe2000001ff00 */
[----:B------:R-:W-:Y:S01]  /*1040*/  IMAD.MOV.U32 R73, RZ, RZ, RZ ;  /* 0x000000ffff497224 */ /* 0x000fe200078e00ff */
[----:B------:R-:W-:Y:S02]  /*1050*/  CS2R R44, SRZ ;  /* 0x00000000002c7805 */ /* 0x000fe4000001ff00 */
[----:B-1----:R-:W-:-:S02]  /*1060*/  ISETP.NE.AND P0, PT, R161, 0x1, PT ;  /* 0x00000001a100780c */ /* 0x002fc40003f05270 */
[----:B------:R-:W-:Y:S02]  /*1070*/  CS2R R70, SRZ ;  /* 0x0000000000467805 */ /* 0x000fe4000001ff00 */
[----:B------:R-:W-:Y:S02]  /*1080*/  CS2R R68, SRZ ;  /* 0x0000000000447805 */ /* 0x000fe4000001ff00 */
[----:B------:R-:W-:Y:S02]  /*1090*/  CS2R R66, SRZ ;  /* 0x0000000000427805 */ /* 0x000fe4000001ff00 */
[----:B------:R-:W-:Y:S01]  /*10a0*/  CS2R R64, SRZ ;  /* 0x0000000000407805 */ /* 0x000fe2000001ff00 */
[----:B------:R-:W0:Y:S01]  /*10b0*/  @P1 LDC R5, c[0x0][0x44c] ;  /* 0x00011300ff051b82 */ /* 0x000e220000000800 */
[----:B------:R-:W-:Y:S02]  /*10c0*/  CS2R R62, SRZ ;  /* 0x00000000003e7805 */ /* 0x000fe4000001ff00 */
[----:B------:R-:W-:Y:S01]  /*10d0*/  CS2R R60, SRZ ;  /* 0x00000000003c7805 */ /* 0x000fe2000001ff00 */
[----:B------:R-:W-:Y:S01]  /*10e0*/  IMAD.MOV.U32 R59, RZ, RZ, RZ ;  /* 0x000000ffff3b7224 */ /* 0x000fe200078e00ff */
[----:B------:R-:W-:-:S02]  /*10f0*/  MOV R50, RZ ;  /* 0x000000ff00327202 */ /* 0x000fc40000000f00 */
[----:B------:R-:W-:Y:S02]  /*1100*/  CS2R R56, SRZ ;  /* 0x0000000000387805 */ /* 0x000fe4000001ff00 */
[----:B------:R-:W-:Y:S02]  /*1110*/  CS2R R54, SRZ ;  /* 0x0000000000367805 */ /* 0x000fe4000001ff00 */
[----:B------:R-:W-:Y:S01]  /*1120*/  CS2R R52, SRZ ;  /* 0x0000000000347805 */ /* 0x000fe2000001ff00 */
[----:B------:R-:W1:Y:S01]  /*1130*/  @P1 LDC R8, c[0x0][0x450] ;  /* 0x00011400ff081b82 */ /* 0x000e620000000800 */
[----:B------:R-:W-:Y:S02]  /*1140*/  CS2R R100, SRZ ;  /* 0x0000000000647805 */ /* 0x000fe4000001ff00 */
[----:B------:R-:W-:Y:S02]  /*1150*/  CS2R R96, SRZ ;  /* 0x0000000000607805 */ /* 0x000fe4000001ff00 */
[----:B------:R-:W-:-:S02]  /*1160*/  CS2R R48, SRZ ;  /* 0x0000000000307805 */ /* 0x000fc4000001ff00 */
[----:B------:R-:W-:Y:S02]  /*1170*/  CS2R R102, SRZ ;  /* 0x0000000000667805 */ /* 0x000fe4000001ff00 */
[----:B------:R-:W-:Y:S02]  /*1180*/  CS2R R98, SRZ ;  /* 0x0000000000627805 */ /* 0x000fe4000001ff00 */
[----:B------:R-:W-:Y:S02]  /*1190*/  CS2R R90, SRZ ;  /* 0x00000000005a7805 */ /* 0x000fe4000001ff00 */
[----:B------:R-:W-:Y:S01]  /*11a0*/  CS2R R104, SRZ ;  /* 0x0000000000687805 */ /* 0x000fe2000001ff00 */
[----:B------:R-:W2:Y:S01]  /*11b0*/  @P0 LDC R6, c[0x0][0xc4c] ;  /* 0x00031300ff060b82 */ /* 0x000ea20000000800 */
[----:B------:R-:W-:Y:S01]  /*11c0*/  CS2R R92, SRZ ;  /* 0x00000000005c7805 */ /* 0x000fe2000001ff00 */
[----:B------:R-:W-:Y:S01]  /*11d0*/  IMAD.MOV.U32 R106, RZ, RZ, RZ ;  /* 0x000000ffff6a7224 */ /* 0x000fe200078e00ff */
[----:B------:R-:W-:Y:S01]  /*11e0*/  CS2R R94, SRZ ;  /* 0x00000000005e7805 */ /* 0x000fe2000001ff00 */
[----:B------:R-:W-:Y:S01]  /*11f0*/  IMAD.MOV.U32 R108, RZ, RZ, RZ ;  /* 0x000000ffff6c7224 */ /* 0x000fe200078e00ff */
[----:B------:R-:W-:Y:S01]  /*1200*/  MOV R29, RZ ;  /* 0x000000ff001d7202 */ /* 0x000fe20000000f00 */
[----:B------:R-:W-:-:S02]  /*1210*/  IMAD.MOV.U32 R30, RZ, RZ, RZ ;  /* 0x000000ffff1e7224 */ /* 0x000fc400078e00ff */
[----:B0-----:R-:W-:Y:S01]  /*1220*/  @P1 IMAD.HI.U32 R5, R0, R5, RZ ;  /* 0x0000000500051227 */ /* 0x001fe200078e00ff */
[----:B------:R-:W0:Y:S03]  /*1230*/  @P0 LDC R7, c[0x0][0xc50] ;  /* 0x00031400ff070b82 */ /* 0x000e260000000800 */
[----:B------:R-:W-:Y:S02]  /*1240*/  IMAD.MOV.U32 R27, RZ, RZ, RZ ;  /* 0x000000ffff1b7224 */ /* 0x000fe400078e00ff */
[----:B------:R-:W-:Y:S01]  /*1250*/  IMAD.MOV.U32 R110, RZ, RZ, RZ ;  /* 0x000000ffff6e7224 */ /* 0x000fe200078e00ff */
[----:B-1----:R-:W-:-:S04]  /*1260*/  @P1 SHF.R.U32.HI R4, RZ, R8, R5 ;  /* 0x00000008ff041219 */ /* 0x002fc80000011605 */
[----:B------:R-:W-:Y:S01]  /*1270*/  IADD3 R4, R4, UR4, RZ ;  /* 0x0000000404047c10 */ /* 0x000fe2000fffe0ff */
[----:B------:R-:W-:Y:S01]  /*1280*/  UIMAD UR4, UR42, UR5, 0x5f ;  /* 0x0000005f2a0474a4 */ /* 0x000fe2000f8e0205 */
[----:B--2---:R-:W-:-:S03]  /*1290*/  @P0 IMAD.HI.U32 R0, R9, R6, RZ ;  /* 0x0000000609000227 */ /* 0x004fc600078e00ff */
[----:B------:R-:W-:Y:S01]  /*12a0*/  UIMAD.WIDE UR4, UR4, 0x2aaaaaab, URZ ;  /* 0x2aaaaaab040478a5 */ /* 0x000fe2000f8e023f */
[----:B------:R-:W-:-:S03]  /*12b0*/  IMAD.HI R4, R4, 0x2aaaaaab, RZ ;  /* 0x2aaaaaab04047827 */ /* 0x000fc600078e02ff */
[----:B------:R-:W-:Y:S02]  /*12c0*/  USHF.R.U32.HI UR4, URZ, 0x1f, UR5 ;  /* 0x0000001f3f047899 */ /* 0x000fe40008011605 */
[----:B------:R-:W-:Y:S02]  /*12d0*/  SHF.R.U32.HI R3, RZ, 0x1f, R4 ;  /* 0x0000001fff037819 */ /* 0x000fe40000011604 */
[----:B------:R-:W-:Y:S01]  /*12e0*/  ULEA.HI.SX32 UR4, UR5, UR4, 0x1c ;  /* 0x0000000405047291 */ /* 0x000fe2000f8fe23f */
[----:B0-----:R-:W-:Y:S02]  /*12f0*/  @P0 SHF.R.U32.HI R23, RZ, R7, R0 ;  /* 0x00000007ff170219 */ /* 0x001fe40000011600 */
[----:B------:R-:W-:Y:S02]  /*1300*/  CS2R R6, SRZ ;  /* 0x0000000000067805 */ /* 0x000fe4000001ff00 */
[----:B------:R-:W-:Y:S02]  /*1310*/  LEA.HI.SX32 R3, R4, R3, 0x1c ;  /* 0x0000000304037211 */ /* 0x000fe400078fe2ff */
[----:B------:R-:W-:Y:S01]  /*1320*/  PLOP3.LUT P0, PT, PT, PT, PT, 0x80, 0x0 ;  /* 0x000000000000781c */ /* 0x000fe20003f0f070 */
[----:B------:R-:W-:Y:S01]  /*1330*/  IMAD.MOV R0, RZ, RZ, -R23 ;  /* 0x000000ffff007224 */ /* 0x000fe200078e0a17 */
[----:B------:R-:W-:Y:S01]  /*1340*/  VIMNMX R72, R3, UR4, PT ;  /* 0x0000000403487c48 */ /* 0x000fe2000bfe0100 */
[----:B------:R-:W-:-:S02]  /*1350*/  IMAD.MOV.U32 R3, RZ, RZ, RZ ;  /* 0x000000ffff037224 */ /* 0x000fc400078e00ff */
[----:B------:R-:W-:Y:S01]  /*1360*/  IMAD R161, R161, R0, R9 ;  /* 0x00000000a1a17224 */ /* 0x000fe200078e0209 */
[----:B------:R-:W-:-:S13]  /*1370*/  ISETP.GE.AND P1, PT, R72, 0x1, PT ;  /* 0x000000014800780c */ /* 0x000fda0003f26270 */
[----:B------:R-:W-:Y:S05]  /*1380*/  @!P1 BRA `(.L_x_2194) ;  /* 0x0000008000ac9947 */ /* 0x000fea0003800000 */
        /* <DEDUP_REMOVED lines=18> */
[----:B------:R-:W-:Y:S01]  /*14b0*/  MOV R4, UR4 ;  /* 0x0000000400047c02 */ /* 0x000fe20008000f00 */
[----:B------:R0:W1:Y:S01]  /*14c0*/  LDC.64 R2, c[0x4][R0] ;  /* 0x0100000000027b82 */ /* 0x0000620000000a00 */
[----:B------:R-:W-:Y:S01]  /*14d0*/  IMAD.U32 R5, RZ, RZ, UR5 ;  /* 0x00000005ff057e24 */ /* 0x000fe2000f8e00ff */
[----:B------:R-:W-:Y:S01]  /*14e0*/  ULDC.64 UR4, c[0x4][0x98] ;  /* 0x0100260000047ab9 */ /* 0x000fe20000000a00 */
[----:B------:R-:W-:Y:S01]  /*14f0*/  MOV R10, UR6 ;  /* 0x00000006000a7c02 */ /* 0x000fe20008000f00 */
[----:B------:R-:W-:Y:S01]  /*1500*/  IMAD.U32 R6, RZ, RZ, UR4 ;  /* 0x00000004ff067e24 */ /* 0x000fe2000f8e00ff */
[----:B------:R-:W-:Y:S01]  /*1510*/  MOV R13, RZ ;  /* 0x000000ff000d7202 */ /* 0x000fe20000000f00 */
[----:B------:R-:W-:-:S02]  /*1520*/  IMAD.U32 R7, RZ, RZ, UR5 ;  /* 0x00000005ff077e24 */ /* 0x000fc4000f8e00ff */
[----:B------:R-:W-:Y:S02]  /*1530*/  IMAD.U32 R11, RZ, RZ, UR7 ;  /* 0x00000007ff0b7e24 */ /* 0x000fe4000f8e00ff */
[----:B------:R-:W-:Y:S02]  /*1540*/  IMAD.MOV.U32 R8, RZ, RZ, 0x70 ;  /* 0x00000070ff087424 */ /* 0x000fe400078e00ff */
[----:B0-----:R-:W-:-:S07]  /*1550*/  IMAD.MOV.U32 R12, RZ, RZ, 0x1 ;  /* 0x00000001ff0c7424 */ /* 0x001fce00078e00ff */
[----:B------:R-:W-:-:S07]  /*1560*/  LEPC R20, `(.L_x_2195) ;  /* 0x000000001014794e */ /* 0x000fce0000000000 */
[----:B-1----:R-:W-:Y:S05]  /*1570*/  CALL.ABS.NOINC R2 ;  /* 0x0000000002007343 */ /* 0x002fea0003c00000 */
.L_x_2195:
        /* <DEDUP_REMOVED lines=8> */
.L_x_2312:
[----:B------:R-:W-:Y:S05]  /*1600*/  @!P0 BRA `(.L_x_2197) ;  /* 0x0000000000048947 */ /* 0x000fea0003800000 */
[----:B------:R-:W-:Y:S01]  /*1610*/  BPT.TRAP 0x1 ;  /* 0x000000040000795c */ /* 0x000fe20000300000 */
.L_x_2197:
[----:B0-----:R-:W-:Y:S01]  /*1620*/  IMAD.U32 R0, RZ, RZ, UR39 ;  /* 0x00000027ff007e24 */ /* 0x001fe2000f8e00ff */
[----:B------:R-:W-:-:S04]  /*1630*/  MOV R3, UR38 ;  /* 0x0000002600037c02 */ /* 0x000fc80008000f00 */
[----:B------:R-:W-:Y:S02]  /*1640*/  LEA R0, R0, UR40, 0x3 ;  /* 0x0000002800007c11 */ /* 0x000fe4000f8e18ff */
[----:B------:R-:W-:-:S04]  /*1650*/  SHF.L.U32 R3, R3, 0x1f, RZ ;  /* 0x0000001f03037819 */ /* 0x000fc800000006ff */
[----:B------:R0:W1:Y:S01]  /*1660*/  SYNCS.PHASECHK.TRANS64.TRYWAIT P1, [R0+URZ+0x2a830], R3 ;  /* 0x02a83003000075a7 */ /* 0x000062000802017f */
[----:B------:R-:W-:Y:S05]  /*1670*/  @!P0 BRA `(.L_x_2198) ;  /* 0x0000000000048947 */ /* 0x000fea0003800000 */
[----:B------:R-:W-:Y:S01]  /*1680*/  BPT.TRAP 0x1 ;  /* 0x000000040000795c */ /* 0x000fe20000300000 */
.L_x_2198:
[----:B-1----:R-:W-:Y:S05]  /*1690*/  @P1 BRA `(.L_x_2199) ;  /* 0x0000000000081947 */ /* 0x002fea0003800000 */
[----:B------:R-:W1:Y:S02]  /*16a0*/  SYNCS.PHASECHK.TRANS64.TRYWAIT P1, [R0+URZ+0x2a830], R3 ;  /* 0x02a83003000075a7 */ /* 0x000e64000802017f */
[----:B-1----:R-:W-:Y:S05]  /*16b0*/  @!P1 BRA `(.L_x_2200) ;  /* 0x000000dc00489947 */ /* 0x002fea0003800000 */
.L_x_2199:
        /* <DEDUP_REMOVED lines=31> */
[----:B01----:R-:W-:Y:S01]  /*18b0*/  MOV R3, UR9 ;  /* 0x0000000900037c02 */ /* 0x003fe20008000f00 */
        /* <DEDUP_REMOVED lines=67> */
.L_x_2201:
[----:B------:R-:W-:Y:S01]  /*1cf0*/  ISETP.NE.AND P4, PT, R171, 0x1, PT ;  /* 0x00000001ab00780c */ /* 0x000fe20003f85270 */
[----:B------:R-:W-:Y:S01]  /*1d00*/  IMAD.IADD R13, R19, 0x1, R16 ;  /* 0x00000001130d7824 */ /* 0x000fe200078e0210 */
[----:B------:R-:W0:Y:S01]  /*1d10*/  LDC R6, c[0x0][0x2f0] ;  /* 0x0000bc00ff067b82 */ /* 0x000e220000000800 */
[----:B------:R-:W-:Y:S02]  /*1d20*/  ULDC UR4, c[0x0][0x9d8] ;  /* 0x0002760000047ab9 */ /* 0x000fe40000000800 */
[----:B------:R-:W-:Y:S01]  /*1d30*/  FMUL.FTZ R11, R29, UR4 ;  /* 0x000000041d0b7c20 */ /* 0x000fe20008410000 */
[----:B------:R-:W-:Y:S02]  /*1d40*/  IMAD R29, R72, -0x60, RZ ;  /* 0xffffffa0481d7824 */ /* 0x000fe400078e02ff */
[----:B------:R-:W-:Y:S01]  /*1d50*/  FMUL.FTZ R26, R26, UR4 ;  /* 0x000000041a1a7c20 */ /* 0x000fe20008410000 */
[----:B------:R-:W-:Y:S01]  /*1d60*/  FMUL.FTZ R27, R27, UR4 ;  /* 0x000000041b1b7c20 */ /* 0x000fe20008410000 */
[----:B------:R-:W-:Y:S01]  /*1d70*/  FMUL.FTZ R30, R30, UR4 ;  /* 0x000000041e1e7c20 */ /* 0x000fe20008410000 */
[----:B------:R-:W-:-:S02]  /*1d80*/  VIADD R15, R29, 0x61 ;  /* 0x000000611d0f7836 */ /* 0x000fc40000000000 */
[----:B------:R-:W-:Y:S01]  /*1d90*/  FMUL.FTZ R10, R25, UR4 ;  /* 0x00000004190a7c20 */ /* 0x000fe20008410000 */
[----:B------:R-:W-:Y:S01]  /*1da0*/  FMUL.FTZ R31, R31, UR4 ;  /* 0x000000041f1f7c20 */ /* 0x000fe20008410000 */
[----:B------:R-:W1:Y:S01]  /*1db0*/  @P4 LDC R8, c[0x0][0x44c] ;  /* 0x00011300ff084b82 */ /* 0x000e620000000800 */
[----:B------:R-:W-:Y:S01]  /*1dc0*/  IMAD R15, R18, -0x2, R15 ;  /* 0xfffffffe120f7824 */ /* 0x000fe200078e020f */
[----:B------:R-:W2:Y:S01]  /*1dd0*/  MUFU.TANH R26, R26 ;  /* 0x0000001a001a7308 */ /* 0x000ea20000002400 */
[----:B------:R-:W-:Y:S01]  /*1de0*/  FMUL.FTZ R34, R34, UR4 ;  /* 0x0000000422227c20 */ /* 0x000fe20008410000 */
[----:B------:R-:W-:Y:S01]  /*1df0*/  FMUL.FTZ R35, R35, UR4 ;  /* 0x0000000423237c20 */ /* 0x000fe20008410000 */
[----:B------:R-:W-:Y:S01]  /*1e00*/  FMUL.FTZ R36, R36, UR4 ;  /* 0x0000000424247c20 */ /* 0x000fe20008410000 */
[----:B------:R-:W-:Y:S01]  /*1e10*/  FMUL.FTZ R38, R38, UR4 ;  /* 0x0000000426267c20 */ /* 0x000fe20008410000 */
[----:B------:R-:W-:Y:S01]  /*1e20*/  FMUL.FTZ R46, R46, UR4 ;  /* 0x000000042e2e7c20 */ /* 0x000fe20008410000 */
[----:B------:R-:W3:Y:S01]  /*1e30*/  @P4 LDC R14, c[0x0][0x450] ;  /* 0x00011400ff0e4b82 */ /* 0x000ee20000000800 */
[----:B------:R-:W-:Y:S01]  /*1e40*/  FMUL.FTZ R39, R39, UR4 ;  /* 0x0000000427277c20 */ /* 0x000fe20008410000 */
[----:B------:R-:W4:Y:S01]  /*1e50*/  MUFU.TANH R25, R27 ;  /* 0x0000001b00197308 */ /* 0x000f220000002400 */
[----:B------:R-:W-:Y:S01]  /*1e60*/  FMUL.FTZ R50, R50, UR4 ;  /* 0x0000000432327c20 */ /* 0x000fe20008410000 */
[----:B------:R-:W-:Y:S01]  /*1e70*/  FMUL.FTZ R42, R42, UR4 ;  /* 0x000000042a2a7c20 */ /* 0x000fe20008410000 */
[----:B0-----:R-:W-:-:S02]  /*1e80*/  IMAD R20, R6, UR42, R15 ;  /* 0x0000002a06147c24 */ /* 0x001fc4000f8e020f */
        /* <DEDUP_REMOVED lines=10> */
[----:B-1----:R-:W-:-:S04]  /*1f30*/  @P4 IMAD.HI.U32 R7, R13, R8, RZ ;  /* 0x000000080d074227 */ /* 0x002fc800078e00ff */
[----:B------:R-:W-:Y:S01]  /*1f40*/  FMUL.FTZ R66, R66, UR4 ;  /* 0x0000000442427c20 */ /* 0x000fe20008410000 */
[----:B------:R-:W1:Y:S01]  /*1f50*/  MUFU.TANH R31, R31 ;  /* 0x0000001f001f7308 */ /* 0x000e620000002400 */
[----:B------:R-:W-:Y:S01]  /*1f60*/  FMUL.FTZ R67, R67, UR4 ;  /* 0x0000000443437c20 */ /* 0x000fe20008410000 */
[----:B------:R-:W-:Y:S02]  /*1f70*/  IMAD R8, R6, UR42, R29 ;  /* 0x0000002a06087c24 */ /* 0x000fe4000f8e021d */
[----:B------:R-:W-:Y:S01]  /*1f80*/  FMUL.FTZ R70, R70, UR4 ;  /* 0x0000000446467c20 */ /* 0x000fe20008410000 */
[----:B------:R-:W-:Y:S01]  /*1f90*/  FMUL.FTZ R71, R71, UR4 ;  /* 0x0000000447477c20 */ /* 0x000fe20008410000 */
[----:B------:R-:W-:Y:S01]  /*1fa0*/  FMUL.FTZ R9, R24, UR4 ;  /* 0x0000000418097c20 */ /* 0x000fe20008410000 */
[----:B---3--:R-:W-:Y:S01]  /*1fb0*/  @P4 SHF.R.U32.HI R13, RZ, R14, R7 ;  /* 0x0000000eff0d4219 */ /* 0x008fe20000011607 */
[----:B------:R-:W-:Y:S01]  /*1fc0*/  VIADD R29, R8, 0x60 ;  /* 0x00000060081d7836 */ /* 0x000fe20000000000 */
[----:B------:R-:W3:Y:S01]  /*1fd0*/  LDC R7, c[0x0][0x288] ;  /* 0x0000a200ff077b82 */ /* 0x000ee20000000800 */
[----:B------:R-:W-:Y:S01]  /*1fe0*/  MUFU.TANH R34, R34 ;  /* 0x0000002200227308 */ /* 0x000fe20000002400 */
[----:B------:R-:W-:Y:S01]  /*1ff0*/  FMUL.FTZ R12, R28, UR4 ;  /* 0x000000041c0c7c20 */ /* 0x000fe20008410000 */
[----:B------:R-:W3:Y:S01]  /*2000*/  SHFL.IDX PT, R21, R13, 0x1, 0x1c1f ;  /* 0x003c1f000d157f89 */ /* 0x000ee200000e0000 */
[----:B------:R-:W-:-:S02]  /*2010*/  IMAD R14, R18, -0x2, R29 ;  /* 0xfffffffe120e7824 */ /* 0x000fc400078e021d */
[----:B------:R-:W-:Y:S01]  /*2020*/  FMUL.FTZ R32, R32, UR4 ;  /* 0x0000000420207c20 */ /* 0x000fe20008410000 */
[----:B------:R-:W-:Y:S01]  /*2030*/  FMUL.FTZ R33, R33, UR4 ;  /* 0x0000000421217c20 */ /* 0x000fe20008410000 */
[----:B------:R-:W-:Y:S01]  /*2040*/  SHFL.IDX PT, R13, R13, RZ, 0x1c1f ;  /* 0x001c1fff0d0d7589 */ /* 0x000fe200000e0000 */
[----:B------:R-:W-:Y:S01]  /*2050*/  FMUL.FTZ R37, R37, UR4 ;  /* 0x0000000425257c20 */ /* 0x000fe20008410000 */
[----:B------:R-:W5:Y:S01]  /*2060*/  MUFU.TANH R35, R35 ;  /* 0x0000002300237308 */ /* 0x000f620000002400 */
[----:B------:R-:W-:Y:S01]  /*2070*/  FMUL.FTZ R40, R40, UR4 ;  /* 0x0000000428287c20 */ /* 0x000fe20008410000 */
[----:B------:R-:W-:Y:S01]  /*2080*/  FMUL.FTZ R41, R41, UR4 ;  /* 0x0000000429297c20 */ /* 0x000fe20008410000 */
[----:B------:R-:W-:Y:S01]  /*2090*/  FMUL.FTZ R44, R44, UR4 ;  /* 0x000000042c2c7c20 */ /* 0x000fe20008410000 */
[----:B------:R-:W-:Y:S01]  /*20a0*/  FMUL.FTZ R45, R45, UR4 ;  /* 0x000000042d2d7c20 */ /* 0x000fe20008410000 */
[----:B------:R-:W-:Y:S01]  /*20b0*/  FMUL.FTZ R48, R48, UR4 ;  /* 0x0000000430307c20 */ /* 0x000fe20008410000 */
[----:B------:R-:W-:Y:S01]  /*20c0*/  FMUL.FTZ R49, R49, UR4 ;  /* 0x0000000431317c20 */ /* 0x000fe20008410000 */
[----:B------:R-:W-:Y:S01]  /*20d0*/  FMUL.FTZ R52, R52, UR4 ;  /* 0x0000000434347c20 */ /* 0x000fe20008410000 */
[----:B------:R2:W-:Y:S01]  /*20e0*/  MUFU.TANH R27, R36 ;  /* 0x00000024001b7308 */ /* 0x0005e20000002400 */
        /* <DEDUP_REMOVED lines=8> */
[----:B------:R-:W-:Y:S01]  /*2170*/  FMUL.FTZ R68, R68, UR4 ;  /* 0x0000000444447c20 */ /* 0x000fe20008410000 */
[----:B---3--:R-:W-:Y:S01]  /*2180*/  IADD3 R21, R21, -R7, R20 ;  /* 0x8000000715157210 */ /* 0x008fe20007ffe014 */
[----:B------:R-:W-:Y:S01]  /*2190*/  FMUL.FTZ R69, R69, UR4 ;  /* 0x0000000445457c20 */ /* 0x000fe20008410000 */
[----:B------:R-:W-:-:S02]  /*21a0*/  ULDC UR4, c[0x0][0x988] ;  /* 0x0002620000047ab9 */ /* 0x000fc40000000800 */
[----:B------:R-:W-:Y:S02]  /*21b0*/  VIMNMX R21, R14, R21, PT ;  /* 0x000000150e157248 */ /* 0x000fe40003fe0100 */
[----:B------:R0:W-:Y:S02]  /*21c0*/  MUFU.TANH R84, R46 ;  /* 0x0000002e00547308 */ /* 0x0001e40000002400 */
[C---:B------:R-:W-:Y:S02]  /*21d0*/  ISETP.GT.AND P1, PT, R21.reuse, RZ, PT ;  /* 0x000000ff1500720c */ /* 0x040fe40003f24270 */
[C---:B------:R-:W-:Y:S02]  /*21e0*/  ISETP.GT.AND P2, PT, R21.reuse, 0x1, PT ;  /* 0x000000011500780c */ /* 0x040fe40003f44270 */
[----:B------:R-:W-:Y:S02]  /*21f0*/  ISETP.GT.AND P3, PT, R21, 0x8, PT ;  /* 0x000000081500780c */ /* 0x000fe40003f64270 */
[----:B--2---:R-:W-:Y:S01]  /*2200*/  FSEL R36, R26, -INF , P1 ;  /* 0xff8000001a247808 */ /* 0x004fe20000800000 */
[----:B------:R-:W2:Y:S01]  /*2210*/  MUFU.TANH R39, R39 ;  /* 0x0000002700277308 */ /* 0x000ea20000002400 */
[----:B----4-:R-:W-:-:S02]  /*2220*/  FSEL R25, R25, -INF , P2 ;  /* 0xff80000019197808 */ /* 0x010fc40001000000 */
[C---:B------:R-:W-:Y:S02]  /*2230*/  ISETP.GT.AND P1, PT, R21.reuse, 0x9, PT ;  /* 0x000000091500780c */ /* 0x040fe40003f24270 */
[----:B0-----:R-:W-:Y:S02]  /*2240*/  FSEL R46, R30, -INF , P3 ;  /* 0xff8000001e2e7808 */ /* 0x001fe40001800000 */
[----:B------:R-:W-:Y:S01]  /*2250*/  FMNMX.FTZ R15, R36, R25, !PT ;  /* 0x00000019240f7209 */ /* 0x000fe20007810000 */
[----:B------:R1:W-:Y:S01]  /*2260*/  MUFU.TANH R88, R50 ;  /* 0x0000003200587308 */ /* 0x0003e20000002400 */
[----:B------:R-:W-:Y:S02]  /*2270*/  ISETP.GT.AND P2, PT, R21, 0x10, PT ;  /* 0x000000101500780c */ /* 0x000fe40003f44270 */
[----:B------:R-:W-:-:S05]  /*2280*/  FMNMX.FTZ R15, R46, R15, !PT ;  /* 0x0000000f2e0f7209 */ /* 0x000fca0007810000 */
[----:B------:R-:W0:Y:S01]  /*2290*/  MUFU.TANH R42, R42 ;  /* 0x0000002a002a7308 */ /* 0x000e220000002400 */
[----:B-1----:R-:W-:Y:S02]  /*22a0*/  FSEL R50, R31, -INF , P1 ;  /* 0xff8000001f327808 */ /* 0x002fe40000800000 */
[----:B------:R-:W-:Y:S02]  /*22b0*/  ISETP.GT.AND P1, PT, R21, 0x11, PT ;  /* 0x000000111500780c */ /* 0x000fe40003f24270 */
[----:B------:R-:W-:Y:S02]  /*22c0*/  FMNMX.FTZ R15, R50, R15, !PT ;  /* 0x0000000f320f7209 */ /* 0x000fe40007810000 */
[----:B-----5:R-:W-:Y:S01]  /*22d0*/  FSEL R74, R35, -INF , P1 ;  /* 0xff800000234a7808 */ /* 0x020fe20000800000 */
[----:B------:R1:W-:Y:S01]  /*22e0*/  MUFU.TANH R92, R54 ;  /* 0x00000036005c7308 */ /* 0x0003e20000002400 */
[----:B------:R-:W-:Y:S01]  /*22f0*/  ISETP.GT.AND P1, PT, R21, 0x19, PT ;  /* 0x000000191500780c */ /* 0x000fe20003f24270 */
[----:B------:R-:W3:Y:S03]  /*2300*/  @P4 LDC R35, c[0x0][0x44c] ;  /* 0x00011300ff234b82 */ /* 0x000ee60000000800 */
[----:B--2---:R-:W-:Y:S01]  /*2310*/  FSEL R78, R39, -INF , P1 ;  /* 0xff800000274e7808 */ /* 0x004fe20000800000 */
[----:B------:R-:W-:Y:S01]  /*2320*/  IMAD R39, R6, UR42, -R7 ;  /* 0x0000002a06277c24 */ /* 0x000fe2000f8e0a07 */
[----:B------:R-:W-:Y:S01]  /*2330*/  ISETP.GT.AND P1, PT, R21, 0x21, PT ;  /* 0x000000211500780c */ /* 0x000fe20003f24270 */
[----:B------:R-:W2:Y:S01]  /*2340*/  MUFU.TANH R43, R43 ;  /* 0x0000002b002b7308 */ /* 0x000ea20000002400 */
[----:B-1----:R-:W-:-:S02]  /*2350*/  FSEL R54, R34, -INF , P2 ;  /* 0xff80000022367808 */ /* 0x002fc40001000000 */
[C---:B------:R-:W-:Y:S02]  /*2360*/  ISETP.GT.AND P2, PT, R21.reuse, 0x18, PT ;  /* 0x000000181500780c */ /* 0x040fe40003f44270 */
[----:B------:R-:W-:Y:S02]  /*2370*/  FMNMX.FTZ R15, R54, R15, !PT ;  /* 0x0000000f360f7209 */ /* 0x000fe40007810000 */
[----:B------:R-:W-:Y:S01]  /*2380*/  FSEL R76, R38, -INF , P2 ;  /* 0xff800000264c7808 */ /* 0x000fe20001000000 */
[----:B------:R-:W1:Y:S01]  /*2390*/  MUFU.TANH R47, R47 ;  /* 0x0000002f002f7308 */ /* 0x000e620000002400 */
[----:B------:R-:W-:Y:S02]  /*23a0*/  FMNMX.FTZ R15, R74, R15, !PT ;  /* 0x0000000f4a0f7209 */ /* 0x000fe40007810000 */
[----:B------:R-:W-:Y:S02]  /*23b0*/  ISETP.GT.AND P2, PT, R21, 0x20, PT ;  /* 0x000000201500780c */ /* 0x000fe40003f44270 */
[----:B------:R-:W-:-:S02]  /*23c0*/  FMNMX.FTZ R15, R76, R15, !PT ;  /* 0x0000000f4c0f7209 */ /* 0x000fc40007810000 */
[----:B0-----:R-:W-:Y:S01]  /*23d0*/  FSEL R80, R42, -INF , P2 ;  /* 0xff8000002a507808 */ /* 0x001fe20001000000 */
[----:B------:R-:W0:Y:S01]  /*23e0*/  MUFU.TANH R51, R51 ;  /* 0x0000003300337308 */ /* 0x000e220000002400 */
[----:B------:R-:W-:Y:S02]  /*23f0*/  FMNMX.FTZ R15, R78, R15, !PT ;  /* 0x0000000f4e0f7209 */ /* 0x000fe40007810000 */
[----:B------:R-:W-:Y:S02]  /*2400*/  ISETP.GT.AND P2, PT, R21, 0x28, PT ;  /* 0x000000281500780c */ /* 0x000fe40003f44270 */
[----:B--2---:R-:W-:Y:S02]  /*2410*/  FSEL R82, R43, -INF , P1 ;  /* 0xff8000002b527808 */ /* 0x004fe40000800000 */
[----:B------:R-:W-:Y:S01]  /*2420*/  FMNMX.FTZ R15, R80, R15, !PT ;  /* 0x0000000f500f7209 */ /* 0x000fe20007810000 */
[----:B------:R-:W2:Y:S01]  /*2430*/  MUFU.TANH R55, R55 ;  /* 0x0000003700377308 */ /* 0x000ea20000002400 */
[----:B------:R-:W-:-:S02]  /*2440*/  ISETP.GT.AND P1, PT, R21, 0x29, PT ;  /* 0x000000291500780c */ /* 0x000fc40003f24270 */
[----:B------:R-:W-:Y:S02]  /*2450*/  FSEL R84, R84, -INF , P2 ;  /* 0xff80000054547808 */ /* 0x000fe40001000000 */
[----:B------:R-:W-:Y:S02]  /*2460*/  FMNMX.FTZ R15, R82, R15, !PT ;  /* 0x0000000f520f7209 */ /* 0x000fe40007810000 */
[----:B------:R-:W-:Y:S01]  /*2470*/  ISETP.GT.AND P2, PT, R21, 0x30, PT ;  /* 0x000000301500780c */ /* 0x000fe20003f44270 */
[----:B------:R-:W4:Y:S01]  /*2480*/  MUFU.TANH R58, R58 ;  /* 0x0000003a003a7308 */ /* 0x000f220000002400 */
[----:B-1----:R-:W-:Y:S02]  /*2490*/  FSEL R86, R47, -INF , P1 ;  /* 0xff8000002f567808 */ /* 0x002fe40000800000 */
[----:B------:R-:W-:Y:S02]  /*24a0*/  FMNMX.FTZ R15, R84, R15, !PT ;  /* 0x0000000f540f7209 */ /* 0x000fe40007810000 */
[----:B------:R-:W-:-:S02]  /*24b0*/  ISETP.GT.AND P1, PT, R21, 0x31, PT ;  /* 0x000000311500780c */ /* 0x000fc40003f24270 */
[----:B------:R-:W-:Y:S01]  /*24c0*/  FSEL R88, R88, -INF , P2 ;  /* 0xff80000058587808 */ /* 0x000fe20001000000 */
[----:B------:R-:W1:Y:S01]  /*24d0*/  MUFU.TANH R59, R59 ;  /* 0x0000003b003b7308 */ /* 0x000e620000002400 */
[----:B------:R-:W-:Y:S02]  /*24e0*/  FMNMX.FTZ R15, R86, R15, !PT ;  /* 0x0000000f560f7209 */ /* 0x000fe40007810000 */
[----:B------:R-:W-:Y:S02]  /*24f0*/  ISETP.GT.AND P2, PT, R21, 0x38, PT ;  /* 0x000000381500780c */ /* 0x000fe40003f44270 */
[----:B0-----:R-:W-:Y:S02]  /*2500*/  FSEL R90, R51, -INF , P1 ;  /* 0xff800000335a7808 */ /* 0x001fe40000800000 */
[----:B------:R-:W-:Y:S01]  /*2510*/  FMNMX.FTZ R15, R88, R15, !PT ;  /* 0x0000000f580f7209 */ /* 0x000fe20007810000 */
[----:B------:R-:W0:Y:S01]  /*2520*/  MUFU.TANH R62, R62 ;  /* 0x0000003e003e7308 */ /* 0x000e220000002400 */
[----:B------:R-:W-:-:S02]  /*2530*/  ISETP.GT.AND P1, PT, R21, 0x39, PT ;  /* 0x000000391500780c */ /* 0x000fc40003f24270 */
[----:B------:R-:W-:Y:S02]  /*2540*/  FSEL R92, R92, -INF , P2 ;  /* 0xff8000005c5c7808 */ /* 0x000fe40001000000 */
[----:B------:R-:W-:Y:S02]  /*2550*/  FMNMX.FTZ R15, R90, R15, !PT ;  /* 0x0000000f5a0f7209 */ /* 0x000fe40007810000 */
[----:B------:R-:W-:Y:S01]  /*2560*/  ISETP.GT.AND P2, PT, R21, 0x40, PT ;  /* 0x000000401500780c */ /* 0x000fe20003f44270 */
[----:B------:R-:W5:Y:S01]  /*2570*/  MUFU.TANH R63, R63 ;  /* 0x0000003f003f7308 */ /* 0x000f620000002400 */
[----:B--2---:R-:W-:Y:S02]  /*2580*/  FSEL R94, R55, -INF , P1 ;  /* 0xff800000375e7808 */ /* 0x004fe40000800000 */
[----:B------:R-:W-:Y:S02]  /*2590*/  FMNMX.FTZ R15, R92, R15, !PT ;  /* 0x0000000f5c0f7209 */ /* 0x000fe40007810000 */
[----:B------:R-:W-:-:S02]  /*25a0*/  ISETP.GT.AND P1, PT, R21, 0x41, PT ;  /* 0x000000411500780c */ /* 0x000fc40003f24270 */
[----:B----4-:R-:W-:Y:S01]  /*25b0*/  FSEL R96, R58, -INF , P2 ;  /* 0xff8000003a607808 */ /* 0x010fe20001000000 */
[----:B------:R-:W2:Y:S01]  /*25c0*/  MUFU.TANH R66, R66 ;  /* 0x0000004200427308 */ /* 0x000ea20000002400 */
[----:B------:R-:W-:Y:S02]  /*25d0*/  FMNMX.FTZ R15, R94, R15, !PT ;  /* 0x0000000f5e0f7209 */ /* 0x000fe40007810000 */
[----:B------:R-:W-:Y:S02]  /*25e0*/  ISETP.GT.AND P2, PT, R21, 0x48, PT ;  /* 0x000000481500780c */ /* 0x000fe40003f44270 */
[----:B-1----:R-:W-:Y:S02]  /*25f0*/  FSEL R98, R59, -INF , P1 ;  /* 0xff8000003b627808 */ /* 0x002fe40000800000 */
[----:B------:R-:W-:Y:S01]  /*2600*/  FMNMX.FTZ R15, R96, R15, !PT ;  /* 0x0000000f600f7209 */ /* 0x000fe20007810000 */
[----:B------:R-:W1:Y:S01]  /*2610*/  MUFU.TANH R67, R67 ;  /* 0x0000004300437308 */ /* 0x000e620000002400 */
[----:B------:R-:W-:-:S02]  /*2620*/  ISETP.GT.AND P1, PT, R21, 0x49, PT ;  /* 0x000000491500780c */ /* 0x000fc40003f24270 */
[----:B0-----:R-:W-:Y:S02]  /*2630*/  FSEL R100, R62, -INF , P2 ;  /* 0xff8000003e647808 */ /* 0x001fe40001000000 */
[----:B------:R-:W-:Y:S02]  /*2640*/  FMNMX.FTZ R15, R98, R15, !PT ;  /* 0x0000000f620f7209 */ /* 0x000fe40007810000 */
[----:B------:R-:W-:Y:S01]  /*2650*/  ISETP.GT.AND P2, PT, R21, 0x50, PT ;  /* 0x000000501500780c */ /* 0x000fe20003f44270 */
[----:B------:R2:W0:Y:S01]  /*2660*/  MUFU.TANH R106, R70 ;  /* 0x00000046006a7308 */ /* 0x0004220000002400 */
[----:B-----5:R-:W-:Y:S02]  /*2670*/  FSEL R102, R63, -INF , P1 ;  /* 0xff8000003f667808 */ /* 0x020fe40000800000 */
[----:B------:R-:W-:Y:S02]  /*2680*/  FMNMX.FTZ R15, R100, R15, !PT ;  /* 0x0000000f640f7209 */ /* 0x000fe40007810000 */
[----:B------:R-:W-:-:S02]  /*2690*/  ISETP.GT.AND P1, PT, R21, 0x51, PT ;  /* 0x000000511500780c */ /* 0x000fc40003f24270 */
[----:B------:R-:W-:Y:S01]  /*26a0*/  FMNMX.FTZ R15, R102, R15, !PT ;  /* 0x0000000f660f7209 */ /* 0x000fe20007810000 */
[----:B------:R-:W4:Y:S01]  /*26b0*/  MUFU.TANH R8, R71 ;  /* 0x0000004700087308 */ /* 0x000f220000002400 */
[----:B--2---:R-:W-:Y:S02]  /*26c0*/  FSEL R70, R66, -INF , P2 ;  /* 0xff80000042467808 */ /* 0x004fe40001000000 */
[----:B------:R-:W-:Y:S02]  /*26d0*/  ISETP.GT.AND P2, PT, R21, 0x58, PT ;  /* 0x000000581500780c */ /* 0x000fe40003f44270 */
[----:B-1----:R-:W-:Y:S02]  /*26e0*/  FSEL R104, R67, -INF , P1 ;  /* 0xff80000043687808 */ /* 0x002fe40000800000 */
[----:B------:R-:W-:Y:S01]  /*26f0*/  FMNMX.FTZ R15, R70, R15, !PT ;  /* 0x0000000f460f7209 */ /* 0x000fe20007810000 */
[----:B------:R-:W1:Y:S01]  /*2700*/  MUFU.TANH R9, R9 ;  /* 0x0000000900097308 */ /* 0x000e620000002400 */
[----:B------:R-:W-:-:S02]  /*2710*/  ISETP.GT.AND P1, PT, R21, 0x59, PT ;  /* 0x000000591500780c */ /* 0x000fc40003f24270 */
[----:B0-----:R-:W-:Y:S02]  /*2720*/  FSEL R106, R106, -INF , P2 ;  /* 0xff8000006a6a7808 */ /* 0x001fe40001000000 */
[----:B------:R-:W-:-:S03]  /*2730*/  FMNMX.FTZ R15, R104, R15, !PT ;  /* 0x0000000f680f7209 */ /* 0x000fc60007810000 */
[----:B------:R-:W0:Y:S01]  /*2740*/  MUFU.TANH R10, R10 ;  /* 0x0000000a000a7308 */ /* 0x000e220000002400 */
[----:B----4-:R-:W-:Y:S02]  /*2750*/  FSEL R8, R8, -INF , P1 ;  /* 0xff80000008087808 */ /* 0x010fe40000800000 */
[----:B------:R-:W-:-:S04]  /*2760*/  FMNMX.FTZ R15, R106, R15, !PT ;  /* 0x0000000f6a0f7209 */ /* 0x000fc80007810000 */
[----:B------:R-:W-:Y:S01]  /*2770*/  FMNMX.FTZ R15, R8, R15, !PT ;  /* 0x0000000f080f7209 */ /* 0x000fe20007810000 */
[----:B------:R-:W-:Y:S04]  /*2780*/  MUFU.TANH R12, R12 ;  /* 0x0000000c000c7308 */ /* 0x000fe80000002400 */
[----:B------:R-:W2:Y:S04]  /*2790*/  SHFL.BFLY PT, R24, R15, 0x2, 0x1f ;  /* 0x0c401f000f187f89 */ /* 0x000ea800000e0000 */
[----:B------:R-:W4:Y:S08]  /*27a0*/  MUFU.TANH R11, R11 ;  /* 0x0000000b000b7308 */ /* 0x000f300000002400 */
[----:B------:R-:W5:Y:S08]  /*27b0*/  MUFU.TANH R28, R32 ;  /* 0x00000020001c7308 */ /* 0x000f700000002400 */
[----:B------:R-:W3:Y:S01]  /*27c0*/  MUFU.TANH R33, R33 ;  /* 0x0000002100217308 */ /* 0x000ee20000002400 */
[----:B--2---:R-:W-:-:S02]  /*27d0*/  FMNMX.FTZ R24, R15, R24, !PT ;  /* 0x000000180f187209 */ /* 0x004fc40007810000 */
[----:B------:R-:W-:-:S05]  /*27e0*/  IADD3 R15, R20, -R7, RZ ;  /* 0x80000007140f7210 */ /* 0x000fca0007ffe0ff */
[----:B------:R-:W2:Y:S01]  /*27f0*/  MUFU.TANH R37, R37 ;  /* 0x0000002500257308 */ /* 0x000ea20000002400 */
[----:B------:R-:W3:Y:S01]  /*2800*/  SHFL.BFLY PT, R21, R24, 0x1, 0x1f ;  /* 0x0c201f0018157f89 */ /* 0x000ee200000e0000 */
[----:B------:R-:W-:-:S04]  /*2810*/  VIADDMNMX R13, R13, R15, R14, PT ;  /* 0x0000000f0d0d7246 */ /* 0x000fc8000380010e */
[C---:B------:R-:W-:Y:S02]  /*2820*/  ISETP.GT.AND P1, PT, R13.reuse, RZ, PT ;  /* 0x000000ff0d00720c */ /* 0x040fe40003f24270 */
[C---:B------:R-:W-:Y:S01]  /*2830*/  ISETP.GT.AND P2, PT, R13.reuse, 0x1, PT ;  /* 0x000000010d00780c */ /* 0x040fe20003f44270 */
[----:B------:R-:W2:Y:S01]  /*2840*/  MUFU.TANH R40, R40 ;  /* 0x0000002800287308 */ /* 0x000ea20000002400 */
[----:B------:R-:W-:Y:S02]  /*2850*/  ISETP.GT.AND P3, PT, R13, 0x8, PT ;  /* 0x000000080d00780c */ /* 0x000fe40003f64270 */
[----:B-1----:R-:W-:Y:S01]  /*2860*/  FSEL R20, R9, -INF , P1 ;  /* 0xff80000009147808 */ /* 0x002fe20000800000 */
[----:B------:R-:W-:Y:S01]  /*2870*/  IMAD.U32 R9, RZ, RZ, UR4 ;  /* 0x00000004ff097e24 */ /* 0x000fe2000f8e00ff */
[----:B0-----:R-:W-:Y:S02]  /*2880*/  FSEL R15, R10, -INF , P2 ;  /* 0xff8000000a0f7808 */ /* 0x001fe40001000000 */
[C---:B------:R-:W-:Y:S01]  /*2890*/  ISETP.GT.AND P1, PT, R13.reuse, 0x9, PT ;  /* 0x000000090d00780c */ /* 0x040fe20003f24270 */
[----:B------:R-:W0:Y:S01]  /*28a0*/  MUFU.TANH R41, R41 ;  /* 0x0000002900297308 */ /* 0x000e220000002400 */
[----:B------:R-:W-:-:S02]  /*28b0*/  ISETP.GT.AND P2, PT, R13, 0x10, PT ;  /* 0x000000100d00780c */ /* 0x000fc40003f44270 */
[----:B----4-:R-:W-:Y:S02]  /*28c0*/  FSEL R26, R11, -INF , P1 ;  /* 0xff8000000b1a7808 */ /* 0x010fe40000800000 */
[C---:B------:R-:W-:Y:S02]  /*28d0*/  ISETP.GT.AND P1, PT, R13.reuse, 0x11, PT ;  /* 0x000000110d00780c */ /* 0x040fe40003f24270 */
[----:B-----5:R-:W-:Y:S01]  /*28e0*/  FSEL R28, R28, -INF , P2 ;  /* 0xff8000001c1c7808 */ /* 0x020fe20001000000 */
[----:B------:R-:W1:Y:S01]  /*28f0*/  MUFU.TANH R44, R44 ;  /* 0x0000002c002c7308 */ /* 0x000e620000002400 */
[----:B---3--:R-:W-:Y:S02]  /*2900*/  FMNMX.FTZ R14, R24, R21, !PT ;  /* 0x00000015180e7209 */ /* 0x008fe40007810000 */
[----:B------:R-:W-:Y:S02]  /*2910*/  FSEL R24, R12, -INF , P3 ;  /* 0xff8000000c187808 */ /* 0x000fe40001800000 */
[----:B------:R-:W-:Y:S01]  /*2920*/  FMNMX.FTZ R21, R20, R15, !PT ;  /* 0x0000000f14157209 */ /* 0x000fe20007810000 */
[----:B------:R-:W-:Y:S01]  /*2930*/  FMUL.FTZ R10, R14, R9 ;  /* 0x000000090e0a7220 */ /* 0x000fe20000410000 */
[----:B------:R-:W-:Y:S01]  /*2940*/  ISETP.GT.AND P3, PT, R13, 0x18, PT ;  /* 0x000000180d00780c */ /* 0x000fe20003f64270 */
[----:B------:R-:W3:Y:S01]  /*2950*/  MUFU.TANH R42, R45 ;  /* 0x0000002d002a7308 */ /* 0x000ee20000002400 */
[----:B------:R-:W-:-:S02]  /*2960*/  FMNMX.FTZ R21, R24, R21, !PT ;  /* 0x0000001518157209 */ /* 0x000fc40007810000 */
[----:B------:R-:W-:Y:S02]  /*2970*/  FSEL R30, R33, -INF , P1 ;  /* 0xff800000211e7808 */ /* 0x000fe40000800000 */
[----:B------:R-:W-:Y:S02]  /*2980*/  FMNMX.FTZ R21, R26, R21, !PT ;  /* 0x000000151a157209 */ /* 0x000fe40007810000 */
[----:B------:R-:W-:Y:S01]  /*2990*/  FSETP.NEU.FTZ.AND P2, PT, R14, -INF , PT ;  /* 0xff8000000e00780b */ /* 0x000fe20003f5d000 */
[----:B------:R-:W4:Y:S01]  /*29a0*/  MUFU.TANH R48, R48 ;  /* 0x0000003000307308 */ /* 0x000f220000002400 */
[----:B------:R-:W-:Y:S02]  /*29b0*/  FMNMX.FTZ R21, R28, R21, !PT ;  /* 0x000000151c157209 */ /* 0x000fe40007810000 */
[----:B------:R-:W-:Y:S02]  /*29c0*/  ISETP.GT.AND P1, PT, R13, 0x19, PT ;  /* 0x000000190d00780c */ /* 0x000fe40003f24270 */
[----:B------:R-:W-:-:S02]  /*29d0*/  FSEL R32, R27, -INF , P3 ;  /* 0xff8000001b207808 */ /* 0x000fc40001800000 */
[----:B------:R-:W-:Y:S01]  /*29e0*/  FMNMX.FTZ R21, R30, R21, !PT ;  /* 0x000000151e157209 */ /* 0x000fe20007810000 */
[----:B------:R-:W5:Y:S01]  /*29f0*/  MUFU.TANH R49, R49 ;  /* 0x0000003100317308 */ /* 0x000f620000002400 */
[----:B------:R-:W-:Y:S02]  /*2a00*/  FSEL R33, R10, RZ, P2 ;  /* 0x000000ff0a217208 */ /* 0x000fe40001000000 */
[----:B------:R-:W-:Y:S02]  /*2a10*/  ISETP.GT.AND P2, PT, R13, 0x20, PT ;  /* 0x000000200d00780c */ /* 0x000fe40003f44270 */
[----:B--2---:R-:W-:Y:S01]  /*2a20*/  FSEL R34, R37, -INF , P1 ;  /* 0xff80000025227808 */ /* 0x004fe20000800000 */
[--C-:B------:R-:W-:Y:S01]  /*2a30*/  FFMA.FTZ R157, R36, R9, -R33.reuse ;  /* 0x00000009249d7223 */ /* 0x100fe20000010821 */
[----:B------:R-:W-:Y:S01]  /*2a40*/  FMNMX.FTZ R21, R32, R21, !PT ;  /* 0x0000001520157209 */ /* 0x000fe20007810000 */
[----:B------:R-:W2:Y:S01]  /*2a50*/  MUFU.TANH R52, R52 ;  /* 0x0000003400347308 */ /* 0x000ea20000002400 */
[----:B------:R-:W-:Y:S01]  /*2a60*/  ISETP.GT.AND P1, PT, R13, 0x21, PT ;  /* 0x000000210d00780c */ /* 0x000fe20003f24270 */
[-CC-:B------:R-:W-:Y:S01]  /*2a70*/  FFMA.FTZ R10, R46, R9.reuse, -R33.reuse ;  /* 0x000000092e0a7223 */ /* 0x180fe20000010821 */
[----:B------:R-:W-:Y:S01]  /*2a80*/  FSEL R36, R40, -INF , P2 ;  /* 0xff80000028247808 */ /* 0x000fe20001000000 */
[--C-:B------:R-:W-:Y:S01]  /*2a90*/  FFMA.FTZ R11, R50, R9, -R33.reuse ;  /* 0x00000009320b7223 */ /* 0x100fe20000010821 */
[----:B------:R-:W-:Y:S01]  /*2aa0*/  FMNMX.FTZ R21, R34, R21, !PT ;  /* 0x0000001522157209 */ /* 0x000fe20007810000 */
[--C-:B------:R-:W-:Y:S01]  /*2ab0*/  FFMA.FTZ R12, R25, R9, -R33.reuse ;  /* 0x00000009190c7223 */ /* 0x100fe20000010821 */
[----:B------:R-:W-:Y:S01]  /*2ac0*/  ISETP.GT.AND P2, PT, R13, 0x28, PT ;  /* 0x000000280d00780c */ /* 0x000fe20003f44270 */
[----:B------:R-:W2:Y:S01]  /*2ad0*/  MUFU.TANH R53, R53 ;  /* 0x0000003500357308 */ /* 0x000ea20000002400 */
[----:B0-----:R-:W-:Y:S01]  /*2ae0*/  FSEL R38, R41, -INF , P1 ;  /* 0xff80000029267808 */ /* 0x001fe20000800000 */
[----:B------:R-:W0:Y:S01]  /*2af0*/  @P4 LDC R37, c[0x0][0x450] ;  /* 0x00011400ff254b82 */ /* 0x000e220000000800 */
[----:B------:R-:W-:Y:S01]  /*2b00*/  FMNMX.FTZ R21, R36, R21, !PT ;  /* 0x0000001524157209 */ /* 0x000fe20007810000 */
[-CC-:B------:R-:W-:Y:S01]  /*2b10*/  FFMA.FTZ R74, R74, R9.reuse, -R33.reuse ;  /* 0x000000094a4a7223 */ /* 0x180fe20000010821 */
[C---:B------:R-:W-:Y:S01]  /*2b20*/  ISETP.GT.AND P1, PT, R13.reuse, 0x29, PT ;  /* 0x000000290d00780c */ /* 0x040fe20003f24270 */
[--C-:B------:R-:W-:Y:S01]  /*2b30*/  FFMA.FTZ R76, R76, R9, -R33.reuse ;  /* 0x000000094c4c7223 */ /* 0x100fe20000010821 */
[----:B-1----:R-:W-:Y:S01]  /*2b40*/  FSEL R40, R44, -INF , P2 ;  /* 0xff8000002c287808 */ /* 0x002fe20001000000 */
[----:B------:R-:W1:Y:S01]  /*2b50*/  MUFU.TANH R56, R56 ;  /* 0x0000003800387308 */ /* 0x000e620000002400 */
[----:B------:R-:W-:Y:S01]  /*2b60*/  FMNMX.FTZ R21, R38, R21, !PT ;  /* 0x0000001526157209 */ /* 0x000fe20007810000 */
[-CC-:B------:R-:W-:Y:S01]  /*2b70*/  FFMA.FTZ R78, R78, R9.reuse, -R33.reuse ;  /* 0x000000094e4e7223 */ /* 0x180fe20000010821 */
[C---:B------:R-:W-:Y:S01]  /*2b80*/  ISETP.GT.AND P2, PT, R13.reuse, 0x30, PT ;  /* 0x000000300d00780c */ /* 0x040fe20003f44270 */
[-CC-:B------:R-:W-:Y:S01]  /*2b90*/  FFMA.FTZ R80, R80, R9.reuse, -R33.reuse ;  /* 0x0000000950507223 */ /* 0x180fe20000010821 */
[----:B---3--:R-:W-:Y:S01]  /*2ba0*/  FSEL R42, R42, -INF , P1 ;  /* 0xff8000002a2a7808 */ /* 0x008fe20000800000 */
[--C-:B------:R-:W-:Y:S01]  /*2bb0*/  FFMA.FTZ R82, R82, R9, -R33.reuse ;  /* 0x0000000952527223 */ /* 0x100fe20000010821 */
[----:B------:R-:W-:Y:S01]  /*2bc0*/  FMNMX.FTZ R21, R40, R21, !PT ;  /* 0x0000001528157209 */ /* 0x000fe20007810000 */
[----:B------:R-:W-:Y:S01]  /*2bd0*/  MUFU.TANH R57, R57 ;  /* 0x0000003900397308 */ /* 0x000fe20000002400 */
[C---:B------:R-:W-:Y:S01]  /*2be0*/  ISETP.GT.AND P1, PT, R13.reuse, 0x31, PT ;  /* 0x000000310d00780c */ /* 0x040fe20003f24270 */
[-CC-:B------:R-:W-:Y:S01]  /*2bf0*/  FFMA.FTZ R84, R84, R9.reuse, -R33.reuse ;  /* 0x0000000954547223 */ /* 0x180fe20000010821 */
[----:B----4-:R-:W-:Y:S01]  /*2c00*/  FSEL R44, R48, -INF , P2 ;  /* 0xff800000302c7808 */ /* 0x010fe20001000000 */
[--C-:B------:R-:W-:Y:S01]  /*2c10*/  FFMA.FTZ R86, R86, R9, -R33.reuse ;  /* 0x0000000956567223 */ /* 0x100fe20000010821 */
[----:B------:R-:W-:Y:S01]  /*2c20*/  FMNMX.FTZ R21, R42, R21, !PT ;  /* 0x000000152a157209 */ /* 0x000fe20007810000 */
[-CC-:B------:R-:W-:Y:S01]  /*2c30*/  FFMA.FTZ R88, R88, R9.reuse, -R33.reuse ;  /* 0x0000000958587223 */ /* 0x180fe20000010821 */
[----:B------:R-:W-:Y:S01]  /*2c40*/  ISETP.GT.AND P2, PT, R13, 0x38, PT ;  /* 0x000000380d00780c */ /* 0x000fe20003f44270 */
[----:B------:R-:W3:Y:S01]  /*2c50*/  MUFU.TANH R60, R60 ;  /* 0x0000003c003c7308 */ /* 0x000ee20000002400 */
[----:B-----5:R-:W-:Y:S01]  /*2c60*/  FSEL R46, R49, -INF , P1 ;  /* 0xff800000312e7808 */ /* 0x020fe20000800000 */
[--C-:B------:R-:W-:Y:S01]  /*2c70*/  FFMA.FTZ R90, R90, R9, -R33.reuse ;  /* 0x000000095a5a7223 */ /* 0x100fe20000010821 */
[----:B------:R-:W-:Y:S01]  /*2c80*/  FMNMX.FTZ R21, R44, R21, !PT ;  /* 0x000000152c157209 */ /* 0x000fe20007810000 */
[-CC-:B------:R-:W-:Y:S01]  /*2c90*/  FFMA.FTZ R92, R92, R9.reuse, -R33.reuse ;  /* 0x000000095c5c7223 */ /* 0x180fe20000010821 */
[C---:B------:R-:W-:Y:S01]  /*2ca0*/  ISETP.GT.AND P1, PT, R13.reuse, 0x39, PT ;  /* 0x000000390d00780c */ /* 0x040fe20003f24270 */
[--C-:B------:R-:W-:Y:S01]  /*2cb0*/  FFMA.FTZ R94, R94, R9, -R33.reuse ;  /* 0x000000095e5e7223 */ /* 0x100fe20000010821 */
[----:B--2---:R-:W-:Y:S01]  /*2cc0*/  FSEL R48, R52, -INF , P2 ;  /* 0xff80000034307808 */ /* 0x004fe20001000000 */
[----:B------:R-:W2:Y:S01]  /*2cd0*/  MUFU.TANH R58, R61 ;  /* 0x0000003d003a7308 */ /* 0x000ea20000002400 */
[----:B------:R-:W-:Y:S01]  /*2ce0*/  FMNMX.FTZ R21, R46, R21, !PT ;  /* 0x000000152e157209 */ /* 0x000fe20007810000 */
[-CC-:B------:R-:W-:Y:S01]  /*2cf0*/  FFMA.FTZ R96, R96, R9.reuse, -R33.reuse ;  /* 0x0000000960607223 */ /* 0x180fe20000010821 */
[----:B------:R-:W-:Y:S01]  /*2d00*/  ISETP.GT.AND P2, PT, R13, 0x40, PT ;  /* 0x000000400d00780c */ /* 0x000fe20003f44270 */
[-CC-:B------:R-:W-:Y:S01]  /*2d10*/  FFMA.FTZ R98, R98, R9.reuse, -R33.reuse ;  /* 0x0000000962627223 */ /* 0x180fe20000010821 */
[----:B------:R-:W-:Y:S01]  /*2d20*/  FSEL R50, R53, -INF , P1 ;  /* 0xff80000035327808 */ /* 0x000fe20000800000 */
[--C-:B------:R-:W-:Y:S01]  /*2d30*/  FFMA.FTZ R100, R100, R9, -R33.reuse ;  /* 0x0000000964647223 */ /* 0x100fe20000010821 */
[----:B------:R-:W-:Y:S01]  /*2d40*/  FMNMX.FTZ R21, R48, R21, !PT ;  /* 0x0000001530157209 */ /* 0x000fe20007810000 */
[----:B------:R-:W4:Y:S01]  /*2d50*/  MUFU.TANH R64, R64 ;  /* 0x0000004000407308 */ /* 0x000f220000002400 */
[C---:B------:R-:W-:Y:S01]  /*2d60*/  ISETP.GT.AND P1, PT, R13.reuse, 0x41, PT ;  /* 0x000000410d00780c */ /* 0x040fe20003f24270 */
[-CC-:B------:R-:W-:Y:S01]  /*2d70*/  FFMA.FTZ R102, R102, R9.reuse, -R33.reuse ;  /* 0x0000000966667223 */ /* 0x180fe20000010821 */
[----:B-1----:R-:W-:Y:S01]  /*2d80*/  FSEL R52, R56, -INF , P2 ;  /* 0xff80000038347808 */ /* 0x002fe20001000000 */
[--C-:B------:R-:W-:Y:S01]  /*2d90*/  FFMA.FTZ R70, R70, R9, -R33.reuse ;  /* 0x0000000946467223 */ /* 0x100fe20000010821 */
[----:B------:R-:W-:Y:S01]  /*2da0*/  FMNMX.FTZ R21, R50, R21, !PT ;  /* 0x0000001532157209 */ /* 0x000fe20007810000 */
[--C-:B------:R-:W-:Y:S01]  /*2db0*/  FFMA.FTZ R104, R104, R9, -R33.reuse ;  /* 0x0000000968687223 */ /* 0x100fe20000010821 */
[C---:B------:R-:W-:Y:S01]  /*2dc0*/  ISETP.GT.AND P2, PT, R13.reuse, 0x48, PT ;  /* 0x000000480d00780c */ /* 0x040fe20003f44270 */
[----:B------:R1:W-:Y:S01]  /*2dd0*/  MUFU.EX2 R159, R10 ;  /* 0x0000000a009f7308 */ /* 0x0003e20000000800 */
[----:B------:R-:W-:Y:S01]  /*2de0*/  FMNMX.FTZ R21, R52, R21, !PT ;  /* 0x0000001534157209 */ /* 0x000fe20007810000 */
[-CC-:B------:R-:W-:Y:S01]  /*2df0*/  FFMA.FTZ R106, R106, R9.reuse, -R33.reuse ;  /* 0x000000096a6a7223 */ /* 0x180fe20000010821 */
[----:B---3--:R-:W-:Y:S01]  /*2e00*/  FSEL R56, R60, -INF , P2 ;  /* 0xff8000003c387808 */ /* 0x008fe20001000000 */
[----:B------:R-:W-:Y:S01]  /*2e10*/  FFMA.FTZ R8, R8, R9, -R33 ;  /* 0x0000000908087223 */ /* 0x000fe20000010821 */
[----:B------:R-:W-:-:S02]  /*2e20*/  ISETP.GT.AND P2, PT, R13, 0x50, PT ;  /* 0x000000500d00780c */ /* 0x000fc40003f44270 */
[----:B------:R-:W-:Y:S01]  /*2e30*/  R2UR UR4, R0 ;  /* 0x00000000000472ca */ /* 0x000fe200000e0000 */
[----:B------:R-:W3:Y:S01]  /*2e40*/  MUFU.TANH R62, R65 ;  /* 0x00000041003e7308 */ /* 0x000ee20000002400 */
[----:B-1----:R-:W-:Y:S01]  /*2e50*/  FFMA.FTZ R10, R54, R9, -R33 ;  /* 0x00000009360a7223 */ /* 0x002fe20000010821 */
[----:B------:R-:W-:Y:S02]  /*2e60*/  FSEL R54, R57, -INF , P1 ;  /* 0xff80000039367808 */ /* 0x000fe40000800000 */
[----:B------:R-:W-:Y:S02]  /*2e70*/  ISETP.GT.AND P1, PT, R13, 0x49, PT ;  /* 0x000000490d00780c */ /* 0x000fe40003f24270 */
[----:B------:R-:W-:Y:S02]  /*2e80*/  FMNMX.FTZ R21, R54, R21, !PT ;  /* 0x0000001536157209 */ /* 0x000fe40007810000 */
[----:B------:R-:W1:Y:S01]  /*2e90*/  MUFU.TANH R29, R68 ;  /* 0x00000044001d7308 */ /* 0x000e620000002400 */
[----:B--2---:R-:W-:-:S02]  /*2ea0*/  FSEL R58, R58, -INF , P1 ;  /* 0xff8000003a3a7808 */ /* 0x004fc40000800000 */
[----:B------:R-:W-:Y:S01]  /*2eb0*/  FMNMX.FTZ R21, R56, R21, !PT ;  /* 0x0000001538157209 */ /* 0x000fe20007810000 */
[----:B------:R-:W-:Y:S01]  /*2ec0*/  UIADD3 UR4, UR4, 0x2a840, URZ ;  /* 0x0002a84004047890 */ /* 0x000fe2000fffe03f */
[C---:B------:R-:W-:Y:S02]  /*2ed0*/  ISETP.GT.AND P1, PT, R13.reuse, 0x51, PT ;  /* 0x000000510d00780c */ /* 0x040fe40003f24270 */
[----:B----4-:R-:W-:Y:S01]  /*2ee0*/  FSEL R60, R64, -INF , P2 ;  /* 0xff800000403c7808 */ /* 0x010fe20001000000 */
[----:B------:R-:W2:Y:S01]  /*2ef0*/  MUFU.TANH R66, R69 ;  /* 0x0000004500427308 */ /* 0x000ea20000002400 */
[----:B------:R-:W-:Y:S01]  /*2f00*/  FMNMX.FTZ R21, R58, R21, !PT ;  /* 0x000000153a157209 */ /* 0x000fe20007810000 */
[----:B------:R-:W-:Y:S01]  /*2f10*/  UPRMT UR4, UR43, 0x654, UR4 ;  /* 0x000006542b047896 */ /* 0x000fe20008000004 */
[----:B------:R-:W-:Y:S02]  /*2f20*/  ISETP.GT.AND P2, PT, R13, 0x58, PT ;  /* 0x000000580d00780c */ /* 0x000fe40003f44270 */
[----:B---3--:R-:W-:-:S02]  /*2f30*/  FSEL R62, R62, -INF , P1 ;  /* 0xff8000003e3e7808 */ /* 0x008fc40000800000 */
[----:B------:R-:W-:Y:S01]  /*2f40*/  FMNMX.FTZ R21, R60, R21, !PT ;  /* 0x000000153c157209 */ /* 0x000fe20007810000 */
[----:B------:R3:W-:Y:S01]  /*2f50*/  MUFU.EX2 R153, R10 ;  /* 0x0000000a00997308 */ /* 0x0007e20000000800 */
[----:B------:R-:W-:Y:S02]  /*2f60*/  ISETP.GT.AND P1, PT, R13, 0x59, PT ;  /* 0x000000590d00780c */ /* 0x000fe40003f24270 */
[----:B-1----:R-:W-:Y:S01]  /*2f70*/  FSEL R64, R29, -INF , P2 ;  /* 0xff8000001d407808 */ /* 0x002fe20001000000 */
[----:B------:R-:W-:Y:S01]  /*2f80*/  SYNCS.ARRIVE.TRANS64.RED.A1T0 RZ, [UR4], RZ ;  /* 0x000000ffffff79a7 */ /* 0x000fe20008100404 */
[----:B------:R-:W-:-:S03]  /*2f90*/  FMNMX.FTZ R21, R62, R21, !PT ;  /* 0x000000153e157209 */ /* 0x000fc60007810000 */
[----:B------:R-:W-:Y:S01]  /*2fa0*/  MUFU.EX2 R68, R11 ;  /* 0x0000000b00447308 */ /* 0x000fe20000000800 */
[----:B--2---:R-:W-:Y:S02]  /*2fb0*/  FSEL R66, R66, -INF , P1 ;  /* 0xff80000042427808 */ /* 0x004fe40000800000 */
[----:B------:R-:W-:-:S04]  /*2fc0*/  FMNMX.FTZ R21, R64, R21, !PT ;  /* 0x0000001540157209 */ /* 0x000fc80007810000 */
[----:B------:R-:W-:Y:S01]  /*2fd0*/  FMNMX.FTZ R21, R66, R21, !PT ;  /* 0x0000001542157209 */ /* 0x000fe20007810000 */
[----:B------:R-:W-:Y:S04]  /*2fe0*/  MUFU.EX2 R157, R157 ;  /* 0x0000009d009d7308 */ /* 0x000fe80000000800 */
[----:B---3--:R-:W1:Y:S04]  /*2ff0*/  SHFL.BFLY PT, R10, R21, 0x2, 0x1f ;  /* 0x0c401f00150a7f89 */ /* 0x008e6800000e0000 */
[----:B------:R-:W2:Y:S08]  /*3000*/  MUFU.EX2 R12, R12 ;  /* 0x0000000c000c7308 */ /* 0x000eb00000000800 */
[----:B------:R-:W-:Y:S08]  /*3010*/  MUFU.EX2 R74, R74 ;  /* 0x0000004a004a7308 */ /* 0x000ff00000000800 */
[----:B------:R-:W-:Y:S01]  /*3020*/  MUFU.EX2 R76, R76 ;  /* 0x0000004c004c7308 */ /* 0x000fe20000000800 */
[----:B--2---:R-:W-:Y:S01]  /*3030*/  FADD.FTZ R6, R157, R12 ;  /* 0x0000000c9d067221 */ /* 0x004fe20000010000 */
[----:B------:R-:W-:-:S02]  /*3040*/  F2FP.F16.F32.PACK_AB R157, R12, R157 ;  /* 0x0000009d0c9d723e */ /* 0x000fc400000000ff */
[----:B-1----:R-:W-:-:S04]  /*3050*/  FMNMX.FTZ R11, R21, R10, !PT ;  /* 0x0000000a150b7209 */ /* 0x002fc80007810000 */
[----:B------:R1:W-:Y:S01]  /*3060*/  MUFU.EX2 R155, R78 ;  /* 0x0000004e009b7308 */ /* 0x0003e20000000800 */
[----:B------:R-:W2:Y:S07]  /*3070*/  SHFL.BFLY PT, R10, R11, 0x1, 0x1f ;  /* 0x0c201f000b0a7f89 */ /* 0x000eae00000e0000 */
[----:B------:R-:W-:Y:S01]  /*3080*/  MUFU.EX2 R80, R80 ;  /* 0x0000005000507308 */ /* 0x000fe20000000800 */
[----:B-1----:R-:W-:-:S07]  /*3090*/  CS2R R78, SRZ ;  /* 0x00000000004e7805 */ /* 0x002fce000001ff00 */
[----:B------:R1:W-:Y:S08]  /*30a0*/  MUFU.EX2 R149, R82 ;  /* 0x0000005200957308 */ /* 0x0003f00000000800 */
[----:B------:R-:W-:Y:S01]  /*30b0*/  MUFU.EX2 R84, R84 ;  /* 0x0000005400547308 */ /* 0x000fe20000000800 */
[----:B--2---:R-:W-:Y:S02]  /*30c0*/  FMNMX.FTZ R10, R11, R10, !PT ;  /* 0x0000000a0b0a7209 */ /* 0x004fe40007810000 */
[----:B-1----:R-:W-:-:S02]  /*30d0*/  CS2R R82, SRZ ;  /* 0x0000000000527805 */ /* 0x002fc4000001ff00 */
[C---:B------:R-:W-:Y:S01]  /*30e0*/  FSETP.NEU.FTZ.AND P1, PT, R10.reuse, -INF , PT ;  /* 0xff8000000a00780b */ /* 0x040fe20003f3d000 */
[----:B------:R-:W-:Y:S02]  /*30f0*/  FMUL.FTZ R11, R10, R9 ;  /* 0x000000090a0b7220 */ /* 0x000fe40000410000 */
[----:B------:R1:W-:Y:S03]  /*3100*/  MUFU.EX2 R151, R86 ;  /* 0x0000005600977308 */ /* 0x0003e60000000800 */
[----:B------:R-:W-:-:S05]  /*3110*/  FSEL R11, R11, RZ, P1 ;  /* 0x000000ff0b0b7208 */ /* 0x000fca0000800000 */
        /* <DEDUP_REMOVED lines=26> */
[----:B------:R-:W-:Y:S01]  /*32c0*/  FFMA.FTZ R66, R66, R9, -R11 ;  /* 0x0000000942427223 */ /* 0x000fe2000001080b */
[----:B-1----:R-:W-:-:S03]  /*32d0*/  CS2R R86, SRZ ;  /* 0x0000000000567805 */ /* 0x002fc6000001ff00 */
[----:B------:R1:W3:Y:S01]  /*32e0*/  MUFU.EX2 R13, R26 ;  /* 0x0000001a000d7308 */ /* 0x0002e20000000800 */
[----:B--2---:R-:W-:-:S07]  /*32f0*/  F2FP.F16.F32.PACK_AB R156, R15, R20 ;  /* 0x000000140f9c723e */ /* 0x004fce00000000ff */
[----:B------:R2:W-:Y:S01]  /*3300*/  MUFU.EX2 R21, R30 ;  /* 0x0000001e00157308 */ /* 0x0005e20000000800 */
[----:B-1----:R-:W-:-:S07]  /*3310*/  IMAD.MOV.U32 R26, RZ, RZ, R16 ;  /* 0x000000ffff1a7224 */ /* 0x002fce00078e0010 */
[----:B------:R-:W1:Y:S01]  /*3320*/  MUFU.EX2 R28, R28 ;  /* 0x0000001c001c7308 */ /* 0x000e620000000800 */
[----:B--2---:R-:W-:-:S04]  /*3330*/  @P4 IMAD.HI.U32 R30, R16, R35, RZ ;  /* 0x00000023101e4227 */ /* 0x004fc800078e00ff */
[----:B------:R-:W-:Y:S01]  /*3340*/  FADD.FTZ R35, R20, R15 ;  /* 0x0000000f14237221 */ /* 0x000fe20000010000 */
[----:B---3--:R-:W-:Y:S02]  /*3350*/  F2FP.F16.F32.PACK_AB R158, R13, R24 ;  /* 0x000000180d9e723e */ /* 0x008fe400000000ff */
[----:B0-----:R-:W-:Y:S01]  /*3360*/  @P4 SHF.R.U32.HI R26, RZ, R37, R30 ;  /* 0x00000025ff1a4219 */ /* 0x001fe2000001161e */
[----:B------:R-:W-:Y:S01]  /*3370*/  FADD.FTZ R37, R159, R6 ;  /* 0x000000069f257221 */ /* 0x000fe20000010000 */
[----:B------:R-:W0:Y:S01]  /*3380*/  MUFU.EX2 R32, R32 ;  /* 0x0000002000207308 */ /* 0x000e220000000800 */
[----:B------:R-:W-:Y:S01]  /*3390*/  FADD.FTZ R6, R24, R35 ;  /* 0x0000002318067221 */ /* 0x000fe20000010000 */
[C---:B------:R-:W-:Y:S01]  /*33a0*/  F2FP.F16.F32.PACK_AB R159, R68.reuse, R159 ;  /* 0x0000009f449f723e */ /* 0x040fe200000000ff */
[----:B------:R-:W-:Y:S02]  /*33b0*/  IMAD.IADD R39, R39, 0x1, R26 ;  /* 0x0000000127277824 */ /* 0x000fe400078e021a */
[----:B------:R-:W-:Y:S01]  /*33c0*/  FADD.FTZ R26, R68, R37 ;  /* 0x00000025441a7221 */ /* 0x000fe20000010000 */
[----:B------:R-:W-:Y:S01]  /*33d0*/  FADD.FTZ R35, R13, R6 ;  /* 0x000000060d237221 */ /* 0x000fe20000010000 */
[----:B------:R-:W-:Y:S01]  /*33e0*/  CS2R R68, SRZ ;  /* 0x0000000000447805 */ /* 0x000fe2000001ff00 */
[----:B------:R-:W-:Y:S01]  /*33f0*/  IMAD.HI R39, R39, 0x2aaaaaab, RZ ;  /* 0x2aaaaaab27277827 */ /* 0x000fe200078e02ff */
[----:B------:R-:W2:Y:S03]  /*3400*/  MUFU.EX2 R25, R34 ;  /* 0x0000002200197308 */ /* 0x000ea60000000800 */
[----:B------:R-:W-:Y:S01]  /*3410*/  FADD.FTZ R37, R153, R26 ;  /* 0x0000001a99257221 */ /* 0x000fe20000010000 */
[----:B-1----:R-:W-:Y:S01]  /*3420*/  FADD.FTZ R0, R28, R35 ;  /* 0x000000231c007221 */ /* 0x002fe20000010000 */
[----:B------:R-:W-:-:S02]  /*3430*/  F2FP.F16.F32.PACK_AB R152, R21, R28 ;  /* 0x0000001c1598723e */ /* 0x000fc400000000ff */
[----:B------:R-:W-:Y:S01]  /*3440*/  FADD.FTZ R37, R74, R37 ;  /* 0x000000254a257221 */ /* 0x000fe20000010000 */
[----:B------:R-:W-:Y:S01]  /*3450*/  FADD.FTZ R35, R21, R0 ;  /* 0x0000000015237221 */ /* 0x000fe20000010000 */
[----:B------:R-:W-:Y:S01]  /*3460*/  SHF.R.U32.HI R26, RZ, 0x1f, R39 ;  /* 0x0000001fff1a7819 */ /* 0x000fe20000011627 */
[----:B------:R-:W1:Y:S01]  /*3470*/  MUFU.EX2 R36, R36 ;  /* 0x0000002400247308 */ /* 0x000e620000000800 */
[----:B------:R-:W-:Y:S01]  /*3480*/  FADD.FTZ R6, R76, R37 ;  /* 0x000000254c067221 */ /* 0x000fe20000010000 */
[----:B0-----:R-:W-:Y:S01]  /*3490*/  FADD.FTZ R0, R32, R35 ;  /* 0x0000002320007221 */ /* 0x001fe20000010000 */
[----:B------:R-:W-:Y:S02]  /*34a0*/  LEA.HI.SX32 R26, R39, R26, 0x1c ;  /* 0x0000001a271a7211 */ /* 0x000fe400078fe2ff */
[----:B------:R-:W-:Y:S01]  /*34b0*/  FADD.FTZ R37, R155, R6 ;  /* 0x000000069b257221 */ /* 0x000fe20000010000 */
[----:B------:R-:W-:Y:S02]  /*34c0*/  F2FP.F16.F32.PACK_AB R153, R74, R153 ;  /* 0x000000994a99723e */ /* 0x000fe400000000ff */
[----:B------:R-:W-:Y:S01]  /*34d0*/  CS2R R74, SRZ ;  /* 0x00000000004a7805 */ /* 0x000fe2000001ff00 */
[----:B------:R-:W0:Y:S01]  /*34e0*/  MUFU.EX2 R27, R38 ;  /* 0x00000026001b7308 */ /* 0x000e220000000800 */
[----:B--2---:R-:W-:Y:S01]  /*34f0*/  FADD.FTZ R35, R25, R0 ;  /* 0x0000000019237221 */ /* 0x004fe20000010000 */
[----:B------:R-:W-:Y:S01]  /*3500*/  FADD.FTZ R6, R80, R37 ;  /* 0x0000002550067221 */ /* 0x000fe20000010000 */
[----:B------:R-:W-:-:S02]  /*3510*/  VIMNMX R12, RZ, R26, !PT ;  /* 0x0000001aff0c7248 */ /* 0x000fc40007fe0100 */
[----:B------:R-:W-:Y:S02]  /*3520*/  F2FP.F16.F32.PACK_AB R155, R155, R76 ;  /* 0x0000004c9b9b723e */ /* 0x000fe400000000ff */
[----:B------:R-:W-:Y:S02]  /*3530*/  CS2R R76, SRZ ;  /* 0x00000000004c7805 */ /* 0x000fe4000001ff00 */
[----:B------:R-:W-:Y:S01]  /*3540*/  F2FP.F16.F32.PACK_AB R154, R25, R32 ;  /* 0x00000020199a723e */ /* 0x000fe200000000ff */
[----:B------:R-:W2:Y:S01]  /*3550*/  MUFU.EX2 R40, R40 ;  /* 0x0000002800287308 */ /* 0x000ea20000000800 */
[----:B-1----:R-:W-:Y:S01]  /*3560*/  FADD.FTZ R0, R36, R35 ;  /* 0x0000002324007221 */ /* 0x002fe20000010000 */
[C---:B------:R-:W-:Y:S01]  /*3570*/  FADD.FTZ R35, R149.reuse, R6 ;  /* 0x0000000695237221 */ /* 0x040fe20000010000 */
[----:B------:R-:W-:Y:S02]  /*3580*/  F2FP.F16.F32.PACK_AB R149, R149, R80 ;  /* 0x000000509595723e */ /* 0x000fe400000000ff */
[----:B------:R-:W-:-:S02]  /*3590*/  CS2R R80, SRZ ;  /* 0x0000000000507805 */ /* 0x000fc4000001ff00 */
[----:B------:R-:W-:Y:S01]  /*35a0*/  CS2R R24, SRZ ;  /* 0x0000000000187805 */ /* 0x000fe2000001ff00 */
[----:B------:R-:W-:Y:S01]  /*35b0*/  FADD.FTZ R6, R84, R35 ;  /* 0x0000002354067221 */ /* 0x000fe20000010000 */
[----:B------:R1:W3:Y:S01]  /*35c0*/  MUFU.EX2 R29, R42 ;  /* 0x0000002a001d7308 */ /* 0x0002e20000000800 */
[C---:B0-----:R-:W-:Y:S01]  /*35d0*/  FADD.FTZ R37, R27.reuse, R0 ;  /* 0x000000001b257221 */ /* 0x041fe20000010000 */
[----:B------:R-:W-:Y:S02]  /*35e0*/  F2FP.F16.F32.PACK_AB R148, R27, R36 ;  /* 0x000000241b94723e */ /* 0x000fe400000000ff */
[----:B------:R-:W-:-:S04]  /*35f0*/  CS2R R26, SRZ ;  /* 0x00000000001a7805 */ /* 0x000fc8000001ff00 */
[----:B------:R-:W0:Y:S01]  /*3600*/  MUFU.EX2 R88, R88 ;  /* 0x0000005800587308 */ /* 0x000e220000000800 */
[----:B--2---:R-:W-:Y:S01]  /*3610*/  FADD.FTZ R0, R40, R37 ;  /* 0x0000002528007221 */ /* 0x004fe20000010000 */
[C---:B------:R-:W-:Y:S01]  /*3620*/  FADD.FTZ R37, R151.reuse, R6 ;  /* 0x0000000697257221 */ /* 0x040fe20000010000 */
[----:B------:R-:W-:Y:S02]  /*3630*/  F2FP.F16.F32.PACK_AB R151, R151, R84 ;  /* 0x000000549797723e */ /* 0x000fe400000000ff */
[----:B------:R-:W-:Y:S02]  /*3640*/  CS2R R84, SRZ ;  /* 0x0000000000547805 */ /* 0x000fe4000001ff00 */
[----:B-1----:R-:W-:Y:S01]  /*3650*/  CS2R R42, SRZ ;  /* 0x00000000002a7805 */ /* 0x002fe2000001ff00 */
[----:B------:R-:W1:Y:S01]  /*3660*/  MUFU.EX2 R44, R44 ;  /* 0x0000002c002c7308 */ /* 0x000e620000000800 */
[C---:B---3--:R-:W-:Y:S01]  /*3670*/  FADD.FTZ R11, R29.reuse, R0 ;  /* 0x000000001d0b7221 */ /* 0x048fe20000010000 */
[----:B------:R-:W-:-:S02]  /*3680*/  F2FP.F16.F32.PACK_AB R150, R29, R40 ;  /* 0x000000281d96723e */ /* 0x000fc400000000ff */
[----:B------:R-:W-:Y:S02]  /*3690*/  CS2R R40, SRZ ;  /* 0x0000000000287805 */ /* 0x000fe4000001ff00 */
[----:B------:R-:W-:Y:S02]  /*36a0*/  CS2R R28, SRZ ;  /* 0x00000000001c7805 */ /* 0x000fe4000001ff00 */
[----:B------:R-:W2:Y:S01]  /*36b0*/  MUFU.EX2 R145, R90 ;  /* 0x0000005a00917308 */ /* 0x000ea20000000800 */
[----:B0-----:R-:W-:-:S07]  /*36c0*/  FADD.FTZ R6, R88, R37 ;  /* 0x0000002558067221 */ /* 0x001fce0000010000 */
[----:B------:R0:W3:Y:S01]  /*36d0*/  MUFU.EX2 R31, R46 ;  /* 0x0000002e001f7308 */ /* 0x0000e20000000800 */
[----:B-1----:R-:W-:-:S07]  /*36e0*/  FADD.FTZ R0, R44, R11 ;  /* 0x0000000b2c007221 */ /* 0x002fce0000010000 */
[----:B------:R-:W1:Y:S01]  /*36f0*/  MUFU.EX2 R92, R92 ;  /* 0x0000005c005c7308 */ /* 0x000e620000000800 */
[C---:B--2---:R-:W-:Y:S01]  /*3700*/  FADD.FTZ R11, R145.reuse, R6 ;  /* 0x00000006910b7221 */ /* 0x044fe20000010000 */
[----:B------:R-:W-:Y:S02]  /*3710*/  F2FP.F16.F32.PACK_AB R145, R145, R88 ;  /* 0x000000589191723e */ /* 0x000fe400000000ff */
[----:B0-----:R-:W-:-:S04]  /*3720*/  CS2R R46, SRZ ;  /* 0x00000000002e7805 */ /* 0x001fc8000001ff00 */
[----:B------:R-:W0:Y:S01]  /*3730*/  MUFU.EX2 R48, R48 ;  /* 0x0000003000307308 */ /* 0x000e220000000800 */
[C---:B---3--:R-:W-:Y:S01]  /*3740*/  FADD.FTZ R37, R31.reuse, R0 ;  /* 0x000000001f257221 */ /* 0x048fe20000010000 */
[----:B------:R-:W-:Y:S02]  /*3750*/  F2FP.F16.F32.PACK_AB R144, R31, R44 ;  /* 0x0000002c1f90723e */ /* 0x000fe400000000ff */
[----:B------:R-:W-:Y:S02]  /*3760*/  CS2R R44, SRZ ;  /* 0x00000000002c7805 */ /* 0x000fe4000001ff00 */
[----:B------:R-:W-:Y:S02]  /*3770*/  CS2R R30, SRZ ;  /* 0x00000000001e7805 */ /* 0x000fe4000001ff00 */
[----:B------:R-:W2:Y:S01]  /*3780*/  MUFU.EX2 R147, R94 ;  /* 0x0000005e00937308 */ /* 0x000ea20000000800 */
[----:B-1----:R-:W-:-:S07]  /*3790*/  FADD.FTZ R6, R92, R11 ;  /* 0x0000000b5c067221 */ /* 0x002fce0000010000 */
[----:B------:R1:W3:Y:S01]  /*37a0*/  MUFU.EX2 R7, R50 ;  /* 0x0000003200077308 */ /* 0x0002e20000000800 */
[----:B0-----:R-:W-:-:S07]  /*37b0*/  FADD.FTZ R0, R48, R37 ;  /* 0x0000002530007221 */ /* 0x001fce0000010000 */
[----:B------:R-:W0:Y:S01]  /*37c0*/  MUFU.EX2 R96, R96 ;  /* 0x0000006000607308 */ /* 0x000e220000000800 */
[C---:B--2---:R-:W-:Y:S01]  /*37d0*/  FADD.FTZ R39, R147.reuse, R6 ;  /* 0x0000000693277221 */ /* 0x044fe20000010000 */
[----:B------:R-:W-:Y:S02]  /*37e0*/  F2FP.F16.F32.PACK_AB R147, R147, R92 ;  /* 0x0000005c9393723e */ /* 0x000fe400000000ff */
[----:B-1----:R-:W-:-:S04]  /*37f0*/  CS2R R50, SRZ ;  /* 0x0000000000327805 */ /* 0x002fc8000001ff00 */
[----:B------:R-:W1:Y:S01]  /*3800*/  MUFU.EX2 R52, R52 ;  /* 0x0000003400347308 */ /* 0x000e620000000800 */
[C---:B---3--:R-:W-:Y:S01]  /*3810*/  FADD.FTZ R37, R7.reuse, R0 ;  /* 0x0000000007257221 */ /* 0x048fe20000010000 */
[----:B------:R-:W-:Y:S02]  /*3820*/  F2FP.F16.F32.PACK_AB R146, R7, R48 ;  /* 0x000000300792723e */ /* 0x000fe400000000ff */
[----:B------:R-:W-:-:S04]  /*3830*/  CS2R R48, SRZ ;  /* 0x0000000000307805 */ /* 0x000fc8000001ff00 */
[----:B------:R-:W2:Y:S01]  /*3840*/  MUFU.EX2 R141, R98 ;  /* 0x00000062008d7308 */ /* 0x000ea20000000800 */
[----:B0-----:R-:W-:Y:S01]  /*3850*/  FADD.FTZ R6, R96, R39 ;  /* 0x0000002760067221 */ /* 0x001fe20000010000 */
[----:B------:R-:W-:-:S06]  /*3860*/  CS2R R38, SRZ ;  /* 0x0000000000267805 */ /* 0x000fcc000001ff00 */
        /* <DEDUP_REMOVED lines=12> */
[----:B-1----:R-:W-:Y:S01]  /*3930*/  FADD.FTZ R6, R100, R37 ;  /* 0x0000002564067221 */ /* 0x002fe20000010000 */
[----:B------:R-:W-:-:S06]  /*3940*/  CS2R R36, SRZ ;  /* 0x0000000000247805 */ /* 0x000fcc000001ff00 */
        /* <DEDUP_REMOVED lines=9> */
[----:B------:R-:W-:Y:S02]  /*39e0*/  CS2R R56, SRZ ;  /* 0x0000000000387805 */ /* 0x000fe4000001ff00 */
[----:B------:R-:W-:Y:S02]  /*39f0*/  CS2R R34, SRZ ;  /* 0x0000000000227805 */ /* 0x000fe4000001ff00 */
[----:B------:R-:W2:Y:S01]  /*3a00*/  MUFU.EX2 R137, R104 ;  /* 0x0000006800897308 */ /* 0x000ea20000000800 */
[----:B0-----:R-:W-:-:S07]  /*3a10*/  FADD.FTZ R6, R70, R21 ;  /* 0x0000001546067221 */ /* 0x001fce0000010000 */
[----:B------:R-:W0:Y:S01]  /*3a20*/  MUFU.EX2 R106, R106 ;  /* 0x0000006a006a7308 */ /* 0x000e220000000800 */
[----:B-1----:R-:W-:-:S07]  /*3a30*/  FADD.FTZ R0, R60, R15 ;  /* 0x0000000f3c007221 */ /* 0x002fce0000010000 */
[----:B------:R1:W3:Y:S01]  /*3a40*/  MUFU.EX2 R11, R62 ;  /* 0x0000003e000b7308 */ /* 0x0002e20000000800 */
[C---:B--2---:R-:W-:Y:S01]  /*3a50*/  FADD.FTZ R15, R137.reuse, R6 ;  /* 0x00000006890f7221 */ /* 0x044fe20000010000 */
[----:B------:R-:W-:Y:S02]  /*3a60*/  F2FP.F16.F32.PACK_AB R137, R137, R70 ;  /* 0x000000468989723e */ /* 0x000fe400000000ff */
[----:B------:R-:W-:-:S04]  /*3a70*/  CS2R R70, SRZ ;  /* 0x0000000000467805 */ /* 0x000fc8000001ff00 */
[----:B------:R-:W2:Y:S01]  /*3a80*/  MUFU.EX2 R64, R64 ;  /* 0x0000004000407308 */ /* 0x000ea20000000800 */
[----:B0-----:R-:W-:Y:S01]  /*3a90*/  FADD.FTZ R6, R106, R15 ;  /* 0x0000000f6a067221 */ /* 0x001fe20000010000 */
[----:B------:R-:W-:Y:S02]  /*3aa0*/  IADD3 R15, R72, -0x2, RZ ;  /* 0xfffffffe480f7810 */ /* 0x000fe40007ffe0ff */
[----:B------:R-:W-:Y:S02]  /*3ab0*/  CS2R R72, SRZ ;  /* 0x0000000000487805 */ /* 0x000fe4000001ff00 */
[----:B-1----:R-:W-:Y:S02]  /*3ac0*/  CS2R R62, SRZ ;  /* 0x00000000003e7805 */ /* 0x002fe4000001ff00 */
[----:B------:R-:W-:Y:S01]  /*3ad0*/  ISETP.GE.AND P1, PT, R15, R12, PT ;  /* 0x0000000c0f00720c */ /* 0x000fe20003f26270 */
[----:B------:R0:W1:Y:S01]  /*3ae0*/  MUFU.EX2 R13, R66 ;  /* 0x00000042000d7308 */ /* 0x0000620000000800 */
[C---:B---3--:R-:W-:Y:S01]  /*3af0*/  FADD.FTZ R7, R11.reuse, R0 ;  /* 0x000000000b077221 */ /* 0x048fe20000010000 */
[----:B------:R-:W-:-:S02]  /*3b00*/  F2FP.F16.F32.PACK_AB R136, R11, R60 ;  /* 0x0000003c0b88723e */ /* 0x000fc400000000ff */
[----:B------:R-:W-:-:S04]  /*3b10*/  CS2R R60, SRZ ;  /* 0x00000000003c7805 */ /* 0x000fc8000001ff00 */
[----:B------:R3:W4:Y:S01]  /*3b20*/  MUFU.EX2 R139, R8 ;  /* 0x00000008008b7308 */ /* 0x0007220000000800 */
[----:B--2---:R-:W-:Y:S01]  /*3b30*/  FADD.FTZ R0, R64, R7 ;  /* 0x0000000740007221 */ /* 0x004fe20000010000 */
[----:B0-----:R-:W-:-:S03]  /*3b40*/  CS2R R66, SRZ ;  /* 0x0000000000427805 */ /* 0x001fc6000001ff00 */
[C---:B-1----:R-:W-:Y:S01]  /*3b50*/  FADD.FTZ R7, R13.reuse, R0 ;  /* 0x000000000d077221 */ /* 0x042fe20000010000 */
[----:B------:R-:W-:Y:S01]  /*3b60*/  F2FP.F16.F32.PACK_AB R138, R13, R64 ;  /* 0x000000400d8a723e */ /* 0x000fe200000000ff */
[----:B------:R-:W-:Y:S01]  /*3b70*/  IMAD.MOV.U32 R0, RZ, RZ, 0x3f800000 ;  /* 0x3f800000ff007424 */ /* 0x000fe200078e00ff */
[----:B------:R-:W-:Y:S01]  /*3b80*/  CS2R R64, SRZ ;  /* 0x0000000000407805 */ /* 0x000fe2000001ff00 */
[----:B---3--:R-:W-:Y:S02]  /*3b90*/  IMAD.MOV.U32 R8, RZ, RZ, 0x3f800000 ;  /* 0x3f800000ff087424 */ /* 0x008fe400078e00ff */
[C---:B----4-:R-:W-:Y:S01]  /*3ba0*/  FADD.FTZ R6, R139.reuse, R6 ;  /* 0x000000068b067221 */ /* 0x050fe20000010000 */
[----:B------:R-:W-:Y:S01]  /*3bb0*/  F2FP.F16.F32.PACK_AB R139, R139, R106 ;  /* 0x0000006a8b8b723e */ /* 0x000fe200000000ff */
[----:B------:R-:W-:Y:S06]  /*3bc0*/  @!P1 BRA `(.L_x_2202) ;  /* 0x0000002800909947 */ /* 0x000fec0003800000 */
[----:B------:R-:W-:Y:S01]  /*3bd0*/  IMAD.MOV.U32 R11, RZ, RZ, R14 ;  /* 0x000000ffff0b7224 */ /* 0x000fe200078e000e */
[----:B------:R-:W-:Y:S01]  /*3be0*/  MOV R13, R10 ;  /* 0x0000000a000d7202 */ /* 0x000fe20000000f00 */
[----:B------:R-:W-:Y:S01]  /*3bf0*/  IMAD.MOV.U32 R0, RZ, RZ, 0x3f800000 ;  /* 0x3f800000ff007424 */ /* 0x000fe200078e00ff */
[----:B------:R-:W-:Y:S01]  /*3c00*/  UMOV UR4, UR38 ;  /* 0x0000002600047c82 */ /* 0x000fe20008000000 */
[----:B------:R-:W-:Y:S01]  /*3c10*/  IMAD.MOV.U32 R87, RZ, RZ, RZ ;  /* 0x000000ffff577224 */ /* 0x000fe200078e00ff */
[----:B------:R-:W-:Y:S01]  /*3c20*/  UMOV UR5, UR39 ;  /* 0x0000002700057c82 */ /* 0x000fe20008000000 */
[----:B------:R-:W-:Y:S01]  /*3c30*/  ULDC UR11, c[0x0][0x288] ;  /* 0x0000a200000b7ab9 */ /* 0x000fe20000000800 */
[----:B------:R-:W-:-:S05]  /*3c40*/  ULDC UR6, c[0x0][0x9d8] ;  /* 0x0002760000067ab9 */ /* 0x000fca0000000800 */
.L_x_2213:
[----:B------:R-:W-:-:S04]  /*3c50*/  UISETP.NE.AND UP0, UPT, UR5, 0x1, UPT ;  /* 0x000000010500788c */ /* 0x000fc8000bf05270 */
[----:B------:R-:W-:-:S04]  /*3c60*/  USEL UR38, URZ, 0x1, UP0 ;  /* 0x000000013f267887 */ /* 0x000fc80008000000 */
[----:B------:R-:W-:Y:S01]  /*3c70*/  ULOP3.LUT UR38, UR4, UR38, URZ, 0x3c, !UPT ;  /* 0x0000002604267292 */ /* 0x000fe2000f8e3c3f */
[----:B------:R-:W-:Y:S11]  /*3c80*/  @!P0 BRA `(.L_x_2203) ;  /* 0x0000000000048947 */ /* 0x000ff60003800000 */
[----:B------:R-:W-:Y:S01]  /*3c90*/  BPT.TRAP 0x1 ;  /* 0x000000040000795c */ /* 0x000fe20000300000 */
.L_x_2203:
        /* <DEDUP_REMOVED lines=9> */
.L_x_2204:
[----:B-1----:R-:W-:Y:S05]  /*3d30*/  @P1 BRA `(.L_x_2205) ;  /* 0x0000000000081947 */ /* 0x002fea0003800000 */
[----:B------:R-:W1:Y:S02]  /*3d40*/  SYNCS.PHASECHK.TRANS64.TRYWAIT P1, [UR7+0x2a830], R9 ;  /* 0x02a83009ff0075a7 */ /* 0x000e640008020147 */
[----:B-1----:R-:W-:Y:S05]  /*3d50*/  @!P1 BRA `(.L_x_2206) ;  /* 0x000000b400b49947 */ /* 0x002fea0003800000 */
.L_x_2205:
        /* <DEDUP_REMOVED lines=143> */
.L_x_2207:
[----:B------:R-:W-:Y:S01]  /*4650*/  ULEA UR10, UR5, UR40, 0x3 ;  /* 0x00000028050a7291 */ /* 0x000fe2000f8e183f */
[----:B------:R-:W-:-:S04]  /*4660*/  MOV R0, UR4 ;  /* 0x0000000400007c02 */ /* 0x000fc80008000f00 */
[----:B------:R-:W-:-:S04]  /*4670*/  SHF.L.U32 R0, R0, 0x1f, RZ ;  /* 0x0000001f00007819 */ /* 0x000fc800000006ff */
[----:B------:R2:W3:Y:S01]  /*4680*/  SYNCS.PHASECHK.TRANS64.TRYWAIT P1, [UR10+0x2a850], R0 ;  /* 0x02a85000ff0075a7 */ /* 0x0004e2000802014a */
[----:B------:R-:W-:Y:S05]  /*4690*/  @!P0 BRA `(.L_x_2208) ;  /* 0x0000000000048947 */ /* 0x000fea0003800000 */
[----:B------:R-:W-:Y:S01]  /*46a0*/  BPT.TRAP 0x1 ;  /* 0x000000040000795c */ /* 0x000fe20000300000 */
.L_x_2208:
[----:B---3--:R-:W-:Y:S05]  /*46b0*/  @P1 BRA `(.L_x_2209) ;  /* 0x0000000000081947 */ /* 0x008fea0003800000 */
[----:B------:R-:W3:Y:S02]  /*46c0*/  SYNCS.PHASECHK.TRANS64.TRYWAIT P1, [UR10+0x2a850], R0 ;  /* 0x02a85000ff0075a7 */ /* 0x000ee4000802014a */
[----:B---3--:R-:W-:Y:S05]  /*46d0*/  @!P1 BRA `(.L_x_2210) ;  /* 0x000000ac006c9947 */ /* 0x008fea0003800000 */
.L_x_2209:
        /* <DEDUP_REMOVED lines=38> */
.L_x_2211:
[----:B------:R-:W-:Y:S01]  /*4940*/  ISETP.NE.AND P1, PT, R171, 0x1, PT ;  /* 0x00000001ab00780c */ /* 0x000fe20003f25270 */
[----:B------:R-:W-:Y:S01]  /*4950*/  FMUL.FTZ R20, R94, UR6 ;  /* 0x000000065e147c20 */ /* 0x000fe20008410000 */
[----:B-1----:R-:W-:Y:S02]  /*4960*/  IMAD.IADD R10, R19, 0x1, R16 ;  /* 0x00000001130a7824 */ /* 0x002fe400078e0210 */
[----:B0-2---:R-:W-:Y:S01]  /*4970*/  FMUL.FTZ R0, R90, UR6 ;  /* 0x000000065a007c20 */ /* 0x005fe20008410000 */
[----:B------:R-:W-:Y:S01]  /*4980*/  FMUL.FTZ R90, R102, UR6 ;  /* 0x00000006665a7c20 */ /* 0x000fe20008410000 */
[----:B------:R-:W-:Y:S01]  /*4990*/  FMUL.FTZ R92, R92, UR6 ;  /* 0x000000065c5c7c20 */ /* 0x000fe20008410000 */
[----:B------:R-:W0:Y:S01]  /*49a0*/  LDC R102, c[0x0][0x2f0] ;  /* 0x0000bc00ff667b82 */ /* 0x000e220000000800 */
[----:B------:R-:W-:Y:S01]  /*49b0*/  FMUL.FTZ R88, R88, UR6 ;  /* 0x0000000658587c20 */ /* 0x000fe20008410000 */
[----:B------:R-:W-:Y:S01]  /*49c0*/  FMUL.FTZ R97, R97, UR6 ;  /* 0x0000000661617c20 */ /* 0x000fe20008410000 */
[----:B------:R1:W-:Y:S01]  /*49d0*/  MUFU.TANH R146, R92 ;  /* 0x0000005c00927308 */ /* 0x0003e20000002400 */
[----:B------:R-:W-:Y:S01]  /*49e0*/  FMUL.FTZ R89, R89, UR6 ;  /* 0x0000000659597c20 */ /* 0x000fe20008410000 */
[----:B------:R-:W-:Y:S01]  /*49f0*/  FMUL.FTZ R93, R93, UR6 ;  /* 0x000000065d5d7c20 */ /* 0x000fe20008410000 */
[----:B------:R-:W-:Y:S01]  /*4a00*/  FMUL.FTZ R21, R99, UR6 ;  /* 0x0000000663157c20 */ /* 0x000fe20008410000 */
[----:B------:R-:W-:Y:S01]  /*4a10*/  FMUL.FTZ R96, R96, UR6 ;  /* 0x0000000660607c20 */ /* 0x000fe20008410000 */
[----:B------:R-:W2:Y:S01]  /*4a20*/  @P1 LDC R9, c[0x0][0x44c] ;  /* 0x00011300ff091b82 */ /* 0x000ea20000000800 */
[----:B------:R-:W-:Y:S01]  /*4a30*/  FMUL.FTZ R100, R100, UR6 ;  /* 0x0000000664647c20 */ /* 0x000fe20008410000 */
[----:B------:R-:W-:Y:S01]  /*4a40*/  FMUL.FTZ R101, R101, UR6 ;  /* 0x0000000665657c20 */ /* 0x000fe20008410000 */
[----:B------:R3:W4:Y:S01]  /*4a50*/  MUFU.TANH R150, R88 ;  /* 0x0000005800967308 */ /* 0x0007220000002400 */
[----:B-1----:R-:W-:Y:S01]  /*4a60*/  FMUL.FTZ R92, R106, UR6 ;  /* 0x000000066a5c7c20 */ /* 0x002fe20008410000 */
[----:B------:R-:W-:-:S02]  /*4a70*/  IMAD.MOV.U32 R106, RZ, RZ, -0x60 ;  /* 0xffffffa0ff6a7424 */ /* 0x000fc400078e00ff */
[----:B------:R-:W-:Y:S01]  /*4a80*/  FMUL.FTZ R104, R104, UR6 ;  /* 0x0000000668687c20 */ /* 0x000fe20008410000 */
[----:B------:R-:W-:Y:S01]  /*4a90*/  FMUL.FTZ R105, R105, UR6 ;  /* 0x0000000669697c20 */ /* 0x000fe20008410000 */
[----:B------:R-:W1:Y:S01]  /*4aa0*/  @P1 LDC R94, c[0x0][0x450] ;  /* 0x00011400ff5e1b82 */ /* 0x000e620000000800 */
[----:B------:R-:W-:Y:S01]  /*4ab0*/  FMUL.FTZ R108, R108, UR6 ;  /* 0x000000066c6c7c20 */ /* 0x000fe20008410000 */
[----:B------:R-:W-:Y:S01]  /*4ac0*/  FMUL.FTZ R109, R109, UR6 ;  /* 0x000000066d6d7c20 */ /* 0x000fe20008410000 */
[----:B------:R-:W-:Y:S01]  /*4ad0*/  MUFU.TANH R140, R97 ;  /* 0x00000061008c7308 */ /* 0x000fe20000002400 */
[----:B---3--:R-:W-:Y:S01]  /*4ae0*/  FMUL.FTZ R88, R98, UR6 ;  /* 0x0000000662587c20 */ /* 0x008fe20008410000 */
[----:B------:R-:W-:Y:S01]  /*4af0*/  FMUL.FTZ R112, R112, UR6 ;  /* 0x0000000670707c20 */ /* 0x000fe20008410000 */
[----:B------:R-:W-:Y:S01]  /*4b00*/  FMUL.FTZ R113, R113, UR6 ;  /* 0x0000000671717c20 */ /* 0x000fe20008410000 */
[----:B------:R-:W-:Y:S01]  /*4b10*/  FMUL.FTZ R116, R116, UR6 ;  /* 0x0000000674747c20 */ /* 0x000fe20008410000 */
[----:B------:R-:W-:Y:S01]  /*4b20*/  FMUL.FTZ R117, R117, UR6 ;  /* 0x0000000675757c20 */ /* 0x000fe20008410000 */
[----:B------:R-:W-:Y:S01]  /*4b30*/  FMUL.FTZ R120, R120, UR6 ;  /* 0x0000000678787c20 */ /* 0x000fe20008410000 */
[----:B------:R-:W-:Y:S01]  /*4b40*/  FMUL.FTZ R121, R121, UR6 ;  /* 0x0000000679797c20 */ /* 0x000fe20008410000 */
[----:B------:R3:W5:Y:S01]  /*4b50*/  MUFU.TANH R148, R89 ;  /* 0x0000005900947308 */ /* 0x0007620000002400 */
[----:B------:R-:W-:Y:S01]  /*4b60*/  FMUL.FTZ R124, R124, UR6 ;  /* 0x000000067c7c7c20 */ /* 0x000fe20008410000 */
[----:B------:R-:W-:Y:S01]  /*4b70*/  FMUL.FTZ R125, R125, UR6 ;  /* 0x000000067d7d7c20 */ /* 0x000fe20008410000 */
[----:B------:R-:W-:Y:S01]  /*4b80*/  FMUL.FTZ R128, R128, UR6 ;  /* 0x0000000680807c20 */ /* 0x000fe20008410000 */
[----:B------:R-:W-:Y:S01]  /*4b90*/  FMUL.FTZ R129, R129, UR6 ;  /* 0x0000000681817c20 */ /* 0x000fe20008410000 */
[----:B--2---:R-:W-:-:S04]  /*4ba0*/  @P1 IMAD.HI.U32 R9, R10, R9, RZ ;  /* 0x000000090a091227 */ /* 0x004fc800078e00ff */
[----:B------:R-:W-:Y:S01]  /*4bb0*/  FMUL.FTZ R132, R132, UR6 ;  /* 0x0000000684847c20 */ /* 0x000fe20008410000 */
[----:B------:R-:W-:Y:S01]  /*4bc0*/  FMUL.FTZ R133, R133, UR6 ;  /* 0x0000000685857c20 */ /* 0x000fe20008410000 */
[----:B------:R2:W5:Y:S01]  /*4bd0*/  MUFU.TANH R144, R93 ;  /* 0x0000005d00907308 */ /* 0x0005620000002400 */
[----:B------:R-:W-:Y:S01]  /*4be0*/  FMUL.FTZ R8, R91, UR6 ;  /* 0x000000065b087c20 */ /* 0x000fe20008410000 */
[----:B------:R-:W-:Y:S01]  /*4bf0*/  FMUL.FTZ R14, R95, UR6 ;  /* 0x000000065f0e7c20 */ /* 0x000fe20008410000 */
[----:B---3--:R-:W-:Y:S01]  /*4c00*/  FMUL.FTZ R89, R103, UR6 ;  /* 0x0000000667597c20 */ /* 0x008fe20008410000 */
[----:B------:R-:W-:Y:S01]  /*4c10*/  FMUL.FTZ R118, R118, UR6 ;  /* 0x0000000676767c20 */ /* 0x000fe20008410000 */
[----:B-1----:R-:W-:Y:S01]  /*4c20*/  @P1 SHF.R.U32.HI R10, RZ, R94, R9 ;  /* 0x0000005eff0a1219 */ /* 0x002fe20000011609 */
[----:B------:R-:W-:Y:S02]  /*4c30*/  IMAD R9, R15, R106, 0x1 ;  /* 0x000000010f097424 */ /* 0x000fe400078e026a */
[----:B------:R-:W-:Y:S01]  /*4c40*/  FMUL.FTZ R91, R107, UR6 ;  /* 0x000000066b5b7c20 */ /* 0x000fe20008410000 */
[----:B------:R-:W1:Y:S01]  /*4c50*/  MUFU.TANH R96, R96 ;  /* 0x0000006000607308 */ /* 0x000e620000002400 */
[----:B--2---:R-:W-:Y:S01]  /*4c60*/  FMUL.FTZ R93, R110, UR6 ;  /* 0x000000066e5d7c20 */ /* 0x004fe20008410000 */
[----:B------:R-:W2:Y:S01]  /*4c70*/  SHFL.IDX PT, R94, R10, RZ, 0x1c1f ;  /* 0x001c1fff0a5e7589 */ /* 0x000ea200000e0000 */
[----:B------:R-:W-:-:S02]  /*4c80*/  IMAD R9, R18, -0x2, R9 ;  /* 0xfffffffe12097824 */ /* 0x000fc400078e0209 */
[----:B------:R-:W-:Y:S01]  /*4c90*/  FMUL.FTZ R122, R122, UR6 ;  /* 0x000000067a7a7c20 */ /* 0x000fe20008410000 */
[----:B------:R-:W-:Y:S01]  /*4ca0*/  FMUL.FTZ R95, R111, UR6 ;  /* 0x000000066f5f7c20 */ /* 0x000fe20008410000 */
[----:B------:R-:W3:Y:S01]  /*4cb0*/  SHFL.IDX PT, R10, R10, 0x1, 0x1c1f ;  /* 0x003c1f000a0a7f89 */ /* 0x000ee200000e0000 */
[----:B0-----:R-:W-:Y:S01]  /*4cc0*/  IMAD R97, R102, UR42, R9 ;  /* 0x0000002a66617c24 */ /* 0x001fe2000f8e0209 */
        /* <DEDUP_REMOVED lines=11> */
[----:B------:R-:W-:-:S04]  /*4d80*/  UIADD3 UR7, UR7, 0x2a840, URZ ;  /* 0x0002a84007077890 */ /* 0x000fc8000fffe03f */
[----:B------:R-:W-:Y:S01]  /*4d90*/  UPRMT UR7, UR43, 0x654, UR7 ;  /* 0x000006542b077896 */ /* 0x000fe20008000007 */
[----:B------:R-:W3:Y:S01]  /*4da0*/  MUFU.TANH R104, R104 ;  /* 0x0000006800687308 */ /* 0x000ee20000002400 */
[----:B--2---:R-:W-:-:S04]  /*4db0*/  IADD3 R99, R94, -UR11, R97 ;  /* 0x8000000b5e637c10 */ /* 0x004fc8000fffe061 */
[C---:B------:R-:W-:Y:S02]  /*4dc0*/  ISETP.GT.AND P1, PT, R99.reuse, RZ, PT ;  /* 0x000000ff6300720c */ /* 0x040fe40003f24270 */
[C---:B------:R-:W-:Y:S01]  /*4dd0*/  ISETP.GT.AND P2, PT, R99.reuse, 0x1, PT ;  /* 0x000000016300780c */ /* 0x040fe20003f44270 */
[----:B------:R-:W2:Y:S01]  /*4de0*/  MUFU.TANH R105, R105 ;  /* 0x0000006900697308 */ /* 0x000ea20000002400 */
[----:B----4-:R-:W-:Y:S01]  /*4df0*/  FSEL R150, R150, -INF , P1 ;  /* 0xff80000096967808 */ /* 0x010fe20000800000 */
[----:B------:R-:W-:Y:S01]  /*4e00*/  SYNCS.ARRIVE.TRANS64.RED.A1T0 RZ, [UR7], RZ ;  /* 0x000000ffffff79a7 */ /* 0x000fe20008100407 */
[C---:B------:R-:W-:Y:S02]  /*4e10*/  ISETP.GT.AND P1, PT, R99.reuse, 0x8, PT ;  /* 0x000000086300780c */ /* 0x040fe40003f24270 */
[----:B-----5:R-:W-:Y:S02]  /*4e20*/  FSEL R148, R148, -INF , P2 ;  /* 0xff80000094947808 */ /* 0x020fe40001000000 */
[----:B------:R-:W-:Y:S01]  /*4e30*/  FMNMX.FTZ R9, R150, R13, !PT ;  /* 0x0000000d96097209 */ /* 0x000fe20007810000 */
[----:B------:R-:W4:Y:S01]  /*4e40*/  MUFU.TANH R108, R108 ;  /* 0x0000006c006c7308 */ /* 0x000f220000002400 */
[----:B------:R-:W-:-:S02]  /*4e50*/  ISETP.GT.AND P2, PT, R99, 0x9, PT ;  /* 0x000000096300780c */ /* 0x000fc40003f44270 */
[----:B------:R-:W-:Y:S02]  /*4e60*/  FSEL R146, R146, -INF , P1 ;  /* 0xff80000092927808 */ /* 0x000fe40000800000 */
[----:B------:R-:W-:Y:S02]  /*4e70*/  FMNMX.FTZ R9, R148, R9, !PT ;  /* 0x0000000994097209 */ /* 0x000fe40007810000 */
[C---:B------:R-:W-:Y:S01]  /*4e80*/  ISETP.GT.AND P1, PT, R99.reuse, 0x10, PT ;  /* 0x000000106300780c */ /* 0x040fe20003f24270 */
[----:B------:R-:W5:Y:S01]  /*4e90*/  MUFU.TANH R98, R109 ;  /* 0x0000006d00627308 */ /* 0x000f620000002400 */
[----:B------:R-:W-:Y:S02]  /*4ea0*/  FSEL R144, R144, -INF , P2 ;  /* 0xff80000090907808 */ /* 0x000fe40001000000 */
[----:B------:R-:W-:Y:S02]  /*4eb0*/  FMNMX.FTZ R9, R146, R9, !PT ;  /* 0x0000000992097209 */ /* 0x000fe40007810000 */
[----:B------:R-:W-:-:S02]  /*4ec0*/  ISETP.GT.AND P2, PT, R99, 0x11, PT ;  /* 0x000000116300780c */ /* 0x000fc40003f44270 */
[----:B-1----:R-:W-:Y:S01]  /*4ed0*/  FSEL R142, R96, -INF , P1 ;  /* 0xff800000608e7808 */ /* 0x002fe20000800000 */
[----:B------:R-:W1:Y:S01]  /*4ee0*/  MUFU.TANH R102, R112 ;  /* 0x0000007000667308 */ /* 0x000e620000002400 */
[----:B------:R-:W-:Y:S02]  /*4ef0*/  FMNMX.FTZ R9, R144, R9, !PT ;  /* 0x0000000990097209 */ /* 0x000fe40007810000 */
[C---:B------:R-:W-:Y:S02]  /*4f00*/  ISETP.GT.AND P1, PT, R99.reuse, 0x18, PT ;  /* 0x000000186300780c */ /* 0x040fe40003f24270 */
[----:B------:R-:W-:Y:S02]  /*4f10*/  FSEL R140, R140, -INF , P2 ;  /* 0xff8000008c8c7808 */ /* 0x000fe40001000000 */
[----:B------:R-:W-:Y:S01]  /*4f20*/  FMNMX.FTZ R9, R142, R9, !PT ;  /* 0x000000098e097209 */ /* 0x000fe20007810000 */
[----:B------:R-:W1:Y:S01]  /*4f30*/  MUFU.TANH R113, R113 ;  /* 0x0000007100717308 */ /* 0x000e620000002400 */
[----:B------:R-:W-:-:S02]  /*4f40*/  ISETP.GT.AND P2, PT, R99, 0x19, PT ;  /* 0x000000196300780c */ /* 0x000fc40003f44270 */
[----:B0-----:R-:W-:Y:S02]  /*4f50*/  FSEL R136, R100, -INF , P1 ;  /* 0xff80000064887808 */ /* 0x001fe40000800000 */
[----:B------:R-:W-:Y:S02]  /*4f60*/  FMNMX.FTZ R9, R140, R9, !PT ;  /* 0x000000098c097209 */ /* 0x000fe40007810000 */
[----:B------:R-:W-:Y:S01]  /*4f70*/  ISETP.GT.AND P1, PT, R99, 0x20, PT ;  /* 0x000000206300780c */ /* 0x000fe20003f24270 */
[----:B------:R-:W0:Y:S01]  /*4f80*/  MUFU.TANH R116, R116 ;  /* 0x0000007400747308 */ /* 0x000e220000002400 */
[----:B---3--:R-:W-:Y:S02]  /*4f90*/  FSEL R106, R101, -INF , P2 ;  /* 0xff800000656a7808 */ /* 0x008fe40001000000 */
[----:B------:R-:W-:Y:S02]  /*4fa0*/  FMNMX.FTZ R9, R136, R9, !PT ;  /* 0x0000000988097209 */ /* 0x000fe40007810000 */
[----:B------:R-:W-:-:S02]  /*4fb0*/  ISETP.GT.AND P2, PT, R99, 0x21, PT ;  /* 0x000000216300780c */ /* 0x000fc40003f44270 */
[----:B------:R-:W-:Y:S01]  /*4fc0*/  FSEL R100, R104, -INF , P1 ;  /* 0xff80000068647808 */ /* 0x000fe20000800000 */
[----:B------:R-:W3:Y:S01]  /*4fd0*/  MUFU.TANH R110, R117 ;  /* 0x00000075006e7308 */ /* 0x000ee20000002400 */
[----:B------:R-:W-:Y:S02]  /*4fe0*/  FMNMX.FTZ R9, R106, R9, !PT ;  /* 0x000000096a097209 */ /* 0x000fe40007810000 */
[----:B------:R-:W-:Y:S02]  /*4ff0*/  ISETP.GT.AND P1, PT, R99, 0x28, PT ;  /* 0x000000286300780c */ /* 0x000fe40003f24270 */
[----:B--2---:R-:W-:Y:S02]  /*5000*/  FSEL R96, R105, -INF , P2 ;  /* 0xff80000069607808 */ /* 0x004fe40001000000 */
[----:B------:R-:W-:Y:S01]  /*5010*/  FMNMX.FTZ R9, R100, R9, !PT ;  /* 0x0000000964097209 */ /* 0x000fe20007810000 */
[----:B------:R-:W2:Y:S01]  /*5020*/  MUFU.TANH R112, R120 ;  /* 0x0000007800707308 */ /* 0x000ea20000002400 */
[----:B------:R-:W-:-:S02]  /*5030*/  ISETP.GT.AND P2, PT, R99, 0x29, PT ;  /* 0x000000296300780c */ /* 0x000fc40003f44270 */
[----:B----4-:R-:W-:Y:S02]  /*5040*/  FSEL R94, R108, -INF , P1 ;  /* 0xff8000006c5e7808 */ /* 0x010fe40000800000 */
[----:B------:R-:W-:Y:S02]  /*5050*/  FMNMX.FTZ R9, R96, R9, !PT ;  /* 0x0000000960097209 */ /* 0x000fe40007810000 */
[C---:B------:R-:W-:Y:S01]  /*5060*/  ISETP.GT.AND P1, PT, R99.reuse, 0x30, PT ;  /* 0x000000306300780c */ /* 0x040fe20003f24270 */
[----:B------:R-:W4:Y:S01]  /*5070*/  MUFU.TANH R121, R121 ;  /* 0x0000007900797308 */ /* 0x000f220000002400 */
[----:B-----5:R-:W-:Y:S02]  /*5080*/  FSEL R98, R98, -INF , P2 ;  /* 0xff80000062627808 */ /* 0x020fe40001000000 */
[----:B------:R-:W-:Y:S02]  /*5090*/  FMNMX.FTZ R9, R94, R9, !PT ;  /* 0x000000095e097209 */ /* 0x000fe40007810000 */
[----:B------:R-:W-:-:S02]  /*50a0*/  ISETP.GT.AND P2, PT, R99, 0x31, PT ;  /* 0x000000316300780c */ /* 0x000fc40003f44270 */
[----:B-1----:R-:W-:Y:S01]  /*50b0*/  FSEL R102, R102, -INF , P1 ;  /* 0xff80000066667808 */ /* 0x002fe20000800000 */
[----:B------:R-:W1:Y:S01]  /*50c0*/  MUFU.TANH R120, R124 ;  /* 0x0000007c00787308 */ /* 0x000e620000002400 */
[----:B------:R-:W-:Y:S02]  /*50d0*/  FMNMX.FTZ R9, R98, R9, !PT ;  /* 0x0000000962097209 */ /* 0x000fe40007810000 */
[----:B------:R-:W-:Y:S02]  /*50e0*/  ISETP.GT.AND P1, PT, R99, 0x38, PT ;  /* 0x000000386300780c */ /* 0x000fe40003f24270 */
[----:B------:R-:W-:Y:S02]  /*50f0*/  FSEL R104, R113, -INF , P2 ;  /* 0xff80000071687808 */ /* 0x000fe40001000000 */
[----:B------:R-:W-:Y:S01]  /*5100*/  FMNMX.FTZ R9, R102, R9, !PT ;  /* 0x0000000966097209 */ /* 0x000fe20007810000 */
[----:B------:R-:W5:Y:S01]  /*5110*/  MUFU.TANH R125, R125 ;  /* 0x0000007d007d7308 */ /* 0x000f620000002400 */
[----:B------:R-:W-:-:S02]  /*5120*/  ISETP.GT.AND P2, PT, R99, 0x39, PT ;  /* 0x000000396300780c */ /* 0x000fc40003f44270 */
[----:B0-----:R-:W-:Y:S02]  /*5130*/  FSEL R108, R116, -INF , P1 ;  /* 0xff800000746c7808 */ /* 0x001fe40000800000 */
[----:B------:R-:W-:Y:S02]  /*5140*/  FMNMX.FTZ R9, R104, R9, !PT ;  /* 0x0000000968097209 */ /* 0x000fe40007810000 */
[C---:B------:R-:W-:Y:S01]  /*5150*/  ISETP.GT.AND P1, PT, R99.reuse, 0x40, PT ;  /* 0x000000406300780c */ /* 0x040fe20003f24270 */
[----:B------:R-:W0:Y:S01]  /*5160*/  MUFU.TANH R128, R128 ;  /* 0x0000008000807308 */ /* 0x000e220000002400 */
[----:B---3--:R-:W-:Y:S02]  /*5170*/  FSEL R110, R110, -INF , P2 ;  /* 0xff8000006e6e7808 */ /* 0x008fe40001000000 */
[----:B------:R-:W-:Y:S02]  /*5180*/  FMNMX.FTZ R9, R108, R9, !PT ;  /* 0x000000096c097209 */ /* 0x000fe40007810000 */
[----:B------:R-:W-:-:S02]  /*5190*/  ISETP.GT.AND P2, PT, R99, 0x41, PT ;  /* 0x000000416300780c */ /* 0x000fc40003f44270 */
[----:B--2---:R-:W-:Y:S01]  /*51a0*/  FSEL R112, R112, -INF , P1 ;  /* 0xff80000070707808 */ /* 0x004fe20000800000 */
[----:B------:R-:W2:Y:S01]  /*51b0*/  MUFU.TANH R129, R129 ;  /* 0x0000008100817308 */ /* 0x000ea20000002400 */
[----:B------:R-:W-:Y:S02]  /*51c0*/  FMNMX.FTZ R9, R110, R9, !PT ;  /* 0x000000096e097209 */ /* 0x000fe40007810000 */
[----:B------:R-:W-:Y:S02]  /*51d0*/  ISETP.GT.AND P1, PT, R99, 0x48, PT ;  /* 0x000000486300780c */ /* 0x000fe40003f24270 */
[----:B----4-:R-:W-:Y:S02]  /*51e0*/  FSEL R116, R121, -INF , P2 ;  /* 0xff80000079747808 */ /* 0x010fe40001000000 */
[----:B------:R-:W-:Y:S01]  /*51f0*/  FMNMX.FTZ R9, R112, R9, !PT ;  /* 0x0000000970097209 */ /* 0x000fe20007810000 */
[----:B------:R-:W3:Y:S01]  /*5200*/  MUFU.TANH R132, R132 ;  /* 0x0000008400847308 */ /* 0x000ee20000002400 */
[----:B------:R-:W-:-:S02]  /*5210*/  ISETP.GT.AND P2, PT, R99, 0x49, PT ;  /* 0x000000496300780c */ /* 0x000fc40003f44270 */
[----:B-1----:R-:W-:Y:S02]  /*5220*/  FSEL R120, R120, -INF , P1 ;  /* 0xff80000078787808 */ /* 0x002fe40000800000 */
[----:B------:R-:W-:Y:S02]  /*5230*/  FMNMX.FTZ R9, R116, R9, !PT ;  /* 0x0000000974097209 */ /* 0x000fe40007810000 */
[----:B------:R-:W-:Y:S01]  /*5240*/  ISETP.GT.AND P1, PT, R99, 0x50, PT ;  /* 0x000000506300780c */ /* 0x000fe20003f24270 */
[----:B------:R-:W1:Y:S01]  /*5250*/  MUFU.TANH R133, R133 ;  /* 0x0000008500857308 */ /* 0x000e620000002400 */
[----:B-----5:R-:W-:Y:S02]  /*5260*/  FSEL R124, R125, -INF , P2 ;  /* 0xff8000007d7c7808 */ /* 0x020fe40001000000 */
[----:B------:R-:W-:Y:S01]  /*5270*/  FMNMX.FTZ R101, R120, R9, !PT ;  /* 0x0000000978657209 */ /* 0x000fe20007810000 */
[----:B------:R-:W-:Y:S01]  /*5280*/  FMUL.FTZ R9, R114, UR6 ;  /* 0x0000000672097c20 */ /* 0x000fe20008410000 */
[----:B------:R-:W-:-:S02]  /*5290*/  ISETP.GT.AND P2, PT, R99, 0x51, PT ;  /* 0x000000516300780c */ /* 0x000fc40003f44270 */
        /* <DEDUP_REMOVED lines=8> */
[----:B---3--:R-:W-:Y:S02]  /*5320*/  FSEL R132, R132, -INF , P1 ;  /* 0xff80000084847808 */ /* 0x008fe40000800000 */
[----:B------:R-:W-:Y:S02]  /*5330*/  FMNMX.FTZ R101, R128, R101, !PT ;  /* 0x0000006580657209 */ /* 0x000fe40007810000 */
[----:B-1----:R-:W-:Y:S01]  /*5340*/  FSEL R138, R133, -INF , P2 ;  /* 0xff800000858a7808 */ /* 0x002fe20001000000 */
[----:B------:R-:W1:Y:S01]  /*5350*/  MUFU.TANH R20, R20 ;  /* 0x0000001400147308 */ /* 0x000e620000002400 */
[----:B------:R-:W-:Y:S02]  /*5360*/  FMNMX.FTZ R101, R132, R101, !PT ;  /* 0x0000006584657209 */ /* 0x000fe40007810000 */
[----:B------:R-:W-:Y:S02]  /*5370*/  IADD3 R97, R10, -UR11, R97 ;  /* 0x8000000b0a617c10 */ /* 0x000fe4000fffe061 */
[----:B------:R-:W-:-:S02]  /*5380*/  FMNMX.FTZ R101, R138, R101, !PT ;  /* 0x000000658a657209 */ /* 0x000fc40007810000 */
[C---:B------:R-:W-:Y:S01]  /*5390*/  ISETP.GT.AND P1, PT, R97.reuse, RZ, PT ;  /* 0x000000ff6100720c */ /* 0x040fe20003f24270 */
[----:B------:R-:W-:Y:S01]  /*53a0*/  MUFU.TANH R14, R14 ;  /* 0x0000000e000e7308 */ /* 0x000fe20000002400 */
[C---:B------:R-:W-:Y:S01]  /*53b0*/  ISETP.GT.AND P2, PT, R97.reuse, 0x1, PT ;  /* 0x000000016100780c */ /* 0x040fe20003f44270 */
[----:B------:R-:W3:Y:S01]  /*53c0*/  SHFL.BFLY PT, R152, R101, 0x2, 0x1f ;  /* 0x0c401f0065987f89 */ /* 0x000ee200000e0000 */
[----:B0-----:R-:W-:Y:S02]  /*53d0*/  FSEL R0, R0, -INF , P1 ;  /* 0xff80000000007808 */ /* 0x001fe40000800000 */
[C---:B------:R-:W-:Y:S02]  /*53e0*/  ISETP.GT.AND P3, PT, R97.reuse, 0x8, PT ;  /* 0x000000086100780c */ /* 0x040fe40003f64270 */
[----:B--2---:R-:W-:Y:S01]  /*53f0*/  FSEL R8, R8, -INF , P2 ;  /* 0xff80000008087808 */ /* 0x004fe20001000000 */
[----:B------:R-:W0:Y:S01]  /*5400*/  MUFU.TANH R88, R88 ;  /* 0x0000005800587308 */ /* 0x000e220000002400 */
[----:B------:R-:W-:-:S02]  /*5410*/  ISETP.GT.AND P4, PT, R97, 0x9, PT ;  /* 0x000000096100780c */ /* 0x000fc40003f84270 */
[----:B-1----:R-:W-:Y:S02]  /*5420*/  FSEL R20, R20, -INF , P3 ;  /* 0xff80000014147808 */ /* 0x002fe40001800000 */
[C---:B------:R-:W-:Y:S02]  /*5430*/  ISETP.GT.AND P2, PT, R97.reuse, 0x10, PT ;  /* 0x000000106100780c */ /* 0x040fe40003f44270 */
[----:B------:R-:W-:Y:S01]  /*5440*/  ISETP.GT.AND P3, PT, R97, 0x11, PT ;  /* 0x000000116100780c */ /* 0x000fe20003f64270 */
[----:B------:R1:W-:Y:S08]  /*5450*/  MUFU.TANH R103, R9 ;  /* 0x0000000900677308 */ /* 0x0003f00000002400 */
[----:B------:R-:W-:Y:S01]  /*5460*/  MUFU.TANH R21, R21 ;  /* 0x0000001500157308 */ /* 0x000fe20000002400 */
[----:B-1----:R-:W1:Y:S01]  /*5470*/  LDC R9, c[0x0][0x988] ;  /* 0x00026200ff097b82 */ /* 0x002e620000000800 */
[----:B---3--:R-:W-:-:S02]  /*5480*/  FMNMX.FTZ R152, R101, R152, !PT ;  /* 0x0000009865987209 */ /* 0x008fc40007810000 */
[----:B0-----:R-:W-:Y:S02]  /*5490*/  FSEL R88, R88, -INF , P2 ;  /* 0xff80000058587808 */ /* 0x001fe40001000000 */
[----:B------:R-:W-:Y:S01]  /*54a0*/  ISETP.GT.AND P2, PT, R97, 0x18, PT ;  /* 0x000000186100780c */ /* 0x000fe20003f44270 */
[----:B------:R-:W0:Y:S01]  /*54b0*/  SHFL.BFLY PT, R99, R152, 0x1, 0x1f ;  /* 0x0c201f0098637f89 */ /* 0x000e2200000e0000 */
[----:B------:R-:W2:Y:S08]  /*54c0*/  MUFU.TANH R90, R90 ;  /* 0x0000005a005a7308 */ /* 0x000eb00000002400 */
[----:B------:R-:W3:Y:S08]  /*54d0*/  MUFU.TANH R89, R89 ;  /* 0x0000005900597308 */ /* 0x000ef00000002400 */
[----:B------:R4:W-:Y:S01]  /*54e0*/  MUFU.TANH R105, R118 ;  /* 0x0000007600697308 */ /* 0x0009e20000002400 */
[----:B--2---:R-:W-:-:S02]  /*54f0*/  FSEL R90, R90, -INF , P2 ;  /* 0xff8000005a5a7808 */ /* 0x004fc40001000000 */
[----:B------:R-:W-:Y:S02]  /*5500*/  ISETP.GT.AND P2, PT, R97, 0x20, PT ;  /* 0x000000206100780c */ /* 0x000fe40003f44270 */
[----:B0-----:R-:W-:-:S03]  /*5510*/  FMNMX.FTZ R10, R152, R99, !PT ;  /* 0x00000063980a7209 */ /* 0x001fc60007810000 */
[----:B------:R-:W-:Y:S01]  /*5520*/  MUFU.TANH R92, R92 ;  /* 0x0000005c005c7308 */ /* 0x000fe20000002400 */
[----:B------:R-:W-:Y:S02]  /*5530*/  FMNMX.FTZ R99, R0, R11, !PT ;  /* 0x0000000b00637209 */ /* 0x000fe40007810000 */
[----:B----4-:R-:W-:Y:S01]  /*5540*/  FSEL R118, R14, -INF , P4 ;  /* 0xff8000000e767808 */ /* 0x010fe20002000000 */
[----:B-1----:R-:W-:Y:S01]  /*5550*/  FMUL.FTZ R111, R10, R9 ;  /* 0x000000090a6f7220 */ /* 0x002fe20000410000 */
[----:B------:R-:W-:Y:S02]  /*5560*/  FMNMX.FTZ R99, R8, R99, !PT ;  /* 0x0000006308637209 */ /* 0x000fe40007810000 */
[----:B------:R-:W-:Y:S01]  /*5570*/  FSETP.NEU.FTZ.AND P1, PT, R10, -INF , PT ;  /* 0xff8000000a00780b */ /* 0x000fe20003f3d000 */
[----:B------:R-:W0:Y:S01]  /*5580*/  MUFU.TANH R91, R91 ;  /* 0x0000005b005b7308 */ /* 0x000e220000002400 */
[----:B------:R-:W-:Y:S02]  /*5590*/  FMNMX.FTZ R99, R20, R99, !PT ;  /* 0x0000006314637209 */ /* 0x000fe40007810000 */
[----:B------:R-:W-:-:S02]  /*55a0*/  FSEL R111, R111, RZ, P1 ;  /* 0x000000ff6f6f7208 */ /* 0x000fc40000800000 */
[----:B------:R-:W-:-:S03]  /*55b0*/  FMNMX.FTZ R99, R118, R99, !PT ;  /* 0x0000006376637209 */ /* 0x000fc60007810000 */
[----:B------:R1:W-:Y:S01]  /*55c0*/  MUFU.TANH R107, R122 ;  /* 0x0000007a006b7308 */ /* 0x0003e20000002400 */
[----:B------:R-:W-:Y:S01]  /*55d0*/  FMNMX.FTZ R99, R88, R99, !PT ;  /* 0x0000006358637209 */ /* 0x000fe20007810000 */
[-CC-:B------:R-:W-:Y:S01]  /*55e0*/  FFMA.FTZ R158, R146, R9.reuse, -R111.reuse ;  /* 0x00000009929e7223 */ /* 0x180fe2000001086f */
[-CC-:B------:R-:W-:Y:S01]  /*55f0*/  FFMA.FTZ R156, R148, R9.reuse, -R111.reuse ;  /* 0x00000009949c7223 */ /* 0x180fe2000001086f */
[-CC-:B------:R-:W-:Y:S01]  /*5600*/  FFMA.FTZ R152, R142, R9.reuse, -R111.reuse ;  /* 0x000000098e987223 */ /* 0x180fe2000001086f */
[-CC-:B------:R-:W-:Y:S01]  /*5610*/  FFMA.FTZ R150, R150, R9.reuse, -R111.reuse ;  /* 0x0000000996967223 */ /* 0x180fe2000001086f */
[-CC-:B------:R-:W-:Y:S01]  /*5620*/  FFMA.FTZ R154, R136, R9.reuse, -R111.reuse ;  /* 0x00000009889a7223 */ /* 0x180fe2000001086f */
[-CC-:B------:R-:W-:Y:S01]  /*5630*/  FFMA.FTZ R101, R108, R9.reuse, -R111.reuse ;  /* 0x000000096c657223 */ /* 0x180fe2000001086f */
[----:B------:R-:W2:Y:S01]  /*5640*/  MUFU.TANH R93, R93 ;  /* 0x0000005d005d7308 */ /* 0x000ea20000002400 */
[----:B-1----:R-:W-:Y:S01]  /*5650*/  FSEL R122, R21, -INF , P3 ;  /* 0xff800000157a7808 */ /* 0x002fe20001800000 */
[-CC-:B------:R-:W-:Y:S01]  /*5660*/  FFMA.FTZ R96, R96, R9.reuse, -R111.reuse ;  /* 0x0000000960607223 */ /* 0x180fe2000001086f */
[----:B------:R-:W-:Y:S01]  /*5670*/  ISETP.GT.AND P3, PT, R97, 0x19, PT ;  /* 0x000000196100780c */ /* 0x000fe20003f64270 */
[--C-:B------:R-:W-:Y:S01]  /*5680*/  FFMA.FTZ R94, R94, R9, -R111.reuse ;  /* 0x000000095e5e7223 */ /* 0x100fe2000001086f */
[----:B------:R-:W-:Y:S01]  /*5690*/  FMNMX.FTZ R99, R122, R99, !PT ;  /* 0x000000637a637209 */ /* 0x000fe20007810000 */
[-CC-:B------:R-:W-:Y:S01]  /*56a0*/  FFMA.FTZ R108, R124, R9.reuse, -R111.reuse ;  /* 0x000000097c6c7223 */ /* 0x180fe2000001086f */
[----:B------:R-:W-:Y:S01]  /*56b0*/  FFMA.FTZ R138, R138, R9, -R111 ;  /* 0x000000098a8a7223 */ /* 0x000fe2000001086f */
[----:B------:R-:W1:Y:S01]  /*56c0*/  MUFU.TANH R95, R95 ;  /* 0x0000005f005f7308 */ /* 0x000e620000002400 */
[----:B------:R-:W-:-:S07]  /*56d0*/  FMNMX.FTZ R99, R90, R99, !PT ;  /* 0x000000635a637209 */ /* 0x000fce0007810000 */
[----:B------:R3:W-:Y:S08]  /*56e0*/  MUFU.TANH R172, R126 ;  /* 0x0000007e00ac7308 */ /* 0x0007f00000002400 */
[----:B------:R4:W-:Y:S01]  /*56f0*/  MUFU.TANH R174, R130 ;  /* 0x0000008200ae7308 */ /* 0x0009e20000002400 */
[----:B---3--:R-:W-:Y:S01]  /*5700*/  FSEL R126, R89, -INF , P3 ;  /* 0xff800000597e7808 */ /* 0x008fe20001800000 */
[----:B------:R-:W-:Y:S01]  /*5710*/  FFMA.FTZ R89, R144, R9, -R111 ;  /* 0x0000000990597223 */ /* 0x000fe2000001086f */
[----:B------:R-:W-:-:S02]  /*5720*/  ISETP.GT.AND P3, PT, R97, 0x21, PT ;  /* 0x000000216100780c */ /* 0x000fc40003f64270 */
[----:B------:R-:W-:Y:S02]  /*5730*/  FMNMX.FTZ R99, R126, R99, !PT ;  /* 0x000000637e637209 */ /* 0x000fe40007810000 */
[----:B0-----:R-:W-:Y:S01]  /*5740*/  FSEL R146, R91, -INF , P3 ;  /* 0xff8000005b927808 */ /* 0x001fe20001800000 */
[----:B------:R-:W0:Y:S01]  /*5750*/  MUFU.TANH R115, R115 ;  /* 0x0000007300737308 */ /* 0x000e220000002400 */
[----:B----4-:R-:W-:Y:S01]  /*5760*/  FSEL R130, R92, -INF , P2 ;  /* 0xff8000005c827808 */ /* 0x010fe20001000000 */
[--C-:B------:R-:W-:Y:S01]  /*5770*/  FFMA.FTZ R91, R140, R9, -R111.reuse ;  /* 0x000000098c5b7223 */ /* 0x100fe2000001086f */
[C---:B------:R-:W-:Y:S02]  /*5780*/  ISETP.GT.AND P2, PT, R97.reuse, 0x28, PT ;  /* 0x000000286100780c */ /* 0x040fe40003f44270 */
[----:B------:R-:W-:Y:S02]  /*5790*/  FMNMX.FTZ R99, R130, R99, !PT ;  /* 0x0000006382637209 */ /* 0x000fe40007810000 */
[----:B------:R-:W-:Y:S01]  /*57a0*/  ISETP.GT.AND P3, PT, R97, 0x29, PT ;  /* 0x000000296100780c */ /* 0x000fe20003f64270 */
[----:B------:R-:W3:Y:S01]  /*57b0*/  MUFU.TANH R119, R119 ;  /* 0x0000007700777308 */ /* 0x000ee20000002400 */
[----:B--2---:R-:W-:Y:S01]  /*57c0*/  FSEL R148, R93, -INF , P2 ;  /* 0xff8000005d947808 */ /* 0x004fe20001000000 */
[----:B------:R-:W-:Y:S01]  /*57d0*/  FFMA.FTZ R93, R106, R9, -R111 ;  /* 0x000000096a5d7223 */ /* 0x000fe2000001086f */
[----:B------:R-:W-:-:S02]  /*57e0*/  FMNMX.FTZ R99, R146, R99, !PT ;  /* 0x0000006392637209 */ /* 0x000fc40007810000 */
[----:B------:R-:W-:Y:S02]  /*57f0*/  ISETP.GT.AND P2, PT, R97, 0x30, PT ;  /* 0x000000306100780c */ /* 0x000fe40003f44270 */
[----:B-1----:R-:W-:Y:S01]  /*5800*/  FSEL R92, R95, -INF , P3 ;  /* 0xff8000005f5c7808 */ /* 0x002fe20001800000 */
[----:B------:R1:W-:Y:S01]  /*5810*/  MUFU.TANH R176, R134 ;  /* 0x0000008600b07308 */ /* 0x0003e20000002400 */
[----:B------:R-:W-:Y:S01]  /*5820*/  FMNMX.FTZ R99, R148, R99, !PT ;  /* 0x0000006394637209 */ /* 0x000fe20007810000 */
[----:B------:R-:W-:Y:S01]  /*5830*/  FFMA.FTZ R95, R100, R9, -R111 ;  /* 0x00000009645f7223 */ /* 0x000fe2000001086f */
[----:B------:R-:W-:Y:S02]  /*5840*/  ISETP.GT.AND P3, PT, R97, 0x31, PT ;  /* 0x000000316100780c */ /* 0x000fe40003f64270 */
[----:B------:R-:W-:Y:S02]  /*5850*/  FMNMX.FTZ R99, R92, R99, !PT ;  /* 0x000000635c637209 */ /* 0x000fe40007810000 */
[----:B0-----:R-:W-:Y:S01]  /*5860*/  FSEL R142, R115, -INF , P3 ;  /* 0xff800000738e7808 */ /* 0x001fe20001800000 */
[----:B------:R-:W0:Y:S01]  /*5870*/  MUFU.TANH R123, R123 ;  /* 0x0000007b007b7308 */ /* 0x000e220000002400 */
[----:B-1----:R-:W-:-:S02]  /*5880*/  FSEL R134, R103, -INF , P2 ;  /* 0xff80000067867808 */ /* 0x002fc40001000000 */
[C---:B------:R-:W-:Y:S02]  /*5890*/  ISETP.GT.AND P2, PT, R97.reuse, 0x38, PT ;  /* 0x000000386100780c */ /* 0x040fe40003f44270 */
[----:B------:R-:W-:Y:S02]  /*58a0*/  FMNMX.FTZ R99, R134, R99, !PT ;  /* 0x0000006386637209 */ /* 0x000fe40007810000 */
[----:B------:R-:W-:Y:S01]  /*58b0*/  ISETP.GT.AND P3, PT, R97, 0x39, PT ;  /* 0x000000396100780c */ /* 0x000fe20003f64270 */
[----:B------:R-:W1:Y:S01]  /*58c0*/  MUFU.TANH R127, R127 ;  /* 0x0000007f007f7308 */ /* 0x000e620000002400 */
[----:B------:R-:W-:Y:S01]  /*58d0*/  FSEL R144, R105, -INF , P2 ;  /* 0xff80000069907808 */ /* 0x000fe20001000000 */
[----:B------:R-:W-:Y:S01]  /*58e0*/  FFMA.FTZ R105, R120, R9, -R111 ;  /* 0x0000000978697223 */ /* 0x000fe2000001086f */
[----:B------:R-:W-:Y:S02]  /*58f0*/  FMNMX.FTZ R99, R142, R99, !PT ;  /* 0x000000638e637209 */ /* 0x000fe40007810000 */
[----:B------:R-:W-:-:S02]  /*5900*/  ISETP.GT.AND P2, PT, R97, 0x40, PT ;  /* 0x000000406100780c */ /* 0x000fc40003f44270 */
[----:B---3--:R-:W-:Y:S01]  /*5910*/  FSEL R140, R119, -INF , P3 ;  /* 0xff800000778c7808 */ /* 0x008fe20001800000 */
[----:B------:R2:W-:Y:S01]  /*5920*/  MUFU.EX2 R21, R150 ;  /* 0x0000009600157308 */ /* 0x0005e20000000800 */
[----:B------:R-:W-:Y:S02]  /*5930*/  FMNMX.FTZ R99, R144, R99, !PT ;  /* 0x0000006390637209 */ /* 0x000fe40007810000 */
[----:B------:R-:W-:Y:S02]  /*5940*/  ISETP.GT.AND P3, PT, R97, 0x41, PT ;  /* 0x000000416100780c */ /* 0x000fe40003f64270 */
[----:B------:R-:W-:Y:S02]  /*5950*/  FMNMX.FTZ R99, R140, R99, !PT ;  /* 0x000000638c637209 */ /* 0x000fe40007810000 */
[----:B0-----:R-:W-:Y:S01]  /*5960*/  FSEL R136, R123, -INF , P3 ;  /* 0xff8000007b887808 */ /* 0x001fe20001800000 */
[----:B------:R-:W0:Y:S01]  /*5970*/  MUFU.TANH R131, R131 ;  /* 0x0000008300837308 */ /* 0x000e220000002400 */
[----:B--2---:R-:W-:Y:S01]  /*5980*/  FSEL R150, R107, -INF , P2 ;  /* 0xff8000006b967808 */ /* 0x004fe20001000000 */
[----:B------:R-:W-:Y:S01]  /*5990*/  FFMA.FTZ R107, R114, R9, -R111 ;  /* 0x00000009726b7223 */ /* 0x000fe2000001086f */
[----:B------:R-:W-:-:S02]  /*59a0*/  ISETP.GT.AND P2, PT, R97, 0x48, PT ;  /* 0x000000486100780c */ /* 0x000fc40003f44270 */
[----:B------:R-:W-:Y:S02]  /*59b0*/  FMNMX.FTZ R99, R150, R99, !PT ;  /* 0x0000006396637209 */ /* 0x000fe40007810000 */
[C---:B------:R-:W-:Y:S01]  /*59c0*/  ISETP.GT.AND P3, PT, R97.reuse, 0x49, PT ;  /* 0x000000496100780c */ /* 0x040fe20003f64270 */
[----:B------:R-:W2:Y:S01]  /*59d0*/  MUFU.TANH R135, R135 ;  /* 0x0000008700877308 */ /* 0x000ea20000002400 */
[----:B------:R-:W-:Y:S02]  /*59e0*/  FSEL R172, R172, -INF , P2 ;  /* 0xff800000acac7808 */ /* 0x000fe40001000000 */
[----:B------:R-:W-:Y:S02]  /*59f0*/  FMNMX.FTZ R99, R136, R99, !PT ;  /* 0x0000006388637209 */ /* 0x000fe40007810000 */
[----:B------:R-:W-:Y:S02]  /*5a00*/  ISETP.GT.AND P2, PT, R97, 0x50, PT ;  /* 0x000000506100780c */ /* 0x000fe40003f44270 */
[----:B-1----:R-:W-:Y:S01]  /*5a10*/  FSEL R106, R127, -INF , P3 ;  /* 0xff8000007f6a7808 */ /* 0x002fe20001800000 */
[----:B------:R-:W-:Y:S01]  /*5a20*/  MUFU.EX2 R156, R156 ;  /* 0x0000009c009c7308 */ /* 0x000fe20000000800 */
[----:B------:R-:W-:-:S02]  /*5a30*/  FMNMX.FTZ R99, R172, R99, !PT ;  /* 0x00000063ac637209 */ /* 0x000fc40007810000 */
[C---:B------:R-:W-:Y:S02]  /*5a40*/  ISETP.GT.AND P3, PT, R97.reuse, 0x51, PT ;  /* 0x000000516100780c */ /* 0x040fe40003f64270 */
[----:B------:R-:W-:Y:S02]  /*5a50*/  FSEL R174, R174, -INF , P2 ;  /* 0xff800000aeae7808 */ /* 0x000fe40001000000 */
[----:B------:R-:W-:Y:S01]  /*5a60*/  FMNMX.FTZ R99, R106, R99, !PT ;  /* 0x000000636a637209 */ /* 0x000fe20007810000 */
[----:B------:R-:W-:Y:S01]  /*5a70*/  MUFU.EX2 R158, R158 ;  /* 0x0000009e009e7308 */ /* 0x000fe20000000800 */
[----:B------:R-:W-:Y:S02]  /*5a80*/  ISETP.GT.AND P2, PT, R97, 0x58, PT ;  /* 0x000000586100780c */ /* 0x000fe40003f44270 */
[----:B0-----:R-:W-:Y:S02]  /*5a90*/  FSEL R100, R131, -INF , P3 ;  /* 0xff80000083647808 */ /* 0x001fe40001800000 */
[----:B------:R-:W-:-:S02]  /*5aa0*/  FMNMX.FTZ R99, R174, R99, !PT ;  /* 0x00000063ae637209 */ /* 0x000fc40007810000 */
[----:B------:R-:W-:Y:S01]  /*5ab0*/  ISETP.GT.AND P3, PT, R97, 0x59, PT ;  /* 0x000000596100780c */ /* 0x000fe20003f64270 */
[-CC-:B------:R-:W-:Y:S01]  /*5ac0*/  FFMA.FTZ R97, R98, R9.reuse, -R111.reuse ;  /* 0x0000000962617223 */ /* 0x180fe2000001086f */
[----:B------:R-:W-:Y:S01]  /*5ad0*/  FSEL R176, R176, -INF , P2 ;  /* 0xff800000b0b07808 */ /* 0x000fe20001000000 */
[--C-:B------:R-:W-:Y:S01]  /*5ae0*/  FFMA.FTZ R98, R102, R9, -R111.reuse ;  /* 0x0000000966627223 */ /* 0x100fe2000001086f */
[----:B------:R-:W-:Y:S01]  /*5af0*/  FMNMX.FTZ R99, R100, R99, !PT ;  /* 0x0000006364637209 */ /* 0x000fe20007810000 */
[-CC-:B------:R-:W-:Y:S01]  /*5b00*/  FFMA.FTZ R102, R110, R9.reuse, -R111.reuse ;  /* 0x000000096e667223 */ /* 0x180fe2000001086f */
[----:B--2---:R-:W-:Y:S01]  /*5b10*/  FSEL R178, R135, -INF , P3 ;  /* 0xff80000087b27808 */ /* 0x004fe20001800000 */
[--C-:B------:R-:W-:Y:S01]  /*5b20*/  FFMA.FTZ R110, R128, R9, -R111.reuse ;  /* 0x00000009806e7223 */ /* 0x100fe2000001086f */
[----:B------:R-:W-:Y:S01]  /*5b30*/  FMNMX.FTZ R99, R176, R99, !PT ;  /* 0x00000063b0637209 */ /* 0x000fe20007810000 */
[----:B------:R-:W-:Y:S03]  /*5b40*/  MUFU.EX2 R89, R89 ;  /* 0x0000005900597308 */ /* 0x000fe60000000800 */
[----:B------:R-:W-:Y:S01]  /*5b50*/  FMNMX.FTZ R14, R178, R99, !PT ;  /* 0x00000063b20e7209 */ /* 0x000fe20007810000 */
[-CC-:B------:R-:W-:Y:S01]  /*5b60*/  FFMA.FTZ R99, R104, R9.reuse, -R111.reuse ;  /* 0x0000000968637223 */ /* 0x180fe2000001086f */
[----:B------:R-:W-:-:S03]  /*5b70*/  FFMA.FTZ R104, R116, R9, -R111 ;  /* 0x0000000974687223 */ /* 0x000fc6000001086f */
[----:B------:R-:W0:Y:S01]  /*5b80*/  SHFL.BFLY PT, R103, R14, 0x2, 0x1f ;  /* 0x0c401f000e677f89 */ /* 0x000e2200000e0000 */
[----:B------:R-:W-:Y:S08]  /*5b90*/  MUFU.EX2 R152, R152 ;  /* 0x0000009800987308 */ /* 0x000ff00000000800 */
[----:B------:R-:W-:Y:S08]  /*5ba0*/  MUFU.EX2 R91, R91 ;  /* 0x0000005b005b7308 */ /* 0x000ff00000000800 */
[----:B------:R-:W-:Y:S01]  /*5bb0*/  MUFU.EX2 R154, R154 ;  /* 0x0000009a009a7308 */ /* 0x000fe20000000800 */
[----:B0-----:R-:W-:Y:S01]  /*5bc0*/  FMNMX.FTZ R109, R14, R103, !PT ;  /* 0x000000670e6d7209 */ /* 0x001fe20007810000 */
[----:B------:R-:W-:-:S06]  /*5bd0*/  FFMA.FTZ R103, R112, R9, -R111 ;  /* 0x0000000970677223 */ /* 0x000fcc000001086f */
[----:B------:R-:W-:Y:S01]  /*5be0*/  MUFU.EX2 R93, R93 ;  /* 0x0000005d005d7308 */ /* 0x000fe20000000800 */
[----:B------:R-:W0:Y:S07]  /*5bf0*/  SHFL.BFLY PT, R14, R109, 0x1, 0x1f ;  /* 0x0c201f006d0e7f89 */ /* 0x000e2e00000e0000 */
[----:B------:R-:W-:Y:S08]  /*5c00*/  MUFU.EX2 R95, R95 ;  /* 0x0000005f005f7308 */ /* 0x000ff00000000800 */
[----:B------:R-:W-:Y:S08]  /*5c10*/  MUFU.EX2 R96, R96 ;  /* 0x0000006000607308 */ /* 0x000ff00000000800 */
[----:B------:R-:W-:Y:S01]  /*5c20*/  MUFU.EX2 R94, R94 ;  /* 0x0000005e005e7308 */ /* 0x000fe20000000800 */
[----:B0-----:R-:W-:Y:S01]  /*5c30*/  FMNMX.FTZ R14, R109, R14, !PT ;  /* 0x0000000e6d0e7209 */ /* 0x001fe20007810000 */
[----:B------:R-:W-:-:S03]  /*5c40*/  FFMA.FTZ R109, R132, R9, -R111 ;  /* 0x00000009846d7223 */ /* 0x000fc6000001086f */
[C---:B------:R-:W-:Y:S01]  /*5c50*/  FSETP.NEU.FTZ.AND P2, PT, R14.reuse, -INF , PT ;  /* 0xff8000000e00780b */ /* 0x040fe20003f5d000 */
[C---:B------:R-:W-:Y:S02]  /*5c60*/  FMUL.FTZ R112, R14.reuse, R9 ;  /* 0x000000090e707220 */ /* 0x040fe40000410000 */
[----:B------:R-:W-:Y:S01]  /*5c70*/  MUFU.EX2 R97, R97 ;  /* 0x0000006100617308 */ /* 0x000fe20000000800 */
[----:B------:R-:W-:Y:S02]  /*5c80*/  FSEL R116, R14, RZ, P2 ;  /* 0x000000ff0e747208 */ /* 0x000fe40001000000 */
[----:B------:R-:W-:-:S03]  /*5c90*/  FSEL R111, R112, RZ, P2 ;  /* 0x000000ff706f7208 */ /* 0x000fc60001000000 */
[----:B------:R-:W-:Y:S02]  /*5ca0*/  FADD.FTZ R116, -R116, R11 ;  /* 0x0000000b74747221 */ /* 0x000fe40000010100 */
[----:B------:R-:W-:Y:S01]  /*5cb0*/  MUFU.EX2 R98, R98 ;  /* 0x0000006200627308 */ /* 0x000fe20000000800 */
[-CC-:B------:R-:W-:Y:S01]  /*5cc0*/  FFMA.FTZ R157, R0, R9.reuse, -R111.reuse ;  /* 0x00000009009d7223 */ /* 0x180fe2000001086f */
[----:B------:R-:W-:Y:S01]  /*5cd0*/  FSEL R0, R10, RZ, P1 ;  /* 0x000000ff0a007208 */ /* 0x000fe20000800000 */
[-CC-:B------:R-:W-:Y:S01]  /*5ce0*/  FFMA.FTZ R112, R8, R9.reuse, -R111.reuse ;  /* 0x0000000908707223 */ /* 0x180fe2000001086f */
[-C--:B------:R-:W-:Y:S01]  /*5cf0*/  FMUL.FTZ R116, R116, R9.reuse ;  /* 0x0000000974747220 */ /* 0x080fe20000410000 */
[-CC-:B------:R-:W-:Y:S01]  /*5d00*/  FFMA.FTZ R159, R20, R9.reuse, -R111.reuse ;  /* 0x00000009149f7223 */ /* 0x180fe2000001086f */
[-C--:B------:R-:W-:Y:S01]  /*5d10*/  FFMA.FTZ R20, R118, R9.reuse, -R111 ;  /* 0x0000000976147223 */ /* 0x080fe2000001086f */
[----:B------:R-:W-:Y:S01]  /*5d20*/  FADD.FTZ R0, -R0, R13 ;  /* 0x0000000d00007221 */ /* 0x000fe20000010100 */
[----:B------:R-:W-:Y:S01]  /*5d30*/  MUFU.EX2 R157, R157 ;  /* 0x0000009d009d7308 */ /* 0x000fe20000000800 */
[-CC-:B------:R-:W-:Y:S01]  /*5d40*/  FFMA.FTZ R153, R88, R9.reuse, -R111.reuse ;  /* 0x0000000958997223 */ /* 0x180fe2000001086f */
[-CC-:B------:R-:W-:Y:S01]  /*5d50*/  FFMA.FTZ R88, R122, R9.reuse, -R111.reuse ;  /* 0x000000097a587223 */ /* 0x180fe2000001086f */
[-C--:B------:R-:W-:Y:S01]  /*5d60*/  FMUL.FTZ R8, R0, R9.reuse ;  /* 0x0000000900087220 */ /* 0x080fe20000410000 */
[-CC-:B------:R-:W-:Y:S01]  /*5d70*/  FFMA.FTZ R155, R90, R9.reuse, -R111.reuse ;  /* 0x000000095a9b7223 */ /* 0x180fe2000001086f */
        /* <DEDUP_REMOVED lines=20> */
[----:B0-----:R-:W-:-:S07]  /*5ec0*/  FFMA.FTZ R11, R0, R6, R157 ;  /* 0x00000006000b7223 */ /* 0x001fce000001009d */
[----:B------:R-:W0:Y:S01]  /*5ed0*/  MUFU.EX2 R159, R159 ;  /* 0x0000009f009f7308 */ /* 0x000e220000000800 */
[----:B-1----:R-:W-:-:S04]  /*5ee0*/  FFMA.FTZ R7, R8, R7, R21 ;  /* 0x0000000708077223 */ /* 0x002fc80000010015 */
[----:B------:R-:W-:-:S03]  /*5ef0*/  FADD.FTZ R7, R156, R7 ;  /* 0x000000079c077221 */ /* 0x000fc60000010000 */
[----:B------:R-:W1:Y:S01]  /*5f00*/  MUFU.EX2 R20, R20 ;  /* 0x0000001400147308 */ /* 0x000e620000000800 */
[----:B--2---:R-:W-:-:S07]  /*5f10*/  FADD.FTZ R6, R112, R11 ;  /* 0x0000000b70067221 */ /* 0x004fce0000010000 */
[----:B------:R-:W2:Y:S08]  /*5f20*/  MUFU.EX2 R153, R153 ;  /* 0x0000009900997308 */ /* 0x000eb00000000800 */
[----:B------:R-:W3:Y:S08]  /*5f30*/  MUFU.EX2 R88, R88 ;  /* 0x0000005800587308 */ /* 0x000ef00000000800 */
[----:B------:R4:W-:Y:S08]  /*5f40*/  MUFU.EX2 R13, R92 ;  /* 0x0000005c000d7308 */ /* 0x0009f00000000800 */
[----:B------:R-:W5:Y:S01]  /*5f50*/  MUFU.EX2 R155, R155 ;  /* 0x0000009b009b7308 */ /* 0x000f620000000800 */
[----:B----4-:R-:W-:Y:S01]  /*5f60*/  FADD.FTZ R92, R158, R7 ;  /* 0x000000079e5c7221 */ /* 0x010fe20000010000 */
[----:B0-----:R-:W-:-:S03]  /*5f70*/  FADD.FTZ R7, R159, R6 ;  /* 0x000000069f077221 */ /* 0x001fc60000010000 */
[----:B------:R-:W-:Y:S01]  /*5f80*/  FADD.FTZ R11, R89, R92 ;  /* 0x0000005c590b7221 */ /* 0x000fe20000010000 */
[----:B-1----:R-:W-:Y:S02]  /*5f90*/  FADD.FTZ R6, R20, R7 ;  /* 0x0000000714067221 */ /* 0x002fe40000010000 */
[----:B------:R-:W0:Y:S01]  /*5fa0*/  MUFU.EX2 R90, R90 ;  /* 0x0000005a005a7308 */ /* 0x000e220000000800 */
[----:B------:R-:W-:Y:S01]  /*5fb0*/  FADD.FTZ R92, R152, R11 ;  /* 0x0000000b985c7221 */ /* 0x000fe20000010000 */
[----:B--2---:R-:W-:-:S03]  /*5fc0*/  FADD.FTZ R7, R153, R6 ;  /* 0x0000000699077221 */ /* 0x004fc60000010000 */
[----:B------:R-:W-:Y:S01]  /*5fd0*/  FADD.FTZ R11, R91, R92 ;  /* 0x0000005c5b0b7221 */ /* 0x000fe20000010000 */
[----:B---3--:R-:W-:Y:S02]  /*5fe0*/  FADD.FTZ R6, R88, R7 ;  /* 0x0000000758067221 */ /* 0x008fe40000010000 */
[----:B------:R-:W1:Y:S01]  /*5ff0*/  MUFU.EX2 R149, R149 ;  /* 0x0000009500957308 */ /* 0x000e620000000800 */
[----:B------:R-:W-:Y:S01]  /*6000*/  FADD.FTZ R92, R154, R11 ;  /* 0x0000000b9a5c7221 */ /* 0x000fe20000010000 */
[----:B-----5:R-:W-:-:S03]  /*6010*/  FADD.FTZ R7, R155, R6 ;  /* 0x000000069b077221 */ /* 0x020fc60000010000 */
[----:B------:R-:W-:-:S03]  /*6020*/  FADD.FTZ R92, R93, R92 ;  /* 0x0000005c5d5c7221 */ /* 0x000fc60000010000 */
        /* <DEDUP_REMOVED lines=12> */
[----:B0-----:R-:W-:-:S04]  /*60f0*/  FADD.FTZ R6, R151, R6 ;  /* 0x0000000697067221 */ /* 0x001fc80000010000 */
[----:B------:R-:W-:-:S03]  /*6100*/  FADD.FTZ R6, R13, R6 ;  /* 0x000000060d067221 */ /* 0x000fc60000010000 */
        /* <DEDUP_REMOVED lines=46> */
.L_x_2212:
        /* <DEDUP_REMOVED lines=34> */
.L_x_2202:
[----:B------:R-:W-:-:S13]  /*6610*/  ISETP.GE.AND P1, PT, R15, RZ, PT ;  /* 0x000000ff0f00720c */ /* 0x000fda0003f26270 */
[----:B------:R-:W-:Y:S05]  /*6620*/  @!P1 BRA `(.L_x_2214) ;  /* 0x0000002000b49947 */ /* 0x000fea0003800000 */
[----:B------:R-:W-:Y:S01]  /*6630*/  IMAD.MOV.U32 R13, RZ, RZ, R14 ;  /* 0x000000ffff0d7224 */ /* 0x000fe200078e000e */
[----:B------:R-:W-:Y:S01]  /*6640*/  UMOV UR4, UR38 ;  /* 0x0000002600047c82 */ /* 0x000fe20008000000 */
[----:B------:R-:W-:Y:S01]  /*6650*/  IMAD.MOV.U32 R11, RZ, RZ, R10 ;  /* 0x000000ffff0b7224 */ /* 0x000fe200078e000a */
[----:B------:R-:W-:Y:S01]  /*6660*/  UMOV UR5, UR39 ;  /* 0x0000002700057c82 */ /* 0x000fe20008000000 */
[----:B------:R-:W-:-:S05]  /*6670*/  ULDC UR6, c[0x0][0x9d8] ;  /* 0x0002760000067ab9 */ /* 0x000fca0000000800 */
.L_x_2225:
[----:B------:R-:W-:-:S04]  /*6680*/  UIADD3 UR10, UR5, 0x1, URZ ;  /* 0x00000001050a7890 */ /* 0x000fc8000fffe03f */
[----:B------:R-:W-:-:S04]  /*6690*/  UISETP.NE.AND UP0, UPT, UR10, 0x2, UPT ;  /* 0x000000020a00788c */ /* 0x000fc8000bf05270 */
[----:B------:R-:W-:Y:S02]  /*66a0*/  USEL UR10, UR10, URZ, UP0 ;  /* 0x0000003f0a0a7287 */ /* 0x000fe40008000000 */
[----:B------:R-:W-:-:S04]  /*66b0*/  USEL UR38, URZ, 0x1, UP0 ;  /* 0x000000013f267887 */ /* 0x000fc80008000000 */
[----:B------:R-:W-:Y:S01]  /*66c0*/  ULOP3.LUT UR38, UR4, UR38, URZ, 0x3c, !UPT ;  /* 0x0000002604267292 */ /* 0x000fe2000f8e3c3f */
[----:B------:R-:W-:Y:S01]  /*66d0*/  UMOV UR39, UR10 ;  /* 0x0000000a00277c82 */ /* 0x000fe20008000000 */
[----:B------:R-:W-:Y:S10]  /*66e0*/  @!P0 BRA `(.L_x_2215) ;  /* 0x0000000000048947 */ /* 0x000ff40003800000 */
[----:B------:R-:W-:Y:S01]  /*66f0*/  BPT.TRAP 0x1 ;  /* 0x000000040000795c */ /* 0x000fe20000300000 */
.L_x_2215:
[----:B------:R-:W-:Y:S01]  /*6700*/  ULEA UR7, UR39, UR40, 0x3 ;  /* 0x0000002827077291 */ /* 0x000fe2000f8e183f */
[----:B------:R-:W-:-:S04]  /*6710*/  MOV R9, UR38 ;  /* 0x0000002600097c02 */ /* 0x000fc80008000f00 */
[----:B------:R-:W-:-:S04]  /*6720*/  SHF.L.U32 R9, R9, 0x1f, RZ ;  /* 0x0000001f09097819 */ /* 0x000fc800000006ff */
[----:B------:R0:W1:Y:S01]  /*6730*/  SYNCS.PHASECHK.TRANS64.TRYWAIT P1, [UR7+0x2a830], R9 ;  /* 0x02a83009ff0075a7 */ /* 0x0000620008020147 */
[----:B------:R-:W-:Y:S05]  /*6740*/  @!P0 BRA `(.L_x_2216) ;  /* 0x0000000000048947 */ /* 0x000fea0003800000 */
[----:B------:R-:W-:Y:S01]  /*6750*/  BPT.TRAP 0x1 ;  /* 0x000000040000795c */ /* 0x000fe20000300000 */
.L_x_2216:
[----:B-1----:R-:W-:Y:S05]  /*6760*/  @P1 BRA `(.L_x_2217) ;  /* 0x0000000000081947 */ /* 0x002fea0003800000 */
[----:B------:R-:W1:Y:S02]  /*6770*/  SYNCS.PHASECHK.TRANS64.TRYWAIT P1, [UR7+0x2a830], R9 ;  /* 0x02a83009ff0075a7 */ /* 0x000e640008020147 */
[----:B-1----:R-:W-:Y:S05]  /*6780*/  @!P1 BRA `(.L_x_2218) ;  /* 0x0000008c00589947 */ /* 0x002fea0003800000 */
.L_x_2217:
        /* <DEDUP_REMOVED lines=143> */
.L_x_2219:
[----:B------:R-:W-:Y:S01]  /*7080*/  ULEA UR7, UR5, UR40, 0x3 ;  /* 0x0000002805077291 */ /* 0x000fe2000f8e183f */
[----:B------:R-:W-:-:S05]  /*7090*/  IMAD.U32 R0, RZ, RZ, UR4 ;  /* 0x00000004ff007e24 */ /* 0x000fca000f8e00ff */
[----:B------:R-:W-:-:S04]  /*70a0*/  SHF.L.U32 R0, R0, 0x1f, RZ ;  /* 0x0000001f00007819 */ /* 0x000fc800000006ff */
[----:B------:R2:W3:Y:S01]  /*70b0*/  SYNCS.PHASECHK.TRANS64.TRYWAIT P1, [UR7+0x2a850], R0 ;  /* 0x02a85000ff0075a7 */ /* 0x0004e20008020147 */
[----:B------:R-:W-:Y:S05]  /*70c0*/  @!P0 BRA `(.L_x_2220) ;  /* 0x0000000000048947 */ /* 0x000fea0003800000 */
[----:B------:R-:W-:Y:S01]  /*70d0*/  BPT.TRAP 0x1 ;  /* 0x000000040000795c */ /* 0x000fe20000300000 */
.L_x_2220:
[----:B---3--:R-:W-:Y:S05]  /*70e0*/  @P1 BRA `(.L_x_2221) ;  /* 0x0000000000081947 */ /* 0x008fea0003800000 */
[----:B------:R-:W3:Y:S02]  /*70f0*/  SYNCS.PHASECHK.TRANS64.TRYWAIT P1, [UR7+0x2a850], R0 ;  /* 0x02a85000ff0075a7 */ /* 0x000ee40008020147 */
[----:B---3--:R-:W-:Y:S05]  /*7100*/  @!P1 BRA `(.L_x_2222) ;  /* 0x0000008400109947 */ /* 0x008fea0003800000 */
.L_x_2221:
        /* <DEDUP_REMOVED lines=38> */
.L_x_2223:
        /* <DEDUP_REMOVED lines=23> */
[----:B01----:R-:W-:Y:S01]  /*74e0*/  FMNMX.FTZ R9, R136, R11, !PT ;  /* 0x0000000b88097209 */ /* 0x003fe20007810000 */
[----:B------:R-:W-:Y:S01]  /*74f0*/  FMUL.FTZ R102, R107, UR6 ;  /* 0x000000066b667c20 */ /* 0x000fe20008410000 */
[----:B------:R-:W-:Y:S01]  /*7500*/  FMUL.FTZ R158, R109, UR6 ;  /* 0x000000066d9e7c20 */ /* 0x000fe20008410000 */
[----:B------:R-:W-:Y:S01]  /*7510*/  FMUL.FTZ R104, R110, UR6 ;  /* 0x000000066e687c20 */ /* 0x000fe20008410000 */
[----:B------:R-:W-:Y:S01]  /*7520*/  FMUL.FTZ R172, R112, UR6 ;  /* 0x0000000670ac7c20 */ /* 0x000fe20008410000 */
[----:B------:R-:W-:Y:S01]  /*7530*/  FMUL.FTZ R106, R111, UR6 ;  /* 0x000000066f6a7c20 */ /* 0x000fe20008410000 */
[----:B------:R-:W-:Y:S01]  /*7540*/  FMUL.FTZ R174, R113, UR6 ;  /* 0x0000000671ae7c20 */ /* 0x000fe20008410000 */
[----:B------:R-:W0:Y:S01]  /*7550*/  MUFU.TANH R140, R140 ;  /* 0x0000008c008c7308 */ /* 0x000e220000002400 */
[----:B---3--:R-:W-:Y:S01]  /*7560*/  FMNMX.FTZ R9, R138, R9, !PT ;  /* 0x000000098a097209 */ /* 0x008fe20007810000 */
        /* <DEDUP_REMOVED lines=14> */
[----:B------:R-:W3:Y:S01]  /*7650*/  MUFU.TANH R142, R142 ;  /* 0x0000008e008e7308 */ /* 0x000ee20000002400 */
        /* <DEDUP_REMOVED lines=11> */
[----:B--2---:R-:W-:Y:S01]  /*7710*/  FMUL.FTZ R0, R134, UR6 ;  /* 0x0000000686007c20 */ /* 0x004fe20008410000 */
[----:B------:R-:W-:Y:S01]  /*7720*/  FMUL.FTZ R134, R135, UR6 ;  /* 0x0000000687867c20 */ /* 0x000fe20008410000 */
[----:B------:R-:W-:-:S02]  /*7730*/  ULEA UR4, UR10, UR40, 0x3 ;  /* 0x000000280a047291 */ /* 0x000fc4000f8e183f */
[----:B------:R-:W1:Y:S01]  /*7740*/  MUFU.TANH R144, R144 ;  /* 0x0000009000907308 */ /* 0x000e620000002400 */
[----:B---3--:R-:W-:Y:S01]  /*7750*/  FMNMX.FTZ R9, R142, R9, !PT ;  /* 0x000000098e097209 */ /* 0x008fe20007810000 */
[----:B------:R-:W-:-:S04]  /*7760*/  UIADD3 UR4, UR4, 0x2a840, URZ ;  /* 0x0002a84004047890 */ /* 0x000fc8000fffe03f */
[----:B------:R-:W-:Y:S02]  /*7770*/  UPRMT UR4, UR43, 0x654, UR4 ;  /* 0x000006542b047896 */ /* 0x000fe40008000004 */
[----:B------:R-:W2:Y:S01]  /*7780*/  MUFU.TANH R90, R90 ;  /* 0x0000005a005a7308 */ /* 0x000ea20000002400 */
[----:B0-----:R-:W-:-:S06]  /*7790*/  FMNMX.FTZ R21, R88, R21, !PT ;  /* 0x0000001558157209 */ /* 0x001fcc0007810000 */
[----:B------:R-:W-:Y:S01]  /*77a0*/  SYNCS.ARRIVE.TRANS64.RED.A1T0 RZ, [UR4], RZ ;  /* 0x000000ffffff79a7 */ /* 0x000fe20008100404 */
        /* <DEDUP_REMOVED lines=74> */
[----:B------:R0:W1:Y:S01]  /*7c50*/  MUFU.TANH R132, R0 ;  /* 0x0000000000847308 */ /* 0x0000620000002400 */
[----:B--2---:R-:W-:-:S07]  /*7c60*/  FMNMX.FTZ R21, R130, R21, !PT ;  /* 0x0000001582157209 */ /* 0x004fce0007810000 */
[----:B------:R-:W2:Y:S01]  /*7c70*/  MUFU.TANH R134, R134 ;  /* 0x0000008600867308 */ /* 0x000ea20000002400 */
[----:B0-----:R-:W-:-:S05]  /*7c80*/  FMNMX.FTZ R0, R190, R9, !PT ;  /* 0x00000009be007209 */ /* 0x001fca0007810000 */
[----:B------:R-:W0:Y:S01]  /*7c90*/  SHFL.BFLY PT, R9, R0, 0x2, 0x1f ;  /* 0x0c401f0000097f89 */ /* 0x000e2200000e0000 */
[----:B-1----:R-:W-:-:S04]  /*7ca0*/  FMNMX.FTZ R21, R132, R21, !PT ;  /* 0x0000001584157209 */ /* 0x002fc80007810000 */
[----:B--2---:R-:W-:-:S05]  /*7cb0*/  FMNMX.FTZ R21, R134, R21, !PT ;  /* 0x0000001586157209 */ /* 0x004fca0007810000 */
[----:B------:R-:W1:Y:S01]  /*7cc0*/  SHFL.BFLY PT, R8, R21, 0x2, 0x1f ;  /* 0x0c401f0015087f89 */ /* 0x000e6200000e0000 */
[----:B0-----:R-:W-:Y:S02]  /*7cd0*/  FMNMX.FTZ R89, R0, R9, !PT ;  /* 0x0000000900597209 */ /* 0x001fe40007810000 */
[----:B------:R-:W0:Y:S03]  /*7ce0*/  LDC R9, c[0x0][0x988] ;  /* 0x00026200ff097b82 */ /* 0x000e260000000800 */
[----:B------:R-:W2:Y:S01]  /*7cf0*/  SHFL.BFLY PT, R10, R89, 0x1, 0x1f ;  /* 0x0c201f00590a7f89 */ /* 0x000ea200000e0000 */
[----:B-1----:R-:W-:-:S05]  /*7d00*/  FMNMX.FTZ R91, R21, R8, !PT ;  /* 0x00000008155b7209 */ /* 0x002fca0007810000 */
[----:B------:R-:W1:Y:S01]  /*7d10*/  SHFL.BFLY PT, R14, R91, 0x1, 0x1f ;  /* 0x0c201f005b0e7f89 */ /* 0x000e6200000e0000 */
[----:B--2---:R-:W-:-:S05]  /*7d20*/  FMNMX.FTZ R10, R89, R10, !PT ;  /* 0x0000000a590a7209 */ /* 0x004fca0007810000 */
[C---:B0-----:R-:W-:Y:S01]  /*7d30*/  FMUL.FTZ R107, R10.reuse, R9 ;  /* 0x000000090a6b7220 */ /* 0x041fe20000410000 */
[----:B------:R-:W-:-:S03]  /*7d40*/  FADD.FTZ R8, -R10, R11 ;  /* 0x0000000b0a087221 */ /* 0x000fc60000010100 */
[-CC-:B------:R-:W-:Y:S01]  /*7d50*/  FFMA.FTZ R11, R136, R9.reuse, -R107.reuse ;  /* 0x00000009880b7223 */ /* 0x180fe2000001086b */
[-CC-:B------:R-:W-:Y:S01]  /*7d60*/  FFMA.FTZ R136, R138, R9.reuse, -R107.reuse ;  /* 0x000000098a887223 */ /* 0x180fe2000001086b */
[-CC-:B------:R-:W-:Y:S01]  /*7d70*/  FFMA.FTZ R138, R142, R9.reuse, -R107.reuse ;  /* 0x000000098e8a7223 */ /* 0x180fe2000001086b */
[-CC-:B------:R-:W-:Y:S01]  /*7d80*/  FFMA.FTZ R21, R144, R9.reuse, -R107.reuse ;  /* 0x0000000990157223 */ /* 0x180fe2000001086b */
[-CC-:B------:R-:W-:Y:S01]  /*7d90*/  FFMA.FTZ R89, R148, R9.reuse, -R107.reuse ;  /* 0x0000000994597223 */ /* 0x180fe2000001086b */
[-CC-:B------:R-:W-:Y:S01]  /*7da0*/  FFMA.FTZ R142, R150, R9.reuse, -R107.reuse ;  /* 0x00000009968e7223 */ /* 0x180fe2000001086b */
[-CC-:B------:R-:W-:Y:S01]  /*7db0*/  FFMA.FTZ R144, R172, R9.reuse, -R107.reuse ;  /* 0x00000009ac907223 */ /* 0x180fe2000001086b */
[----:B-1----:R-:W-:Y:S01]  /*7dc0*/  FMNMX.FTZ R14, R91, R14, !PT ;  /* 0x0000000e5b0e7209 */ /* 0x002fe20007810000 */
[-CC-:B------:R-:W-:Y:S01]  /*7dd0*/  FFMA.FTZ R95, R174, R9.reuse, -R107.reuse ;  /* 0x00000009ae5f7223 */ /* 0x180fe2000001086b */
[-CC-:B------:R-:W-:Y:S01]  /*7de0*/  FFMA.FTZ R101, R124, R9.reuse, -R107.reuse ;  /* 0x000000097c657223 */ /* 0x180fe2000001086b */
[-CC-:B------:R-:W-:Y:S01]  /*7df0*/  FFMA.FTZ R103, R126, R9.reuse, -R107.reuse ;  /* 0x000000097e677223 */ /* 0x180fe2000001086b */
[-C--:B------:R-:W-:Y:S01]  /*7e00*/  FFMA.FTZ R148, R152, R9.reuse, -R107 ;  /* 0x0000000998947223 */ /* 0x080fe2000001086b */
[----:B------:R-:W-:Y:S01]  /*7e10*/  FADD.FTZ R0, -R14, R13 ;  /* 0x0000000d0e007221 */ /* 0x000fe20000010100 */
[-CC-:B------:R-:W-:Y:S01]  /*7e20*/  FFMA.FTZ R13, R140, R9.reuse, -R107.reuse ;  /* 0x000000098c0d7223 */ /* 0x180fe2000001086b */
        /* <DEDUP_REMOVED lines=11> */
[-C--:B------:R-:W-:Y:S01]  /*7ee0*/  FFMA.FTZ R174, R190, R9.reuse, -R107 ;  /* 0x00000009beae7223 */ /* 0x080fe2000001086b */
[-C--:B------:R-:W-:Y:S01]  /*7ef0*/  FMUL.FTZ R107, R14, R9.reuse ;  /* 0x000000090e6b7220 */ /* 0x080fe20000410000 */
[-C--:B------:R-:W-:Y:S01]  /*7f00*/  FMUL.FTZ R8, R8, R9.reuse ;  /* 0x0000000908087220 */ /* 0x080fe20000410000 */
[-C--:B------:R-:W-:Y:S01]  /*7f10*/  FMUL.FTZ R0, R0, R9.reuse ;  /* 0x0000000900007220 */ /* 0x080fe20000410000 */
        /* <DEDUP_REMOVED lines=23> */
[----:B------:R-:W-:Y:S01]  /*8090*/  FFMA.FTZ R128, R128, R9, -R107 ;  /* 0x0000000980807223 */ /* 0x000fe2000001086b */
[----:B------:R-:W1:Y:S01]  /*80a0*/  MUFU.EX2 R157, R157 ;  /* 0x0000009d009d7308 */ /* 0x000e620000000800 */
[----:B0-----:R-:W-:Y:S01]  /*80b0*/  FFMA.FTZ R7, R8, R7, R11 ;  /* 0x0000000708077223 */ /* 0x001fe2000001000b */
[-CC-:B------:R-:W-:Y:S01]  /*80c0*/  FFMA.FTZ R130, R130, R9.reuse, -R107.reuse ;  /* 0x0000000982827223 */ /* 0x180fe2000001086b */
[-CC-:B------:R-:W-:Y:S01]  /*80d0*/  FFMA.FTZ R132, R132, R9.reuse, -R107.reuse ;  /* 0x0000000984847223 */ /* 0x180fe2000001086b */
[----:B------:R-:W-:-:S04]  /*80e0*/  FFMA.FTZ R107, R134, R9, -R107 ;  /* 0x00000009866b7223 */ /* 0x000fc8000001086b */
[----:B------:R-:W0:Y:S08]  /*80f0*/  MUFU.EX2 R136, R136 ;  /* 0x0000008800887308 */ /* 0x000e300000000800 */
[----:B------:R-:W2:Y:S01]  /*8100*/  MUFU.EX2 R12, R12 ;  /* 0x0000000c000c7308 */ /* 0x000ea20000000800 */
[----:B-1----:R-:W-:-:S07]  /*8110*/  FFMA.FTZ R109, R0, R6, R157 ;  /* 0x00000006006d7223 */ /* 0x002fce000001009d */
        /* <DEDUP_REMOVED lines=92> */
.L_x_2224:
        /* <DEDUP_REMOVED lines=34> */
.L_x_2214:
        /* <DEDUP_REMOVED lines=67> */
.L_x_2226:
[----:B------:R-:W-:Y:S01]  /*8d30*/  ULEA UR5, UR39, UR40, 0x3 ;  /* 0x0000002827057291 */ /* 0x000fe2000f8e183f */
[----:B------:R-:W-:-:S05]  /*8d40*/  IMAD.U32 R0, RZ, RZ, UR38 ;  /* 0x00000026ff007e24 */ /* 0x000fca000f8e00ff */
[----:B------:R-:W-:-:S04]  /*8d50*/  SHF.L.U32 R0, R0, 0x1f, RZ ;  /* 0x0000001f00007819 */ /* 0x000fc800000006ff */
[----:B------:R0:W1:Y:S01]  /*8d60*/  SYNCS.PHASECHK.TRANS64.TRYWAIT P1, [UR5+0x2a850], R0 ;  /* 0x02a85000ff0075a7 */ /* 0x0000620008020145 */
[----:B------:R-:W-:Y:S05]  /*8d70*/  @!P0 BRA `(.L_x_2227) ;  /* 0x0000000000048947 */ /* 0x000fea0003800000 */
[----:B------:R-:W-:Y:S01]  /*8d80*/  BPT.TRAP 0x1 ;  /* 0x000000040000795c */ /* 0x000fe20000300000 */
.L_x_2227:
[----:B-1----:R-:W-:Y:S05]  /*8d90*/  @P1 BRA `(.L_x_2228) ;  /* 0x0000000000081947 */ /* 0x002fea0003800000 */
[----:B------:R-:W1:Y:S02]  /*8da0*/  SYNCS.PHASECHK.TRANS64.TRYWAIT P1, [UR5+0x2a850], R0 ;  /* 0x02a85000ff0075a7 */ /* 0x000e640008020145 */
[----:B-1----:R-:W-:Y:S05]  /*8db0*/  @!P1 BRA `(.L_x_2229) ;  /* 0x0000006400fc9947 */ /* 0x002fea0003800000 */
.L_x_2228:
[----:B------:R-:W-:Y:S01]  /*8dc0*/  UIADD3 UR40, UR40, 0x400, URZ ;  /* 0x0000040028287890 */ /* 0x000fe2000fffe03f */
[----:B------:R-:W-:Y:S01]  /*8dd0*/  WARPGROUP.ARRIVE ;  /* 0x00000000000079c5 */ /* 0x000fe20000000000 */
[----:B------:R-:W-:Y:S01]  /*8de0*/  UMOV UR7, 0x40000040 ;  /* 0x4000004000077882 */ /* 0x000fe20000000000 */
[----:B01----:R-:W0:Y:S01]  /*8df0*/  SHFL.BFLY PT, R0, R7, 0x2, 0x1f ;  /* 0x0c401f0007007f89 */ /* 0x003e2200000e0000 */
[----:B------:R-:W-:Y:S01]  /*8e00*/  USHF.R.U32.HI UR40, URZ, 0x4, UR40 ;  /* 0x000000043f287899 */ /* 0x000fe20008011628 */
[----:B------:R-:W-:Y:S01]  /*8e10*/  IMAD.MOV.U32 R4, RZ, RZ, RZ ;  /* 0x000000ffff047224 */ /* 0x000fe200078e00ff */
[----:B------:R-:W-:Y:S01]  /*8e20*/  MOV R89, 0xff800000 ;  /* 0xff80000000597802 */ /* 0x000fe20000000f00 */
[----:B------:R-:W1:Y:S01]  /*8e30*/  SHFL.BFLY PT, R3, R6, 0x2, 0x1f ;  /* 0x0c401f0006037f89 */ /* 0x000e6200000e0000 */
[----:B------:R-:W-:Y:S01]  /*8e40*/  ULOP3.LUT UR40, UR40, 0x3fff, URZ, 0xc0, !UPT ;  /* 0x00003fff28287892 */ /* 0x000fe2000f8ec03f */
[----:B------:R-:W-:Y:S02]  /*8e50*/  IMAD.MOV.U32 R8, RZ, RZ, RZ ;  /* 0x000000ffff087224 */ /* 0x000fe400078e00ff */
[----:B------:R-:W-:Y:S01]  /*8e60*/  IMAD.MOV.U32 R88, RZ, RZ, -0x800000 ;  /* 0xff800000ff587424 */ /* 0x000fe200078e00ff */
[----:B------:R-:W-:-:S04]  /*8e70*/  ULOP3.LUT UR4, UR40, 0x3000000, URZ, 0xfc, !UPT ;  /* 0x0300000028047892 */ /* 0x000fc8000f8efc3f */
[----:B------:R-:W-:-:S07]  /*8e80*/  UIMAD UR4, UR39, 0x600, UR4 ;  /* 0x00000600270478a4 */ /* 0x000fce000f8e0204 */
[----:B------:R-:W-:Y:S02]  /*8e90*/  UMOV UR6, UR4 ;  /* 0x0000000400067c82 */ /* 0x000fe40008000000 */
[----:B------:R-:W-:Y:S01]  /*8ea0*/  HGMMA.64x128x16.F32 R24, R156, gdesc[UR4].tnspB, R24, gsb0 ;  /* 0x41e000049c187df0 */ /* 0x000fe20008000818 */
[----:B------:R-:W-:Y:S01]  /*8eb0*/  UIADD3 UR6, UR4, 0x80, URZ ;  /* 0x0000008004067890 */ /* 0x000fe2000fffe03f */
[----:B0-----:R-:W-:Y:S01]  /*8ec0*/  FADD.FTZ R0, R0, R7 ;  /* 0x0000000700007221 */ /* 0x001fe20000010000 */
[----:B------:R-:W-:Y:S01]  /*8ed0*/  UMOV UR7, 0x40000040 ;  /* 0x4000004000077882 */ /* 0x000fe20000000000 */
[----:B-1----:R-:W-:-:S03]  /*8ee0*/  FADD.FTZ R2, R3, R6 ;  /* 0x0000000603027221 */ /* 0x002fc60000010000 */
[----:B------:R-:W0:Y:S04]  /*8ef0*/  SHFL.BFLY PT, R3, R0, 0x1, 0x1f ;  /* 0x0c201f0000037f89 */ /* 0x000e2800000e0000 */
[----:B------:R-:W1:Y:S01]  /*8f00*/  SHFL.BFLY PT, R5, R2, 0x1, 0x1f ;  /* 0x0c201f0002057f89 */ /* 0x000e6200000e0000 */
[----:B0-----:R-:W-:Y:S01]  /*8f10*/  FADD.FTZ R11, R0, R3 ;  /* 0x00000003000b7221 */ /* 0x001fe20000010000 */
[----:B-1----:R-:W-:-:S04]  /*8f20*/  FADD.FTZ R12, R2, R5 ;  /* 0x00000005020c7221 */ /* 0x002fc80000010000 */
[----:B------:R-:W-:Y:S02]  /*8f30*/  FSETP.NE.FTZ.AND P1, PT, R11, RZ, PT ;  /* 0x000000ff0b00720b */ /* 0x000fe40003f35000 */
[----:B------:R-:W-:-:S11]  /*8f40*/  FSETP.NE.FTZ.AND P2, PT, R12, RZ, PT ;  /* 0x000000ff0c00720b */ /* 0x000fd60003f55000 */
[----:B------:R-:W0:Y:S01]  /*8f50*/  @P1 MUFU.LG2 R5, R11 ;  /* 0x0000000b00051308 */ /* 0x000e220000000c00 */
[C---:B------:R-:W-:Y:S01]  /*8f60*/  @P1 FMUL.FTZ R3, R9.reuse, 0.69314718246459960938 ;  /* 0x3f31721809031820 */ /* 0x040fe20000410000 */
[----:B------:R-:W-:-:S06]  /*8f70*/  @P2 FMUL.FTZ R2, R9, 0.69314718246459960938 ;  /* 0x3f31721809022820 */ /* 0x000fcc0000410000 */
        /* <DEDUP_REMOVED lines=34> */
.L_x_2230:
[----:B------:R-:W-:Y:S01]  /*91a0*/  UIADD3 UR4, UR5, 0x2a860, URZ ;  /* 0x0002a86005047890 */ /* 0x000fe2000fffe03f */
[----:B------:R-:W-:Y:S01]  /*91b0*/  FMUL.FTZ R90, R44, R4 ;  /* 0x000000042c5a7220 */ /* 0x000fe20000410000 */
[----:B------:R-:W-:Y:S01]  /*91c0*/  UIADD3 UR39, UR39, 0x1, URZ ;  /* 0x0000000127277890 */ /* 0x000fe2000fffe03f */
[----:B------:R-:W-:Y:S01]  /*91d0*/  FMUL.FTZ R97, R50, R8 ;  /* 0x0000000832617220 */ /* 0x000fe20000410000 */
        /* <DEDUP_REMOVED lines=70> */
.L_x_2194:
        /* <DEDUP_REMOVED lines=11> */
[----:B------:R-:W-:Y:S01]  /*96f0*/  IMAD R9, R162, 0x40, R17 ;  /* 0x00000040a2097824 */ /* 0x000fe200078e0211 */
        /* <DEDUP_REMOVED lines=11> */
[----:B------:R-:W-:Y:S02]  /*97b0*/  F2FP.F16.F32.PACK_AB R81, R83, R82 ;  /* 0x000000525351723e */ /* 0x000fe400000000ff */
[----:B------:R-:W-:Y:S02]  /*97c0*/  F2FP.F16.F32.PACK_AB R82, R85, R84 ;  /* 0x000000545552723e */ /* 0x000fe400000000ff */
[----:B------:R-:W-:Y:S02]  /*97d0*/  IADD3 R11, R11, R13, RZ ;  /* 0x0000000d0b0b7210 */ /* 0x000fe40007ffe0ff */
[----:B------:R-:W-:Y:S01]  /*97e0*/  F2FP.F16.F32.PACK_AB R83, R87, R86 ;  /* 0x000000565753723e */ /* 0x000fe200000000ff */
[----:B------:R-:W-:Y:S01]  /*97f0*/  IMAD.WIDE.U32 R10, R23, UR4, R10 ;  /* 0x00000004170a7c25 */ /* 0x000fe2000f8e000a */
[----:B------:R-:W-:-:S02]  /*9800*/  MOV R34, R40 ;  /* 0x0000002800227202 */ /* 0x000fc40000000f00 */
[----:B--2---:R-:W-:-:S03]  /*9810*/  MOV R35, R5 ;  /* 0x0000000500237202 */ /* 0x004fc60000000f00 */
[----:B------:R-:W-:-:S04]  /*9820*/  IMAD.WIDE R4, R167, 0x2, R34 ;  /* 0x00000002a7047825 */ /* 0x000fc800078e0222 */
[----:B------:R-:W-:Y:S01]  /*9830*/  IMAD.WIDE R34, R9, 0x2, R34 ;  /* 0x0000000209227825 */ /* 0x000fe200078e0222 */
[C---:B------:R-:W-:Y:S02]  /*9840*/  IADD3 R107, P1, R4.reuse, 0x4040, RZ ;  /* 0x00004040046b7810 */ /* 0x040fe40007f3e0ff */
[C---:B------:R-:W-:Y:S02]  /*9850*/  IADD3 R47, P0, R4.reuse, 0x4060, RZ ;  /* 0x00004060042f7810 */ /* 0x040fe40007f1e0ff */
[C---:B------:R-:W-:Y:S01]  /*9860*/  IADD3 R51, P2, R4.reuse, 0x4020, RZ ;  /* 0x0000402004337810 */ /* 0x040fe20007f5e0ff */
[--C-:B------:R-:W-:Y:S01]  /*9870*/  IMAD.X R43, RZ, RZ, R5.reuse, P1 ;  /* 0x000000ffff2b7224 */ /* 0x100fe200008e0605 */
[----:B---3--:R-:W-:Y:S02]  /*9880*/  ISETP.NE.AND P1, PT, R41, 0x1, PT ;  /* 0x000000012900780c */ /* 0x008fe40003f25270 */
[----:B------:R-:W-:Y:S01]  /*9890*/  LOP3.LUT R46, R47, 0x380, RZ, 0xc0, !PT ;  /* 0x000003802f2e7812 */ /* 0x000fe200078ec0ff */
[----:B------:R-:W-:Y:S01]  /*98a0*/  IMAD.X R39, RZ, RZ, R5, P2 ;  /* 0x000000ffff277224 */ /* 0x000fe200010e0605 */
[----:B------:R-:W-:-:S02]  /*98b0*/  LOP3.LUT R9, R4, 0x380, RZ, 0xc0, !PT ;  /* 0x0000038004097812 */ /* 0x000fc400078ec0ff */
[C---:B------:R-:W-:Y:S02]  /*98c0*/  IADD3 R33, P3, R4.reuse, 0x4000, RZ ;  /* 0x0000400004217810 */ /* 0x040fe40007f7e0ff */
[----:B------:R-:W-:Y:S02]  /*98d0*/  IADD3 R21, P6, R4, 0x20, RZ ;  /* 0x0000002004157810 */ /* 0x000fe40007fde0ff */
[----:B------:R-:W-:Y:S02]  /*98e0*/  LOP3.LUT R12, R51, 0x380, RZ, 0xc0, !PT ;  /* 0x00000380330c7812 */ /* 0x000fe400078ec0ff */
[----:B------:R-:W-:Y:S01]  /*98f0*/  SHF.R.U64 R46, R46, 0x3, RZ ;  /* 0x000000032e2e7819 */ /* 0x000fe200000012ff */
[----:B------:R-:W2:Y:S01]  /*9900*/  @P1 LDC R72, c[0x0][0xbec] ;  /* 0x0002fb00ff481b82 */ /* 0x000ea20000000800 */
[----:B------:R-:W-:Y:S01]  /*9910*/  SHF.R.U64 R9, R9, 0x3, RZ ;  /* 0x0000000309097819 */ /* 0x000fe200000012ff */
[----:B------:R-:W-:Y:S01]  /*9920*/  IMAD.X R15, RZ, RZ, R5, P6 ;  /* 0x000000ffff0f7224 */ /* 0x000fe200030e0605 */
[----:B------:R-:W-:-:S02]  /*9930*/  LOP3.LUT R14, R107, 0x380, RZ, 0xc0, !PT ;  /* 0x000003806b0e7812 */ /* 0x000fc400078ec0ff */
[----:B------:R-:W-:Y:S02]  /*9940*/  LOP3.LUT R8, R33, 0x380, RZ, 0xc0, !PT ;  /* 0x0000038021087812 */ /* 0x000fe400078ec0ff */
[----:B------:R-:W-:Y:S01]  /*9950*/  LOP3.LUT R2, R21, 0x380, RZ, 0xc0, !PT ;  /* 0x0000038015027812 */ /* 0x000fe200078ec0ff */
[----:B------:R-:W3:Y:S01]  /*9960*/  @P1 LDC R111, c[0x0][0xbf0] ;  /* 0x0002fc00ff6f1b82 */ /* 0x000ee20000000800 */
[C---:B------:R-:W-:Y:S02]  /*9970*/  IADD3 R31, P4, R4.reuse, 0x60, RZ ;  /* 0x00000060041f7810 */ /* 0x040fe40007f9e0ff */
[----:B------:R-:W-:Y:S02]  /*9980*/  IADD3 R25, P5, R4, 0x40, RZ ;  /* 0x0000004004197810 */ /* 0x000fe40007fbe0ff */
[----:B------:R-:W-:Y:S01]  /*9990*/  SHF.R.U64 R12, R12, 0x3, RZ ;  /* 0x000000030c0c7819 */ /* 0x000fe200000012ff */
[--C-:B------:R-:W-:Y:S01]  /*99a0*/  IMAD.X R13, RZ, RZ, R5.reuse, P4 ;  /* 0x000000ffff0d7224 */ /* 0x100fe200020e0605 */
[----:B------:R-:W-:Y:S01]  /*99b0*/  LOP3.LUT R46, R46, R47, RZ, 0x3c, !PT ;  /* 0x0000002f2e2e7212 */ /* 0x000fe200078e3cff */
[--C-:B------:R-:W-:Y:S01]  /*99c0*/  IMAD.X R47, RZ, RZ, R5.reuse, P0 ;  /* 0x000000ffff2f7224 */ /* 0x100fe200000e0605 */
[----:B------:R-:W-:Y:S01]  /*99d0*/  LOP3.LUT R4, R9, R4, RZ, 0x3c, !PT ;  /* 0x0000000409047212 */ /* 0x000fe200078e3cff */
[----:B------:R-:W-:Y:S01]  /*99e0*/  IMAD.X R9, RZ, RZ, R5, P5 ;  /* 0x000000ffff097224 */ /* 0x000fe200028e0605 */
[----:B------:R-:W-:-:S02]  /*99f0*/  SHF.R.U64 R14, R14, 0x3, RZ ;  /* 0x000000030e0e7819 */ /* 0x000fc400000012ff */
[----:B------:R-:W-:Y:S02]  /*9a00*/  SHF.R.U64 R8, R8, 0x3, RZ ;  /* 0x0000000308087819 */ /* 0x000fe400000012ff */
[----:B------:R-:W-:Y:S02]  /*9a10*/  SHF.R.U64 R2, R2, 0x3, RZ ;  /* 0x0000000302027819 */ /* 0x000fe400000012ff */
[----:B------:R-:W-:Y:S02]  /*9a20*/  LOP3.LUT R38, R12, R51, RZ, 0x3c, !PT ;  /* 0x000000330c267212 */ /* 0x000fe400078e3cff */
[----:B------:R-:W-:Y:S02]  /*9a30*/  LOP3.LUT R42, R14, R107, RZ, 0x3c, !PT ;  /* 0x0000006b0e2a7212 */ /* 0x000fe400078e3cff */
[----:B------:R-:W-:Y:S02]  /*9a40*/  LOP3.LUT R36, R8, R33, RZ, 0x3c, !PT ;  /* 0x0000002108247212 */ /* 0x000fe400078e3cff */
[----:B------:R-:W-:-:S02]  /*9a50*/  MOV R51, R4 ;  /* 0x0000000400337202 */ /* 0x000fc40000000f00 */
[----:B------:R-:W-:Y:S02]  /*9a60*/  LOP3.LUT R14, R2, R21, RZ, 0x3c, !PT ;  /* 0x00000015020e7212 */ /* 0x000fe400078e3cff */
[----:B------:R-:W-:Y:S02]  /*9a70*/  LOP3.LUT R8, R31, 0x380, RZ, 0xc0, !PT ;  /* 0x000003801f087812 */ /* 0x000fe400078ec0ff */
[----:B------:R-:W-:Y:S02]  /*9a80*/  F2FP.F16.F32.PACK_AB R4, R98, R3 ;  /* 0x000000036204723e */ /* 0x000fe400000000ff */
[----:B------:R-:W-:Y:S02]  /*9a90*/  LOP3.LUT R2, R25, 0x380, RZ, 0xc0, !PT ;  /* 0x0000038019027812 */ /* 0x000fe400078ec0ff */
[----:B------:R-:W-:Y:S01]  /*9aa0*/  MOV R98, R46 ;  /* 0x0000002e00627202 */ /* 0x000fe20000000f00 */
[----:B------:R-:W-:Y:S01]  /*9ab0*/  IMAD.IADD R47, R19, 0x1, R16 ;  /* 0x00000001132f7824 */ /* 0x000fe200078e0210 */
[----:B------:R-:W-:-:S02]  /*9ac0*/  SHF.R.U64 R8, R8, 0x3, RZ ;  /* 0x0000000308087819 */ /* 0x000fc400000012ff */
[----:B------:R-:W-:Y:S02]  /*9ad0*/  SHF.R.U64 R2, R2, 0x3, RZ ;  /* 0x0000000302027819 */ /* 0x000fe400000012ff */
[----:B------:R-:W-:Y:S01]  /*9ae0*/  MOV R109, R38 ;  /* 0x00000026006d7202 */ /* 0x000fe20000000f00 */
[----:B--2---:R-:W-:Y:S01]  /*9af0*/  @P1 IMAD.HI.U32 R38, R47, R72, RZ ;  /* 0x000000482f261227 */ /* 0x004fe200078e00ff */
[C---:B------:R-:W-:Y:S02]  /*9b00*/  IADD3 R21, P5, R34.reuse, 0x2000, RZ ;  /* 0x0000200022157810 */ /* 0x040fe40007fbe0ff */
[----:B------:R-:W-:Y:S01]  /*9b10*/  IADD3 R33, P6, R34, 0x1000, RZ ;  /* 0x0000100022217810 */ /* 0x000fe20007fde0ff */
[----:B------:R-:W-:Y:S01]  /*9b20*/  IMAD R72, R41, UR6, RZ ;  /* 0x0000000629487c24 */ /* 0x000fe2000f8e02ff */
[----:B------:R-:W-:Y:S01]  /*9b30*/  LOP3.LUT R12, R8, R31, RZ, 0x3c, !PT ;  /* 0x0000001f080c7212 */ /* 0x000fe200078e3cff */
[----:B------:R-:W-:Y:S01]  /*9b40*/  IMAD.X R29, RZ, RZ, R35, P5 ;  /* 0x000000ffff1d7224 */ /* 0x000fe200028e0623 */
[----:B------:R-:W-:-:S02]  /*9b50*/  IADD3.X R37, RZ, R5, RZ, P3, !PT ;  /* 0x00000005ff257210 */ /* 0x000fc40001ffe4ff */
[----:B------:R-:W-:Y:S02]  /*9b60*/  LOP3.LUT R8, R2, R25, RZ, 0x3c, !PT ;  /* 0x0000001902087212 */ /* 0x000fe400078e3cff */
[----:B------:R-:W-:Y:S02]  /*9b70*/  LOP3.LUT R28, R21, 0x380, RZ, 0xc0, !PT ;  /* 0x00000380151c7812 */ /* 0x000fe400078ec0ff */
[----:B------:R-:W-:Y:S02]  /*9b80*/  IADD3 R25, P0, R34, 0x6000, RZ ;  /* 0x0000600022197810 */ /* 0x000fe40007f1e0ff */
[----:B------:R-:W-:Y:S01]  /*9b90*/  F2FP.F16.F32.PACK_AB R5, R27, R110 ;  /* 0x0000006e1b05723e */ /* 0x000fe200000000ff */
[----:B------:R-:W-:Y:S01]  /*9ba0*/  BAR.SYNC.DEFER_BLOCKING 0x1, 0x100 ;  /* 0x0044000000007b1d */ /* 0x000fe20000010000 */
[----:B------:R-:W-:Y:S02]  /*9bb0*/  MOV R39, R47 ;  /* 0x0000002f00277202 */ /* 0x000fe40000000f00 */
[----:B------:R-:W-:-:S02]  /*9bc0*/  LOP3.LUT R32, R33, 0x380, RZ, 0xc0, !PT ;  /* 0x0000038021207812 */ /* 0x000fc400078ec0ff */
[----:B---3--:R-:W-:Y:S02]  /*9bd0*/  @P1 SHF.R.U32.HI R39, RZ, R111, R38 ;  /* 0x0000006fff271219 */ /* 0x008fe40000011626 */
[----:B------:R-:W-:Y:S02]  /*9be0*/  SHF.R.U64 R28, R28, 0x3, RZ ;  /* 0x000000031c1c7819 */ /* 0x000fe400000012ff */
[----:B------:R-:W-:Y:S02]  /*9bf0*/  LOP3.LUT R24, R25, 0x380, RZ, 0xc0, !PT ;  /* 0x0000038019187812 */ /* 0x000fe400078ec0ff */
[----:B------:R-:W-:Y:S02]  /*9c00*/  SHF.R.U64 R32, R32, 0x3, RZ ;  /* 0x0000000320207819 */ /* 0x000fe400000012ff */
[----:B------:R-:W-:Y:S02]  /*9c10*/  LOP3.LUT R28, R28, R21, RZ, 0x3c, !PT ;  /* 0x000000151c1c7212 */ /* 0x000fe400078e3cff */
[----:B------:R-:W-:-:S02]  /*9c20*/  SHF.R.U64 R24, R24, 0x3, RZ ;  /* 0x0000000318187819 */ /* 0x000fc400000012ff */
[----:B------:R-:W-:Y:S01]  /*9c30*/  MOV R110, R36 ;  /* 0x00000024006e7202 */ /* 0x000fe20000000f00 */
[----:B------:R-:W-:Y:S01]  /*9c40*/  IMAD.IADD R37, R166, 0x1, R16 ;  /* 0x00000001a6257824 */ /* 0x000fe200078e0210 */
[----:B------:R-:W-:Y:S02]  /*9c50*/  LOP3.LUT R32, R32, R33, RZ, 0x3c, !PT ;  /* 0x0000002120207212 */ /* 0x000fe400078e3cff */
[C---:B------:R-:W-:Y:S02]  /*9c60*/  IADD3 R21, P2, R34.reuse, 0x5000, RZ ;  /* 0x0000500022157810 */ /* 0x040fe40007f5e0ff */
[----:B------:R-:W-:Y:S01]  /*9c70*/  MOV R36, R14 ;  /* 0x0000000e00247202 */ /* 0x000fe20000000f00 */
[----:B------:R2:W-:Y:S01]  /*9c80*/  STSM.16.M88.4 [R51], R4 ;  /* 0x0000000433007844 */ /* 0x0005e20000000200 */
[----:B------:R-:W-:Y:S02]  /*9c90*/  IADD3 R33, P4, R34, 0x3000, RZ ;  /* 0x0000300022217810 */ /* 0x000fe40007f9e0ff */
[----:B------:R-:W-:Y:S01]  /*9ca0*/  LOP3.LUT R24, R24, R25, RZ, 0x3c, !PT ;  /* 0x0000001918187212 */ /* 0x000fe200078e3cff */
[--C-:B------:R-:W-:Y:S01]  /*9cb0*/  IMAD.X R25, RZ, RZ, R35.reuse, P0 ;  /* 0x000000ffff197224 */ /* 0x100fe200000e0623 */
[----:B------:R-:W-:Y:S01]  /*9cc0*/  LOP3.LUT R20, R21, 0x380, RZ, 0xc0, !PT ;  /* 0x0000038015147812 */ /* 0x000fe200078ec0ff */
[----:B------:R-:W-:Y:S01]  /*9cd0*/  IMAD.X R27, RZ, RZ, R35, P4 ;  /* 0x000000ffff1b7224 */ /* 0x000fe200020e0623 */
[----:B------:R-:W-:-:S02]  /*9ce0*/  LOP3.LUT R26, R33, 0x380, RZ, 0xc0, !PT ;  /* 0x00000380211a7812 */ /* 0x000fc400078ec0ff */
[----:B------:R-:W-:Y:S02]  /*9cf0*/  IADD3 R10, P0, R39, R10, RZ ;  /* 0x0000000a270a7210 */ /* 0x000fe40007f1e0ff */
[----:B------:R-:W-:Y:S02]  /*9d00*/  MOV R111, R12 ;  /* 0x0000000c006f7202 */ /* 0x000fe40000000f00 */
[----:B------:R-:W-:Y:S02]  /*9d10*/  SHF.R.U64 R20, R20, 0x3, RZ ;  /* 0x0000000314147819 */ /* 0x000fe400000012ff */
[----:B------:R-:W-:Y:S01]  /*9d20*/  SHF.R.U64 R26, R26, 0x3, RZ ;  /* 0x000000031a1a7819 */ /* 0x000fe200000012ff */
[--C-:B--2---:R-:W-:Y:S01]  /*9d30*/  IMAD.MOV R6, RZ, RZ, -R39.reuse ;  /* 0x000000ffff067224 */ /* 0x104fe200078e0a27 */
[----:B------:R-:W-:Y:S01]  /*9d40*/  SHF.R.S32.HI R5, RZ, 0x1f, R39 ;  /* 0x0000001fff057819 */ /* 0x000fe20000011427 */
[----:B------:R-:W-:Y:S01]  /*9d50*/  IMAD R4, R112, UR4, RZ ;  /* 0x0000000470047c24 */ /* 0x000fe2000f8e02ff */
[----:B------:R-:W-:Y:S01]  /*9d60*/  MOV R14, R8 ;  /* 0x00000008000e7202 */ /* 0x000fe20000000f00 */
[----:B------:R-:W-:Y:S01]  /*9d70*/  IMAD R15, R41, R6, R47 ;  /* 0x00000006290f7224 */ /* 0x000fe200078e022f */
[----:B------:R-:W-:Y:S01]  /*9d80*/  LOP3.LUT R20, R20, R21, RZ, 0x3c, !PT ;  /* 0x0000001514147212 */ /* 0x000fe200078e3cff */
[----:B------:R-:W-:Y:S01]  /*9d90*/  IMAD R4, R23, UR5, R4 ;  /* 0x0000000517047c24 */ /* 0x000fe2000f8e0204 */
[----:B------:R-:W-:Y:S01]  /*9da0*/  ULDC.64 UR4, c[0x0][0xb88] ;  /* 0x0002e20000047ab9 */ /* 0x000fe20000000a00 */
[----:B------:R-:W-:-:S02]  /*9db0*/  LOP3.LUT R26, R26, R33, RZ, 0x3c, !PT ;  /* 0x000000211a1a7212 */ /* 0x000fc400078e3cff */
[----:B------:R-:W-:Y:S02]  /*9dc0*/  SHF.R.S32.HI R12, RZ, 0x1f, R15 ;  /* 0x0000001fff0c7819 */ /* 0x000fe4000001140f */
[----:B------:R-:W-:Y:S02]  /*9dd0*/  IADD3.X R11, R5, R11, R4, P0, !PT ;  /* 0x0000000b050b7210 */ /* 0x000fe400007fe404 */
[----:B------:R-:W-:Y:S01]  /*9de0*/  LOP3.LUT R21, R34, 0x380, RZ, 0xc0, !PT ;  /* 0x0000038022157812 */ /* 0x000fe200078ec0ff */
[----:B------:R-:W-:Y:S01]  /*9df0*/  IMAD R8, R12, UR4, RZ ;  /* 0x000000040c087c24 */ /* 0x000fe2000f8e02ff */
[----:B------:R-:W-:Y:S01]  /*9e00*/  F2FP.F16.F32.PACK_AB R4, R94, R95 ;  /* 0x0000005f5e04723e */ /* 0x000fe200000000ff */
[C---:B------:R-:W-:Y:S01]  /*9e10*/  IMAD.WIDE.U32 R12, R15.reuse, UR4, R10 ;  /* 0x000000040f0c7c25 */ /* 0x040fe2000f8e000a */
[----:B------:R-:W-:Y:S02]  /*9e20*/  F2FP.F16.F32.PACK_AB R5, R108, R105 ;  /* 0x000000696c05723e */ /* 0x000fe400000000ff */
[----:B------:R-:W-:Y:S01]  /*9e30*/  F2FP.F16.F32.PACK_AB R6, R96, R93 ;  /* 0x0000005d6006723e */ /* 0x000fe200000000ff */
[----:B------:R-:W-:Y:S01]  /*9e40*/  IMAD R15, R15, UR5, R8 ;  /* 0x000000050f0f7c24 */ /* 0x000fe2000f8e0208 */
[----:B------:R-:W-:Y:S01]  /*9e50*/  F2FP.F16.F32.PACK_AB R7, R106, R103 ;  /* 0x000000676a07723e */ /* 0x000fe200000000ff */
[----:B------:R-:W-:Y:S01]  /*9e60*/  ULDC.64 UR4, c[0x0][0xb50] ;  /* 0x0002d40000047ab9 */ /* 0x000fe20000000a00 */
[----:B------:R-:W-:-:S02]  /*9e70*/  IADD3 R31, P3, R34, 0x4000, RZ ;  /* 0x00004000221f7810 */ /* 0x000fc40007f7e0ff */
[----:B------:R-:W-:Y:S01]  /*9e80*/  IADD3.X R33, RZ, R35, RZ, P6, !PT ;  /* 0x00000023ff217210 */ /* 0x000fe200037fe4ff */
[----:B------:R2:W-:Y:S01]  /*9e90*/  STSM.16.M88.4 [R36], R4 ;  /* 0x0000000424007844 */ /* 0x0005e20000000200 */
[----:B------:R-:W-:Y:S01]  /*9ea0*/  IADD3 R107, P6, R34, 0x7000, RZ ;  /* 0x00007000226b7810 */ /* 0x000fe20007fde0ff */
[----:B------:R-:W-:Y:S01]  /*9eb0*/  IMAD.X R3, RZ, RZ, R35, P3 ;  /* 0x000000ffff037224 */ /* 0x000fe200018e0623 */
[----:B------:R-:W-:Y:S02]  /*9ec0*/  SHF.R.U64 R21, R21, 0x3, RZ ;  /* 0x0000000315157819 */ /* 0x000fe400000012ff */
[----:B------:R-:W-:Y:S02]  /*9ed0*/  LOP3.LUT R30, R107, 0x380, RZ, 0xc0, !PT ;  /* 0x000003806b1e7812 */ /* 0x000fe400078ec0ff */
[----:B------:R-:W-:Y:S02]  /*9ee0*/  LOP3.LUT P0, RZ, R164, 0x3, RZ, 0xc0, !PT ;  /* 0x00000003a4ff7812 */ /* 0x000fe4000780c0ff */
[----:B------:R-:W-:-:S02]  /*9ef0*/  F2FP.F16.F32.PACK_AB R8, R92, R91 ;  /* 0x0000005b5c08723e */ /* 0x000fc400000000ff */
[----:B------:R-:W-:Y:S02]  /*9f00*/  F2FP.F16.F32.PACK_AB R9, R104, R101 ;  /* 0x000000656809723e */ /* 0x000fe400000000ff */
[----:B------:R-:W-:Y:S02]  /*9f10*/  F2FP.F16.F32.PACK_AB R10, R45, R90 ;  /* 0x0000005a2d0a723e */ /* 0x000fe400000000ff */
[----:B------:R-:W-:Y:S01]  /*9f20*/  F2FP.F16.F32.PACK_AB R11, R102, R99 ;  /* 0x00000063660b723e */ /* 0x000fe200000000ff */
[----:B--2---:R-:W-:Y:S01]  /*9f30*/  VIADD R5, R37, 0x8 ;  /* 0x0000000825057836 */ /* 0x004fe20000000000 */
[----:B------:R-:W-:Y:S02]  /*9f40*/  IADD3 R7, R13, R15, RZ ;  /* 0x0000000f0d077210 */ /* 0x000fe40007ffe0ff */
[----:B------:R-:W-:Y:S01]  /*9f50*/  LEA R36, P3, R12, UR4, 0x2 ;  /* 0x000000040c247c11 */ /* 0x000fe2000f8610ff */
[----:B------:R2:W-:Y:S01]  /*9f60*/  STSM.16.M88.4 [R14], R8 ;  /* 0x000000080e007844 */ /* 0x0005e20000000200 */
[----:B------:R-:W-:-:S02]  /*9f70*/  LOP3.LUT R34, R21, R34, RZ, 0x3c, !PT ;  /* 0x0000002215227212 */ /* 0x000fc400078e3cff */
[----:B------:R-:W-:Y:S02]  /*9f80*/  IADD3.X R21, RZ, R35, RZ, P2, !PT ;  /* 0x00000023ff157210 */ /* 0x000fe400017fe4ff */
[----:B------:R-:W-:Y:S02]  /*9f90*/  SHF.R.U64 R30, R30, 0x3, RZ ;  /* 0x000000031e1e7819 */ /* 0x000fe400000012ff */
[-C--:B------:R-:W-:Y:S02]  /*9fa0*/  ISETP.GE.OR P2, PT, R37, R72.reuse, P0 ;  /* 0x000000482500720c */ /* 0x080fe40000746670 */
[----:B------:R-:W-:Y:S02]  /*9fb0*/  ISETP.GE.OR P0, PT, R5, R72, P0 ;  /* 0x000000480500720c */ /* 0x000fe40000706670 */
[----:B------:R-:W-:Y:S01]  /*9fc0*/  LEA.HI.X R37, R12, UR5, R7, 0x2, P3 ;  /* 0x000000050c257c11 */ /* 0x000fe200098f1407 */
[----:B------:R-:W-:Y:S01]  /*9fd0*/  ULDC.64 UR4, c[0x0][0xae8] ;  /* 0x0002ba0000047ab9 */ /* 0x000fe20000000a00 */
[----:B------:R-:W-:-:S02]  /*9fe0*/  F2FP.F16.F32.PACK_AB R4, R49, R48 ;  /* 0x000000303104723e */ /* 0x000fc400000000ff */
[----:B------:R-:W-:Y:S02]  /*9ff0*/  F2FP.F16.F32.PACK_AB R5, R100, R97 ;  /* 0x000000616405723e */ /* 0x000fe400000000ff */
[----:B------:R-:W-:Y:S02]  /*a000*/  F2FP.F16.F32.PACK_AB R6, R53, R52 ;  /* 0x000000343506723e */ /* 0x000fe400000000ff */
[----:B------:R-:W-:Y:S02]  /*a010*/  F2FP.F16.F32.PACK_AB R7, R55, R54 ;  /* 0x000000363707723e */ /* 0x000fe400000000ff */
[----:B------:R-:W-:Y:S02]  /*a020*/  F2FP.F16.F32.PACK_AB R12, R57, R56 ;  /* 0x00000038390c723e */ /* 0x000fe400000000ff */
[----:B------:R-:W-:Y:S01]  /*a030*/  F2FP.F16.F32.PACK_AB R13, R59, R50 ;  /* 0x000000323b0d723e */ /* 0x000fe200000000ff */
[----:B------:R-:W-:Y:S01]  /*a040*/  STSM.16.M88.4 [R111], R4 ;  /* 0x000000046f007844 */ /* 0x000fe20000000200 */
[----:B--2---:R-:W-:-:S02]  /*a050*/  F2FP.F16.F32.PACK_AB R14, R61, R60 ;  /* 0x0000003c3d0e723e */ /* 0x004fc400000000ff */
[----:B------:R-:W-:Y:S01]  /*a060*/  F2FP.F16.F32.PACK_AB R15, R63, R62 ;  /* 0x0000003e3f0f723e */ /* 0x000fe200000000ff */
[----:B------:R-:W-:Y:S01]  /*a070*/  SHFL.IDX PT, R56, R36, 0x1, 0x1c1f ;  /* 0x003c1f0024387f89 */ /* 0x000fe200000e0000 */
[----:B------:R-:W-:Y:S02]  /*a080*/  LOP3.LUT R30, R30, R107, RZ, 0x3c, !PT ;  /* 0x0000006b1e1e7212 */ /* 0x000fe400078e3cff */
[----:B------:R-:W-:Y:S01]  /*a090*/  F2FP.F16.F32.PACK_AB R8, R65, R64 ;  /* 0x000000404108723e */ /* 0x000fe200000000ff */
[----:B------:R-:W-:Y:S01]  /*a0a0*/  STSM.16.M88.4 [R110], R12 ;  /* 0x0000000c6e007844 */ /* 0x000fe20000000200 */
[----:B------:R-:W-:Y:S02]  /*a0b0*/  F2FP.F16.F32.PACK_AB R9, R67, R66 ;  /* 0x000000424309723e */ /* 0x000fe400000000ff */
[----:B------:R-:W-:Y:S01]  /*a0c0*/  F2FP.F16.F32.PACK_AB R10, R69, R68 ;  /* 0x00000044450a723e */ /* 0x000fe200000000ff */
[----:B------:R-:W-:Y:S01]  /*a0d0*/  SHFL.IDX PT, R57, R37, 0x1, 0x1c1f ;  /* 0x003c1f0025397f89 */ /* 0x000fe200000e0000 */
[----:B------:R-:W-:-:S02]  /*a0e0*/  F2FP.F16.F32.PACK_AB R11, R71, R70 ;  /* 0x00000046470b723e */ /* 0x000fc400000000ff */
[----:B------:R-:W-:Y:S02]  /*a0f0*/  MOV R107, R42 ;  /* 0x0000002a006b7202 */ /* 0x000fe40000000f00 */
[----:B------:R-:W-:Y:S01]  /*a100*/  F2FP.F16.F32.PACK_AB R45, R75, R74 ;  /* 0x0000004a4b2d723e */ /* 0x000fe200000000ff */
[----:B------:R-:W-:Y:S01]  /*a110*/  STSM.16.M88.4 [R109], R8 ;  /* 0x000000086d007844 */ /* 0x000fe20000000200 */
[----:B------:R-:W-:Y:S02]  /*a120*/  F2FP.F16.F32.PACK_AB R46, R77, R76 ;  /* 0x0000004c4d2e723e */ /* 0x000fe400000000ff */
[----:B------:R-:W-:Y:S01]  /*a130*/  F2FP.F16.F32.PACK_AB R47, R79, R78 ;  /* 0x0000004e4f2f723e */ /* 0x000fe200000000ff */
[----:B------:R-:W-:Y:S01]  /*a140*/  SHFL.IDX PT, R42, R36, RZ, 0x1c1f ;  /* 0x001c1fff242a7589 */ /* 0x000fe200000e0000 */
[----:B------:R-:W-:-:S03]  /*a150*/  LOP3.LUT R2, R31, 0x380, RZ, 0xc0, !PT ;  /* 0x000003801f027812 */ /* 0x000fc600078ec0ff */
[----:B------:R2:W-:Y:S01]  /*a160*/  STSM.16.M88.4 [R107], R44 ;  /* 0x0000002c6b007844 */ /* 0x0005e20000000200 */
[----:B------:R-:W-:-:S03]  /*a170*/  SHF.R.U64 R2, R2, 0x3, RZ ;  /* 0x0000000302027819 */ /* 0x000fc600000012ff */
[----:B------:R-:W-:Y:S01]  /*a180*/  STSM.16.M88.4 [R98], R80 ;  /* 0x0000005062007844 */ /* 0x000fe20000000200 */
[----:B------:R-:W-:Y:S01]  /*a190*/  IMAD R58, R58, UR4, RZ ;  /* 0x000000043a3a7c24 */ /* 0x000fe2000f8e02ff */
[----:B------:R-:W-:Y:S01]  /*a1a0*/  LOP3.LUT R2, R2, R31, RZ, 0x3c, !PT ;  /* 0x0000001f02027212 */ /* 0x000fe200078e3cff */
[----:B------:R-:W-:Y:S01]  /*a1b0*/  IMAD.X R31, RZ, RZ, R35, P6 ;  /* 0x000000ffff1f7224 */ /* 0x000fe200030e0623 */
[----:B------:R-:W3:Y:S01]  /*a1c0*/  SHFL.IDX PT, R43, R37, RZ, 0x1c1f ;  /* 0x001c1fff252b7589 */ /* 0x000ee200000e0000 */
[----:B------:R-:W-:Y:S08]  /*a1d0*/  BAR.SYNC.DEFER_BLOCKING 0x1, 0x100 ;  /* 0x0044000000007b1d */ /* 0x000ff00000010000 */
[----:B--2---:R-:W2:Y:S01]  /*a1e0*/  @P1 LDC R44, c[0x0][0xbec] ;  /* 0x0002fb00ff2c1b82 */ /* 0x004ea20000000800 */
[----:B---3--:R3:W-:Y:S04]  /*a1f0*/  @!P2 ST.E desc[UR36][R42.64], R89 ;  /* 0x000000592a00a985 */ /* 0x0087e8000c101924 */
[----:B------:R4:W-:Y:S04]  /*a200*/  @!P0 ST.E desc[UR36][R56.64], R88 ;  /* 0x0000005838008985 */ /* 0x0009e8000c101924 */
[----:B------:R0:W5:Y:S01]  /*a210*/  LD.E.128 R48, desc[UR36][R32.64] ;  /* 0x0000002420307980 */ /* 0x000162000c101d00 */
[----:B---3--:R-:W3:Y:S03]  /*a220*/  @P1 LDC R43, c[0x0][0xbf0] ;  /* 0x0002fc00ff2b1b82 */ /* 0x008ee60000000800 */
[----:B------:R2:W5:Y:S04]  /*a230*/  LD.E.128 R60, desc[UR36][R20.64] ;  /* 0x00000024143c7980 */ /* 0x000568000c101d00 */
[----:B------:R1:W5:Y:S01]  /*a240*/  LD.E.128 R36, desc[UR36][R28.64] ;  /* 0x000000241c247980 */ /* 0x000362000c101d00 */
[----:B0-----:R-:W-:-:S03]  /*a250*/  IMAD R33, R160, 0x20, R162 ;  /* 0x00000020a0217824 */ /* 0x001fc600078e02a2 */
[----:B------:R0:W5:Y:S01]  /*a260*/  LD.E.128 R4, desc[UR36][R26.64] ;  /* 0x000000241a047980 */ /* 0x000162000c101d00 */
[----:B------:R-:W-:-:S03]  /*a270*/  IMAD.IADD R33, R16, 0x1, R33 ;  /* 0x0000000110217824 */ /* 0x000fc600078e0221 */
[----:B------:R4:W5:Y:S01]  /*a280*/  LD.E.128 R12, desc[UR36][R24.64] ;  /* 0x00000024180c7980 */ /* 0x000962000c101d00 */
[----:B--2---:R-:W-:Y:S01]  /*a290*/  @P1 IMAD.HI.U32 R20, R33, R44, RZ ;  /* 0x0000002c21141227 */ /* 0x004fe200078e00ff */
[----:B------:R-:W-:Y:S02]  /*a2a0*/  MOV R21, R33 ;  /* 0x0000002100157202 */ /* 0x000fe40000000f00 */
[----:B------:R2:W5:Y:S01]  /*a2b0*/  LD.E.128 R64, desc[UR36][R2.64] ;  /* 0x0000002402407980 */ /* 0x000562000c101d00 */
[C---:B-1----:R-:W-:Y:S02]  /*a2c0*/  IMAD R29, R161.reuse, UR5, R58 ;  /* 0x00000005a11d7c24 */ /* 0x042fe4000f8e023a */
[----:B0-----:R-:W-:Y:S01]  /*a2d0*/  IMAD.WIDE.U32 R26, R161, UR4, RZ ;  /* 0x00000004a11a7c25 */ /* 0x001fe2000f8e00ff */
[----:B------:R-:W-:Y:S01]  /*a2e0*/  ULDC.64 UR4, c[0x0][0xaf0] ;  /* 0x0002bc0000047ab9 */ /* 0x000fe20000000a00 */
[----:B------:R0:W5:Y:S02]  /*a2f0*/  LD.E.128 R52, desc[UR36][R34.64] ;  /* 0x0000002422347980 */ /* 0x000164000c101d00 */
[----:B----4-:R-:W-:Y:S01]  /*a300*/  IMAD R24, R112, UR4, RZ ;  /* 0x0000000470187c24 */ /* 0x010fe2000f8e02ff */
[----:B---3--:R-:W-:Y:S01]  /*a310*/  @P1 SHF.R.U32.HI R21, RZ, R43, R20 ;  /* 0x0000002bff151219 */ /* 0x008fe20000011614 */
[----:B------:R0:W5:Y:S01]  /*a320*/  LD.E.128 R8, desc[UR36][R30.64] ;  /* 0x000000241e087980 */ /* 0x000162000c101d00 */
[----:B--2---:R-:W-:-:S02]  /*a330*/  IMAD.IADD R3, R27, 0x1, R29 ;  /* 0x000000011b037824 */ /* 0x004fc400078e021d */
[----:B------:R-:W-:Y:S01]  /*a340*/  IMAD.MOV.U32 R2, RZ, RZ, R26 ;  /* 0x000000ffff027224 */ /* 0x000fe200078e001a */
[--C-:B------:R-:W-:Y:S01]  /*a350*/  SHF.R.S32.HI R20, RZ, 0x1f, R21.reuse ;  /* 0x0000001fff147819 */ /* 0x100fe20000011415 */
[----:B------:R-:W-:Y:S01]  /*a360*/  IMAD R25, R23, UR5, R24 ;  /* 0x0000000517197c24 */ /* 0x000fe2000f8e0218 */
[----:B------:R-:W-:Y:S01]  /*a370*/  @!PT LDS RZ, [RZ] ;  /* 0x00000000fffff984 */ /* 0x000fe20000000800 */
[----:B------:R-:W-:Y:S01]  /*a380*/  @!PT LDS RZ, [RZ] ;  /* 0x00000000fffff984 */ /* 0x000fe20000000800 */
[----:B------:R-:W-:Y:S01]  /*a390*/  @!PT LDS RZ, [RZ] ;  /* 0x00000000fffff984 */ /* 0x000fe20000000800 */
[----:B------:R-:W-:Y:S01]  /*a3a0*/  @!PT LDS RZ, [RZ] ;  /* 0x00000000fffff984 */ /* 0x000fe20000000800 */
[----:B------:R1:W-:Y:S06]  /*a3b0*/  MEMBAR.ALL.CTA ;  /* 0x0000000000007992 */ /* 0x0003ec0000008000 */
[----:B-1----:R-:W1:Y:S01]  /*a3c0*/  FENCE.VIEW.ASYNC.S ;  /* 0x00000000000073c6 */ /* 0x002e620000000000 */
[----:B------:R-:W-:-:S02]  /*a3d0*/  IMAD.MOV R24, RZ, RZ, -R21 ;  /* 0x000000ffff187224 */ /* 0x000fc400078e0a15 */
        /* <DEDUP_REMOVED lines=8> */
[----:B------:R-:W-:Y:S01]  /*a460*/  ULDC.64 UR4, c[0x0][0xad8] ;  /* 0x0002b60000047ab9 */ /* 0x000fe20000000a00 */
[----:B------:R-:W-:-:S02]  /*a470*/  IADD3 R25, R162, R16, RZ ;  /* 0x00000010a2197210 */ /* 0x000fc40007ffe0ff */
[----:B------:R-:W-:Y:S02]  /*a480*/  IMAD.IADD R3, R3, 0x1, R23 ;  /* 0x0000000103037824 */ /* 0x000fe400078e0217 */
        /* <DEDUP_REMOVED lines=8> */
[----:B------:R-:W-:Y:S01]  /*a510*/  VIADD R40, R40, 0x2a820 ;  /* 0x0002a82028287836 */ /* 0x000fe20000000000 */
        /* <DEDUP_REMOVED lines=19> */
.L_x_2234:
[----:B------:R-:W-:Y:S05]  /*a650*/  BSYNC B1 ;  /* 0x0000000000017941 */ /* 0x000fea0003800000 */
.L_x_2233:
[----:B--23--:R2:W3:Y:S01]  /*a660*/  SHFL.IDX PT, R21, R23, 0x1, 0x181f ;  /* 0x00381f0017157f89 */ /* 0x00c4e200000e0000 */
[----:B------:R-:W-:Y:S03]  /*a670*/  BSSY B1, `(.L_x_2235) ;  /* 0x000000c000017945 */ /* 0x000fe60003800000 */
[----:B-1----:R2:W1:Y:S01]  /*a680*/  SHFL.IDX PT, R20, R16, 0x1, 0x181f ;  /* 0x00381f0010147f89 */ /* 0x00246200000e0000 */
[----:B------:R-:W-:Y:S05]  /*a690*/  @P0 BRA `(.L_x_2236) ;  /* 0x0000000000240947 */ /* 0x000fea0003800000 */
[----:B------:R-:W-:Y:S02]  /*a6a0*/  ULDC UR4, c[0x0][0xac8] ;  /* 0x0002b20000047ab9 */ /* 0x000fe40000000800 */
[----:B------:R-:W-:Y:S02]  /*a6b0*/  ISETP.GE.AND P3, PT, R17, UR4, PT ;  /* 0x0000000411007c0c */ /* 0x000fe4000bf66270 */
[----:B------:R-:W-:-:S11]  /*a6c0*/  ISETP.GE.AND P4, PT, R22, UR4, PT ;  /* 0x0000000416007c0c */ /* 0x000fd6000bf86270 */
[CC--:B-1----:R-:W-:Y:S02]  /*a6d0*/  @!P3 LEA R2, P0, R17.reuse, R20.reuse, 0x1 ;  /* 0x000000141102b211 */ /* 0x0c2fe400078008ff */
[C---:B------:R-:W-:Y:S02]  /*a6e0*/  @!P4 LEA R20, P2, R22.reuse, R20, 0x1 ;  /* 0x000000141614c211 */ /* 0x040fe400078408ff */
[-C--:B---3--:R-:W-:Y:S02]  /*a6f0*/  @!P3 LEA.HI.X R3, R17, R21.reuse, R169, 0x1, P0 ;  /* 0x000000151103b211 */ /* 0x088fe400000f0ca9 */
[----:B------:R-:W-:-:S03]  /*a700*/  @!P4 LEA.HI.X R21, R22, R21, R168, 0x1, P2 ;  /* 0x000000151615c211 */ /* 0x000fc600010f0ca8 */
[----:B-----5:R4:W-:Y:S04]  /*a710*/  @!P3 ST.E.128 desc[UR36][R2.64], R48 ;  /* 0x000000300200b985 */ /* 0x0209e8000c101d24 */
[----:B------:R4:W-:Y:S02]  /*a720*/  @!P4 ST.E.128 desc[UR36][R20.64], R60 ;  /* 0x0000003c1400c985 */ /* 0x0009e4000c101d24 */
.L_x_2236:
[----:B------:R-:W-:Y:S05]  /*a730*/  BSYNC B1 ;  /* 0x0000000000017941 */ /* 0x000fea0003800000 */
.L_x_2235:
[----:B---34-:R3:W4:Y:S01]  /*a740*/  SHFL.IDX PT, R21, R23, 0x2, 0x181f ;  /* 0x00581f0017157f89 */ /* 0x01872200000e0000 */
        /* <DEDUP_REMOVED lines=12> */
.L_x_2238:
[----:B------:R-:W-:Y:S05]  /*a810*/  BSYNC B1 ;  /* 0x0000000000017941 */ /* 0x000fea0003800000 */
.L_x_2237:
[----:B-1----:R-:W-:Y:S01]  /*a820*/  VIADD R3, R25, 0x60 ;  /* 0x0000006019037836 */ /* 0x002fe20000000000 */
[----:B0-23--:R-:W0:Y:S04]  /*a830*/  SHFL.IDX PT, R23, R23, 0x3, 0x181f ;  /* 0x00781f0017177f89 */ /* 0x00de2800000e0000 */
[----:B------:R-:W-:Y:S01]  /*a840*/  ISETP.GE.AND P0, PT, R3, R72, PT ;  /* 0x000000480300720c */ /* 0x000fe20003f06270 */
[----:B------:R-:W1:-:S12]  /*a850*/  SHFL.IDX PT, R16, R16, 0x3, 0x181f ;  /* 0x00781f0010107f89 */ /* 0x000e5800000e0000 */
[----:B------:R-:W-:Y:S05]  /*a860*/  @P0 BRA `(.L_x_2239) ;  /* 0x00000008006c0947 */ /* 0x000fea0003800000 */
[----:B------:R-:W-:Y:S02]  /*a870*/  ULDC UR4, c[0x0][0xac8] ;  /* 0x0002b20000047ab9 */ /* 0x000fe40000000800 */
[----:B------:R-:W-:-:S13]  /*a880*/  ISETP.GE.AND P1, PT, R17, UR4, PT ;  /* 0x0000000411007c0c */ /* 0x000fda000bf26270 */
[----:B-1----:R-:W-:-:S04]  /*a890*/  @!P1 LEA R2, P0, R17, R16, 0x1 ;  /* 0x0000001011029211 */ /* 0x002fc800078008ff */
[----:B0-----:R-:W-:Y:S02]  /*a8a0*/  @!P1 LEA.HI.X R3, R17, R23, R169, 0x1, P0 ;  /* 0x0000001711039211 */ /* 0x001fe400000f0ca9 */
[----:B------:R-:W-:-:S03]  /*a8b0*/  ISETP.GE.AND P0, PT, R22, UR4, PT ;  /* 0x0000000416007c0c */ /* 0x000fc6000bf06270 */
[----:B-----5:R0:W-:Y:S10]  /*a8c0*/  @!P1 ST.E.128 desc[UR36][R2.64], R4 ;  /* 0x0000000402009985 */ /* 0x0201f4000c101d24 */
[----:B------:R-:W-:Y:S05]  /*a8d0*/  @P0 BRA `(.L_x_2239) ;  /* 0x0000000800500947 */ /* 0x000fea0003800000 */
[----:B0-----:R-:W-:-:S04]  /*a8e0*/  LEA R2, P0, R22, R16, 0x1 ;  /* 0x0000001016027211 */ /* 0x001fc800078008ff */
[----:B------:R-:W-:-:S05]  /*a8f0*/  LEA.HI.X R3, R22, R23, R168, 0x1, P0 ;  /* 0x0000001716037211 */ /* 0x000fca00000f0ca8 */
[----:B------:R0:W-:Y:S01]  /*a900*/  ST.E.128 desc[UR36][R2.64], R8 ;  /* 0x0000000802007985 */ /* 0x0001e2000c101d24 */
[----:B------:R-:W-:Y:S05]  /*a910*/  BRA `(.L_x_2239) ;  /* 0x0000000800407947 */ /* 0x000fea0003800000 */
.L_x_2232:
[----:B------:R-:W2:Y:S01]  /*a920*/  LDC R12, c[0x0][0xbe8] ;  /* 0x0002fa00ff0c7b82 */ /* 0x000ea20000000800 */
[----:B------:R-:W-:Y:S01]  /*a930*/  ISETP.GE.AND P0, PT, R170, 0x80, PT ;  /* 0x00000080aa00780c */ /* 0x000fe20003f06270 */
[----:B------:R-:W-:Y:S01]  /*a940*/  IMAD R3, R160, 0x20, R162 ;  /* 0x00000020a0037824 */ /* 0x000fe200078e02a2 */
[----:B------:R-:W-:Y:S01]  /*a950*/  BSSY B1, `(.L_x_2240) ;  /* 0x000002e000017945 */ /* 0x000fe20003800000 */
[----:B------:R-:W-:Y:S02]  /*a960*/  SHF.R.S32.HI R10, RZ, 0x1f, R161 ;  /* 0x0000001fff0a7819 */ /* 0x000fe400000114a1 */
[----:B------:R-:W-:Y:S02]  /*a970*/  SHF.R.S32.HI R11, RZ, 0x1f, R23 ;  /* 0x0000001fff0b7819 */ /* 0x000fe40000011417 */
[----:B------:R-:W-:Y:S02]  /*a980*/  IADD3 R15, R16, R3, RZ ;  /* 0x00000003100f7210 */ /* 0x000fe40007ffe0ff */
        /* <DEDUP_REMOVED lines=42> */
.L_x_2241:
[----:B------:R-:W-:Y:S05]  /*ac30*/  BSYNC B1 ;  /* 0x0000000000017941 */ /* 0x000fea0003800000 */
.L_x_2240:
[----:B------:R-:W-:Y:S01]  /*ac40*/  ULDC.64 UR4, c[0x0][0xae8] ;  /* 0x0002ba0000047ab9 */ /* 0x000fe20000000a00 */
[----:B--2-4-:R-:W-:Y:S01]  /*ac50*/  @P1 IMAD.HI.U32 R4, R15, R14, RZ ;  /* 0x0000000e0f041227 */ /* 0x014fe200078e00ff */
[----:B------:R-:W-:Y:S01]  /*ac60*/  ULDC UR6, c[0x0][0xa88] ;  /* 0x0002a20000067ab9 */ /* 0x000fe20000000800 */
[----:B------:R-:W-:Y:S02]  /*ac70*/  BSSY B1, `(.L_x_2242) ;  /* 0x0000030000017945 */ /* 0x000fe40003800000 */
[----:B------:R-:W-:Y:S02]  /*ac80*/  IMAD R2, R10, UR4, RZ ;  /* 0x000000040a027c24 */ /* 0x000fe4000f8e02ff */
        /* <DEDUP_REMOVED lines=20> */
[----:B------:R-:W-:Y:S02]  /*add0*/  IMAD.IADD R3, R3, 0x1, R9 ;  /* 0x0000000103037824 */ /* 0x000fe400078e0209 */
[----:B------:R-:W-:Y:S01]  /*ade0*/  IMAD R6, R4, UR4, RZ ;  /* 0x0000000404067c24 */ /* 0x000fe2000f8e02ff */
[----:B------:R-:W-:Y:S01]  /*adf0*/  IADD3 R4, R16, 0x20, RZ ;  /* 0x0000002010047810 */ /* 0x000fe20007ffe0ff */
[----:B------:R-:W-:Y:S02]  /*ae00*/  IMAD R9, R12, UR6, RZ ;  /* 0x000000060c097c24 */ /* 0x000fe4000f8e02ff */
[C---:B------:R-:W-:Y:S02]  /*ae10*/  IMAD R5, R7.reuse, UR5, R6 ;  /* 0x0000000507057c24 */ /* 0x040fe4000f8e0206 */
[----:B------:R-:W-:Y:S01]  /*ae20*/  IMAD.WIDE.U32 R2, R7, UR4, R2 ;  /* 0x0000000407027c25 */ /* 0x000fe2000f8e0002 */
[-C--:B------:R-:W-:Y:S01]  /*ae30*/  ISETP.GE.AND P1, PT, R4, R9.reuse, PT ;  /* 0x000000090400720c */ /* 0x080fe20003f26270 */
[----:B------:R-:W-:Y:S01]  /*ae40*/  ULDC.64 UR4, c[0x0][0xa80] ;  /* 0x0002a00000047ab9 */ /* 0x000fe20000000a00 */
[C---:B------:R-:W-:Y:S01]  /*ae50*/  ISETP.GE.AND P2, PT, R16.reuse, R9, PT ;  /* 0x000000091000720c */ /* 0x040fe20003f46270 */
[----:B------:R-:W-:-:S02]  /*ae60*/  VIADD R4, R16, 0x40 ;  /* 0x0000004010047836 */ /* 0x000fc40000000000 */
[----:B------:R-:W-:Y:S01]  /*ae70*/  IMAD.IADD R3, R3, 0x1, R5 ;  /* 0x0000000103037824 */ /* 0x000fe200078e0205 */
[----:B------:R-:W-:Y:S02]  /*ae80*/  LEA R5, P3, R2, UR4, 0x1 ;  /* 0x0000000402057c11 */ /* 0x000fe4000f8608ff */
[----:B------:R-:W-:Y:S02]  /*ae90*/  ISETP.GE.AND P0, PT, R4, R9, PT ;  /* 0x000000090400720c */ /* 0x000fe40003f06270 */
[----:B------:R-:W-:Y:S02]  /*aea0*/  LEA.HI.X R4, R2, UR5, R3, 0x1, P3 ;  /* 0x0000000502047c11 */ /* 0x000fe400098f0c03 */
[----:B------:R2:W3:Y:S04]  /*aeb0*/  SHFL.IDX PT, R2, R5, RZ, 0x181f ;  /* 0x00181fff05027589 */ /* 0x0004e800000e0000 */
[----:B------:R2:W4:Y:S01]  /*aec0*/  SHFL.IDX PT, R3, R4, RZ, 0x181f ;  /* 0x00181fff04037589 */ /* 0x00052200000e0000 */
[----:B------:R-:W-:Y:S05]  /*aed0*/  @P2 BRA `(.L_x_2243) ;  /* 0x0000000000242947 */ /* 0x000fea0003800000 */
        /* <DEDUP_REMOVED lines=9> */
.L_x_2243:
[----:B------:R-:W-:Y:S05]  /*af70*/  BSYNC B1 ;  /* 0x0000000000017941 */ /* 0x000fea0003800000 */
.L_x_2242:
[----:B---34-:R3:W4:Y:S01]  /*af80*/  SHFL.IDX PT, R3, R4, 0x1, 0x181f ;  /* 0x00381f0004037f89 */ /* 0x01872200000e0000 */
[----:B------:R-:W-:Y:S03]  /*af90*/  BSSY B1, `(.L_x_2244) ;  /* 0x000000c000017945 */ /* 0x000fe60003800000 */
[----:B------:R3:W0:Y:S01]  /*afa0*/  SHFL.IDX PT, R2, R5, 0x1, 0x181f ;  /* 0x00381f0005027f89 */ /* 0x00062200000e0000 */
[----:B------:R-:W-:Y:S05]  /*afb0*/  @P1 BRA `(.L_x_2245) ;  /* 0x0000000000241947 */ /* 0x000fea0003800000 */
[----:B------:R-:W-:Y:S02]  /*afc0*/  ULDC UR4, c[0x0][0xac8] ;  /* 0x0002b20000047ab9 */ /* 0x000fe40000000800 */
[----:B------:R-:W-:Y:S02]  /*afd0*/  ISETP.GE.AND P3, PT, R17, UR4, PT ;  /* 0x0000000411007c0c */ /* 0x000fe4000bf66270 */
[----:B------:R-:W-:-:S11]  /*afe0*/  ISETP.GE.AND P4, PT, R22, UR4, PT ;  /* 0x0000000416007c0c */ /* 0x000fd6000bf86270 */
[CC--:B0-----:R-:W-:Y:S02]  /*aff0*/  @!P3 LEA R6, P1, R17.reuse, R2.reuse, 0x1 ;  /* 0x000000021106b211 */ /* 0x0c1fe400078208ff */
[C---:B------:R-:W-:Y:S02]  /*b000*/  @!P4 LEA R2, P2, R22.reuse, R2, 0x1 ;  /* 0x000000021602c211 */ /* 0x040fe400078408ff */
[-C--:B----4-:R-:W-:Y:S02]  /*b010*/  @!P3 LEA.HI.X R7, R17, R3.reuse, R169, 0x1, P1 ;  /* 0x000000031107b211 */ /* 0x090fe400008f0ca9 */
[----:B------:R-:W-:-:S03]  /*b020*/  @!P4 LEA.HI.X R3, R22, R3, R168, 0x1, P2 ;  /* 0x000000031603c211 */ /* 0x000fc600010f0ca8 */
[----:B------:R0:W-:Y:S04]  /*b030*/  @!P3 ST.E.128 desc[UR36][R6.64], RZ ;  /* 0x000000ff0600b985 */ /* 0x0001e8000c101d24 */
[----:B------:R0:W-:Y:S02]  /*b040*/  @!P4 ST.E.128 desc[UR36][R2.64], RZ ;  /* 0x000000ff0200c985 */ /* 0x0001e4000c101d24 */
.L_x_2245:
[----:B------:R-:W-:Y:S05]  /*b050*/  BSYNC B1 ;  /* 0x0000000000017941 */ /* 0x000fea0003800000 */
.L_x_2244:
[----:B0---4-:R0:W4:Y:S01]  /*b060*/  SHFL.IDX PT, R3, R4, 0x2, 0x181f ;  /* 0x00581f0004037f89 */ /* 0x01112200000e0000 */
        /* <DEDUP_REMOVED lines=12> */
.L_x_2247:
[----:B------:R-:W-:Y:S05]  /*b130*/  BSYNC B1 ;  /* 0x0000000000017941 */ /* 0x000fea0003800000 */
.L_x_2246:
[----:B0-----:R-:W-:Y:S01]  /*b140*/  VIADD R2, R16, 0x60 ;  /* 0x0000006010027836 */ /* 0x001fe20000000000 */
[----:B--23--:R-:W0:Y:S04]  /*b150*/  SHFL.IDX PT, R4, R4, 0x3, 0x181f ;  /* 0x00781f0004047f89 */ /* 0x00ce2800000e0000 */
[----:B------:R-:W-:Y:S01]  /*b160*/  ISETP.GE.AND P0, PT, R2, R9, PT ;  /* 0x000000090200720c */ /* 0x000fe20003f06270 */
[----:B----4-:R2:W3:-:S12]  /*b170*/  SHFL.IDX PT, R3, R5, 0x3, 0x181f ;  /* 0x00781f0005037f89 */ /* 0x0104d800000e0000 */
[----:B--2---:R-:W-:Y:S05]  /*b180*/  @P0 BRA `(.L_x_2239) ;  /* 0x0000000000240947 */ /* 0x004fea0003800000 */
        /* <DEDUP_REMOVED lines=9> */
.L_x_2239:
[----:B------:R-:W-:Y:S05]  /*b220*/  BSYNC B0 ;  /* 0x0000000000007941 */ /* 0x000fea0003800000 */
.L_x_2231:
[----:B------:R-:W-:Y:S02]  /*b230*/  ULDC UR4, c[0x0][0xc38] ;  /* 0x00030e0000047ab9 */ /* 0x000fe40000000800 */
[----:B-1----:R-:W-:-:S13]  /*b240*/  ISETP.GE.AND P0, PT, R0, UR4, PT ;  /* 0x0000000400007c0c */ /* 0x002fda000bf06270 */
[----:B------:R-:W-:Y:S05]  /*b250*/  @!P0 BRA `(.L_x_2248) ;  /* 0xffffff5800948947 */ /* 0x000fea000383ffff */
[----:B------:R-:W-:Y:S05]  /*b260*/  EXIT ;  /* 0x000000000000794d */ /* 0x000fea0003800000 */
.L_x_2190:
[----:B------:R-:W-:-:S08]  /*b270*/  NOP ;  /* 0x0000000000007918 */ /* 0x000fd00000000000 */
[----:B------:R-:W0:-:S00]  /*b280*/  USETMAXREG.DEALLOC.CTAPOOL 0x28 ;  /* 0x00000028000079c8 */ /* 0x000e0000080e0500 */
[----:B0-----:R-:W-:-:S06]  /*b290*/  LOP3.LUT R0, R0, 0x3, RZ, 0xc0, !PT ;  /* 0x0000000300007812 */ /* 0x001fcc00078ec0ff */
[----:B------:R-:W0:Y:S01]  /*b2a0*/  S2UR UR9, SR_CTAID.X ;  /* 0x00000000000979c3 */ /* 0x000e220000002500 */
[----:B------:R-:W-:Y:S01]  /*b2b0*/  LOP3.LUT R16, R16, 0xfffff7ff, RZ, 0xc0, !PT ;  /* 0xfffff7ff10107812 */ /* 0x000fe200078ec0ff */
[----:B------:R-:W-:Y:S01]  /*b2c0*/  STL [R1], RZ ;  /* 0x000000ff01007387 */ /* 0x000fe20000100800 */
[----:B------:R-:W-:Y:S01]  /*b2d0*/  MOV R26, 0x1 ;  /* 0x00000001001a7802 */ /* 0x000fe20000000f00 */
[----:B------:R-:W-:Y:S02]  /*b2e0*/  IMAD.MOV.U32 R23, RZ, RZ, RZ ;  /* 0x000000ffff177224 */ /* 0x000fe400078e00ff */
[----:B------:R1:W2:Y:S02]  /*b2f0*/  SHFL.IDX PT, R2, R0, RZ, 0x1f ;  /* 0x00001fff00027589 */ /* 0x0002a400000e0000 */
[----:B-1----:R-:W0:Y:S01]  /*b300*/  LDC R0, c[0x0][0xc38] ;  /* 0x00030e00ff007b82 */ /* 0x002e220000000800 */
[----:B--2---:R-:W-:-:S13]  /*b310*/  ISETP.NE.AND P0, PT, R2, RZ, PT ;  /* 0x000000ff0200720c */ /* 0x004fda0003f05270 */
[----:B------:R-:W-:Y:S01]  /*b320*/  @P0 LOP3.LUT R16, R16, 0x800, RZ, 0xfc, !PT ;  /* 0x0000080010100812 */ /* 0x000fe200078efcff */
[----:B------:R-:W-:Y:S06]  /*b330*/  @P0 BAR.ARV 0x4, 0x180 ;  /* 0x0106000000000b1d */ /* 0x000fec0000002000 */
[----:B0-----:R-:W-:-:S13]  /*b340*/  ISETP.LE.AND P0, PT, R0, UR9, PT ;  /* 0x0000000900007c0c */ /* 0x001fda000bf03270 */
[----:B------:R-:W-:Y:S05]  /*b350*/  @P0 BRA `(.L_x_2249) ;  /* 0x0000003c00200947 */ /* 0x000fea0003800000 */
[----:B------:R-:W0:Y:S01]  /*b360*/  S2R R5, SR_TID.X ;  /* 0x0000000000057919 */ /* 0x000e220000002100 */
[----:B------:R-:W-:Y:S01]  /*b370*/  ULDC.64 UR38, c[0x0][0x2f0] ;  /* 0x0000bc0000267ab9 */ /* 0x000fe20000000a00 */
[----:B------:R-:W-:Y:S01]  /*b380*/  ULDC UR7, c[0x0][0x320] ;  /* 0x0000c80000077ab9 */ /* 0x000fe20000000800 */
[----:B------:R-:W-:Y:S01]  /*b390*/  LOP3.LUT R16, R16, 0xfffffffe, RZ, 0xc0, !PT ;  /* 0xfffffffe10107812 */ /* 0x000fe200078ec0ff */
[----:B------:R-:W-:Y:S01]  /*b3a0*/  ULDC UR8, c[0x0][0x2b8] ;  /* 0x0000ae0000087ab9 */ /* 0x000fe20000000800 */
[----:B------:R-:W1:Y:S01]  /*b3b0*/  S2UR UR6, SR_CgaCtaId ;  /* 0x00000000000679c3 */ /* 0x000e620000008800 */
[----:B------:R-:W-:Y:S01]  /*b3c0*/  ULDC.64 UR4, c[0x0][0x418] ;  /* 0x0001060000047ab9 */ /* 0x000fe20000000a00 */
[----:B------:R-:W-:Y:S01]  /*b3d0*/  LOP3.LUT R16, R16, 0xfffffff7, RZ, 0xc0, !PT ;  /* 0xfffffff710107812 */ /* 0x000fe200078ec0ff */
[----:B------:R-:W-:Y:S01]  /*b3e0*/  UISETP.NE.U32.AND UP0, UPT, UR4, URZ, UPT ;  /* 0x0000003f0400728c */ /* 0x000fe2000bf05070 */
[----:B------:R2:W-:Y:S01]  /*b3f0*/  STL [R1], RZ ;  /* 0x000000ff01007387 */ /* 0x0005e20000100800 */
[----:B------:R-:W-:Y:S01]  /*b400*/  ULDC UR40, c[0x0][0x288] ;  /* 0x0000a20000287ab9 */ /* 0x000fe20000000800 */
[----:B------:R-:W-:Y:S01]  /*b410*/  ULDC UR4, c[0x0][0x424] ;  /* 0x0001090000047ab9 */ /* 0x000fe20000000800 */
[----:B------:R-:W-:Y:S01]  /*b420*/  UISETP.NE.AND.EX UP0, UPT, UR5, URZ, UPT, UP0 ;  /* 0x0000003f0500728c */ /* 0x000fe2000bf05300 */
[----:B------:R-:W-:Y:S01]  /*b430*/  MOV R34, UR9 ;  /* 0x0000000900227c02 */ /* 0x000fe20008000f00 */
[----:B------:R-:W-:Y:S01]  /*b440*/  IMAD.MOV.U32 R26, RZ, RZ, 0x1 ;  /* 0x00000001ff1a7424 */ /* 0x000fe200078e00ff */
[----:B------:R-:W-:Y:S01]  /*b450*/  UMOV UR5, 0x400 ;  /* 0x0000040000057882 */ /* 0x000fe20000000000 */
[----:B------:R-:W-:Y:S01]  /*b460*/  USEL UR4, UR4, 0x1, UP0 ;  /* 0x0000000104047887 */ /* 0x000fe20008000000 */
[----:B------:R-:W-:Y:S01]  /*b470*/  IMAD.MOV.U32 R23, RZ, RZ, RZ ;  /* 0x000000ffff177224 */ /* 0x000fe200078e00ff */
[----:B------:R-:W-:Y:S01]  /*b480*/  ULDC UR46, c[0x0][0xc] ;  /* 0x00000300002e7ab9 */ /* 0x000fe20000000800 */
[----:B------:R-:W-:-:S02]  /*b490*/  ULOP3.LUT UR47, UR61, 0x2, URZ, 0xfc, !UPT ;  /* 0x000000023d2f7892 */ /* 0x000fc4000f8efc3f */
[----:B------:R-:W-:-:S04]  /*b4a0*/  UIMAD UR38, UR4, UR38, URZ ;  /* 0x00000026042672a4 */ /* 0x000fc8000f8e023f */
[----:B------:R-:W-:Y:S02]  /*b4b0*/  UIADD3 UR4, UR38, 0x5f, URZ ;  /* 0x0000005f26047890 */ /* 0x000fe4000fffe03f */
        /* <DEDUP_REMOVED lines=9> */
[----:B------:R-:W-:Y:S02]  /*b550*/  LOP3.LUT R3, R0, 0x38, R5, 0x78, !PT ;  /* 0x0000003800037812 */ /* 0x000fe400078e7805 */
[C---:B------:R-:W-:Y:S02]  /*b560*/  LOP3.LUT R0, R37.reuse, 0x40, RZ, 0xfc, !PT ;  /* 0x0000004025007812 */ /* 0x040fe400078efcff */
[----:B------:R-:W-:Y:S02]  /*b570*/  LOP3.LUT R2, R37, 0x80, RZ, 0xfc, !PT ;  /* 0x0000008025027812 */ /* 0x000fe400078efcff */
[C---:B------:R-:W-:Y:S02]  /*b580*/  ISETP.GE.AND P0, PT, R0.reuse, UR39, PT ;  /* 0x0000002700007c0c */ /* 0x040fe4000bf06270 */
[----:B------:R-:W-:-:S02]  /*b590*/  ISETP.GE.AND P1, PT, R0, UR7, PT ;  /* 0x0000000700007c0c */ /* 0x000fc4000bf26270 */
[----:B------:R-:W-:Y:S01]  /*b5a0*/  LOP3.LUT R30, R3, 0x200, R30, 0xf8, !PT ;  /* 0x00000200031e7812 */ /* 0x000fe200078ef81e */
[----:B------:R-:W-:Y:S01]  /*b5b0*/  IMAD.SHL.U32 R3, R5, 0x10, RZ ;  /* 0x0000001005037824 */ /* 0x000fe200078e00ff */
[----:B------:R-:W-:Y:S02]  /*b5c0*/  SHF.R.U32.HI R36, RZ, 0x3, R4 ;  /* 0x00000003ff247819 */ /* 0x000fe40000011604 */
[----:B------:R-:W-:-:S05]  /*b5d0*/  LEA R31, R30, R17, 0x1 ;  /* 0x000000111e1f7211 */ /* 0x000fca00078e08ff */
        /* <DEDUP_REMOVED lines=10> */
[C---:B------:R-:W-:Y:S01]  /*b680*/  ISETP.GE.AND P0, PT, R37.reuse, UR39, PT ;  /* 0x0000002725007c0c */ /* 0x040fe2000bf06270 */
[----:B------:R-:W-:Y:S01]  /*b690*/  ULDC UR39, c[0x0][0x448] ;  /* 0x0001120000277ab9 */ /* 0x000fe20000000800 */
[----:B------:R-:W-:Y:S01]  /*b6a0*/  LOP3.LUT R16, R16, 0xfffffeff, RZ, 0xc0, !PT ;  /* 0xfffffeff10107812 */ /* 0x000fe200078ec0ff */
[----:B------:R-:W-:Y:S02]  /*b6b0*/  UIMAD UR39, UR39, UR40, URZ ;  /* 0x00000028272772a4 */ /* 0x000fe4000f8e023f */
[----:B------:R-:W-:Y:S01]  /*b6c0*/  UIADD3 UR40, UR38, 0x60, -UR40 ;  /* 0x0000006026287890 */ /* 0x000fe2000fffe828 */
        /* <DEDUP_REMOVED lines=8> */
[----:B--2---:R-:W-:-:S07]  /*b750*/  @P0 LOP3.LUT R16, R16, 0x400, RZ, 0xfc, !PT ;  /* 0x0000040010100812 */ /* 0x004fce00078efcff */
.L_x_2298:
        /* <DEDUP_REMOVED lines=22> */
.L_x_2250:
[----:B------:R-:W-:Y:S01]  /*b8c0*/  ULDC UR8, c[0x0][0xc54] ;  /* 0x0003150000087ab9 */ /* 0x000fe20000000800 */
[----:B------:R-:W-:Y:S01]  /*b8d0*/  UMOV UR6, UR7 ;  /* 0x0000000700067c82 */ /* 0x000fe20008000000 */
[----:B------:R-:W-:-:S11]  /*b8e0*/  UISETP.NE.AND UP0, UPT, UR8, 0x1, UPT ;  /* 0x000000010800788c */ /* 0x000fd6000bf05270 */
[----:B------:R-:W-:Y:S02]  /*b8f0*/  @UP0 ULDC.64 UR10, c[0x0][0xc58] ;  /* 0x00031600000a0ab9 */ /* 0x000fe40000000a00 */
[----:B------:R-:W-:-:S04]  /*b900*/  UIMAD.WIDE.U32 UR4, UR7, UR10, URZ ;  /* 0x0000000a070472a5 */ /* 0x000fc8000f8e003f */
[----:B------:R-:W-:-:S04]  /*b910*/  @UP0 USHF.R.U32.HI UR6, URZ, UR11, UR5 ;  /* 0x0000000b3f060299 */ /* 0x000fc80008011605 */
[----:B------:R-:W-:-:S12]  /*b920*/  UIMAD UR4, UR6, UR8, URZ ;  /* 0x00000008060472a4 */ /* 0x000fd8000f8e023f */
.L_x_2251:
        /* <DEDUP_REMOVED lines=25> */
[----:B------:R-:W-:Y:S01]  /*bac0*/  UP2UR UR48, UPR, URZ, 0x4 ;  /* 0x000000043f307883 */ /* 0x000fe20008000000 */
[----:B------:R-:W-:Y:S01]  /*bad0*/  BSSY B7, `(.L_x_2252) ;  /* 0x0000337000077945 */ /* 0x000fe20003800000 */
[----:B------:R-:W-:-:S04]  /*bae0*/  USHF.L.U32 UR6, UR44, 0x7, URZ ;  /* 0x000000072c067899 */ /* 0x000fc8000800063f */
[----:B------:R-:W-:Y:S01]  /*baf0*/  UIADD3 UR6, UR6, 0x7f, URZ ;  /* 0x0000007f06067890 */ /* 0x000fe2000fffe03f */
[----:B------:R-:W-:Y:S01]  /*bb00*/  @UP2 ULDC UR4, c[0x0][0x44c] ;  /* 0x0001130000042ab9 */ /* 0x000fe20000000800 */
[----:B------:R-:W-:Y:S02]  /*bb10*/  @UP2 ULDC UR7, c[0x0][0x450] ;  /* 0x0001140000072ab9 */ /* 0x000fe40000000800 */
[----:B------:R-:W-:-:S04]  /*bb20*/  UIMAD.WIDE.U32 UR4, UR6, UR4, URZ ;  /* 0x00000004060472a5 */ /* 0x000fc8000f8e003f */
[----:B------:R-:W-:-:S04]  /*bb30*/  @UP2 USHF.R.U32.HI UR6, URZ, UR7, UR5 ;  /* 0x000000073f062299 */ /* 0x000fc80008011605 */
[----:B------:R-:W-:-:S04]  /*bb40*/  UIADD3 UR4, UR40, UR6, URZ ;  /* 0x0000000628047290 */ /* 0x000fc8000fffe03f */
[----:B------:R-:W-:-:S04]  /*bb50*/  UIMAD.WIDE UR4, UR4, 0x2aaaaaab, URZ ;  /* 0x2aaaaaab040478a5 */ /* 0x000fc8000f8e023f */
[----:B------:R-:W-:-:S04]  /*bb60*/  USHF.R.U32.HI UR4, URZ, 0x1f, UR5 ;  /* 0x0000001f3f047899 */ /* 0x000fc80008011605 */
[----:B------:R-:W-:-:S04]  /*bb70*/  ULEA.HI.SX32 UR4, UR5, UR4, 0x1c ;  /* 0x0000000405047291 */ /* 0x000fc8000f8fe23f */
[----:B------:R-:W-:-:S04]  /*bb80*/  UISETP.LT.AND UP0, UPT, UR41, UR4, UPT ;  /* 0x000000042900728c */ /* 0x000fc8000bf01270 */
[----:B------:R-:W-:-:S06]  /*bb90*/  USEL UR45, UR41, UR4, UP0 ;  /* 0x00000004292d7287 */ /* 0x000fcc0008000000 */
[----:B------:R-:W-:-:S13]  /*bba0*/  ISETP.LT.AND P0, PT, RZ, UR45, PT ;  /* 0x0000002dff007c0c */ /* 0x000fda000bf01270 */
[----:B0-----:R-:W-:Y:S05]  /*bbb0*/  @P0 BRA `(.L_x_2253) ;  /* 0x0000000000440947 */ /* 0x001fea0003800000 */
        /* <DEDUP_REMOVED lines=17> */
.L_x_2253:
        /* <DEDUP_REMOVED lines=8> */
[----:B------:R-:W-:Y:S01]  /*bd50*/  MOV R7, UR7 ;  /* 0x0000000700077c02 */ /* 0x000fe20008000f00 */
[----:B------:R-:W-:Y:S01]  /*bd60*/  IMAD.U32 R5, RZ, RZ, UR5 ;  /* 0x00000005ff057e24 */ /* 0x000fe2000f8e00ff */
[----:B------:R-:W0:Y:S01]  /*bd70*/  LDC.64 R2, c[0x4][R2] ;  /* 0x0100000002027b82 */ /* 0x000e220000000a00 */
[----:B------:R-:W-:Y:S01]  /*bd80*/  ULDC.64 UR4, c[0x4][0x8] ;  /* 0x0100020000047ab9 */ /* 0x000fe20000000a00 */
[----:B------:R-:W-:Y:S01]  /*bd90*/  IMAD.U32 R6, RZ, RZ, UR6 ;  /* 0x00000006ff067e24 */ /* 0x000fe2000f8e00ff */
[----:B------:R-:W-:Y:S01]  /*bda0*/  MOV R12, 0x1 ;  /* 0x00000001000c7802 */ /* 0x000fe20000000f00 */
[----:B------:R-:W-:-:S02]  /*bdb0*/  IMAD.U32 R10, RZ, RZ, UR4 ;  /* 0x00000004ff0a7e24 */ /* 0x000fc4000f8e00ff */
[----:B------:R-:W-:Y:S02]  /*bdc0*/  IMAD.U32 R11, RZ, RZ, UR5 ;  /* 0x00000005ff0b7e24 */ /* 0x000fe4000f8e00ff */
[----:B------:R-:W-:Y:S02]  /*bdd0*/  IMAD.MOV.U32 R8, RZ, RZ, 0x70 ;  /* 0x00000070ff087424 */ /* 0x000fe400078e00ff */
[----:B------:R-:W-:-:S07]  /*bde0*/  IMAD.MOV.U32 R13, RZ, RZ, RZ ;  /* 0x000000ffff0d7224 */ /* 0x000fce00078e00ff */
[----:B------:R-:W-:-:S07]  /*bdf0*/  LEPC R20, `(.L_x_2256) ;  /* 0x000000001014794e */ /* 0x000fce0000000000 */
[----:B0----5:R-:W-:Y:S05]  /*be00*/  CALL.ABS.NOINC R2 ;  /* 0x0000000002007343 */ /* 0x021fea0003c00000 */
.L_x_2256:
[----:B------:R-:W-:Y:S05]  /*be10*/  BSYNC B6 ;  /* 0x0000000000067941 */ /* 0x000fea0003800000 */
.L_x_2255:
        /* <DEDUP_REMOVED lines=19> */
[----:B-1---5:R-:W-:Y:S05]  /*bf50*/  CALL.ABS.NOINC R2 ;  /* 0x0000000002007343 */ /* 0x022fea0003c00000 */
.L_x_2259:
[----:B------:R0:W1:Y:S01]  /*bf60*/  LDC.64 R2, c[0x4][R18] ;  /* 0x0100000012027b82 */ /* 0x0000620000000a00 */
[----:B------:R-:W-:Y:S01]  /*bf70*/  ULDC.64 UR4, c[0x4][0x90] ;  /* 0x0100240000047ab9 */ /* 0x000fe20000000a00 */
[----:B------:R-:W-:Y:S01]  /*bf80*/  ULDC.64 UR6, c[0x4][0x98] ;  /* 0x0100260000067ab9 */ /* 0x000fe20000000a00 */
[----:B------:R-:W-:Y:S01]  /*bf90*/  MOV R4, UR4 ;  /* 0x0000000400047c02 */ /* 0x000fe20008000f00 */
        /* <DEDUP_REMOVED lines=11> */
.L_x_2258:
[----:B------:R-:W-:Y:S05]  /*c050*/  BSYNC B6 ;  /* 0x0000000000067941 */ /* 0x000fea0003800000 */
.L_x_2257:
        /* <DEDUP_REMOVED lines=13> */
[----:B------:R-:W-:Y:S02]  /*c130*/  MOV R22, UR4 ;  /* 0x0000000400167c02 */ /* 0x000fe40008000f00 */
[----:B------:R-:W-:Y:S05]  /*c140*/  BRA.DIV UR5, `(.L_x_2260) ;  /* 0x0000003605307947 */ /* 0x000fea000b800000 */
.L_x_2314:
        /* <DEDUP_REMOVED lines=15> */
[----:B------:R-:W-:Y:S02]  /*c240*/  ISETP.GT.U32.OR P0, PT, R8, 0x5f, P0 ;  /* 0x0000005f0800780c */ /* 0x000fe40000704470 */
[----:B------:R-:W-:Y:S02]  /*c250*/  MOV R9, R0 ;  /* 0x0000000000097202 */ /* 0x000fe40000000f00 */
        /* <DEDUP_REMOVED lines=12> */
[----:B------:R-:W-:Y:S01]  /*c320*/  IMAD.U32 R2, RZ, RZ, UR47 ;  /* 0x0000002fff027e24 */ /* 0x000fe2000f8e00ff */
[----:B------:R-:W-:-:S03]  /*c330*/  LOP3.LUT R16, R16, 0xffffffbf, RZ, 0xc0, !PT ;  /* 0xffffffbf10107812 */ /* 0x000fc600078ec0ff */
[----:B------:R0:W5:Y:S01]  /*c340*/  @!P0 LDG.E R6, desc[UR36][R4.64] ;  /* 0x0000002404068981 */ /* 0x000162000c1e1900 */
[----:B------:R-:W-:Y:S01]  /*c350*/  ISETP.NE.AND P2, PT, R2, 0x3, PT ;  /* 0x000000030200780c */ /* 0x000fe20003f45270 */
[----:B------:R-:W-:Y:S01]  /*c360*/  IMAD.MOV R7, RZ, RZ, -R9 ;  /* 0x000000ffff077224 */ /* 0x000fe200078e0a09 */
[----:B------:R-:W-:Y:S01]  /*c370*/  ISETP.GT.U32.AND P0, PT, R8, 0x5f, PT ;  /* 0x0000005f0800780c */ /* 0x000fe20003f04070 */
[----:B------:R-:W-:Y:S01]  /*c380*/  IMAD.U32 R24, RZ, RZ, UR4 ;  /* 0x00000004ff187e24 */ /* 0x000fe2000f8e00ff */
[----:B------:R-:W-:-:S05]  /*c390*/  IADD3 R3, RZ, -UR43, RZ ;  /* 0x8000002bff037c10 */ /* 0x000fca000fffe0ff */
[----:B------:R-:W-:Y:S02]  /*c3a0*/  IMAD R22, R22, R3, UR42 ;  /* 0x0000002a16167e24 */ /* 0x000fe4000f8e0203 */
[----:B0-----:R-:W-:Y:S02]  /*c3b0*/  IMAD R5, R10, R7, R0 ;  /* 0x000000070a057224 */ /* 0x001fe400078e0200 */
[----:B------:R-:W-:Y:S02]  /*c3c0*/  @P2 LOP3.LUT R16, R16, 0x40, RZ, 0xfc, !PT ;  /* 0x0000004010102812 */ /* 0x000fe400078efcff */
[----:B------:R-:W-:Y:S02]  /*c3d0*/  SHF.R.S32.HI R28, RZ, 0x1f, R22 ;  /* 0x0000001fff1c7819 */ /* 0x000fe40000011416 */
[----:B------:R-:W-:-:S04]  /*c3e0*/  LOP3.LUT R16, R16, 0xffffffdf, RZ, 0xc0, !PT ;  /* 0xffffffdf10107812 */ /* 0x000fc800078ec0ff */
[----:B------:R-:W-:Y:S01]  /*c3f0*/  @P0 LOP3.LUT R16, R16, 0x20, RZ, 0xfc, !PT ;  /* 0x0000002010100812 */ /* 0x000fe200078efcff */
[----:B------:R-:W-:Y:S06]  /*c400*/  @!P2 BRA `(.L_x_2261) ;  /* 0x000000000004a947 */ /* 0x000fec0003800000 */
[----:B------:R-:W-:Y:S01]  /*c410*/  BPT.TRAP 0x1 ;  /* 0x000000040000795c */ /* 0x000fe20000300000 */
.L_x_2261:
        /* <DEDUP_REMOVED lines=8> */
[----:B------:R-:W-:-:S03]  /*c4a0*/  IMAD R0, R23, 0x8, R17 ;  /* 0x0000000817007824 */ /* 0x000fc600078e0211 */
        /* <DEDUP_REMOVED lines=12> */
[----:B------:R-:W-:-:S04]  /*c570*/  SHF.L.U32 R3, R26, 0x1f, RZ ;  /* 0x0000001f1a037819 */ /* 0x000fc800000006ff */
[----:B------:R-:W-:-:S06]  /*c580*/  LEA.HI.X R19, R2, UR5, R19, 0x1, P0 ;  /* 0x0000000502137c11 */ /* 0x000fcc00080f0c13 */
[----:B------:R-:W0:Y:S02]  /*c590*/  SYNCS.PHASECHK.TRANS64.TRYWAIT P0, [R0+URZ+0x2a840], R3 ;  /* 0x02a84003000075a7 */ /* 0x000e24000800017f */
[----:B0-----:R-:W-:Y:S05]  /*c5a0*/  @!P0 BRA `(.L_x_2263) ;  /* 0x0000003000448947 */ /* 0x001fea0003800000 */
.L_x_2315:
[----:B------:R-:W-:Y:S05]  /*c5b0*/  BSYNC B0 ;  /* 0x0000000000007941 */ /* 0x000fea0003800000 */
.L_x_2262:
        /* <DEDUP_REMOVED lines=9> */
[----:B------:R-:W-:Y:S01]  /*c650*/  IADD3 R3, R3, R7, RZ ;  /* 0x0000000703037210 */ /* 0x000fe20007ffe0ff */
[----:B------:R-:W-:Y:S02]  /*c660*/  IMAD.MOV.U32 R7, RZ, RZ, -0x60 ;  /* 0xffffffa0ff077424 */ /* 0x000fe400078e00ff */
        /* <DEDUP_REMOVED lines=8> */
[----:B------:R-:W-:Y:S01]  /*c6f0*/  IMAD R7, R24, R7, UR38 ;  /* 0x0000002618077e24 */ /* 0x000fe2000f8e0207 */
[----:B------:R-:W-:Y:S01]  /*c700*/  LEA R4, P0, R2, UR4, 0x1 ;  /* 0x0000000402047c11 */ /* 0x000fe2000f8008ff */
[----:B------:R-:W-:Y:S01]  /*c710*/  IMAD.IADD R3, R3, 0x1, R5 ;  /* 0x0000000103037824 */ /* 0x000fe200078e0205 */
[----:B------:R-:W-:Y:S01]  /*c720*/  UMOV UR4, 0xffffffff ;  /* 0xffffffff00047882 */ /* 0x000fe20000000000 */
[----:B------:R-:W-:Y:S01]  /*c730*/  IMAD R5, R23, 0x4800, R30 ;  /* 0x0000480017057824 */ /* 0x000fe200078e021e */
[----:B------:R-:W-:Y:S02]  /*c740*/  IADD3 R7, -R36, R7, RZ ;  /* 0x0000000724077210 */ /* 0x000fe40007ffe1ff */
        /* <DEDUP_REMOVED lines=16> */
[----:B------:R-:W-:-:S03]  /*c850*/  @P0 IMAD R25, R5, 0x2, R17 ;  /* 0x0000000205190824 */ /* 0x000fc600078e0211 */
[----:B------:R-:W-:Y:S01]  /*c860*/  @P0 IADD3.X R21, RZ, R8, RZ, P1, !PT ;  /* 0x00000008ff150210 */ /* 0x000fe20000ffe4ff */
[----:B-1----:R-:W-:Y:S01]  /*c870*/  @P0 IMAD.MOV.U32 R2, RZ, RZ, R14 ;  /* 0x000000ffff020224 */ /* 0x002fe200078e000e */
[----:B------:R-:W-:Y:S03]  /*c880*/  SHFL.IDX PT, R8, R6, 0x2, 0x181f ;  /* 0x00581f0006087f89 */ /* 0x000fe600000e0000 */
[----:B------:R-:W-:Y:S01]  /*c890*/  @P0 IMAD.MOV.U32 R3, RZ, RZ, R21 ;  /* 0x000000ffff030224 */ /* 0x000fe200078e0015 */
        /* <DEDUP_REMOVED lines=31> */
[----:B------:R0:W1:Y:S03]  /*ca90*/  SHFL.IDX PT, R8, R6, 0x5, 0x181f ;  /* 0x00b81f0006087f89 */ /* 0x00006600000e0000 */
[----:B------:R-:W-:Y:S01]  /*caa0*/  @P0 IMAD.MOV.U32 R3, RZ, RZ, R9 ;  /* 0x000000ffff030224 */ /* 0x000fe200078e0009 */
[----:B------:R0:W2:Y:S04]  /*cab0*/  SHFL.IDX PT, R14, R4, 0x5, 0x181f ;  /* 0x00b81f00040e7f89 */ /* 0x0000a800000e0000 */
[----:B------:R0:W-:Y:S04]  /*cac0*/  @P0 LDGSTS.E.BYPASS.LTC128B.128 [R21+0x1a400], desc[UR36][R2.64], !P4 ;  /* 0x1a40000002150fae */ /* 0x0001e8000e101d64 */
[----:B------:R0:W-:Y:S04]  /*cad0*/  @P0 LDGSTS.E.BYPASS.LTC128B.128 [R21+0x1d400], desc[UR36][R2.64+0x80], !P3 ;  /* 0x1d40008002150fae */ /* 0x0001e8000d901d64 */
[----:B------:R0:W-:Y:S02]  /*cae0*/  @P0 LDGSTS.E.BYPASS.LTC128B.128 [R21+0x20400], desc[UR36][R2.64+0x100], !P2 ;  /* 0x2040010002150fae */ /* 0x0001e4000d101d64 */
.L_x_2329:
[----:B------:R-:W-:-:S13]  /*caf0*/  ISETP.GE.AND P0, PT, R7, 0x51, PT ;  /* 0x000000510700780c */ /* 0x000fda0003f06270 */
[----:B0-2---:R-:W-:Y:S01]  /*cb00*/  @P0 LEA R2, P1, R37, R14, 0x1 ;  /* 0x0000000e25020211 */ /* 0x005fe200078208ff */
[----:B------:R-:W-:-:S03]  /*cb10*/  @P0 IMAD R5, R5, 0x2, R17 ;  /* 0x0000000205050824 */ /* 0x000fc600078e0211 */
[----:B-1----:R-:W-:-:S05]  /*cb20*/  @P0 IADD3.X R3, RZ, R8, RZ, P1, !PT ;  /* 0x00000008ff030210 */ /* 0x002fca0000ffe4ff */
        /* <DEDUP_REMOVED lines=8> */
.L_x_2265:
[----:B------:R-:W-:Y:S02]  /*cbb0*/  PLOP3.LUT P1, PT, P1, P0, PT, 0xa2, 0x0 ;  /* 0x000000000000781c */ /* 0x000fe40000f21472 */
[----:B------:R-:W-:-:S08]  /*cbc0*/  @P0 R2UR P1, UR4, R0 ;  /* 0x00000000000402ca */ /* 0x000fd00000020000 */
[----:B------:R-:W-:-:S05]  /*cbd0*/  @P0 PLOP3.LUT P0, PT, P1, PT, PT, 0x80, 0x0 ;  /* 0x000000000000081c */ /* 0x000fca0000f0f070 */
[----:B------:R-:W-:Y:S01]  /*cbe0*/  @!P1 SYNCS.ARRIVE.TRANS64.RED.A0T1 RZ, [UR4+0x2a830], RZ ;  /* 0x02a830ffffff99a7 */ /* 0x000fe20008200404 */
[----:B------:R-:W-:Y:S07]  /*cbf0*/  @!P1 ARRIVES.LDGSTSBAR.64.TRANSCNT [UR4+0x2a830] ;  /* 0x02a83000ff0099b0 */ /* 0x000fee0008000a84 */
[----:B------:R-:W-:Y:S05]  /*cc00*/  @P0 BRA.U.ANY `(.L_x_2265) ;  /* 0xfffffffd00e80947 */ /* 0x000fea000393ffff */
[----:B------:R-:W-:Y:S01]  /*cc10*/  NOP ;  /* 0x0000000000007918 */ /* 0x000fe20000000000 */
[----:B0-----:R-:W-:-:S05]  /*cc20*/  IMAD.U32 R2, RZ, RZ, UR47 ;  /* 0x0000002fff027e24 */ /* 0x001fca000f8e00ff */
[----:B------:R-:W-:-:S13]  /*cc30*/  ISETP.NE.AND P2, PT, R2, 0x3, PT ;  /* 0x000000030200780c */ /* 0x000fda0003f45270 */
[----:B------:R-:W-:Y:S05]  /*cc40*/  @!P2 BRA `(.L_x_2266) ;  /* 0x000000000004a947 */ /* 0x000fea0003800000 */
[----:B------:R-:W-:Y:S01]  /*cc50*/  BPT.TRAP 0x1 ;  /* 0x000000040000795c */ /* 0x000fe20000300000 */
.L_x_2266:
[----:B------:R0:W-:Y:S02]  /*cc60*/  SYNCS.ARRIVE.TRANS64.A1T0 RZ, [R0+URZ+0x2a830], RZ ;  /* 0x02a830ff00ff79a7 */ /* 0x0001e4000810003f */
[----:B------:R-:W-:Y:S05]  /*cc70*/  WARPSYNC.ALL ;  /* 0x0000000000007948 */ /* 0x000fea0003800000 */
[----:B------:R-:W-:Y:S01]  /*cc80*/  BSSY B6, `(.L_x_2267) ;  /* 0x0000015000067945 */ /* 0x000fe20003800000 */
[----:B0-----:R-:W-:Y:S01]  /*cc90*/  VIADD R0, R17, 0xc400 ;  /* 0x0000c40011007836 */ /* 0x001fe20000000000 */
[----:B------:R-:W-:Y:S04]  /*cca0*/  BAR.SYNC.DEFER_BLOCKING 0x8, 0x180 ;  /* 0x0206000000007b1d */ /* 0x000fe80000010000 */
        /* <DEDUP_REMOVED lines=17> */
[----:B0-----:R-:W-:Y:S05]  /*cdc0*/  CALL.ABS.NOINC R2 ;  /* 0x0000000002007343 */ /* 0x001fea0003c00000 */
.L_x_2268:
[----:B------:R-:W-:Y:S05]  /*cdd0*/  BSYNC B6 ;  /* 0x0000000000067941 */ /* 0x000fea0003800000 */
.L_x_2267:
[----:B------:R-:W0:Y:S01]  /*cde0*/  S2R R2, SR_TID.X ;  /* 0x0000000000027919 */ /* 0x000e220000002100 */
[----:B------:R-:W-:Y:S01]  /*cdf0*/  UISETP.NE.AND UP0, UPT, UR48, URZ, UPT ;  /* 0x0000003f3000728c */ /* 0x000fe2000bf05270 */
[----:B------:R-:W-:Y:S01]  /*ce00*/  IMAD.U32 R0, RZ, RZ, UR44 ;  /* 0x0000002cff007e24 */ /* 0x000fe2000f8e00ff */
[----:B------:R-:W-:Y:S01]  /*ce10*/  R2UR UR6, R28 ;  /* 0x000000001c0672ca */ /* 0x000fe200000e0000 */
[----:B------:R-:W-:Y:S01]  /*ce20*/  ULDC.64 UR8, c[0x0][0x2d8] ;  /* 0x0000b60000087ab9 */ /* 0x000fe20000000a00 */
[----:B------:R-:W-:Y:S02]  /*ce30*/  R2UR UR7, R22 ;  /* 0x00000000160772ca */ /* 0x000fe400000e0000 */
[----:B------:R-:W-:Y:S02]  /*ce40*/  PLOP3.LUT P0, PT, PT, PT, UP0, 0x80, 0x0 ;  /* 0x000000000000781c */ /* 0x000fe40003f0f008 */
[C---:B------:R-:W-:Y:S02]  /*ce50*/  LOP3.LUT P3, RZ, R16.reuse, 0x400, RZ, 0xc0, !PT ;  /* 0x0000040010ff7812 */ /* 0x040fe4000786c0ff */
[C---:B------:R-:W-:Y:S01]  /*ce60*/  LOP3.LUT P4, RZ, R16.reuse, 0x200, RZ, 0xc0, !PT ;  /* 0x0000020010ff7812 */ /* 0x040fe2000788c0ff */
[----:B------:R-:W-:Y:S01]  /*ce70*/  @UP0 ULDC UR4, c[0x0][0x44c] ;  /* 0x0001130000040ab9 */ /* 0x000fe20000000800 */
[----:B------:R-:W-:-:S03]  /*ce80*/  LOP3.LUT P5, RZ, R16, 0x100, RZ, 0xc0, !PT ;  /* 0x0000010010ff7812 */ /* 0x000fc600078ac0ff */
[----:B------:R-:W-:-:S04]  /*ce90*/  UIMAD UR6, UR6, UR8, URZ ;  /* 0x00000008060672a4 */ /* 0x000fc8000f8e023f */
[----:B------:R-:W-:Y:S02]  /*cea0*/  UIMAD UR7, UR7, UR9, UR6 ;  /* 0x00000009070772a4 */ /* 0x000fe4000f8e0206 */
[----:B------:R-:W-:Y:S01]  /*ceb0*/  USHF.R.S32.HI UR6, URZ, 0x1f, UR43 ;  /* 0x0000001f3f067899 */ /* 0x000fe2000801142b */
[----:B0-----:R-:W-:-:S05]  /*cec0*/  IMAD.SHL.U32 R2, R2, 0x10, RZ ;  /* 0x0000001002027824 */ /* 0x001fca00078e00ff */
[----:B------:R-:W-:-:S05]  /*ced0*/  LOP3.LUT R2, R36, 0x70, R2, 0xf8, !PT ;  /* 0x0000007024027812 */ /* 0x000fca00078ef802 */
[----:B------:R-:W-:-:S04]  /*cee0*/  IMAD R0, R0, 0x80, R2 ;  /* 0x0000008000007824 */ /* 0x000fc800078e0202 */
[----:B------:R-:W-:Y:S01]  /*cef0*/  @P0 IMAD.HI.U32 R3, R0, UR4, RZ ;  /* 0x0000000400030c27 */ /* 0x000fe2000f8e00ff */
[----:B------:R-:W-:Y:S01]  /*cf00*/  PLOP3.LUT P0, PT, PT, PT, UP0, 0x80, 0x0 ;  /* 0x000000000000781c */ /* 0x000fe20003f0f008 */
[----:B------:R-:W-:Y:S01]  /*cf10*/  @UP0 ULDC UR4, c[0x0][0x450] ;  /* 0x0001140000040ab9 */ /* 0x000fe20000000800 */
[----:B------:R-:W-:-:S11]  /*cf20*/  MOV R2, R0 ;  /* 0x0000000000027202 */ /* 0x000fd60000000f00 */
        /* <DEDUP_REMOVED lines=30> */
[----:B------:R-:W0:Y:S01]  /*d110*/  SHFL.IDX PT, R14, R0, RZ, 0x181f ;  /* 0x00181fff000e7589 */ /* 0x000e2200000e0000 */
[----:B------:R-:W-:-:S03]  /*d120*/  IMAD.U32 R3, RZ, RZ, UR44 ;  /* 0x0000002cff037e24 */ /* 0x000fc6000f8e00ff */
[----:B------:R-:W1:Y:S01]  /*d130*/  SHFL.IDX PT, R2, R5, RZ, 0x181f ;  /* 0x00181fff05027589 */ /* 0x000e6200000e0000 */
[----:B------:R-:W-:-:S03]  /*d140*/  IMAD R4, R3, 0x80, R36 ;  /* 0x0000008003047824 */ /* 0x000fc600078e0224 */
[----:B------:R-:W-:Y:S01]  /*d150*/  SHFL.IDX PT, R6, R5, 0x1, 0x181f ;  /* 0x00381f0005067f89 */ /* 0x000fe200000e0000 */
[C---:B------:R-:W-:Y:S01]  /*d160*/  VIADD R7, R4.reuse, 0x10 ;  /* 0x0000001004077836 */ /* 0x040fe20000000000 */
[----:B------:R-:W-:-:S13]  /*d170*/  ISETP.GE.AND P0, PT, R4, UR39, PT ;  /* 0x0000002704007c0c */ /* 0x000fda000bf06270 */
[----:B0-----:R-:W-:-:S05]  /*d180*/  @!P0 LEA R14, P1, R37, R14, 0x1 ;  /* 0x0000000e250e8211 */ /* 0x001fca00078208ff */
[----:B-1----:R-:W-:Y:S01]  /*d190*/  @!P0 IMAD.X R3, RZ, RZ, R2, P1 ;  /* 0x000000ffff038224 */ /* 0x002fe200008e0602 */
[----:B------:R-:W-:Y:S02]  /*d1a0*/  @!P0 MOV R2, R14 ;  /* 0x0000000e00028202 */ /* 0x000fe40000000f00 */
        /* <DEDUP_REMOVED lines=63> */
[----:B------:R0:W1:Y:S02]  /*d5a0*/  SHFL.IDX PT, R6, R5, 0x7, 0x181f ;  /* 0x00f81f0005067f89 */ /* 0x00006400000e0000 */
[----:B------:R-:W-:Y:S02]  /*d5b0*/  @!P0 MOV R3, R7 ;  /* 0x0000000700038202 */ /* 0x000fe40000000f00 */
[----:B------:R0:W2:Y:S04]  /*d5c0*/  SHFL.IDX PT, R14, R0, 0x7, 0x181f ;  /* 0x00f81f00000e7f89 */ /* 0x0000a800000e0000 */
[----:B------:R0:W-:Y:S04]  /*d5d0*/  @!P0 LDGSTS.E.BYPASS.LTC128B.128 [R31+0xf400], desc[UR36][R2.64], !P3 ;  /* 0x0f400000021f8fae */ /* 0x0001e8000d901d64 */
[----:B------:R0:W-:Y:S04]  /*d5e0*/  @!P0 LDGSTS.E.BYPASS.LTC128B.128 [R31+0x13400], desc[UR36][R2.64+0x80], !P4 ;  /* 0x13400080021f8fae */ /* 0x0001e8000e101d64 */
[----:B------:R0:W-:Y:S02]  /*d5f0*/  @!P0 LDGSTS.E.BYPASS.LTC128B.128 [R31+0x17400], desc[UR36][R2.64+0x100], !P5 ;  /* 0x17400100021f8fae */ /* 0x0001e4000e901d64 */
.L_x_2346:
        /* <DEDUP_REMOVED lines=12> */
.L_x_2270:
        /* <DEDUP_REMOVED lines=10> */
[----:B------:R-:W-:-:S04]  /*d760*/  LOP3.LUT R0, R0, 0xfffffffe, RZ, 0xc0, !PT ;  /* 0xfffffffe00007812 */ /* 0x000fc800078ec0ff */
[----:B------:R-:W-:-:S04]  /*d770*/  IADD3 R0, R2, -R0, RZ ;  /* 0x8000000002007210 */ /* 0x000fc80007ffe0ff */
[----:B------:R-:W-:Y:S01]  /*d780*/  SHF.L.U32 R0, R0, 0x1f, RZ ;  /* 0x0000001f00007819 */ /* 0x000fe200000006ff */
[----:B------:R-:W-:Y:S01]  /*d790*/  NOP ;  /* 0x0000000000007918 */ /* 0x000fe20000000000 */
[----:B------:R0:W-:Y:S01]  /*d7a0*/  SYNCS.ARRIVE.TRANS64.A1T0 RZ, [R17+URZ+0x2a800], RZ ;  /* 0x02a800ff11ff79a7 */ /* 0x0001e2000810003f */
[----:B------:R-:W-:Y:S01]  /*d7b0*/  BSSY B0, `(.L_x_2271) ;  /* 0x0000003000007945 */ /* 0x000fe20003800000 */
[----:B------:R-:W1:Y:S03]  /*d7c0*/  SYNCS.PHASECHK.TRANS64.TRYWAIT P0, [R17+URZ+0x2a820], R0 ;  /* 0x02a82000110075a7 */ /* 0x000e66000800017f */
[----:B01----:R-:W-:Y:S05]  /*d7d0*/  @!P0 BRA `(.L_x_2272) ;  /* 0x0000003000608947 */ /* 0x003fea0003800000 */
.L_x_2347:
[----:B------:R-:W-:Y:S05]  /*d7e0*/  BSYNC B0 ;  /* 0x0000000000007941 */ /* 0x000fea0003800000 */
.L_x_2271:
[----:B------:R-:W-:-:S06]  /*d7f0*/  UISETP.GE.AND UP0, UPT, UR45, 0x2, UPT ;  /* 0x000000022d00788c */ /* 0x000fcc000bf06270 */
[----:B------:R-:W-:-:S13]  /*d800*/  PLOP3.LUT P0, PT, PT, PT, UP0, 0x40, 0x0 ;  /* 0x000000000000781c */ /* 0x000fda0003f0e808 */
[----:B------:R-:W-:Y:S05]  /*d810*/  @P0 BRA `(.L_x_2273) ;  /* 0x0000000c00d80947 */ /* 0x000fea0003800000 */
[----:B------:R-:W-:Y:S01]  /*d820*/  UIADD3 UR4, UR45, -0x2, URZ ;  /* 0xfffffffe2d047890 */ /* 0x000fe2000fffe03f */
[----:B------:R-:W-:Y:S01]  /*d830*/  BSSY B0, `(.L_x_2273) ;  /* 0x00000f4000007945 */ /* 0x000fe20003800000 */
[----:B------:R-:W-:Y:S02]  /*d840*/  IMAD.MOV.U32 R20, RZ, RZ, R26 ;  /* 0x000000ffff147224 */ /* 0x000fe400078e001a */
[----:B------:R-:W-:Y:S02]  /*d850*/  IMAD.MOV.U32 R9, RZ, RZ, R23 ;  /* 0x000000ffff097224 */ /* 0x000fe400078e0017 */
[----:B------:R-:W-:Y:S01]  /*d860*/  IMAD.MOV.U32 R27, RZ, RZ, R24 ;  /* 0x000000ffff1b7224 */ /* 0x000fe200078e0018 */
[----:B------:R-:W-:-:S07]  /*d870*/  MOV R8, UR4 ;  /* 0x0000000400087c02 */ /* 0x000fce0008000f00 */
.L_x_2286:
[----:B------:R-:W1:Y:S01]  /*d880*/  LDC R3, c[0x0][0x430] ;  /* 0x00010c00ff037b82 */ /* 0x000e620000000800 */
[----:B0-----:R-:W0:Y:S01]  /*d890*/  S2R R0, SR_TID.X ;  /* 0x0000000000007919 */ /* 0x001e220000002100 */
[----:B------:R-:W-:Y:S02]  /*d8a0*/  IMAD R10, R8, 0x60, R32 ;  /* 0x00000060080a7824 */ /* 0x000fe400078e0220 */
[----:B------:R-:W-:Y:S01]  /*d8b0*/  VIADD R23, R9, 0x1 ;  /* 0x0000000109177836 */ /* 0x000fe20000000000 */
[----:B-1----:R-:W-:Y:S01]  /*d8c0*/  ISETP.NE.AND P0, PT, R3, 0x1, PT ;  /* 0x000000010300780c */ /* 0x002fe20003f05270 */
[----:B0-----:R-:W-:-:S12]  /*d8d0*/  IMAD.SHL.U32 R0, R0, 0x10, RZ ;  /* 0x0000001000007824 */ /* 0x001fd800078e00ff */
        /* <DEDUP_REMOVED lines=10> */
[----:B------:R-:W-:Y:S02]  /*d980*/  @!P1 SHF.R.S32.HI R3, RZ, 0x1f, R11 ;  /* 0x0000001fff039819 */ /* 0x000fe4000001140b */
[----:B------:R-:W-:Y:S01]  /*d990*/  @!P1 MOV R2, R11 ;  /* 0x0000000b00029202 */ /* 0x000fe20000000f00 */
[----:B--2---:R-:W-:-:S04]  /*d9a0*/  @!P1 IMAD R0, R33, R6, RZ ;  /* 0x0000000621009224 */ /* 0x004fc800078e02ff */
[----:B------:R-:W-:-:S04]  /*d9b0*/  @!P1 IMAD.WIDE.U32 R2, R29, R6, R2 ;  /* 0x000000061d029225 */ /* 0x000fc800078e0002 */
[----:B------:R-:W-:-:S04]  /*d9c0*/  @!P1 IMAD R7, R29, R7, R0 ;  /* 0x000000071d079224 */ /* 0x000fc800078e0200 */
[----:B------:R-:W-:Y:S01]  /*d9d0*/  @!P1 IMAD.IADD R0, R7, 0x1, R3 ;  /* 0x0000000107009824 */ /* 0x000fe200078e0203 */
[----:B0-----:R-:W-:-:S04]  /*d9e0*/  @!P1 LEA R4, P0, R2, R4, 0x2 ;  /* 0x0000000402049211 */ /* 0x001fc800078010ff */
[----:B------:R-:W-:Y:S01]  /*d9f0*/  @!P1 LEA.HI.X R5, R2, R5, R0, 0x2, P0 ;  /* 0x0000000502059211 */ /* 0x000fe200000f1400 */
[----:B------:R-:W-:Y:S01]  /*da00*/  IMAD.MOV.U32 R0, RZ, RZ, RZ ;  /* 0x000000ffff007224 */ /* 0x000fe200078e00ff */
[----:B------:R-:W-:Y:S01]  /*da10*/  MOV R12, UR47 ;  /* 0x0000002f000c7c02 */ /* 0x000fe20008000f00 */
[----:B------:R-:W-:Y:S01]  /*da20*/  IMAD.MOV R7, RZ, RZ, -R11 ;  /* 0x000000ffff077224 */ /* 0x000fe200078e0a0b */
[----:B------:R-:W-:-:S03]  /*da30*/  ISETP.NE.AND P0, PT, R23, 0x2, PT ;  /* 0x000000021700780c */ /* 0x000fc60003f05270 */
[----:B------:R0:W5:Y:S01]  /*da40*/  @!P1 LDG.E R0, desc[UR36][R4.64] ;  /* 0x0000002404009981 */ /* 0x000162000c1e1900 */
[----:B------:R-:W-:Y:S01]  /*da50*/  ISETP.NE.AND P1, PT, R12, 0x3, PT ;  /* 0x000000030c00780c */ /* 0x000fe20003f25270 */
[----:B------:R-:W-:Y:S05]  /*da60*/  YIELD ;  /* 0x0000000000007946 */ /* 0x000fea0003800000 */
[----:B------:R-:W-:Y:S01]  /*da70*/  ULDC UR4, c[0x0][0x430] ;  /* 0x00010c0000047ab9 */ /* 0x000fe20000000800 */
[----:B------:R-:W-:Y:S01]  /*da80*/  SEL R3, RZ, 0x1, P0 ;  /* 0x00000001ff037807 */ /* 0x000fe20000000000 */
[----:B0-----:R-:W-:Y:S01]  /*da90*/  IMAD R4, R7, UR4, R10 ;  /* 0x0000000407047c24 */ /* 0x001fe2000f8e020a */
[----:B------:R-:W-:Y:S01]  /*daa0*/  SEL R23, R23, RZ, P0 ;  /* 0x000000ff17177207 */ /* 0x000fe20000000000 */
[----:B------:R-:W-:Y:S01]  /*dab0*/  IMAD.MOV.U32 R24, RZ, RZ, R8 ;  /* 0x000000ffff187224 */ /* 0x000fe200078e0008 */
[----:B------:R-:W-:-:S02]  /*dac0*/  LOP3.LUT R26, R20, R3, RZ, 0x3c, !PT ;  /* 0x00000003141a7212 */ /* 0x000fc400078e3cff */
[----:B------:R-:W-:Y:S05]  /*dad0*/  @!P1 BRA `(.L_x_2274) ;  /* 0x0000000000049947 */ /* 0x000fea0003800000 */
[----:B------:R-:W-:Y:S01]  /*dae0*/  BPT.TRAP 0x1 ;  /* 0x000000040000795c */ /* 0x000fe20000300000 */
.L_x_2274:
[----:B------:R-:W-:Y:S01]  /*daf0*/  IMAD R6, R23, 0x8, R17 ;  /* 0x0000000817067824 */ /* 0x000fe200078e0211 */
[----:B------:R-:W-:Y:S01]  /*db00*/  SHF.L.U32 R3, R26, 0x1f, RZ ;  /* 0x0000001f1a037819 */ /* 0x000fe200000006ff */
[----:B------:R-:W-:Y:S03]  /*db10*/  BSSY B1, `(.L_x_2275) ;  /* 0x0000003000017945 */ /* 0x000fe60003800000 */
[----:B------:R-:W0:Y:S02]  /*db20*/  SYNCS.PHASECHK.TRANS64.TRYWAIT P0, [R6+URZ+0x2a840], R3 ;  /* 0x02a84003060075a7 */ /* 0x000e24000800017f */
[----:B0-----:R-:W-:Y:S05]  /*db30*/  @!P0 BRA `(.L_x_2276) ;  /* 0x0000002c009c8947 */ /* 0x001fea0003800000 */
.L_x_2348:
[----:B------:R-:W-:Y:S05]  /*db40*/  BSYNC B1 ;  /* 0x0000000000017941 */ /* 0x000fea0003800000 */
.L_x_2275:
        /* <DEDUP_REMOVED lines=65> */
.L_x_2362:
        /* <DEDUP_REMOVED lines=10> */
.L_x_2278:
        /* <DEDUP_REMOVED lines=11> */
.L_x_2279:
[----:B------:R0:W-:Y:S01]  /*e0b0*/  SYNCS.ARRIVE.TRANS64.A1T0 RZ, [R6+URZ+0x2a830], RZ ;  /* 0x02a830ff06ff79a7 */ /* 0x0001e2000810003f */
[----:B------:R-:W-:Y:S05]  /*e0c0*/  @!P2 BRA `(.L_x_2280) ;  /* 0x000000000004a947 */ /* 0x000fea0003800000 */
[----:B------:R-:W-:Y:S01]  /*e0d0*/  BPT.TRAP 0x1 ;  /* 0x000000040000795c */ /* 0x000fe20000300000 */
.L_x_2280:
[----:B------:R-:W-:Y:S01]  /*e0e0*/  SHF.L.U32 R3, R20, 0x1f, RZ ;  /* 0x0000001f14037819 */ /* 0x000fe200000006ff */
[----:B------:R-:W-:Y:S01]  /*e0f0*/  BSSY B1, `(.L_x_2281) ;  /* 0x0000004000017945 */ /* 0x000fe20003800000 */
[----:B0-----:R-:W-:-:S04]  /*e100*/  LEA R6, R9, R17, 0x3 ;  /* 0x0000001109067211 */ /* 0x001fc800078e18ff */
[----:B------:R-:W0:Y:S02]  /*e110*/  SYNCS.PHASECHK.TRANS64.TRYWAIT P0, [R6+URZ+0x2a860], R3 ;  /* 0x02a86003060075a7 */ /* 0x000e24000800017f */
[----:B0-----:R-:W-:Y:S05]  /*e120*/  @!P0 BRA `(.L_x_2282) ;  /* 0x0000002c00ec8947 */ /* 0x001fea0003800000 */
.L_x_2363:
[----:B------:R-:W-:Y:S05]  /*e130*/  BSYNC B1 ;  /* 0x0000000000017941 */ /* 0x000fea0003800000 */
.L_x_2281:
[----:B------:R-:W-:Y:S01]  /*e140*/  IMAD.MOV.U32 R2, RZ, RZ, -0x60 ;  /* 0xffffffa0ff027424 */ /* 0x000fe200078e00ff */
[----:B------:R-:W-:Y:S01]  /*e150*/  UMOV UR4, 0xffffffff ;  /* 0xffffffff00047882 */ /* 0x000fe20000000000 */
[C---:B------:R-:W-:Y:S01]  /*e160*/  LOP3.LUT P2, RZ, R16.reuse, 0x2, RZ, 0xc0, !PT ;  /* 0x0000000210ff7812 */ /* 0x040fe2000784c0ff */
[----:B------:R-:W-:Y:S01]  /*e170*/  IMAD R7, R9, 0x3000, R30 ;  /* 0x0000300009077824 */ /* 0x000fe200078e021e */
[----:B------:R-:W-:Y:S01]  /*e180*/  LOP3.LUT P1, RZ, R16, 0x1, RZ, 0xc0, !PT ;  /* 0x0000000110ff7812 */ /* 0x000fe2000782c0ff */
[----:B0-----:R-:W-:-:S04]  /*e190*/  IMAD R3, R27, R2, UR38 ;  /* 0x000000261b037e24 */ /* 0x001fc8000f8e0202 */
[----:B------:R-:W-:Y:S01]  /*e1a0*/  IMAD.IADD R8, R3, 0x1, -R36 ;  /* 0x0000000103087824 */ /* 0x000fe200078e0a24 */
[----:B------:R-:W-:Y:S07]  /*e1b0*/  BRA.DIV UR4, `(.L_x_2283) ;  /* 0x0000002e04dc7947 */ /* 0x000fee000b800000 */
[----:B------:R-:W0:Y:S01]  /*e1c0*/  SHFL.IDX PT, R14, R18, RZ, 0x181f ;  /* 0x00181fff120e7589 */ /* 0x000e2200000e0000 */
[----:B------:R-:W-:-:S03]  /*e1d0*/  LEA R7, R7, R17, 0x1 ;  /* 0x0000001107077211 */ /* 0x000fc600078e08ff */
        /* <DEDUP_REMOVED lines=34> */
[----:B------:R-:W0:Y:S04]  /*e400*/  SHFL.IDX PT, R19, R19, 0x5, 0x181f ;  /* 0x00b81f0013137f89 */ /* 0x000e2800000e0000 */
[----:B------:R2:W3:Y:S01]  /*e410*/  SHFL.IDX PT, R14, R18, 0x5, 0x181f ;  /* 0x00b81f00120e7f89 */ /* 0x0004e200000e0000 */
[----:B-1----:R-:W-:Y:S02]  /*e420*/  IADD3.X R3, RZ, R3, RZ, P0, !PT ;  /* 0x00000003ff037210 */ /* 0x002fe400007fe4ff */
[----:B------:R-:W-:-:S13]  /*e430*/  ISETP.LT.OR P0, PT, R8, 0x41, P2 ;  /* 0x000000410800780c */ /* 0x000fda0001701670 */
[----:B------:R2:W-:Y:S01]  /*e440*/  LDGSTS.E.BYPASS.LTC128B.128 [R7+0x2400], desc[UR36][R2.64], !P0 ;  /* 0x0240000002077fae */ /* 0x0005e2000c101d64 */
[----:B------:R-:W-:-:S13]  /*e450*/  ISETP.LT.OR P0, PT, R8, 0x41, P1 ;  /* 0x000000410800780c */ /* 0x000fda0000f01670 */
[----:B0--3--:R2:W-:Y:S02]  /*e460*/  LDGSTS.E.BYPASS.LTC128B.128 [R7+0x5400], desc[UR36][R2.64+0x80], !P0 ;  /* 0x0540008002077fae */ /* 0x0095e4000c101d64 */
.L_x_2377:
[----:B0-2---:R-:W-:Y:S01]  /*e470*/  IADD3 R2, P0, R14, R5, RZ ;  /* 0x000000050e027210 */ /* 0x005fe20007f1e0ff */
        /* <DEDUP_REMOVED lines=20> */
.L_x_2284:
[----:B------:R-:W-:Y:S02]  /*e5c0*/  PLOP3.LUT P1, PT, P1, P0, PT, 0xa2, 0x0 ;  /* 0x000000000000781c */ /* 0x000fe40000f21472 */
[----:B------:R-:W-:-:S08]  /*e5d0*/  @P0 R2UR P1, UR4, R6 ;  /* 0x00000000060402ca */ /* 0x000fd00000020000 */
[----:B------:R-:W-:-:S05]  /*e5e0*/  @P0 PLOP3.LUT P0, PT, P1, PT, PT, 0x80, 0x0 ;  /* 0x000000000000081c */ /* 0x000fca0000f0f070 */
[----:B------:R-:W-:Y:S01]  /*e5f0*/  @!P1 SYNCS.ARRIVE.TRANS64.RED.A0T1 RZ, [UR4+0x2a850], RZ ;  /* 0x02a850ffffff99a7 */ /* 0x000fe20008200404 */
[----:B------:R-:W-:Y:S07]  /*e600*/  @!P1 ARRIVES.LDGSTSBAR.64.TRANSCNT [UR4+0x2a850] ;  /* 0x02a85000ff0099b0 */ /* 0x000fee0008000a84 */
[----:B------:R-:W-:Y:S05]  /*e610*/  @P0 BRA.U.ANY `(.L_x_2284) ;  /* 0xfffffffd00e80947 */ /* 0x000fea000393ffff */
[----:B------:R-:W-:Y:S01]  /*e620*/  NOP ;  /* 0x0000000000007918 */ /* 0x000fe20000000000 */
[----:B------:R-:W-:-:S04]  /*e630*/  MOV R0, UR47 ;  /* 0x0000002f00007c02 */ /* 0x000fc80008000f00 */
[----:B------:R-:W-:-:S13]  /*e640*/  ISETP.NE.AND P2, PT, R0, 0x3, PT ;  /* 0x000000030000780c */ /* 0x000fda0003f45270 */
[----:B------:R-:W-:Y:S05]  /*e650*/  @!P2 BRA `(.L_x_2285) ;  /* 0x000000000004a947 */ /* 0x000fea0003800000 */
[----:B------:R-:W-:Y:S01]  /*e660*/  BPT.TRAP 0x1 ;  /* 0x000000040000795c */ /* 0x000fe20000300000 */
.L_x_2285:
        /* <DEDUP_REMOVED lines=13> */
[----:B------:R-:W-:Y:S02]  /*e740*/  LEA.HI.X R19, R2, UR5, R19, 0x1, P0 ;  /* 0x0000000502137c11 */ /* 0x000fe400080f0c13 */
[----:B------:R-:W-:-:S13]  /*e750*/  ISETP.GT.AND P0, PT, R24, RZ, PT ;  /* 0x000000ff1800720c */ /* 0x000fda0003f04270 */
[----:B-1----:R-:W-:Y:S05]  /*e760*/  @P0 BRA `(.L_x_2286) ;  /* 0xfffffff000440947 */ /* 0x002fea000383ffff */
[----:B------:R-:W-:Y:S05]  /*e770*/  BSYNC B0 ;  /* 0x0000000000007941 */ /* 0x000fea0003800000 */
.L_x_2273:
        /* <DEDUP_REMOVED lines=16> */
[----:B0-----:R-:W-:-:S07]  /*e880*/  IADD3 R34, R0, UR46, R7 ;  /* 0x0000002e00227c10 */ /* 0x001fce000fffe007 */
.L_x_2288:
[----:B------:R-:W-:Y:S05]  /*e890*/  BSYNC B0 ;  /* 0x0000000000007941 */ /* 0x000fea0003800000 */
.L_x_2287:
[----:B------:R-:W-:-:S05]  /*e8a0*/  IMAD.U32 R0, RZ, RZ, UR47 ;  /* 0x0000002fff007e24 */ /* 0x000fca000f8e00ff */
[----:B------:R-:W-:-:S13]  /*e8b0*/  ISETP.NE.AND P0, PT, R0, 0x3, PT ;  /* 0x000000030000780c */ /* 0x000fda0003f05270 */
[----:B------:R-:W-:Y:S05]  /*e8c0*/  @!P0 BRA `(.L_x_2289) ;  /* 0x0000000000048947 */ /* 0x000fea0003800000 */
[----:B------:R-:W-:Y:S01]  /*e8d0*/  BPT.TRAP 0x1 ;  /* 0x000000040000795c */ /* 0x000fe20000300000 */
.L_x_2289:
[----:B------:R-:W-:Y:S01]  /*e8e0*/  IMAD R4, R23, 0x8, R17 ;  /* 0x0000000817047824 */ /* 0x000fe200078e0211 */
[----:B------:R-:W-:Y:S01]  /*e8f0*/  SHF.L.U32 R3, R26, 0x1f, RZ ;  /* 0x0000001f1a037819 */ /* 0x000fe200000006ff */
[----:B------:R-:W-:Y:S01]  /*e900*/  BSSY B0, `(.L_x_2290) ;  /* 0x0000005000007945 */ /* 0x000fe20003800000 */
[----:B------:R-:W-:Y:S02]  /*e910*/  MOV R5, 0xffffffa0 ;  /* 0xffffffa000057802 */ /* 0x000fe40000000f00 */
[----:B------:R-:W0:Y:S03]  /*e920*/  SYNCS.PHASECHK.TRANS64.TRYWAIT P0, [R4+URZ+0x2a860], R3 ;  /* 0x02a86003040075a7 */ /* 0x000e26000800017f */
[----:B------:R-:W-:Y:S01]  /*e930*/  IMAD R5, R24, R5, UR38 ;  /* 0x0000002618057e24 */ /* 0x000fe2000f8e0205 */
[----:B0-----:R-:W-:Y:S06]  /*e940*/  @!P0 BRA `(.L_x_2291) ;  /* 0x0000002c00cc8947 */ /* 0x001fec0003800000 */
.L_x_2378:
[----:B------:R-:W-:Y:S05]  /*e950*/  BSYNC B0 ;  /* 0x0000000000007941 */ /* 0x000fea0003800000 */
.L_x_2290:
[----:B------:R-:W-:Y:S01]  /*e960*/  UMOV UR4, 0xffffffff ;  /* 0xffffffff00047882 */ /* 0x000fe20000000000 */
[C---:B------:R-:W-:Y:S01]  /*e970*/  LOP3.LUT P3, RZ, R16.reuse, 0x2, RZ, 0xc0, !PT ;  /* 0x0000000210ff7812 */ /* 0x040fe2000786c0ff */
[----:B------:R-:W-:Y:S01]  /*e980*/  IMAD R8, R23, 0x3000, R30 ;  /* 0x0000300017087824 */ /* 0x000fe200078e021e */
[----:B------:R-:W-:Y:S01]  /*e990*/  LOP3.LUT P1, RZ, R16, 0x1, RZ, 0xc0, !PT ;  /* 0x0000000110ff7812 */ /* 0x000fe2000782c0ff */
[----:B------:R-:W-:Y:S01]  /*e9a0*/  IMAD.IADD R5, R5, 0x1, -R36 ;  /* 0x0000000105057824 */ /* 0x000fe200078e0a24 */
[----:B------:R-:W-:Y:S11]  /*e9b0*/  BRA.DIV UR4, `(.L_x_2292) ;  /* 0x0000002e04c47947 */ /* 0x000ff6000b800000 */
[----:B------:R-:W1:Y:S01]  /*e9c0*/  SHFL.IDX PT, R14, R18, RZ, 0x181f ;  /* 0x00181fff120e7589 */ /* 0x000e6200000e0000 */
[----:B------:R-:W-:-:S03]  /*e9d0*/  IMAD.SHL.U32 R6, R37, 0x2, RZ ;  /* 0x0000000225067824 */ /* 0x000fc600078e00ff */
[----:B------:R-:W0:Y:S04]  /*e9e0*/  SHFL.IDX PT, R0, R19, RZ, 0x181f ;  /* 0x00181fff13007589 */ /* 0x000e2800000e0000 */
[----:B------:R-:W-:Y:S01]  /*e9f0*/  SHFL.IDX PT, R7, R19, 0x1, 0x181f ;  /* 0x00381f0013077f89 */ /* 0x000fe200000e0000 */
[----:B-1----:R-:W-:-:S03]  /*ea00*/  IADD3 R2, P0, R14, R6, RZ ;  /* 0x000000060e027210 */ /* 0x002fc60007f1e0ff */
[----:B------:R-:W1:Y:S01]  /*ea10*/  SHFL.IDX PT, R14, R18, 0x1, 0x181f ;  /* 0x00381f00120e7f89 */ /* 0x000e6200000e0000 */
[----:B0-----:R-:W-:Y:S01]  /*ea20*/  IADD3.X R3, RZ, R0, RZ, P0, !PT ;  /* 0x00000000ff037210 */ /* 0x001fe200007fe4ff */
[----:B------:R-:W-:Y:S01]  /*ea30*/  IMAD R0, R8, 0x2, R17 ;  /* 0x0000000208007824 */ /* 0x000fe200078e0211 */
[----:B------:R-:W-:-:S13]  /*ea40*/  ISETP.LT.OR P0, PT, R5, 0x1, P3 ;  /* 0x000000010500780c */ /* 0x000fda0001f01670 */
[----:B------:R-:W-:Y:S01]  /*ea50*/  LDGSTS.E.BYPASS.LTC128B.128 [R0+0x400], desc[UR36][R2.64], !P0 ;  /* 0x0040000002007fae */ /* 0x000fe2000c101d64 */
[----:B------:R-:W-:-:S13]  /*ea60*/  ISETP.LT.OR P0, PT, R5, 0x1, P1 ;  /* 0x000000010500780c */ /* 0x000fda0000f01670 */
[----:B------:R1:W-:Y:S02]  /*ea70*/  LDGSTS.E.BYPASS.LTC128B.128 [R0+0x3400], desc[UR36][R2.64+0x80], !P0 ;  /* 0x0340008002007fae */ /* 0x0003e4000c101d64 */
[----:B-1----:R-:W-:Y:S02]  /*ea80*/  IADD3 R2, P0, R14, R6, RZ ;  /* 0x000000060e027210 */ /* 0x002fe40007f1e0ff */
[----:B------:R-:W0:Y:S03]  /*ea90*/  SHFL.IDX PT, R14, R18, 0x2, 0x181f ;  /* 0x00581f00120e7f89 */ /* 0x000e2600000e0000 */
[----:B------:R-:W-:Y:S01]  /*eaa0*/  IMAD.X R3, RZ, RZ, R7, P0 ;  /* 0x000000ffff037224 */ /* 0x000fe200000e0607 */
[----:B------:R-:W-:Y:S01]  /*eab0*/  ISETP.LT.OR P0, PT, R5, 0x11, P3 ;  /* 0x000000110500780c */ /* 0x000fe20001f01670 */
[----:B------:R-:W1:-:S12]  /*eac0*/  SHFL.IDX PT, R7, R19, 0x2, 0x181f ;  /* 0x00581f0013077f89 */ /* 0x000e5800000e0000 */
[----:B------:R-:W-:Y:S01]  /*ead0*/  LDGSTS.E.BYPASS.LTC128B.128 [R0+0xc00], desc[UR36][R2.64], !P0 ;  /* 0x00c0000002007fae */ /* 0x000fe2000c101d64 */
[----:B------:R-:W-:-:S13]  /*eae0*/  ISETP.LT.OR P0, PT, R5, 0x11, P1 ;  /* 0x000000110500780c */ /* 0x000fda0000f01670 */
[----:B------:R0:W-:Y:S02]  /*eaf0*/  LDGSTS.E.BYPASS.LTC128B.128 [R0+0x3c00], desc[UR36][R2.64+0x80], !P0 ;  /* 0x03c0008002007fae */ /* 0x0001e4000c101d64 */
[----:B0-----:R-:W-:Y:S02]  /*eb00*/  IADD3 R2, P0, R14, R6, RZ ;  /* 0x000000060e027210 */ /* 0x001fe40007f1e0ff */
[----:B------:R-:W0:Y:S03]  /*eb10*/  SHFL.IDX PT, R14, R18, 0x3, 0x181f ;  /* 0x00781f00120e7f89 */ /* 0x000e2600000e0000 */
[----:B-1----:R-:W-:Y:S01]  /*eb20*/  IMAD.X R3, RZ, RZ, R7, P0 ;  /* 0x000000ffff037224 */ /* 0x002fe200000e0607 */
[----:B------:R-:W-:Y:S01]  /*eb30*/  ISETP.LT.OR P0, PT, R5, 0x21, P3 ;  /* 0x000000210500780c */ /* 0x000fe20001f01670 */
[----:B------:R-:W1:-:S12]  /*eb40*/  SHFL.IDX PT, R7, R19, 0x3, 0x181f ;  /* 0x00781f0013077f89 */ /* 0x000e5800000e0000 */
[----:B------:R-:W-:Y:S01]  /*eb50*/  LDGSTS.E.BYPASS.LTC128B.128 [R0+0x1400], desc[UR36][R2.64], !P0 ;  /* 0x0140000002007fae */ /* 0x000fe2000c101d64 */
[----:B------:R-:W-:-:S13]  /*eb60*/  ISETP.LT.OR P0, PT, R5, 0x21, P1 ;  /* 0x000000210500780c */ /* 0x000fda0000f01670 */
[----:B------:R0:W-:Y:S02]  /*eb70*/  LDGSTS.E.BYPASS.LTC128B.128 [R0+0x4400], desc[UR36][R2.64+0x80], !P0 ;  /* 0x0440008002007fae */ /* 0x0001e4000c101d64 */
[----:B0-----:R-:W-:Y:S02]  /*eb80*/  IADD3 R2, P0, R14, R6, RZ ;  /* 0x000000060e027210 */ /* 0x001fe40007f1e0ff */
[----:B------:R-:W0:Y:S02]  /*eb90*/  SHFL.IDX PT, R14, R18, 0x4, 0x181f ;  /* 0x00981f00120e7f89 */ /* 0x000e2400000e0000 */
[----:B-1----:R-:W-:Y:S02]  /*eba0*/  IADD3.X R3, RZ, R7, RZ, P0, !PT ;  /* 0x00000007ff037210 */ /* 0x002fe400007fe4ff */
[----:B------:R-:W-:Y:S01]  /*ebb0*/  ISETP.LT.OR P0, PT, R5, 0x31, P3 ;  /* 0x000000310500780c */ /* 0x000fe20001f01670 */
[----:B------:R-:W1:-:S12]  /*ebc0*/  SHFL.IDX PT, R7, R19, 0x4, 0x181f ;  /* 0x00981f0013077f89 */ /* 0x000e5800000e0000 */
[----:B------:R-:W-:Y:S01]  /*ebd0*/  LDGSTS.E.BYPASS.LTC128B.128 [R0+0x1c00], desc[UR36][R2.64], !P0 ;  /* 0x01c0000002007fae */ /* 0x000fe2000c101d64 */
[----:B------:R-:W-:-:S13]  /*ebe0*/  ISETP.LT.OR P0, PT, R5, 0x31, P1 ;  /* 0x000000310500780c */ /* 0x000fda0000f01670 */
[----:B------:R0:W-:Y:S02]  /*ebf0*/  LDGSTS.E.BYPASS.LTC128B.128 [R0+0x4c00], desc[UR36][R2.64+0x80], !P0 ;  /* 0x04c0008002007fae */ /* 0x0001e4000c101d64 */
[----:B0-----:R-:W-:Y:S02]  /*ec00*/  IADD3 R2, P0, R14, R6, RZ ;  /* 0x000000060e027210 */ /* 0x001fe40007f1e0ff */
[----:B------:R0:W2:Y:S03]  /*ec10*/  SHFL.IDX PT, R14, R18, 0x5, 0x181f ;  /* 0x00b81f00120e7f89 */ /* 0x0000a600000e0000 */
[----:B-1----:R-:W-:Y:S01]  /*ec20*/  IMAD.X R3, RZ, RZ, R7, P0 ;  /* 0x000000ffff037224 */ /* 0x002fe200000e0607 */
[----:B------:R-:W-:Y:S01]  /*ec30*/  ISETP.LT.OR P0, PT, R5, 0x41, P3 ;  /* 0x000000410500780c */ /* 0x000fe20001f01670 */
[----:B------:R0:W1:-:S12]  /*ec40*/  SHFL.IDX PT, R7, R19, 0x5, 0x181f ;  /* 0x00b81f0013077f89 */ /* 0x00005800000e0000 */
[----:B------:R0:W-:Y:S01]  /*ec50*/  LDGSTS.E.BYPASS.LTC128B.128 [R0+0x2400], desc[UR36][R2.64], !P0 ;  /* 0x0240000002007fae */ /* 0x0001e2000c101d64 */
[----:B------:R-:W-:-:S13]  /*ec60*/  ISETP.LT.OR P0, PT, R5, 0x41, P1 ;  /* 0x000000410500780c */ /* 0x000fda0000f01670 */
[----:B-12---:R0:W-:Y:S02]  /*ec70*/  LDGSTS.E.BYPASS.LTC128B.128 [R0+0x5400], desc[UR36][R2.64+0x80], !P0 ;  /* 0x0540008002007fae */ /* 0x0061e4000c101d64 */
.L_x_2392:
        /* <DEDUP_REMOVED lines=11> */
.L_x_2293:
        /* <DEDUP_REMOVED lines=11> */
.L_x_2294:
[----:B------:R0:W-:Y:S01]  /*ede0*/  SYNCS.ARRIVE.TRANS64.A1T0 RZ, [R4+URZ+0x2a850], RZ ;  /* 0x02a850ff04ff79a7 */ /* 0x0001e2000810003f */
[----:B------:R-:W-:-:S04]  /*edf0*/  IADD3 R23, R23, 0x1, RZ ;  /* 0x0000000117177810 */ /* 0x000fc80007ffe0ff */
[----:B------:R-:W-:-:S04]  /*ee00*/  ISETP.NE.AND P0, PT, R23, 0x2, PT ;  /* 0x000000021700780c */ /* 0x000fc80003f05270 */
[----:B------:R-:W-:Y:S02]  /*ee10*/  SEL R3, RZ, 0x1, P0 ;  /* 0x00000001ff037807 */ /* 0x000fe40000000000 */
[----:B------:R-:W-:Y:S02]  /*ee20*/  SEL R23, R23, RZ, P0 ;  /* 0x000000ff17177207 */ /* 0x000fe40000000000 */
[----:B0-----:R-:W-:-:S07]  /*ee30*/  LOP3.LUT R26, R26, R3, RZ, 0x3c, !PT ;  /* 0x000000031a1a7212 */ /* 0x001fce00078e3cff */
.L_x_2254:
[----:B------:R-:W-:Y:S05]  /*ee40*/  BSYNC B7 ;  /* 0x0000000000077941 */ /* 0x000fea0003800000 */
.L_x_2252:
        /* <DEDUP_REMOVED lines=11> */
.L_x_2295:
[----:B------:R-:W-:-:S03]  /*ef00*/  UMOV UR4, 0xffffffff ;  /* 0xffffffff00047882 */ /* 0x000fc60000000000 */
[----:B------:R-:W-:Y:S05]  /*ef10*/  BRA.DIV UR4, `(.L_x_2297) ;  /* 0x0000003204747947 */ /* 0x000fea000b800000 */
[----:B------:R0:W1:Y:S02]  /*ef20*/  SHFL.IDX PT, R14, R34, RZ, 0x1f ;  /* 0x00001fff220e7589 */ /* 0x00006400000e0000 */
.L_x_2395:
        /* <DEDUP_REMOVED lines=8> */
.L_x_2296:
[----:B------:R-:W-:Y:S02]  /*efb0*/  ULDC UR4, c[0x0][0xc38] ;  /* 0x00030e0000047ab9 */ /* 0x000fe40000000800 */
[----:B-1----:R-:W-:-:S13]  /*efc0*/  ISETP.GE.AND P0, PT, R34, UR4, PT ;  /* 0x0000000422007c0c */ /* 0x002fda000bf06270 */
[----:B------:R-:W-:Y:S05]  /*efd0*/  @!P0 BRA `(.L_x_2298) ;  /* 0xffffffc400e08947 */ /* 0x000fea000383ffff */
.L_x_2249:
[----:B------:R-:W2:Y:S01]  /*efe0*/  LDL.LU R0, [R1] ;  /* 0x0000000001007983 */ /* 0x000ea20000300800 */
[----:B------:R-:W-:Y:S01]  /*eff0*/  BSSY B0, `(.L_x_2299) ;  /* 0x000000b000007945 */ /* 0x000fe20003800000 */
[----:B------:R-:W1:Y:S01]  /*f000*/  S2R R5, SR_CgaCtaId ;  /* 0x0000000000057919 */ /* 0x000e620000008800 */
[----:B--2---:R-:W-:-:S05]  /*f010*/  VIADD R0, R0, 0x1 ;  /* 0x0000000100007836 */ /* 0x004fca0000000000 */
[----:B------:R-:W-:-:S04]  /*f020*/  LEA.HI R2, R0, R0, RZ, 0x1 ;  /* 0x0000000000027211 */ /* 0x000fc800078f08ff */
[----:B------:R-:W-:Y:S02]  /*f030*/  LOP3.LUT R3, R2, 0xfffffffe, RZ, 0xc0, !PT ;  /* 0xfffffffe02037812 */ /* 0x000fe400078ec0ff */
[----:B------:R-:W-:Y:S02]  /*f040*/  MOV R2, 0x400 ;  /* 0x0000040000027802 */ /* 0x000fe40000000f00 */
[----:B------:R-:W-:Y:S02]  /*f050*/  IADD3 R0, R0, -R3, RZ ;  /* 0x8000000300007210 */ /* 0x000fe40007ffe0ff */
[----:B-1----:R-:W-:Y:S02]  /*f060*/  LEA R4, R5, R2, 0x18 ;  /* 0x0000000205047211 */ /* 0x002fe400078ec0ff */
[----:B------:R-:W-:-:S04]  /*f070*/  SHF.L.U32 R0, R0, 0x1f, RZ ;  /* 0x0000001f00007819 */ /* 0x000fc800000006ff */
[----:B------:R-:W1:Y:S02]  /*f080*/  SYNCS.PHASECHK.TRANS64.TRYWAIT P0, [R4+URZ+0x2a820], R0 ;  /* 0x02a82000040075a7 */ /* 0x000e64000800017f */
[----:B-1----:R-:W-:Y:S05]  /*f090*/  @!P0 BRA `(.L_x_2300) ;  /* 0x00000030003c8947 */ /* 0x002fea0003800000 */
.L_x_2396:
[----:B------:R-:W-:Y:S05]  /*f0a0*/  BSYNC B0 ;  /* 0x0000000000007941 */ /* 0x000fea0003800000 */
.L_x_2299:
[----:B------:R-:W-:-:S03]  /*f0b0*/  UMOV UR4, 0xffffffff ;  /* 0xffffffff00047882 */ /* 0x000fc60000000000 */
[----:B------:R-:W-:Y:S05]  /*f0c0*/  BRA.DIV UR4, `(.L_x_2301) ;  /* 0x0000003204447947 */ /* 0x000fea000b800000 */
[----:B-1----:R-:W1:Y:S02]  /*f0d0*/  S2R R0, SR_TID.X ;  /* 0x0000000000007919 */ /* 0x002e640000002100 */
[----:B-1----:R-:W-:-:S04]  /*f0e0*/  SHF.R.U32.HI R0, RZ, 0x5, R0 ;  /* 0x00000005ff007819 */ /* 0x002fc80000011600 */
[----:B------:R-:W-:-:S05]  /*f0f0*/  LOP3.LUT R0, R0, 0x3, RZ, 0xc0, !PT ;  /* 0x0000000300007812 */ /* 0x000fca00078ec0ff */
[----:B------:R1:W2:Y:S02]  /*f100*/  SHFL.IDX PT, R14, R0, RZ, 0x1f ;  /* 0x00001fff000e7589 */ /* 0x0002a400000e0000 */
.L_x_2399:
[----:B--2---:R-:W-:Y:S01]  /*f110*/  ISETP.NE.AND P0, PT, R14, RZ, PT ;  /* 0x000000ff0e00720c */ /* 0x004fe20003f05270 */
[----:B------:R-:W-:-:S12]  /*f120*/  BSSY B0, `(.L_x_2302) ;  /* 0x0000024000007945 */ /* 0x000fd80003800000 */
[----:B------:R-:W-:Y:S05]  /*f130*/  @P0 BRA `(.L_x_2303) ;  /* 0x0000000000880947 */ /* 0x000fea0003800000 */
[----:B------:R-:W-:-:S03]  /*f140*/  UMOV UR4, 0xffffffff ;  /* 0xffffffff00047882 */ /* 0x000fc60000000000 */
[----:B------:R-:W-:Y:S05]  /*f150*/  BRA.DIV UR4, `(.L_x_2304) ;  /* 0x0000003204547947 */ /* 0x000fea000b800000 */
[----:B------:R-:W-:-:S13]  /*f160*/  ELECT P6, URZ, PT ;  /* 0x00000000003f782f */ /* 0x000fda00038c0000 */
.L_x_2402:
[----:B------:R-:W-:Y:S05]  /*f170*/  @!P6 BRA `(.L_x_2303) ;  /* 0x000000000078e947 */ /* 0x000fea0003800000 */
[----:B------:R-:W-:-:S06]  /*f180*/  ULOP3.LUT UR4, UR61, 0x2, URZ, 0xfc, !UPT ;  /* 0x000000023d047892 */ /* 0x000fcc000f8efc3f */
[----:B-1----:R-:W-:-:S05]  /*f190*/  IMAD.U32 R0, RZ, RZ, UR4 ;  /* 0x00000004ff007e24 */ /* 0x002fca000f8e00ff */
[----:B------:R-:W-:-:S13]  /*f1a0*/  ISETP.NE.AND P0, PT, R0, 0x3, PT ;  /* 0x000000030000780c */ /* 0x000fda0003f05270 */
[----:B------:R-:W-:Y:S05]  /*f1b0*/  @!P0 BRA `(.L_x_2305) ;  /* 0x0000000000048947 */ /* 0x000fea0003800000 */
[----:B------:R-:W-:Y:S01]  /*f1c0*/  BPT.TRAP 0x1 ;  /* 0x000000040000795c */ /* 0x000fe20000300000 */
.L_x_2305:
[C---:B------:R-:W-:Y:S01]  /*f1d0*/  IMAD R5, R23.reuse, 0x8, R4 ;  /* 0x0000000817057824 */ /* 0x040fe200078e0204 */
[----:B------:R-:W-:Y:S01]  /*f1e0*/  SHF.L.U32 R0, R26, 0x1f, RZ ;  /* 0x0000001f1a007819 */ /* 0x000fe200000006ff */
[----:B------:R-:W-:-:S03]  /*f1f0*/  VIADD R23, R23, 0x1 ;  /* 0x0000000117177836 */ /* 0x000fc60000000000 */
[----:B------:R-:W1:Y:S02]  /*f200*/  SYNCS.PHASECHK.TRANS64.TRYWAIT P1, [R5+URZ+0x2a840], R0 ;  /* 0x02a84000050075a7 */ /* 0x000e64000802017f */
[----:B------:R-:W-:-:S04]  /*f210*/  ISETP.NE.AND P2, PT, R23, 0x2, PT ;  /* 0x000000021700780c */ /* 0x000fc80003f45270 */
[----:B------:R-:W-:Y:S01]  /*f220*/  SEL R3, RZ, 0x1, P2 ;  /* 0x00000001ff037807 */ /* 0x000fe20001000000 */
[----:B-1----:R-:W-:Y:S08]  /*f230*/  @!P1 BRA `(.L_x_2306) ;  /* 0x00000030003c9947 */ /* 0x002ff00003800000 */
.L_x_2403:
[----:B------:R-:W-:Y:S02]  /*f240*/  SEL R23, R23, RZ, P2 ;  /* 0x000000ff17177207 */ /* 0x000fe40001000000 */
[----:B------:R-:W-:Y:S01]  /*f250*/  LOP3.LUT R2, R26, R3, RZ, 0x3c, !PT ;  /* 0x000000031a027212 */ /* 0x000fe200078e3cff */
[----:B------:R-:W-:Y:S06]  /*f260*/  @!P0 BRA `(.L_x_2307) ;  /* 0x0000000000048947 */ /* 0x000fec0003800000 */
[----:B------:R-:W-:Y:S01]  /*f270*/  BPT.TRAP 0x1 ;  /* 0x000000040000795c */ /* 0x000fe20000300000 */
.L_x_2307:
[----:B------:R-:W-:Y:S02]  /*f280*/  LEA R23, R23, R4, 0x3 ;  /* 0x0000000417177211 */ /* 0x000fe400078e18ff */
[----:B------:R-:W-:-:S04]  /*f290*/  SHF.L.U32 R2, R2, 0x1f, RZ ;  /* 0x0000001f02027819 */ /* 0x000fc800000006ff */
[----:B------:R-:W2:Y:S02]  /*f2a0*/  SYNCS.PHASECHK.TRANS64.TRYWAIT P1, [R23+URZ+0x2a840], R2 ;  /* 0x02a84002170075a7 */ /* 0x000ea4000802017f */
[----:B--2---:R-:W-:Y:S05]  /*f2b0*/  @!P1 BRA `(.L_x_2308) ;  /* 0x0000003000309947 */ /* 0x004fea0003800000 */
.L_x_2404:
[----:B------:R-:W-:Y:S05]  /*f2c0*/  @!P0 BRA `(.L_x_2309) ;  /* 0x0000000000048947 */ /* 0x000fea0003800000 */
[----:B------:R-:W-:Y:S01]  /*f2d0*/  BPT.TRAP 0x1 ;  /* 0x000000040000795c */ /* 0x000fe20000300000 */
.L_x_2309:
[----:B------:R-:W3:Y:S02]  /*f2e0*/  SYNCS.PHASECHK.TRANS64.TRYWAIT P1, [R5+URZ+0x2a860], R0 ;  /* 0x02a86000050075a7 */ /* 0x000ee4000802017f */
[----:B---3--:R-:W-:Y:S05]  /*f2f0*/  @!P1 BRA `(.L_x_2310) ;  /* 0x0000003000349947 */ /* 0x008fea0003800000 */
.L_x_2405:
[----:B------:R-:W-:Y:S05]  /*f300*/  @!P0 BRA `(.L_x_2311) ;  /* 0x0000000000048947 */ /* 0x000fea0003800000 */
[----:B------:R-:W-:Y:S01]  /*f310*/  BPT.TRAP 0x1 ;  /* 0x000000040000795c */ /* 0x000fe20000300000 */
.L_x_2311:
[----:B----4-:R4:W0:Y:S02]  /*f320*/  SYNCS.PHASECHK.TRANS64.TRYWAIT P0, [R23+URZ+0x2a860], R2 ;  /* 0x02a86002170075a7 */ /* 0x010824000800017f */
[----:B0-----:R-:W-:Y:S05]  /*f330*/  @!P0 NANOSLEEP.SYNCS 0x989680 ;  /* 0x009896800000895d */ /* 0x001fea0003900000 */
[----:B------:R-:W0:Y:S02]  /*f340*/  @!P0 SYNCS.PHASECHK.TRANS64 P0, [R23+URZ+0x2a860], R2 ;  /* 0x02a86002170085a7 */ /* 0x000e24000800007f */
[----:B0-----:R-:W-:Y:S05]  /*f350*/  @!P0 BRA `(.L_x_2311) ;  /* 0xfffffffc00f08947 */ /* 0x001fea000383ffff */
.L_x_2303:
[----:B------:R-:W-:Y:S05]  /*f360*/  BSYNC B0 ;  /* 0x0000000000007941 */ /* 0x000fea0003800000 */
.L_x_2302:
[----:B------:R-:W-:Y:S05]  /*f370*/  EXIT ;  /* 0x000000000000794d */ /* 0x000fea0003800000 */
.L_x_2196:
[----:B0-----:R-:W-:-:S04]  /*f380*/  IMAD.U32 R3, RZ, RZ, UR40 ;  /* 0x00000028ff037e24 */ /* 0x001fc8000f8e00ff */
[----:B------:R0:W1:Y:S03]  /*f390*/  SYNCS.PHASECHK.TRANS64.TRYWAIT P1, [R3+URZ+0x2a800], R0 ;  /* 0x02a80000030075a7 */ /* 0x000066000802017f */
[----:B-1----:R-:W-:Y:S05]  /*f3a0*/  @!P1 NANOSLEEP.SYNCS 0x989680 ;  /* 0x009896800000995d */ /* 0x002fea0003900000 */
[----:B------:R-:W1:Y:S02]  /*f3b0*/  @!P1 SYNCS.PHASECHK.TRANS64 P1, [R3+URZ+0x2a800], R0 ;  /* 0x02a80000030095a7 */ /* 0x000e64000802007f */
[----:B-1----:R-:W-:Y:S05]  /*f3c0*/  @!P1 BRA `(.L_x_2196) ;  /* 0xfffffffc00ec9947 */ /* 0x002fea000383ffff */
[----:B------:R-:W-:Y:S05]  /*f3d0*/  BRA `(.L_x_2312) ;  /* 0xffffff2000887947 */ /* 0x000fea000383ffff */
.L_x_2200:
[----:B-1----:R1:W2:Y:S02]  /*f3e0*/  SYNCS.PHASECHK.TRANS64.TRYWAIT P1, [R0+URZ+0x2a830], R3 ;  /* 0x02a83003000075a7 */ /* 0x0022a4000802017f */
[----:B--2---:R-:W-:Y:S05]  /*f3f0*/  @!P1 NANOSLEEP.SYNCS 0x989680 ;  /* 0x009896800000995d */ /* 0x004fea0003900000 */
[----:B------:R-:W2:Y:S02]  /*f400*/  @!P1 SYNCS.PHASECHK.TRANS64 P1, [R0+URZ+0x2a830], R3 ;  /* 0x02a83003000095a7 */ /* 0x000ea4000802007f */
[----:B--2---:R-:W-:Y:S05]  /*f410*/  @!P1 BRA `(.L_x_2200) ;  /* 0xfffffffc00f09947 */ /* 0x004fea000383ffff */
[----:B------:R-:W-:Y:S05]  /*f420*/  BRA `(.L_x_2199) ;  /* 0xffffff2000a47947 */ /* 0x000fea000383ffff */
.L_x_2206:
[----:B-1----:R-:W-:-:S04]  /*f430*/  IMAD.U32 R10, RZ, RZ, UR7 ;  /* 0x00000007ff0a7e24 */ /* 0x002fc8000f8e00ff */
[----:B------:R1:W2:Y:S03]  /*f440*/  SYNCS.PHASECHK.TRANS64.TRYWAIT P1, [R10+URZ+0x2a830], R9 ;  /* 0x02a830090a0075a7 */ /* 0x0002a6000802017f */
[----:B--2---:R-:W-:Y:S05]  /*f450*/  @!P1 NANOSLEEP.SYNCS 0x989680 ;  /* 0x009896800000995d */ /* 0x004fea0003900000 */
[----:B------:R-:W2:Y:S02]  /*f460*/  @!P1 SYNCS.PHASECHK.TRANS64 P1, [R10+URZ+0x2a830], R9 ;  /* 0x02a830090a0095a7 */ /* 0x000ea4000802007f */
[----:B--2---:R-:W-:Y:S05]  /*f470*/  @!P1 BRA `(.L_x_2206) ;  /* 0xfffffffc00ec9947 */ /* 0x004fea000383ffff */
[----:B------:R-:W-:Y:S05]  /*f480*/  BRA `(.L_x_2205) ;  /* 0xffffff4800347947 */ /* 0x000fea000383ffff */
.L_x_2210:
[----:B01----:R-:W-:-:S04]  /*f490*/  IMAD.U32 R9, RZ, RZ, UR10 ;  /* 0x0000000aff097e24 */ /* 0x003fc8000f8e00ff */
[----:B------:R0:W1:Y:S03]  /*f4a0*/  SYNCS.PHASECHK.TRANS64.TRYWAIT P1, [R9+URZ+0x2a850], R0 ;  /* 0x02a85000090075a7 */ /* 0x000066000802017f */
[----:B-1----:R-:W-:Y:S05]  /*f4b0*/  @!P1 NANOSLEEP.SYNCS 0x989680 ;  /* 0x009896800000995d */ /* 0x002fea0003900000 */
[----:B------:R-:W1:Y:S02]  /*f4c0*/  @!P1 SYNCS.PHASECHK.TRANS64 P1, [R9+URZ+0x2a850], R0 ;  /* 0x02a85000090095a7 */ /* 0x000e64000802007f */
[----:B-1----:R-:W-:Y:S05]  /*f4d0*/  @!P1 BRA `(.L_x_2210) ;  /* 0xfffffffc00ec9947 */ /* 0x002fea000383ffff */
[----:B------:R-:W-:Y:S05]  /*f4e0*/  BRA `(.L_x_2209) ;  /* 0xffffff50007c7947 */ /* 0x000fea000383ffff */
.L_x_2218:
[----:B-1----:R-:W-:-:S04]  /*f4f0*/  MOV R10, UR7 ;  /* 0x00000007000a7c02 */ /* 0x002fc80008000f00 */
[----:B------:R1:W2:Y:S03]  /*f500*/  SYNCS.PHASECHK.TRANS64.TRYWAIT P1, [R10+URZ+0x2a830], R9 ;  /* 0x02a830090a0075a7 */ /* 0x0002a6000802017f */
[----:B--2---:R-:W-:Y:S05]  /*f510*/  @!P1 NANOSLEEP.SYNCS 0x989680 ;  /* 0x009896800000995d */ /* 0x004fea0003900000 */
[----:B------:R-:W2:Y:S02]  /*f520*/  @!P1 SYNCS.PHASECHK.TRANS64 P1, [R10+URZ+0x2a830], R9 ;  /* 0x02a830090a0095a7 */ /* 0x000ea4000802007f */
[----:B--2---:R-:W-:Y:S05]  /*f530*/  @!P1 BRA `(.L_x_2218) ;  /* 0xfffffffc00ec9947 */ /* 0x004fea000383ffff */
[----:B------:R-:W-:Y:S05]  /*f540*/  BRA `(.L_x_2217) ;  /* 0xffffff7000907947 */ /* 0x000fea000383ffff */
.L_x_2222:
[----:B01----:R-:W-:-:S04]  /*f550*/  IMAD.U32 R9, RZ, RZ, UR7 ;  /* 0x00000007ff097e24 */ /* 0x003fc8000f8e00ff */
[----:B------:R0:W1:Y:S03]  /*f560*/  SYNCS.PHASECHK.TRANS64.TRYWAIT P1, [R9+URZ+0x2a850], R0 ;  /* 0x02a85000090075a7 */ /* 0x000066000802017f */
[----:B-1----:R-:W-:Y:S05]  /*f570*/  @!P1 NANOSLEEP.SYNCS 0x989680 ;  /* 0x009896800000995d */ /* 0x002fea0003900000 */
[----:B------:R-:W1:Y:S02]  /*f580*/  @!P1 SYNCS.PHASECHK.TRANS64 P1, [R9+URZ+0x2a850], R0 ;  /* 0x02a85000090095a7 */ /* 0x000e64000802007f */
[----:B-1----:R-:W-:Y:S05]  /*f590*/  @!P1 BRA `(.L_x_2222) ;  /* 0xfffffffc00ec9947 */ /* 0x002fea000383ffff */
[----:B------:R-:W-:Y:S05]  /*f5a0*/  BRA `(.L_x_2221) ;  /* 0xffffff7800d87947 */ /* 0x000fea000383ffff */
.L_x_2229:
[----:B-1----:R-:W-:-:S04]  /*f5b0*/  IMAD.U32 R3, RZ, RZ, UR5 ;  /* 0x00000005ff037e24 */ /* 0x002fc8000f8e00ff */
[----:B------:R1:W2:Y:S03]  /*f5c0*/  SYNCS.PHASECHK.TRANS64.TRYWAIT P1, [R3+URZ+0x2a850], R0 ;  /* 0x02a85000030075a7 */ /* 0x0002a6000802017f */
[----:B--2---:R-:W-:Y:S05]  /*f5d0*/  @!P1 NANOSLEEP.SYNCS 0x989680 ;  /* 0x009896800000995d */ /* 0x004fea0003900000 */
[----:B------:R-:W2:Y:S02]  /*f5e0*/  @!P1 SYNCS.PHASECHK.TRANS64 P1, [R3+URZ+0x2a850], R0 ;  /* 0x02a85000030095a7 */ /* 0x000ea4000802007f */
[----:B--2---:R-:W-:Y:S05]  /*f5f0*/  @!P1 BRA `(.L_x_2229) ;  /* 0xfffffffc00ec9947 */ /* 0x004fea000383ffff */
[----:B------:R-:W-:Y:S05]  /*f600*/  BRA `(.L_x_2228) ;  /* 0xffffff9400ec7947 */ /* 0x000fea000383ffff */
.L_x_2260:
[----:B------:R-:W2:Y:S01]  /*f610*/  S2R R18, SR_TID.X ;  /* 0x0000000000127919 */ /* 0x000ea20000002100 */
[----:B------:R-:W-:Y:S01]  /*f620*/  MOV R12, RZ ;  /* 0x000000ff000c7202 */ /* 0x000fe20000000f00 */
        /* <DEDUP_REMOVED lines=8> */
.L_x_2313:
[----:B------:R-:W-:Y:S05]  /*f6b0*/  BRA `(.L_x_2314) ;  /* 0xffffffc800a47947 */ /* 0x000fea000383ffff */
.L_x_2263:
[----:B0-----:R0:W1:Y:S02]  /*f6c0*/  SYNCS.PHASECHK.TRANS64.TRYWAIT P0, [R0+URZ+0x2a840], R3 ;  /* 0x02a84003000075a7 */ /* 0x001064000800017f */
[----:B-1----:R-:W-:Y:S05]  /*f6d0*/  @!P0 NANOSLEEP.SYNCS 0x989680 ;  /* 0x009896800000895d */ /* 0x002fea0003900000 */
[----:B------:R-:W1:Y:S02]  /*f6e0*/  @!P0 SYNCS.PHASECHK.TRANS64 P0, [R0+URZ+0x2a840], R3 ;  /* 0x02a84003000085a7 */ /* 0x000e64000800007f */
[----:B-1----:R-:W-:Y:S05]  /*f6f0*/  @!P0 BRA `(.L_x_2263) ;  /* 0xfffffffc00f08947 */ /* 0x002fea000383ffff */
[----:B------:R-:W-:Y:S05]  /*f700*/  BRA `(.L_x_2315) ;  /* 0xffffffcc00a87947 */ /* 0x000fea000383ffff */
.L_x_2264:
[----:B------:R-:W-:Y:S01]  /*f710*/  BSSY B0, `(.L_x_2316) ;  /* 0x0000008000007945 */ /* 0x000fe20003800000 */
[----:B------:R-:W-:Y:S01]  /*f720*/  IMAD.MOV.U32 R13, RZ, RZ, R6 ;  /* 0x000000ffff0d7224 */ /* 0x000fe200078e0006 */
[----:B------:R-:W-:Y:S01]  /*f730*/  MOV R12, RZ ;  /* 0x000000ff000c7202 */ /* 0x000fe20000000f00 */
[----:B------:R-:W-:Y:S02]  /*f740*/  IMAD.MOV.U32 R11, RZ, RZ, 0x181f ;  /* 0x0000181fff0b7424 */ /* 0x000fe400078e00ff */
[----:B------:R-:W-:-:S07]  /*f750*/  IMAD.MOV.U32 R15, RZ, RZ, -0x1 ;  /* 0xffffffffff0f7424 */ /* 0x000fce00078e00ff */
[----:B------:R-:W-:Y:S05]  /*f760*/  WARPSYNC.COLLECTIVE R15, `(.L_x_2317) ;  /* 0x000000000f087348 */ /* 0x000fea0003c00000 */
[----:B------:R0:W1:Y:S02]  /*f770*/  SHFL.IDX P6, R14, R13, R12, R11 ;  /* 0x0000000c0d0e7389 */ /* 0x00006400000c000b */
[----:B01----:R-:W-:Y:S01]  /*f780*/  ENDCOLLECTIVE ;  /* 0x000000000000791b */ /* 0x003fe20003800000 */
.L_x_2317:
[----:B------:R-:W-:Y:S05]  /*f790*/  BSYNC B0 ;  /* 0x0000000000007941 */ /* 0x000fea0003800000 */
.L_x_2316:
[----:B------:R-:W-:Y:S01]  /*f7a0*/  MOV R13, R4 ;  /* 0x00000004000d7202 */ /* 0x000fe20000000f00 */
[----:B------:R-:W-:Y:S01]  /*f7b0*/  IMAD.MOV.U32 R12, RZ, RZ, RZ ;  /* 0x000000ffff0c7224 */ /* 0x000fe200078e00ff */
[----:B------:R-:W-:Y:S01]  /*f7c0*/  MOV R15, 0xffffffff ;  /* 0xffffffff000f7802 */ /* 0x000fe20000000f00 */
[----:B------:R-:W-:Y:S02]  /*f7d0*/  IMAD.MOV.U32 R11, RZ, RZ, 0x181f ;  /* 0x0000181fff0b7424 */ /* 0x000fe400078e00ff */
[----:B------:R-:W-:Y:S02]  /*f7e0*/  IMAD.MOV.U32 R2, RZ, RZ, R14 ;  /* 0x000000ffff027224 */ /* 0x000fe400078e000e */
[----:B------:R-:W-:-:S07]  /*f7f0*/  @P0 IMAD R9, R5, 0x2, R17 ;  /* 0x0000000205090824 */ /* 0x000fce00078e0211 */
[----:B------:R-:W-:Y:S05]  /*f800*/  WARPSYNC.COLLECTIVE R15, `(.L_x_2318) ;  /* 0x000000000f087348 */ /* 0x000fea0003c00000 */
[----:B------:R0:W1:Y:S02]  /*f810*/  SHFL.IDX P6, R14, R13, R12, R11 ;  /* 0x0000000c0d0e7389 */ /* 0x00006400000c000b */
[----:B01----:R-:W-:Y:S01]  /*f820*/  ENDCOLLECTIVE ;  /* 0x000000000000791b */ /* 0x003fe20003800000 */
.L_x_2318:
[----:B------:R-:W-:Y:S02]  /*f830*/  IMAD.MOV.U32 R13, RZ, RZ, R6 ;  /* 0x000000ffff0d7224 */ /* 0x000fe400078e0006 */
[----:B------:R-:W-:Y:S01]  /*f840*/  IMAD.MOV.U32 R12, RZ, RZ, 0x1 ;  /* 0x00000001ff0c7424 */ /* 0x000fe200078e00ff */
[----:B------:R-:W-:-:S05]  /*f850*/  @P0 LEA R14, P1, R37, R14, 0x1 ;  /* 0x0000000e250e0211 */ /* 0x000fca00078208ff */
[----:B------:R-:W-:Y:S01]  /*f860*/  @P0 IMAD.X R3, RZ, RZ, R2, P1 ;  /* 0x000000ffff030224 */ /* 0x000fe200008e0602 */
[----:B------:R-:W-:-:S07]  /*f870*/  @P0 MOV R2, R14 ;  /* 0x0000000e00020202 */ /* 0x000fce0000000f00 */
[----:B------:R-:W-:Y:S05]  /*f880*/  WARPSYNC.COLLECTIVE R15, `(.L_x_2319) ;  /* 0x000000000f087348 */ /* 0x000fea0003c00000 */
[----:B------:R0:W1:Y:S02]  /*f890*/  SHFL.IDX P6, R14, R13, R12, R11 ;  /* 0x0000000c0d0e7389 */ /* 0x00006400000c000b */
[----:B01----:R-:W-:Y:S01]  /*f8a0*/  ENDCOLLECTIVE ;  /* 0x000000000000791b */ /* 0x003fe20003800000 */
.L_x_2319:
[----:B------:R-:W-:Y:S01]  /*f8b0*/  @!PT LDS RZ, [RZ] ;  /* 0x00000000fffff984 */ /* 0x000fe20000000800 */
[----:B------:R-:W-:Y:S01]  /*f8c0*/  @!PT LDS RZ, [RZ] ;  /* 0x00000000fffff984 */ /* 0x000fe20000000800 */
[----:B------:R-:W-:Y:S01]  /*f8d0*/  @!PT LDS RZ, [RZ] ;  /* 0x00000000fffff984 */ /* 0x000fe20000000800 */
[----:B------:R0:W-:Y:S04]  /*f8e0*/  @P0 LDGSTS.E.BYPASS.LTC128B.128 [R9+0x18400], desc[UR36][R2.64], !P4 ;  /* 0x1840000002090fae */ /* 0x0001e8000e101d64 */
[----:B------:R0:W-:Y:S04]  /*f8f0*/  @P0 LDGSTS.E.BYPASS.LTC128B.128 [R9+0x1b400], desc[UR36][R2.64+0x80], !P3 ;  /* 0x1b40008002090fae */ /* 0x0001e8000d901d64 */
[----:B------:R0:W-:Y:S01]  /*f900*/  @P0 LDGSTS.E.BYPASS.LTC128B.128 [R9+0x1e400], desc[UR36][R2.64+0x100], !P2 ;  /* 0x1e40010002090fae */ /* 0x0001e2000d101d64 */
[----:B------:R-:W-:Y:S01]  /*f910*/  ISETP.GE.AND P0, PT, R7, 0x11, PT ;  /* 0x000000110700780c */ /* 0x000fe20003f06270 */
[----:B------:R-:W-:Y:S01]  /*f920*/  IMAD.MOV.U32 R13, RZ, RZ, R4 ;  /* 0x000000ffff0d7224 */ /* 0x000fe200078e0004 */
[----:B------:R-:W-:-:S11]  /*f930*/  MOV R8, R14 ;  /* 0x0000000e00087202 */ /* 0x000fd60000000f00 */
[----:B0-----:R-:W-:Y:S05]  /*f940*/  WARPSYNC.COLLECTIVE R15, `(.L_x_2320) ;  /* 0x000000000f087348 */ /* 0x001fea0003c00000 */
[----:B------:R1:W2:Y:S02]  /*f950*/  SHFL.IDX P6, R14, R13, R12, R11 ;  /* 0x0000000c0d0e7389 */ /* 0x0002a400000c000b */
[----:B012---:R-:W-:Y:S01]  /*f960*/  ENDCOLLECTIVE ;  /* 0x000000000000791b */ /* 0x007fe20003800000 */
.L_x_2320:
[----:B------:R-:W-:Y:S02]  /*f970*/  @P0 LEA R25, R5, R17, 0x1 ;  /* 0x0000001105190211 */ /* 0x000fe400078e08ff */
[----:B------:R-:W-:Y:S01]  /*f980*/  MOV R13, R6 ;  /* 0x00000006000d7202 */ /* 0x000fe20000000f00 */
[----:B------:R-:W-:Y:S01]  /*f990*/  IMAD.MOV.U32 R12, RZ, RZ, 0x2 ;  /* 0x00000002ff0c7424 */ /* 0x000fe200078e00ff */
[----:B------:R-:W-:-:S05]  /*f9a0*/  @P0 LEA R14, P1, R37, R14, 0x1 ;  /* 0x0000000e250e0211 */ /* 0x000fca00078208ff */
[----:B------:R-:W-:-:S08]  /*f9b0*/  @P0 IMAD.MOV.U32 R2, RZ, RZ, R14 ;  /* 0x000000ffff020224 */ /* 0x000fd000078e000e */
[----:B------:R-:W-:Y:S05]  /*f9c0*/  WARPSYNC.COLLECTIVE R15, `(.L_x_2321) ;  /* 0x000000000f087348 */ /* 0x000fea0003c00000 */
[----:B------:R0:W1:Y:S02]  /*f9d0*/  SHFL.IDX P6, R14, R13, R12, R11 ;  /* 0x0000000c0d0e7389 */ /* 0x00006400000c000b */
[----:B01----:R-:W-:Y:S01]  /*f9e0*/  ENDCOLLECTIVE ;  /* 0x000000000000791b */ /* 0x003fe20003800000 */
.L_x_2321:
[----:B------:R-:W-:-:S04]  /*f9f0*/  @P0 IMAD.X R21, RZ, RZ, R8, P1 ;  /* 0x000000ffff150224 */ /* 0x000fc800008e0608 */
[----:B------:R-:W-:-:S05]  /*fa00*/  @P0 IMAD.MOV.U32 R3, RZ, RZ, R21 ;  /* 0x000000ffff030224 */ /* 0x000fca00078e0015 */
[----:B------:R-:W-:Y:S01]  /*fa10*/  @!PT LDS RZ, [RZ] ;  /* 0x00000000fffff984 */ /* 0x000fe20000000800 */
[----:B------:R-:W-:Y:S01]  /*fa20*/  @!PT LDS RZ, [RZ] ;  /* 0x00000000fffff984 */ /* 0x000fe20000000800 */
[----:B------:R-:W-:Y:S01]  /*fa30*/  @!PT LDS RZ, [RZ] ;  /* 0x00000000fffff984 */ /* 0x000fe20000000800 */
[----:B------:R0:W-:Y:S01]  /*fa40*/  @P0 LDGSTS.E.BYPASS.LTC128B.128 [R25+0x18c00], desc[UR36][R2.64], !P4 ;  /* 0x18c0000002190fae */ /* 0x0001e2000e101d64 */
[----:B------:R-:W-:-:S03]  /*fa50*/  MOV R13, R4 ;  /* 0x00000004000d7202 */ /* 0x000fc60000000f00 */
[----:B------:R0:W-:Y:S04]  /*fa60*/  @P0 LDGSTS.E.BYPASS.LTC128B.128 [R25+0x1bc00], desc[UR36][R2.64+0x80], !P3 ;  /* 0x1bc0008002190fae */ /* 0x0001e8000d901d64 */
[----:B------:R0:W-:Y:S01]  /*fa70*/  @P0 LDGSTS.E.BYPASS.LTC128B.128 [R25+0x1ec00], desc[UR36][R2.64+0x100], !P2 ;  /* 0x1ec0010002190fae */ /* 0x0001e2000d101d64 */
[----:B------:R-:W-:Y:S01]  /*fa80*/  ISETP.GE.AND P0, PT, R7, 0x21, PT ;  /* 0x000000210700780c */ /* 0x000fe20003f06270 */
[----:B------:R-:W-:-:S12]  /*fa90*/  IMAD.MOV.U32 R8, RZ, RZ, R14 ;  /* 0x000000ffff087224 */ /* 0x000fd800078e000e */
[----:B0-----:R-:W-:Y:S05]  /*faa0*/  WARPSYNC.COLLECTIVE R15, `(.L_x_2322) ;  /* 0x000000000f087348 */ /* 0x001fea0003c00000 */
[----:B------:R1:W2:Y:S02]  /*fab0*/  SHFL.IDX P6, R14, R13, R12, R11 ;  /* 0x0000000c0d0e7389 */ /* 0x0002a400000c000b */
[----:B012---:R-:W-:Y:S01]  /*fac0*/  ENDCOLLECTIVE ;  /* 0x000000000000791b */ /* 0x007fe20003800000 */
.L_x_2322:
[----:B------:R-:W-:Y:S02]  /*fad0*/  @P0 IMAD R21, R5, 0x2, R17 ;  /* 0x0000000205150824 */ /* 0x000fe400078e0211 */
        /* <DEDUP_REMOVED lines=8> */
.L_x_2323:
        /* <DEDUP_REMOVED lines=13> */
.L_x_2324:
[----:B------:R-:W-:Y:S02]  /*fc30*/  @P0 IMAD R25, R5, 0x2, R17 ;  /* 0x0000000205190824 */ /* 0x000fe400078e0211 */
[----:B------:R-:W-:Y:S02]  /*fc40*/  IMAD.MOV.U32 R13, RZ, RZ, R6 ;  /* 0x000000ffff0d7224 */ /* 0x000fe400078e0006 */
[----:B------:R-:W-:Y:S01]  /*fc50*/  IMAD.MOV.U32 R12, RZ, RZ, 0x4 ;  /* 0x00000004ff0c7424 */ /* 0x000fe200078e00ff */
[----:B------:R-:W-:-:S04]  /*fc60*/  @P0 LEA R14, P1, R37, R14, 0x1 ;  /* 0x0000000e250e0211 */ /* 0x000fc800078208ff */
[----:B------:R-:W-:Y:S01]  /*fc70*/  @P0 IADD3.X R9, RZ, R8, RZ, P1, !PT ;  /* 0x00000008ff090210 */ /* 0x000fe20000ffe4ff */
[----:B------:R-:W-:-:S08]  /*fc80*/  @P0 IMAD.MOV.U32 R2, RZ, RZ, R14 ;  /* 0x000000ffff020224 */ /* 0x000fd000078e000e */
[----:B------:R-:W-:Y:S05]  /*fc90*/  WARPSYNC.COLLECTIVE R15, `(.L_x_2325) ;  /* 0x000000000f087348 */ /* 0x000fea0003c00000 */
[----:B------:R0:W1:Y:S02]  /*fca0*/  SHFL.IDX P6, R14, R13, R12, R11 ;  /* 0x0000000c0d0e7389 */ /* 0x00006400000c000b */
[----:B01----:R-:W-:Y:S01]  /*fcb0*/  ENDCOLLECTIVE ;  /* 0x000000000000791b */ /* 0x003fe20003800000 */
.L_x_2325:
[----:B------:R-:W-:-:S05]  /*fcc0*/  @P0 MOV R3, R9 ;  /* 0x0000000900030202 */ /* 0x000fca0000000f00 */
[----:B------:R-:W-:Y:S01]  /*fcd0*/  @!PT LDS RZ, [RZ] ;  /* 0x00000000fffff984 */ /* 0x000fe20000000800 */
[----:B------:R-:W-:Y:S01]  /*fce0*/  @!PT LDS RZ, [RZ] ;  /* 0x00000000fffff984 */ /* 0x000fe20000000800 */
[----:B------:R-:W-:Y:S01]  /*fcf0*/  @!PT LDS RZ, [RZ] ;  /* 0x00000000fffff984 */ /* 0x000fe20000000800 */
[----:B------:R0:W-:Y:S04]  /*fd00*/  @P0 LDGSTS.E.BYPASS.LTC128B.128 [R25+0x19c00], desc[UR36][R2.64], !P4 ;  /* 0x19c0000002190fae */ /* 0x0001e8000e101d64 */
[----:B------:R0:W-:Y:S01]  /*fd10*/  @P0 LDGSTS.E.BYPASS.LTC128B.128 [R25+0x1cc00], desc[UR36][R2.64+0x80], !P3 ;  /* 0x1cc0008002190fae */ /* 0x0001e2000d901d64 */
[----:B------:R-:W-:-:S03]  /*fd20*/  IMAD.MOV.U32 R13, RZ, RZ, R4 ;  /* 0x000000ffff0d7224 */ /* 0x000fc600078e0004 */
[----:B------:R0:W-:Y:S01]  /*fd30*/  @P0 LDGSTS.E.BYPASS.LTC128B.128 [R25+0x1fc00], desc[UR36][R2.64+0x100], !P2 ;  /* 0x1fc0010002190fae */ /* 0x0001e2000d101d64 */
[----:B------:R-:W-:Y:S02]  /*fd40*/  ISETP.GE.AND P0, PT, R7, 0x41, PT ;  /* 0x000000410700780c */ /* 0x000fe40003f06270 */
[----:B------:R-:W-:-:S11]  /*fd50*/  MOV R8, R14 ;  /* 0x0000000e00087202 */ /* 0x000fd60000000f00 */
[----:B0-----:R-:W-:Y:S05]  /*fd60*/  WARPSYNC.COLLECTIVE R15, `(.L_x_2326) ;  /* 0x000000000f087348 */ /* 0x001fea0003c00000 */
[----:B------:R1:W2:Y:S02]  /*fd70*/  SHFL.IDX P6, R14, R13, R12, R11 ;  /* 0x0000000c0d0e7389 */ /* 0x0002a400000c000b */
[----:B012---:R-:W-:Y:S01]  /*fd80*/  ENDCOLLECTIVE ;  /* 0x000000000000791b */ /* 0x007fe20003800000 */
.L_x_2326:
        /* <DEDUP_REMOVED lines=8> */
.L_x_2327:
        /* <DEDUP_REMOVED lines=9> */
[----:B------:R-:W-:-:S07]  /*fea0*/  IMAD.MOV.U32 R8, RZ, RZ, R14 ;  /* 0x000000ffff087224 */ /* 0x000fce00078e000e */
[----:B0-----:R-:W-:Y:S05]  /*feb0*/  WARPSYNC.COLLECTIVE R15, `(.L_x_2328) ;  /* 0x000000000f087348 */ /* 0x001fea0003c00000 */
[----:B------:R1:W2:Y:S02]  /*fec0*/  SHFL.IDX P6, R14, R13, R12, R11 ;  /* 0x0000000c0d0e7389 */ /* 0x0002a400000c000b */
[----:B012---:R-:W-:Y:S01]  /*fed0*/  ENDCOLLECTIVE ;  /* 0x000000000000791b */ /* 0x007fe20003800000 */
.L_x_2328:
[----:B------:R-:W-:Y:S05]  /*fee0*/  BRA `(.L_x_2329) ;  /* 0xffffffcc00007947 */ /* 0x000fea000383ffff */
.L_x_2269:
[----:B------:R-:W-:Y:S01]  /*fef0*/  IMAD.MOV.U32 R13, RZ, RZ, R5 ;  /* 0x000000ffff0d7224 */ /* 0x000fe200078e0005 */
[----:B------:R-:W-:Y:S01]  /*ff00*/  MOV R11, 0x181f ;  /* 0x0000181f000b7802 */ /* 0x000fe20000000f00 */
[----:B------:R-:W-:Y:S02]  /*ff10*/  IMAD.MOV.U32 R12, RZ, RZ, RZ ;  /* 0x000000ffff0c7224 */ /* 0x000fe400078e00ff */
[----:B------:R-:W-:Y:S02]  /*ff20*/  IMAD.MOV.U32 R15, RZ, RZ, -0x1 ;  /* 0xffffffffff0f7424 */ /* 0x000fe400078e00ff */
[----:B------:R-:W-:-:S07]  /*ff30*/  IMAD.U32 R3, RZ, RZ, UR44 ;  /* 0x0000002cff037e24 */ /* 0x000fce000f8e00ff */
[----:B------:R-:W-:Y:S05]  /*ff40*/  WARPSYNC.COLLECTIVE R15, `(.L_x_2330) ;  /* 0x000000000f087348 */ /* 0x000fea0003c00000 */
[----:B------:R0:W1:Y:S02]  /*ff50*/  SHFL.IDX P6, R14, R13, R12, R11 ;  /* 0x0000000c0d0e7389 */ /* 0x00006400000c000b */
[----:B01----:R-:W-:Y:S01]  /*ff60*/  ENDCOLLECTIVE ;  /* 0x000000000000791b */ /* 0x003fe20003800000 */
.L_x_2330:
[----:B------:R-:W-:-:S04]  /*ff70*/  IMAD R4, R3, 0x80, R36 ;  /* 0x0000008003047824 */ /* 0x000fc800078e0224 */
[C---:B------:R-:W-:Y:S01]  /*ff80*/  VIADD R6, R4.reuse, 0x10 ;  /* 0x0000001004067836 */ /* 0x040fe20000000000 */
[----:B------:R-:W-:Y:S02]  /*ff90*/  ISETP.GE.AND P0, PT, R4, UR39, PT ;  /* 0x0000002704007c0c */ /* 0x000fe4000bf06270 */
[----:B------:R-:W-:Y:S01]  /*ffa0*/  MOV R13, R0 ;  /* 0x00000000000d7202 */ /* 0x000fe20000000f00 */
[----:B------:R-:W-:-:S10]  /*ffb0*/  IMAD.MOV.U32 R2, RZ, RZ, R14 ;  /* 0x000000ffff027224 */ /* 0x000fd400078e000e */
[----:B------:R-:W-:Y:S05]  /*ffc0*/  WARPSYNC.COLLECTIVE R15, `(.L_x_2331) ;  /* 0x000000000f087348 */ /* 0x000fea0003c00000 */
[----:B------:R0:W1:Y:S02]  /*ffd0*/  SHFL.IDX P6, R14, R13, R12, R11 ;  /* 0x0000000c0d0e7389 */ /* 0x00006400000c000b */
[----:B01----:R-:W-:Y:S01]  /*ffe0*/  ENDCOLLECTIVE ;  /* 0x000000000000791b */ /* 0x003fe20003800000 */
.L_x_2331:
        /* <DEDUP_REMOVED lines=8> */
.L_x_2332:
        /* <DEDUP_REMOVED lines=12> */
.L_x_2333:
[----:B------:R-:W-:Y:S01]  /*10130*/  IMAD.MOV.U32 R13, RZ, RZ, R5 ;  /* 0x000000ffff0d7224 */ /* 0x000fe200078e0005 */
[----:B------:R-:W-:Y:S02]  /*10140*/  MOV R12, 0x2 ;  /* 0x00000002000c7802 */ /* 0x000fe40000000f00 */
[----:B------:R-:W-:-:S05]  /*10150*/  @!P0 LEA R14, P1, R37, R14, 0x1 ;  /* 0x0000000e250e8211 */ /* 0x000fca00078208ff */
[----:B------:R-:W-:-:S08]  /*10160*/  @!P0 IMAD.MOV.U32 R2, RZ, RZ, R14 ;  /* 0x000000ffff028224 */ /* 0x000fd000078e000e */
[----:B------:R-:W-:Y:S05]  /*10170*/  WARPSYNC.COLLECTIVE R15, `(.L_x_2334) ;  /* 0x000000000f087348 */ /* 0x000fea0003c00000 */
[----:B------:R0:W1:Y:S02]  /*10180*/  SHFL.IDX P6, R14, R13, R12, R11 ;  /* 0x0000000c0d0e7389 */ /* 0x00006400000c000b */
[----:B01----:R-:W-:Y:S01]  /*10190*/  ENDCOLLECTIVE ;  /* 0x000000000000791b */ /* 0x003fe20003800000 */
.L_x_2334:
        /* <DEDUP_REMOVED lines=15> */
.L_x_2335:
        /* <DEDUP_REMOVED lines=9> */
.L_x_2336:
        /* <DEDUP_REMOVED lines=13> */
.L_x_2337:
        /* <DEDUP_REMOVED lines=8> */
.L_x_2338:
        /* <DEDUP_REMOVED lines=14> */
.L_x_2339:
[----:B------:R-:W-:Y:S01]  /*10550*/  IMAD.MOV.U32 R13, RZ, RZ, R5 ;  /* 0x000000ffff0d7224 */ /* 0x000fe200078e0005 */
[----:B------:R-:W-:Y:S02]  /*10560*/  MOV R12, 0x5 ;  /* 0x00000005000c7802 */ /* 0x000fe40000000f00 */
[----:B------:R-:W-:-:S05]  /*10570*/  @!P0 LEA R14, P1, R37, R14, 0x1 ;  /* 0x0000000e250e8211 */ /* 0x000fca00078208ff */
[----:B------:R-:W-:-:S08]  /*10580*/  @!P0 IMAD.MOV.U32 R2, RZ, RZ, R14 ;  /* 0x000000ffff028224 */ /* 0x000fd000078e000e */
[----:B------:R-:W-:Y:S05]  /*10590*/  WARPSYNC.COLLECTIVE R15, `(.L_x_2340) ;  /* 0x000000000f087348 */ /* 0x000fea0003c00000 */
[----:B------:R0:W1:Y:S02]  /*105a0*/  SHFL.IDX P6, R14, R13, R12, R11 ;  /* 0x0000000c0d0e7389 */ /* 0x00006400000c000b */
[----:B01----:R-:W-:Y:S01]  /*105b0*/  ENDCOLLECTIVE ;  /* 0x000000000000791b */ /* 0x003fe20003800000 */
.L_x_2340:
        /* <DEDUP_REMOVED lines=15> */
.L_x_2341:
        /* <DEDUP_REMOVED lines=9> */
.L_x_2342:
        /* <DEDUP_REMOVED lines=13> */
.L_x_2343:
        /* <DEDUP_REMOVED lines=8> */
.L_x_2344:
        /* <DEDUP_REMOVED lines=12> */
.L_x_2345:
[----:B------:R-:W-:Y:S05]  /*10950*/  BRA `(.L_x_2346) ;  /* 0xffffffcc00287947 */ /* 0x000fea000383ffff */
.L_x_2272:
[----:B0-----:R0:W1:Y:S02]  /*10960*/  SYNCS.PHASECHK.TRANS64.TRYWAIT P0, [R17+URZ+0x2a820], R0 ;  /* 0x02a82000110075a7 */ /* 0x001064000800017f */
[----:B-1----:R-:W-:Y:S05]  /*10970*/  @!P0 NANOSLEEP.SYNCS 0x989680 ;  /* 0x009896800000895d */ /* 0x002fea0003900000 */
[----:B------:R-:W1:Y:S02]  /*10980*/  @!P0 SYNCS.PHASECHK.TRANS64 P0, [R17+URZ+0x2a820], R0 ;  /* 0x02a82000110085a7 */ /* 0x000e64000800007f */
[----:B-1----:R-:W-:Y:S05]  /*10990*/  @!P0 BRA `(.L_x_2272) ;  /* 0xfffffffc00f08947 */ /* 0x002fea000383ffff */
[----:B------:R-:W-:Y:S05]  /*109a0*/  BRA `(.L_x_2347) ;  /* 0xffffffcc008c7947 */ /* 0x000fea000383ffff */
.L_x_2276:
[----:B0-----:R0:W1:Y:S02]  /*109b0*/  SYNCS.PHASECHK.TRANS64.TRYWAIT P0, [R6+URZ+0x2a840], R3 ;  /* 0x02a84003060075a7 */ /* 0x001064000800017f */
[----:B-1----:R-:W-:Y:S05]  /*109c0*/  @!P0 NANOSLEEP.SYNCS 0x989680 ;  /* 0x009896800000895d */ /* 0x002fea0003900000 */
[----:B------:R-:W1:Y:S02]  /*109d0*/  @!P0 SYNCS.PHASECHK.TRANS64 P0, [R6+URZ+0x2a840], R3 ;  /* 0x02a84003060085a7 */ /* 0x000e64000800007f */
[----:B-1----:R-:W-:Y:S05]  /*109e0*/  @!P0 BRA `(.L_x_2276) ;  /* 0xfffffffc00f08947 */ /* 0x002fea000383ffff */
[----:B------:R-:W-:Y:S05]  /*109f0*/  BRA `(.L_x_2348) ;  /* 0xffffffd000507947 */ /* 0x000fea000383ffff */
.L_x_2277:
[----:B------:R-:W-:Y:S01]  /*10a00*/  BSSY B1, `(.L_x_2349) ;  /* 0x0000008000017945 */ /* 0x000fe20003800000 */
[----:B------:R-:W-:Y:S01]  /*10a10*/  MOV R13, R10 ;  /* 0x0000000a000d7202 */ /* 0x000fe20000000f00 */
[----:B------:R-:W-:Y:S01]  /*10a20*/  IMAD.MOV.U32 R12, RZ, RZ, RZ ;  /* 0x000000ffff0c7224 */ /* 0x000fe200078e00ff */
[----:B------:R-:W-:Y:S01]  /*10a30*/  MOV R15, 0xffffffff ;  /* 0xffffffff000f7802 */ /* 0x000fe20000000f00 */
[----:B------:R-:W-:-:S07]  /*10a40*/  IMAD.MOV.U32 R11, RZ, RZ, 0x181f ;  /* 0x0000181fff0b7424 */ /* 0x000fce00078e00ff */
[----:B------:R-:W-:Y:S05]  /*10a50*/  WARPSYNC.COLLECTIVE R15, `(.L_x_2350) ;  /* 0x000000000f087348 */ /* 0x000fea0003c00000 */
[----:B------:R0:W1:Y:S02]  /*10a60*/  SHFL.IDX P6, R14, R13, R12, R11 ;  /* 0x0000000c0d0e7389 */ /* 0x00006400000c000b */
[----:B01----:R-:W-:Y:S01]  /*10a70*/  ENDCOLLECTIVE ;  /* 0x000000000000791b */ /* 0x003fe20003800000 */
.L_x_2350:
[----:B------:R-:W-:Y:S05]  /*10a80*/  BSYNC B1 ;  /* 0x0000000000017941 */ /* 0x000fea0003800000 */
.L_x_2349:
[----:B------:R-:W-:Y:S01]  /*10a90*/  IMAD.MOV.U32 R13, RZ, RZ, R7 ;  /* 0x000000ffff0d7224 */ /* 0x000fe200078e0007 */
[----:B------:R-:W-:Y:S01]  /*10aa0*/  MOV R12, RZ ;  /* 0x000000ff000c7202 */ /* 0x000fe20000000f00 */
[----:B------:R-:W-:Y:S01]  /*10ab0*/  IMAD.MOV.U32 R11, RZ, RZ, 0x181f ;  /* 0x0000181fff0b7424 */ /* 0x000fe200078e00ff */
[----:B------:R-:W-:Y:S01]  /*10ac0*/  SHF.L.U32 R5, R37, 0x1, RZ ;  /* 0x0000000125057819 */ /* 0x000fe200000006ff */
[----:B------:R-:W-:Y:S02]  /*10ad0*/  IMAD.MOV.U32 R15, RZ, RZ, -0x1 ;  /* 0xffffffffff0f7424 */ /* 0x000fe400078e00ff */
[----:B------:R-:W-:Y:S02]  /*10ae0*/  IMAD.MOV.U32 R3, RZ, RZ, R14 ;  /* 0x000000ffff037224 */ /* 0x000fe400078e000e */
[----:B------:R-:W-:-:S07]  /*10af0*/  IMAD R8, R8, 0x2, R17 ;  /* 0x0000000208087824 */ /* 0x000fce00078e0211 */
[----:B------:R-:W-:Y:S05]  /*10b00*/  WARPSYNC.COLLECTIVE R15, `(.L_x_2351) ;  /* 0x000000000f087348 */ /* 0x000fea0003c00000 */
[----:B------:R0:W1:Y:S02]  /*10b10*/  SHFL.IDX P6, R14, R13, R12, R11 ;  /* 0x0000000c0d0e7389 */ /* 0x00006400000c000b */
[----:B01----:R-:W-:Y:S01]  /*10b20*/  ENDCOLLECTIVE ;  /* 0x000000000000791b */ /* 0x003fe20003800000 */
.L_x_2351:
[----:B------:R-:W-:Y:S01]  /*10b30*/  MOV R13, R10 ;  /* 0x0000000a000d7202 */ /* 0x000fe20000000f00 */
[----:B------:R-:W-:Y:S01]  /*10b40*/  IMAD.MOV.U32 R12, RZ, RZ, 0x1 ;  /* 0x00000001ff0c7424 */ /* 0x000fe200078e00ff */
[----:B------:R-:W-:-:S13]  /*10b50*/  IADD3 R2, P0, R14, R5, RZ ;  /* 0x000000050e027210 */ /* 0x000fda0007f1e0ff */
[----:B------:R-:W-:Y:S05]  /*10b60*/  WARPSYNC.COLLECTIVE R15, `(.L_x_2352) ;  /* 0x000000000f087348 */ /* 0x000fea0003c00000 */
[----:B------:R0:W1:Y:S02]  /*10b70*/  SHFL.IDX P6, R14, R13, R12, R11 ;  /* 0x0000000c0d0e7389 */ /* 0x00006400000c000b */
[----:B01----:R-:W-:Y:S01]  /*10b80*/  ENDCOLLECTIVE ;  /* 0x000000000000791b */ /* 0x003fe20003800000 */
.L_x_2352:
        /* <DEDUP_REMOVED lines=12> */
.L_x_2353:
[----:B------:R-:W-:Y:S01]  /*10c50*/  IMAD.MOV.U32 R13, RZ, RZ, R10 ;  /* 0x000000ffff0d7224 */ /* 0x000fe200078e000a */
[----:B------:R-:W-:Y:S02]  /*10c60*/  MOV R12, 0x2 ;  /* 0x00000002000c7802 */ /* 0x000fe40000000f00 */
[----:B------:R-:W-:-:S13]  /*10c70*/  IADD3 R2, P0, R14, R5, RZ ;  /* 0x000000050e027210 */ /* 0x000fda0007f1e0ff */
[----:B------:R-:W-:Y:S05]  /*10c80*/  WARPSYNC.COLLECTIVE R15, `(.L_x_2354) ;  /* 0x000000000f087348 */ /* 0x000fea0003c00000 */
[----:B------:R0:W1:Y:S02]  /*10c90*/  SHFL.IDX P6, R14, R13, R12, R11 ;  /* 0x0000000c0d0e7389 */ /* 0x00006400000c000b */
[----:B01----:R-:W-:Y:S01]  /*10ca0*/  ENDCOLLECTIVE ;  /* 0x000000000000791b */ /* 0x003fe20003800000 */
.L_x_2354:
        /* <DEDUP_REMOVED lines=12> */
.L_x_2355:
[----:B------:R-:W-:Y:S02]  /*10d70*/  IMAD.MOV.U32 R13, RZ, RZ, R10 ;  /* 0x000000ffff0d7224 */ /* 0x000fe400078e000a */
[----:B------:R-:W-:Y:S01]  /*10d80*/  IMAD.MOV.U32 R12, RZ, RZ, 0x3 ;  /* 0x00000003ff0c7424 */ /* 0x000fe200078e00ff */
[----:B------:R-:W-:-:S13]  /*10d90*/  IADD3 R2, P0, R14, R5, RZ ;  /* 0x000000050e027210 */ /* 0x000fda0007f1e0ff */
[----:B------:R-:W-:Y:S05]  /*10da0*/  WARPSYNC.COLLECTIVE R15, `(.L_x_2356) ;  /* 0x000000000f087348 */ /* 0x000fea0003c00000 */
[----:B------:R0:W1:Y:S02]  /*10db0*/  SHFL.IDX P6, R14, R13, R12, R11 ;  /* 0x0000000c0d0e7389 */ /* 0x00006400000c000b */
[----:B01----:R-:W-:Y:S01]  /*10dc0*/  ENDCOLLECTIVE ;  /* 0x000000000000791b */ /* 0x003fe20003800000 */
.L_x_2356:
        /* <DEDUP_REMOVED lines=12> */
.L_x_2357:
[----:B------:R-:W-:Y:S01]  /*10e90*/  MOV R13, R10 ;  /* 0x0000000a000d7202 */ /* 0x000fe20000000f00 */
[----:B------:R-:W-:Y:S01]  /*10ea0*/  IMAD.MOV.U32 R12, RZ, RZ, 0x4 ;  /* 0x00000004ff0c7424 */ /* 0x000fe200078e00ff */
[----:B------:R-:W-:-:S13]  /*10eb0*/  IADD3 R2, P0, R14, R5, RZ ;  /* 0x000000050e027210 */ /* 0x000fda0007f1e0ff */
[----:B------:R-:W-:Y:S05]  /*10ec0*/  WARPSYNC.COLLECTIVE R15, `(.L_x_2358) ;  /* 0x000000000f087348 */ /* 0x000fea0003c00000 */
[----:B------:R0:W1:Y:S02]  /*10ed0*/  SHFL.IDX P6, R14, R13, R12, R11 ;  /* 0x0000000c0d0e7389 */ /* 0x00006400000c000b */
[----:B01----:R-:W-:Y:S01]  /*10ee0*/  ENDCOLLECTIVE ;  /* 0x000000000000791b */ /* 0x003fe20003800000 */
.L_x_2358:
        /* <DEDUP_REMOVED lines=12> */
.L_x_2359:
[----:B------:R-:W-:Y:S01]  /*10fb0*/  IMAD.MOV.U32 R13, RZ, RZ, R10 ;  /* 0x000000ffff0d7224 */ /* 0x000fe200078e000a */
[----:B------:R-:W-:Y:S02]  /*10fc0*/  MOV R12, 0x5 ;  /* 0x00000005000c7802 */ /* 0x000fe40000000f00 */
[----:B------:R-:W-:-:S13]  /*10fd0*/  IADD3 R2, P0, R14, R5, RZ ;  /* 0x000000050e027210 */ /* 0x000fda0007f1e0ff */
[----:B------:R-:W-:Y:S05]  /*10fe0*/  WARPSYNC.COLLECTIVE R15, `(.L_x_2360) ;  /* 0x000000000f087348 */ /* 0x000fea0003c00000 */
[----:B------:R0:W1:Y:S02]  /*10ff0*/  SHFL.IDX P6, R14, R13, R12, R11 ;  /* 0x0000000c0d0e7389 */ /* 0x00006400000c000b */
[----:B01----:R-:W-:Y:S01]  /*11000*/  ENDCOLLECTIVE ;  /* 0x000000000000791b */ /* 0x003fe20003800000 */
.L_x_2360:
        /* <DEDUP_REMOVED lines=12> */
.L_x_2361:
[----:B------:R-:W-:Y:S05]  /*110d0*/  BRA `(.L_x_2362) ;  /* 0xffffffcc00a07947 */ /* 0x000fea000383ffff */
.L_x_2282:
[----:B0-----:R0:W1:Y:S02]  /*110e0*/  SYNCS.PHASECHK.TRANS64.TRYWAIT P0, [R6+URZ+0x2a860], R3 ;  /* 0x02a86003060075a7 */ /* 0x001064000800017f */
[----:B-1----:R-:W-:Y:S05]  /*110f0*/  @!P0 NANOSLEEP.SYNCS 0x989680 ;  /* 0x009896800000895d */ /* 0x002fea0003900000 */
[----:B------:R-:W1:Y:S02]  /*11100*/  @!P0 SYNCS.PHASECHK.TRANS64 P0, [R6+URZ+0x2a860], R3 ;  /* 0x02a86003060085a7 */ /* 0x000e64000800007f */
[----:B-1----:R-:W-:Y:S05]  /*11110*/  @!P0 BRA `(.L_x_2282) ;  /* 0xfffffffc00f08947 */ /* 0x002fea000383ffff */
[----:B------:R-:W-:Y:S05]  /*11120*/  BRA `(.L_x_2363) ;  /* 0xffffffd000007947 */ /* 0x000fea000383ffff */
.L_x_2283:
        /* <DEDUP_REMOVED lines=8> */
.L_x_2365:
[----:B------:R-:W-:Y:S05]  /*111b0*/  BSYNC B1 ;  /* 0x0000000000017941 */ /* 0x000fea0003800000 */
.L_x_2364:
[----:B------:R-:W-:Y:S01]  /*111c0*/  IMAD.MOV.U32 R13, RZ, RZ, R18 ;  /* 0x000000ffff0d7224 */ /* 0x000fe200078e0012 */
[----:B------:R-:W-:Y:S01]  /*111d0*/  MOV R12, RZ ;  /* 0x000000ff000c7202 */ /* 0x000fe20000000f00 */
[----:B------:R-:W-:Y:S02]  /*111e0*/  IMAD.MOV.U32 R11, RZ, RZ, 0x181f ;  /* 0x0000181fff0b7424 */ /* 0x000fe400078e00ff */
[----:B------:R-:W-:Y:S02]  /*111f0*/  IMAD.MOV.U32 R15, RZ, RZ, -0x1 ;  /* 0xffffffffff0f7424 */ /* 0x000fe400078e00ff */
[----:B------:R-:W-:Y:S02]  /*11200*/  IMAD.MOV.U32 R3, RZ, RZ, R14 ;  /* 0x000000ffff037224 */ /* 0x000fe400078e000e */
[----:B------:R-:W-:-:S07]  /*11210*/  IMAD R7, R7, 0x2, R17 ;  /* 0x0000000207077824 */ /* 0x000fce00078e0211 */
[----:B------:R-:W-:Y:S05]  /*11220*/  WARPSYNC.COLLECTIVE R15, `(.L_x_2366) ;  /* 0x000000000f087348 */ /* 0x000fea0003c00000 */
[----:B------:R0:W1:Y:S02]  /*11230*/  SHFL.IDX P6, R14, R13, R12, R11 ;  /* 0x0000000c0d0e7389 */ /* 0x00006400000c000b */
[----:B01----:R-:W-:Y:S01]  /*11240*/  ENDCOLLECTIVE ;  /* 0x000000000000791b */ /* 0x003fe20003800000 */
.L_x_2366:
[----:B------:R-:W-:Y:S01]  /*11250*/  IMAD.MOV.U32 R13, RZ, RZ, R19 ;  /* 0x000000ffff0d7224 */ /* 0x000fe200078e0013 */
[----:B------:R-:W-:Y:S02]  /*11260*/  MOV R12, 0x1 ;  /* 0x00000001000c7802 */ /* 0x000fe40000000f00 */
[----:B------:R-:W-:-:S13]  /*11270*/  IADD3 R2, P0, R14, R5, RZ ;  /* 0x000000050e027210 */ /* 0x000fda0007f1e0ff */
[----:B------:R-:W-:Y:S05]  /*11280*/  WARPSYNC.COLLECTIVE R15, `(.L_x_2367) ;  /* 0x000000000f087348 */ /* 0x000fea0003c00000 */
[----:B------:R0:W1:Y:S02]  /*11290*/  SHFL.IDX P6, R14, R13, R12, R11 ;  /* 0x0000000c0d0e7389 */ /* 0x00006400000c000b */
[----:B01----:R-:W-:Y:S01]  /*112a0*/  ENDCOLLECTIVE ;  /* 0x000000000000791b */ /* 0x003fe20003800000 */
.L_x_2367:
        /* <DEDUP_REMOVED lines=13> */
.L_x_2368:
[----:B------:R-:W-:Y:S02]  /*11380*/  IMAD.MOV.U32 R13, RZ, RZ, R19 ;  /* 0x000000ffff0d7224 */ /* 0x000fe400078e0013 */
[----:B------:R-:W-:Y:S01]  /*11390*/  IMAD.MOV.U32 R12, RZ, RZ, 0x2 ;  /* 0x00000002ff0c7424 */ /* 0x000fe200078e00ff */
[----:B------:R-:W-:-:S13]  /*113a0*/  IADD3 R2, P0, R14, R5, RZ ;  /* 0x000000050e027210 */ /* 0x000fda0007f1e0ff */
[----:B------:R-:W-:Y:S05]  /*113b0*/  WARPSYNC.COLLECTIVE R15, `(.L_x_2369) ;  /* 0x000000000f087348 */ /* 0x000fea0003c00000 */
[----:B------:R0:W1:Y:S02]  /*113c0*/  SHFL.IDX P6, R14, R13, R12, R11 ;  /* 0x0000000c0d0e7389 */ /* 0x00006400000c000b */
[----:B01----:R-:W-:Y:S01]  /*113d0*/  ENDCOLLECTIVE ;  /* 0x000000000000791b */ /* 0x003fe20003800000 */
.L_x_2369:
        /* <DEDUP_REMOVED lines=13> */
.L_x_2370:
[----:B------:R-:W-:Y:S01]  /*114b0*/  MOV R13, R19 ;  /* 0x00000013000d7202 */ /* 0x000fe20000000f00 */
[----:B------:R-:W-:Y:S01]  /*114c0*/  IMAD.MOV.U32 R12, RZ, RZ, 0x3 ;  /* 0x00000003ff0c7424 */ /* 0x000fe200078e00ff */
[----:B------:R-:W-:-:S13]  /*114d0*/  IADD3 R2, P0, R14, R5, RZ ;  /* 0x000000050e027210 */ /* 0x000fda0007f1e0ff */
[----:B------:R-:W-:Y:S05]  /*114e0*/  WARPSYNC.COLLECTIVE R15, `(.L_x_2371) ;  /* 0x000000000f087348 */ /* 0x000fea0003c00000 */
[----:B------:R0:W1:Y:S02]  /*114f0*/  SHFL.IDX P6, R14, R13, R12, R11 ;  /* 0x0000000c0d0e7389 */ /* 0x00006400000c000b */
[----:B01----:R-:W-:Y:S01]  /*11500*/  ENDCOLLECTIVE ;  /* 0x000000000000791b */ /* 0x003fe20003800000 */
.L_x_2371:
        /* <DEDUP_REMOVED lines=13> */
.L_x_2372:
[----:B------:R-:W-:Y:S01]  /*115e0*/  IMAD.MOV.U32 R13, RZ, RZ, R19 ;  /* 0x000000ffff0d7224 */ /* 0x000fe200078e0013 */
[----:B------:R-:W-:Y:S02]  /*115f0*/  MOV R12, 0x4 ;  /* 0x00000004000c7802 */ /* 0x000fe40000000f00 */
[----:B------:R-:W-:-:S13]  /*11600*/  IADD3 R2, P0, R14, R5, RZ ;  /* 0x000000050e027210 */ /* 0x000fda0007f1e0ff */
[----:B------:R-:W-:Y:S05]  /*11610*/  WARPSYNC.COLLECTIVE R15, `(.L_x_2373) ;  /* 0x000000000f087348 */ /* 0x000fea0003c00000 */
[----:B------:R0:W1:Y:S02]  /*11620*/  SHFL.IDX P6, R14, R13, R12, R11 ;  /* 0x0000000c0d0e7389 */ /* 0x00006400000c000b */
[----:B01----:R-:W-:Y:S01]  /*11630*/  ENDCOLLECTIVE ;  /* 0x000000000000791b */ /* 0x003fe20003800000 */
.L_x_2373:
        /* <DEDUP_REMOVED lines=13> */
.L_x_2374:
[----:B------:R-:W-:Y:S02]  /*11710*/  IMAD.MOV.U32 R13, RZ, RZ, R19 ;  /* 0x000000ffff0d7224 */ /* 0x000fe400078e0013 */
[----:B------:R-:W-:Y:S01]  /*11720*/  IMAD.MOV.U32 R12, RZ, RZ, 0x5 ;  /* 0x00000005ff0c7424 */ /* 0x000fe200078e00ff */
[----:B------:R-:W-:-:S13]  /*11730*/  IADD3 R2, P0, R14, R5, RZ ;  /* 0x000000050e027210 */ /* 0x000fda0007f1e0ff */
[----:B------:R-:W-:Y:S05]  /*11740*/  WARPSYNC.COLLECTIVE R15, `(.L_x_2375) ;  /* 0x000000000f087348 */ /* 0x000fea0003c00000 */
[----:B------:R0:W1:Y:S02]  /*11750*/  SHFL.IDX P6, R14, R13, R12, R11 ;  /* 0x0000000c0d0e7389 */ /* 0x00006400000c000b */
[----:B01----:R-:W-:Y:S01]  /*11760*/  ENDCOLLECTIVE ;  /* 0x000000000000791b */ /* 0x003fe20003800000 */
.L_x_2375:
        /* <DEDUP_REMOVED lines=12> */
.L_x_2376:
[----:B------:R-:W-:Y:S01]  /*11830*/  @!PT LDS RZ, [RZ] ;  /* 0x00000000fffff984 */ /* 0x000fe20000000800 */
[----:B------:R-:W-:Y:S01]  /*11840*/  @!PT LDS RZ, [RZ] ;  /* 0x00000000fffff984 */ /* 0x000fe20000000800 */
[----:B------:R-:W-:Y:S01]  /*11850*/  @!PT LDS RZ, [RZ] ;  /* 0x00000000fffff984 */ /* 0x000fe20000000800 */
[----:B------:R0:W-:Y:S01]  /*11860*/  LDGSTS.E.BYPASS.LTC128B.128 [R7+0x5400], desc[UR36][R2.64+0x80], !P0 ;  /* 0x0540008002077fae */ /* 0x0001e2000c101d64 */
[----:B------:R-:W-:Y:S05]  /*11870*/  BRA `(.L_x_2377) ;  /* 0xffffffc800fc7947 */ /* 0x000fea000383ffff */
.L_x_2291:
[----:B0-----:R0:W1:Y:S02]  /*11880*/  SYNCS.PHASECHK.TRANS64.TRYWAIT P0, [R4+URZ+0x2a860], R3 ;  /* 0x02a86003040075a7 */ /* 0x001064000800017f */
[----:B-1----:R-:W-:Y:S05]  /*11890*/  @!P0 NANOSLEEP.SYNCS 0x989680 ;  /* 0x009896800000895d */ /* 0x002fea0003900000 */
[----:B------:R-:W1:Y:S02]  /*118a0*/  @!P0 SYNCS.PHASECHK.TRANS64 P0, [R4+URZ+0x2a860], R3 ;  /* 0x02a86003040085a7 */ /* 0x000e64000800007f */
[----:B-1----:R-:W-:Y:S05]  /*118b0*/  @!P0 BRA `(.L_x_2291) ;  /* 0xfffffffc00f08947 */ /* 0x002fea000383ffff */
[----:B------:R-:W-:Y:S05]  /*118c0*/  BRA `(.L_x_2378) ;  /* 0xffffffd000207947 */ /* 0x000fea000383ffff */
.L_x_2292:
[----:B------:R-:W-:Y:S01]  /*118d0*/  BSSY B0, `(.L_x_2379) ;  /* 0x0000008000007945 */ /* 0x000fe20003800000 */
[----:B------:R-:W-:Y:S01]  /*118e0*/  IMAD.MOV.U32 R13, RZ, RZ, R19 ;  /* 0x000000ffff0d7224 */ /* 0x000fe200078e0013 */
[----:B------:R-:W-:Y:S01]  /*118f0*/  MOV R12, RZ ;  /* 0x000000ff000c7202 */ /* 0x000fe20000000f00 */
[----:B------:R-:W-:Y:S02]  /*11900*/  IMAD.MOV.U32 R11, RZ, RZ, 0x181f ;  /* 0x0000181fff0b7424 */ /* 0x000fe400078e00ff */
[----:B------:R-:W-:-:S07]  /*11910*/  IMAD.MOV.U32 R15, RZ, RZ, -0x1 ;  /* 0xffffffffff0f7424 */ /* 0x000fce00078e00ff */
[----:B0-----:R-:W-:Y:S05]  /*11920*/  WARPSYNC.COLLECTIVE R15, `(.L_x_2380) ;  /* 0x000000000f087348 */ /* 0x001fea0003c00000 */
[----:B------:R1:W2:Y:S02]  /*11930*/  SHFL.IDX P6, R14, R13, R12, R11 ;  /* 0x0000000c0d0e7389 */ /* 0x0002a400000c000b */
[----:B012---:R-:W-:Y:S01]  /*11940*/  ENDCOLLECTIVE ;  /* 0x000000000000791b */ /* 0x007fe20003800000 */
.L_x_2380:
[----:B------:R-:W-:Y:S05]  /*11950*/  BSYNC B0 ;  /* 0x0000000000007941 */ /* 0x000fea0003800000 */
.L_x_2379:
[----:B------:R-:W-:Y:S01]  /*11960*/  IMAD.MOV.U32 R13, RZ, RZ, R18 ;  /* 0x000000ffff0d7224 */ /* 0x000fe200078e0012 */
[----:B------:R-:W-:Y:S01]  /*11970*/  MOV R11, 0x181f ;  /* 0x0000181f000b7802 */ /* 0x000fe20000000f00 */
[----:B------:R-:W-:Y:S01]  /*11980*/  IMAD.MOV.U32 R12, RZ, RZ, RZ ;  /* 0x000000ffff0c7224 */ /* 0x000fe200078e00ff */
[----:B------:R-:W-:Y:S01]  /*11990*/  MOV R0, R14 ;  /* 0x0000000e00007202 */ /* 0x000fe20000000f00 */
[----:B------:R-:W-:Y:S02]  /*119a0*/  IMAD.MOV.U32 R15, RZ, RZ, -0x1 ;  /* 0xffffffffff0f7424 */ /* 0x000fe400078e00ff */
[----:B------:R-:W-:-:S07]  /*119b0*/  IMAD.SHL.U32 R6, R37, 0x2, RZ ;  /* 0x0000000225067824 */ /* 0x000fce00078e00ff */
[----:B------:R-:W-:Y:S05]  /*119c0*/  WARPSYNC.COLLECTIVE R15, `(.L_x_2381) ;  /* 0x000000000f087348 */ /* 0x000fea0003c00000 */
[----:B------:R0:W1:Y:S02]  /*119d0*/  SHFL.IDX P6, R14, R13, R12, R11 ;  /* 0x0000000c0d0e7389 */ /* 0x00006400000c000b */
[----:B01----:R-:W-:Y:S01]  /*119e0*/  ENDCOLLECTIVE ;  /* 0x000000000000791b */ /* 0x003fe20003800000 */
.L_x_2381:
[----:B------:R-:W-:Y:S01]  /*119f0*/  IMAD.MOV.U32 R13, RZ, RZ, R19 ;  /* 0x000000ffff0d7224 */ /* 0x000fe200078e0013 */
[----:B------:R-:W-:Y:S02]  /*11a00*/  MOV R12, 0x1 ;  /* 0x00000001000c7802 */ /* 0x000fe40000000f00 */
[----:B------:R-:W-:-:S13]  /*11a10*/  IADD3 R2, P0, R14, R6, RZ ;  /* 0x000000060e027210 */ /* 0x000fda0007f1e0ff */
[----:B------:R-:W-:Y:S05]  /*11a20*/  WARPSYNC.COLLECTIVE R15, `(.L_x_2382) ;  /* 0x000000000f087348 */ /* 0x000fea0003c00000 */
[----:B------:R0:W1:Y:S02]  /*11a30*/  SHFL.IDX P6, R14, R13, R12, R11 ;  /* 0x0000000c0d0e7389 */ /* 0x00006400000c000b */
[----:B01----:R-:W-:Y:S01]  /*11a40*/  ENDCOLLECTIVE ;  /* 0x000000000000791b */ /* 0x003fe20003800000 */
.L_x_2382:
[----:B------:R-:W-:Y:S01]  /*11a50*/  IADD3.X R3, RZ, R0, RZ, P0, !PT ;  /* 0x00000000ff037210 */ /* 0x000fe200007fe4ff */
[----:B------:R-:W-:Y:S01]  /*11a60*/  IMAD R0, R8, 0x2, R17 ;  /* 0x0000000208007824 */ /* 0x000fe200078e0211 */
        /* <DEDUP_REMOVED lines=11> */
.L_x_2383:
        /* <DEDUP_REMOVED lines=10> */
.L_x_2384:
        /* <DEDUP_REMOVED lines=12> */
.L_x_2385:
        /* <DEDUP_REMOVED lines=10> */
.L_x_2386:
        /* <DEDUP_REMOVED lines=12> */
.L_x_2387:
        /* <DEDUP_REMOVED lines=10> */
.L_x_2388:
        /* <DEDUP_REMOVED lines=12> */
.L_x_2389:
        /* <DEDUP_REMOVED lines=10> */
.L_x_2390:
        /* <DEDUP_REMOVED lines=12> */
.L_x_2391:
[----:B------:R-:W-:Y:S01]  /*120a0*/  @!PT LDS RZ, [RZ] ;  /* 0x00000000fffff984 */ /* 0x000fe20000000800 */
[----:B------:R-:W-:Y:S01]  /*120b0*/  @!PT LDS RZ, [RZ] ;  /* 0x00000000fffff984 */ /* 0x000fe20000000800 */
[----:B------:R-:W-:Y:S01]  /*120c0*/  @!PT LDS RZ, [RZ] ;  /* 0x00000000fffff984 */ /* 0x000fe20000000800 */
[----:B------:R1:W-:Y:S01]  /*120d0*/  LDGSTS.E.BYPASS.LTC128B.128 [R0+0x5400], desc[UR36][R2.64+0x80], !P0 ;  /* 0x0540008002007fae */ /* 0x0003e2000c101d64 */
[----:B------:R-:W-:Y:S05]  /*120e0*/  BRA `(.L_x_2392) ;  /* 0xffffffc800e47947 */ /* 0x000fea000383ffff */
.L_x_2297:
[----:B------:R-:W-:Y:S01]  /*120f0*/  BSSY B0, `(.L_x_2393) ;  /* 0x0000008000007945 */ /* 0x000fe20003800000 */
[----:B------:R-:W-:Y:S01]  /*12100*/  IMAD.MOV.U32 R13, RZ, RZ, R34 ;  /* 0x000000ffff0d7224 */ /* 0x000fe200078e0022 */
[----:B------:R-:W-:Y:S01]  /*12110*/  MOV R12, RZ ;  /* 0x000000ff000c7202 */ /* 0x000fe20000000f00 */
[----:B------:R-:W-:Y:S02]  /*12120*/  IMAD.MOV.U32 R11, RZ, RZ, 0x1f ;  /* 0x0000001fff0b7424 */ /* 0x000fe400078e00ff */
[----:B------:R-:W-:-:S07]  /*12130*/  IMAD.MOV.U32 R15, RZ, RZ, -0x1 ;  /* 0xffffffffff0f7424 */ /* 0x000fce00078e00ff */
[----:B-----5:R-:W-:Y:S05]  /*12140*/  WARPSYNC.COLLECTIVE R15, `(.L_x_2394) ;  /* 0x000000000f087348 */ /* 0x020fea0003c00000 */
[----:B------:R0:W1:Y:S02]  /*12150*/  SHFL.IDX P6, R14, R13, R12, R11 ;  /* 0x0000000c0d0e7389 */ /* 0x00006400000c000b */
[----:B01---5:R-:W-:Y:S01]  /*12160*/  ENDCOLLECTIVE ;  /* 0x000000000000791b */ /* 0x023fe20003800000 */
.L_x_2394:
[----:B------:R-:W-:Y:S05]  /*12170*/  BSYNC B0 ;  /* 0x0000000000007941 */ /* 0x000fea0003800000 */
.L_x_2393:
[----:B------:R-:W-:Y:S05]  /*12180*/  BRA `(.L_x_2395) ;  /* 0xffffffcc00687947 */ /* 0x000fea000383ffff */
.L_x_2300:
[----:B-1----:R1:W2:Y:S02]  /*12190*/  SYNCS.PHASECHK.TRANS64.TRYWAIT P0, [R4+URZ+0x2a820], R0 ;  /* 0x02a82000040075a7 */ /* 0x0022a4000800017f */
[----:B--2---:R-:W-:Y:S05]  /*121a0*/  @!P0 NANOSLEEP.SYNCS 0x989680 ;  /* 0x009896800000895d */ /* 0x004fea0003900000 */
[----:B------:R-:W2:Y:S02]  /*121b0*/  @!P0 SYNCS.PHASECHK.TRANS64 P0, [R4+URZ+0x2a820], R0 ;  /* 0x02a82000040085a7 */ /* 0x000ea4000800007f */
[----:B--2---:R-:W-:Y:S05]  /*121c0*/  @!P0 BRA `(.L_x_2300) ;  /* 0xfffffffc00f08947 */ /* 0x004fea000383ffff */
[----:B------:R-:W-:Y:S05]  /*121d0*/  BRA `(.L_x_2396) ;  /* 0xffffffcc00b07947 */ /* 0x000fea000383ffff */
.L_x_2301:
[----:B------:R-:W2:Y:S01]  /*121e0*/  S2R R2, SR_TID.X ;  /* 0x0000000000027919 */ /* 0x000ea20000002100 */
[----:B------:R-:W-:Y:S01]  /*121f0*/  BSSY B0, `(.L_x_2397) ;  /* 0x000000a000007945 */ /* 0x000fe20003800000 */
[----:B------:R-:W-:Y:S01]  /*12200*/  IMAD.MOV.U32 R12, RZ, RZ, RZ ;  /* 0x000000ffff0c7224 */ /* 0x000fe200078e00ff */
[----:B------:R-:W-:Y:S01]  /*12210*/  MOV R15, 0xffffffff ;  /* 0xffffffff000f7802 */ /* 0x000fe20000000f00 */
[----:B------:R-:W-:Y:S01]  /*12220*/  IMAD.MOV.U32 R11, RZ, RZ, 0x1f ;  /* 0x0000001fff0b7424 */ /* 0x000fe200078e00ff */
[----:B--2---:R-:W-:-:S04]  /*12230*/  SHF.R.U32.HI R2, RZ, 0x5, R2 ;  /* 0x00000005ff027819 */ /* 0x004fc80000011602 */
[----:B------:R-:W-:-:S04]  /*12240*/  LOP3.LUT R2, R2, 0x3, RZ, 0xc0, !PT ;  /* 0x0000000302027812 */ /* 0x000fc800078ec0ff */
[----:B------:R-:W-:-:S07]  /*12250*/  MOV R13, R2 ;  /* 0x00000002000d7202 */ /* 0x000fce0000000f00 */
[----:B01---5:R-:W-:Y:S05]  /*12260*/  WARPSYNC.COLLECTIVE R15, `(.L_x_2398) ;  /* 0x000000000f087348 */ /* 0x023fea0003c00000 */
[----:B------:R2:W3:Y:S02]  /*12270*/  SHFL.IDX P6, R14, R13, R12, R11 ;  /* 0x0000000c0d0e7389 */ /* 0x0004e400000c000b */
[----:B0123-5:R-:W-:Y:S01]  /*12280*/  ENDCOLLECTIVE ;  /* 0x000000000000791b */ /* 0x02ffe20003800000 */
.L_x_2398:
[----:B------:R-:W-:Y:S05]  /*12290*/  BSYNC B0 ;  /* 0x0000000000007941 */ /* 0x000fea0003800000 */
.L_x_2397:
[----:B------:R-:W-:Y:S05]  /*122a0*/  BRA `(.L_x_2399) ;  /* 0xffffffcc00987947 */ /* 0x000fea000383ffff */
.L_x_2304:
[----:B------:R-:W-:Y:S01]  /*122b0*/  BSSY B1, `(.L_x_2400) ;  /* 0x0000006000017945 */ /* 0x000fe20003800000 */
[----:B------:R-:W-:-:S07]  /*122c0*/  IMAD.MOV.U32 R15, RZ, RZ, -0x1 ;  /* 0xffffffffff0f7424 */ /* 0x000fce00078e00ff */
[----:B01---5:R-:W-:Y:S05]  /*122d0*/  WARPSYNC.COLLECTIVE R15, `(.L_x_2401) ;  /* 0x000000000f0c7348 */ /* 0x023fea0003c00000 */
[----:B------:R-:W-:Y:S02]  /*122e0*/  ELECT P6, UR62, PT ;  /* 0x00000000003e782f */ /* 0x000fe400038c0000 */
[----:B------:R-:W-:Y:S01]  /*122f0*/  MOV R14, UR62 ;  /* 0x0000003e000e7c02 */ /* 0x000fe20008000f00 */
[----:B01---5:R-:W-:Y:S10]  /*12300*/  ENDCOLLECTIVE ;  /* 0x000000000000791b */ /* 0x023ff40003800000 */
.L_x_2401:
[----:B------:R-:W-:Y:S05]  /*12310*/  BSYNC B1 ;  /* 0x0000000000017941 */ /* 0x000fea0003800000 */
.L_x_2400:
[----:B------:R-:W-:Y:S05]  /*12320*/  BRA `(.L_x_2402) ;  /* 0xffffffcc00907947 */ /* 0x000fea000383ffff */
.L_x_2306:
[----:B-1----:R1:W2:Y:S02]  /*12330*/  SYNCS.PHASECHK.TRANS64.TRYWAIT P1, [R5+URZ+0x2a840], R0 ;  /* 0x02a84000050075a7 */ /* 0x0022a4000802017f */
[----:B--2---:R-:W-:Y:S05]  /*12340*/  @!P1 NANOSLEEP.SYNCS 0x989680 ;  /* 0x009896800000995d */ /* 0x004fea0003900000 */
[----:B------:R-:W2:Y:S02]  /*12350*/  @!P1 SYNCS.PHASECHK.TRANS64 P1, [R5+URZ+0x2a840], R0 ;  /* 0x02a84000050095a7 */ /* 0x000ea4000802007f */
[----:B--2---:R-:W-:Y:S05]  /*12360*/  @!P1 BRA `(.L_x_2306) ;  /* 0xfffffffc00f09947 */ /* 0x004fea000383ffff */
[----:B------:R-:W-:Y:S05]  /*12370*/  BRA `(.L_x_2403) ;  /* 0xffffffcc00b07947 */ /* 0x000fea000383ffff */
.L_x_2308:
[----:B--2---:R2:W3:Y:S02]  /*12380*/  SYNCS.PHASECHK.TRANS64.TRYWAIT P1, [R23+URZ+0x2a840], R2 ;  /* 0x02a84002170075a7 */ /* 0x0044e4000802017f */
[----:B---3--:R-:W-:Y:S05]  /*12390*/  @!P1 NANOSLEEP.SYNCS 0x989680 ;  /* 0x009896800000995d */ /* 0x008fea0003900000 */
[----:B------:R-:W3:Y:S02]  /*123a0*/  @!P1 SYNCS.PHASECHK.TRANS64 P1, [R23+URZ+0x2a840], R2 ;  /* 0x02a84002170095a7 */ /* 0x000ee4000802007f */
[----:B---3--:R-:W-:Y:S05]  /*123b0*/  @!P1 BRA `(.L_x_2308) ;  /* 0xfffffffc00f09947 */ /* 0x008fea000383ffff */
[----:B------:R-:W-:Y:S05]  /*123c0*/  BRA `(.L_x_2404) ;  /* 0xffffffcc00bc7947 */ /* 0x000fea000383ffff */
.L_x_2310:
[----:B---3--:R3:W4:Y:S02]  /*123d0*/  SYNCS.PHASECHK.TRANS64.TRYWAIT P1, [R5+URZ+0x2a860], R0 ;  /* 0x02a86000050075a7 */ /* 0x008724000802017f */
[----:B----4-:R-:W-:Y:S05]  /*123e0*/  @!P1 NANOSLEEP.SYNCS 0x989680 ;  /* 0x009896800000995d */ /* 0x010fea0003900000 */
[----:B------:R-:W4:Y:S02]  /*123f0*/  @!P1 SYNCS.PHASECHK.TRANS64 P1, [R5+URZ+0x2a860], R0 ;  /* 0x02a86000050095a7 */ /* 0x000f24000802007f */
[----:B----4-:R-:W-:Y:S05]  /*12400*/  @!P1 BRA `(.L_x_2310) ;  /* 0xfffffffc00f09947 */ /* 0x010fea000383ffff */
[----:B------:R-:W-:Y:S05]  /*12410*/  BRA `(.L_x_2405) ;  /* 0xffffffcc00b87947 */ /* 0x000fea000383ffff */
.L_x_2406:
        /* <DEDUP_REMOVED lines=14> */
.L_x_3232:


//--------------------- .text._ZN7cutlass13device_kernelIN5flash11enable_sm90INS1_16FlashAttnFwdSm90INS1_25CollectiveMainloopFwdSm90ILi2EN4cute5tupleIJNS5_1CILi1EEES8_S8_EEENS6_IJNS7_ILi128EEENS7_ILi96EEENS7_ILi192EEEEEELi128ENS_6half_tEfNS_4arch4Sm90ELb1ELb0ELb1ELb1ELb1ELb0ELb0ELb1ELb1ELb1ELb0ELb0EEENS1_21CollectiveEpilogueFwdINS6_IJSA_SA_SB_EEES9_SE_SG_Li256ELb1ELb1ELb0ELb0EEENS1_36VarlenDynamicPersistentTileSchedulerILi128ELi96ELi256ELi128ELb0ELb1ELb1ELb1ELb1ELb1EEEEEEEEEvNT_6ParamsE --------------------------
	.section	.text._ZN7cutlass13device_kernelIN5flash11enable_sm90INS1_16FlashAttnFwdSm90INS1_25CollectiveMainloopFwdSm90ILi2EN4cute5tupleIJNS5_1CILi1EEES8_S8_EEENS6_IJNS7_ILi128EEENS7_ILi96EEENS7_ILi192EEEEEELi128ENS_6half_tEfNS_4arch4Sm90ELb1ELb0ELb1ELb1ELb1ELb0ELb0ELb1ELb1ELb1ELb0ELb0EEENS1_21CollectiveEpilogueFwdINS6_IJSA_SA_SB_EEES9_SE_SG_Li256ELb1ELb1ELb0ELb0EEENS1_36VarlenDynamicPersistentTileSchedulerILi128ELi96ELi256ELi128ELb0ELb1ELb1ELb1ELb1ELb1EEEEEEEEEvNT_6ParamsE,"ax",@progbits
	.align	128
.text._ZN7cutlass13device_kernelIN5flash11enable_sm90INS1_16FlashAttnFwdSm90INS1_25CollectiveMainloopFwdSm90ILi2EN4cute5tupleIJNS5_1CILi1EEES8_S8_EEENS6_IJNS7_ILi128EEENS7_ILi96EEENS7_ILi192EEEEEELi128ENS_6half_tEfNS_4arch4Sm90ELb1ELb0ELb1ELb1ELb1ELb0ELb0ELb1ELb1ELb1ELb0ELb0EEENS1_21CollectiveEpilogueFwdINS6_IJSA_SA_SB_EEES9_SE_SG_Li256ELb1ELb1ELb0ELb0EEENS1_36VarlenDynamicPersistentTileSchedulerILi128ELi96ELi256ELi128ELb0ELb1ELb1ELb1ELb1ELb1EEEEEEEEEvNT_6ParamsE:
        .type           _ZN7cutlass13device_kernelIN5flash11enable_sm90INS1_16FlashAttnFwdSm90INS1_25CollectiveMainloopFwdSm90ILi2EN4cute5tupleIJNS5_1CILi1EEES8_S8_EEENS6_IJNS7_ILi128EEENS7_ILi96EEENS7_ILi192EEEEEELi128ENS_6half_tEfNS_4arch4Sm90ELb1ELb0ELb1ELb1ELb1ELb0ELb0ELb1ELb1ELb1ELb0ELb0EEENS1_21CollectiveEpilogueFwdINS6_IJSA_SA_SB_EEES9_SE_SG_Li256ELb1ELb1ELb0ELb0EEENS1_36VarlenDynamicPersistentTileSchedulerILi128ELi96ELi256ELi128ELb0ELb1ELb1ELb1ELb1ELb1EEEEEEEEEvNT_6ParamsE,@function
        .size           _ZN7cutlass13device_kernelIN5flash11enable_sm90INS1_16FlashAttnFwdSm90INS1_25CollectiveMainloopFwdSm90ILi2EN4cute5tupleIJNS5_1CILi1EEES8_S8_EEENS6_IJNS7_ILi128EEENS7_ILi96EEENS7_ILi192EEEEEELi128ENS_6half_tEfNS_4arch4Sm90ELb1ELb0ELb1ELb1ELb1ELb0ELb0ELb1ELb1ELb1ELb0ELb0EEENS1_21CollectiveEpilogueFwdINS6_IJSA_SA_SB_EEES9_SE_SG_Li256ELb1ELb1ELb0ELb0EEENS1_36VarlenDynamicPersistentTileSchedulerILi128ELi96ELi256ELi128ELb0ELb1ELb1ELb1ELb1ELb1EEEEEEEEEvNT_6ParamsE,(.L_x_3233 - _ZN7cutlass13device_kernelIN5flash11enable_sm90INS1_16FlashAttnFwdSm90INS1_25CollectiveMainloopFwdSm90ILi2EN4cute5tupleIJNS5_1CILi1EEES8_S8_EEENS6_IJNS7_ILi128EEENS7_ILi96EEENS7_ILi192EEEEEELi128ENS_6half_tEfNS_4arch4Sm90ELb1ELb0ELb1ELb1ELb1ELb0ELb0ELb1ELb1ELb1ELb0ELb0EEENS1_21CollectiveEpilogueFwdINS6_IJSA_SA_SB_EEES9_SE_SG_Li256ELb1ELb1ELb0ELb0EEENS1_36VarlenDynamicPersistentTileSchedulerILi128ELi96ELi256ELi128ELb0ELb1ELb1ELb1ELb1ELb1EEEEEEEEEvNT_6ParamsE)
        .other          _ZN7cutlass13device_kernelIN5flash11enable_sm90INS1_16FlashAttnFwdSm90INS1_25CollectiveMainloopFwdSm90ILi2EN4cute5tupleIJNS5_1CILi1EEES8_S8_EEENS6_IJNS7_ILi128EEENS7_ILi96EEENS7_ILi192EEEEEELi128ENS_6half_tEfNS_4arch4Sm90ELb1ELb0ELb1ELb1ELb1ELb0ELb0ELb1ELb1ELb1ELb0ELb0EEENS1_21CollectiveEpilogueFwdINS6_IJSA_SA_SB_EEES9_SE_SG_Li256ELb1ELb1ELb0ELb0EEENS1_36VarlenDynamicPersistentTileSchedulerILi128ELi96ELi256ELi128ELb0ELb1ELb1ELb1ELb1ELb1EEEEEEEEEvNT_6ParamsE,@"STO_CUDA_ENTRY STV_DEFAULT"
_ZN7cutlass13device_kernelIN5flash11enable_sm90INS1_16FlashAttnFwdSm90INS1_25CollectiveMainloopFwdSm90ILi2EN4cute5tupleIJNS5_1CILi1EEES8_S8_EEENS6_IJNS7_ILi128EEENS7_ILi96EEENS7_ILi192EEEEEELi128ENS_6half_tEfNS_4arch4Sm90ELb1ELb0ELb1ELb1ELb1ELb0ELb0ELb1ELb1ELb1ELb0ELb0EEENS1_21CollectiveEpilogueFwdINS6_IJSA_SA_SB_EEES9_SE_SG_Li256ELb1ELb1ELb0ELb0EEENS1_36VarlenDynamicPersistentTileSchedulerILi128ELi96ELi256ELi128ELb0ELb1ELb1ELb1ELb1ELb1EEEEEEEEEvNT_6ParamsE:
        /* <DEDUP_REMOVED lines=45> */
.L_x_2407:
        /* <DEDUP_REMOVED lines=22> */
.L_x_2408:
        /* <DEDUP_REMOVED lines=18> */
.L_x_2409:
        /* <DEDUP_REMOVED lines=22> */
.L_x_2410:
        /* <DEDUP_REMOVED lines=23> */
.L_x_2411:
        /* <DEDUP_REMOVED lines=8> */
.L_x_2413:
        /* <DEDUP_REMOVED lines=22> */
[-C--:B------:R-:W-:Y:S02]  /*0a00*/  LEA.HI R0, R3, R174.reuse, RZ, 0x4 ;  /* 0x000000ae03007211 */ /* 0x080fe400078f20ff */
[----:B------:R-:W-:Y:S02]  /*0a10*/  LOP3.LUT R165, R5, 0xffffff80, RZ, 0xc0, !PT ;  /* 0xffffff8005a57812 */ /* 0x000fe400078ec0ff */
[----:B------:R-:W-:Y:S02]  /*0a20*/  SHF.R.S32.HI R9, RZ, 0x4, R0 ;  /* 0x00000004ff097819 */ /* 0x000fe40000011400 */
[----:B------:R-:W-:Y:S01]  /*0a30*/  LEA.HI R2, R3, R174, RZ, 0x5 ;  /* 0x000000ae03027211 */ /* 0x000fe200078f28ff */
[----:B------:R-:W-:Y:S01]  /*0a40*/  IMAD.IADD R165, R174, 0x1, -R165 ;  /* 0x00000001aea57824 */ /* 0x000fe200078e0aa5 */
[----:B------:R-:W-:-:S02]  /*0a50*/  LOP3.LUT R7, R0, 0x3fffff0, RZ, 0xc0, !PT ;  /* 0x03fffff000077812 */ /* 0x000fc400078ec0ff */
[----:B------:R-:W-:Y:S01]  /*0a60*/  LEA.HI R0, R0, R9, RZ, 0x1 ;  /* 0x0000000900007211 */ /* 0x000fe200078f08ff */
[----:B------:R-:W-:Y:S01]  /*0a70*/  IMAD.SHL.U32 R2, R2, 0x20, RZ ;  /* 0x0000002002027824 */ /* 0x000fe200078e00ff */
[----:B------:R-:W-:Y:S02]  /*0a80*/  SHF.R.S32.HI R4, RZ, 0x1f, R165 ;  /* 0x0000001fff047819 */ /* 0x000fe400000114a5 */
[----:B------:R-:W-:Y:S02]  /*0a90*/  LOP3.LUT R0, R0, 0x1ffffffe, RZ, 0xc0, !PT ;  /* 0x1ffffffe00007812 */ /* 0x000fe400078ec0ff */
[----:B------:R-:W-:Y:S02]  /*0aa0*/  LEA.HI R6, R4, R165, RZ, 0x2 ;  /* 0x000000a504067211 */ /* 0x000fe400078f10ff */
[----:B------:R-:W-:Y:S01]  /*0ab0*/  LEA.HI R10, R3, R174, RZ, 0x2 ;  /* 0x000000ae030a7211 */ /* 0x000fe200078f10ff */
[----:B------:R-:W-:Y:S01]  /*0ac0*/  IMAD.IADD R0, R9, 0x1, -R0 ;  /* 0x0000000109007824 */ /* 0x000fe200078e0a00 */
[----:B------:R-:W-:-:S02]  /*0ad0*/  SHF.R.S32.HI R8, RZ, 0x2, R6 ;  /* 0x00000002ff087819 */ /* 0x000fc40000011406 */
[----:B------:R-:W-:Y:S02]  /*0ae0*/  SHF.R.S32.HI R11, RZ, 0x1f, R6 ;  /* 0x0000001fff0b7819 */ /* 0x000fe40000011406 */
[----:B------:R-:W-:Y:S02]  /*0af0*/  SHF.R.S32.HI R166, RZ, 0x7, R5 ;  /* 0x00000007ffa67819 */ /* 0x000fe40000011405 */
[----:B------:R-:W-:Y:S02]  /*0b00*/  LOP3.LUT R2, R2, 0xfffffc00, RZ, 0xc0, !PT ;  /* 0xfffffc0002027812 */ /* 0x000fe400078ec0ff */
[----:B------:R-:W-:Y:S02]  /*0b10*/  IADD3 R7, R174, -R7, RZ ;  /* 0x80000007ae077210 */ /* 0x000fe40007ffe0ff */
[----:B------:R-:W-:Y:S02]  /*0b20*/  LEA.HI R11, R11, R8, RZ, 0x3 ;  /* 0x000000080b0b7211 */ /* 0x000fe400078f18ff */
[----:B------:R-:W-:Y:S01]  /*0b30*/  LOP3.LUT R9, R10, 0xfffffffc, RZ, 0xc0, !PT ;  /* 0xfffffffc0a097812 */ /* 0x000fe200078ec0ff */
[----:B------:R-:W-:Y:S01]  /*0b40*/  IMAD R7, R7, 0x40, R2 ;  /* 0x0000004007077824 */ /* 0x000fe200078e0202 */
[----:B------:R-:W-:-:S02]  /*0b50*/  LEA.HI R5, R5, R166, RZ, 0x1 ;  /* 0x000000a605057211 */ /* 0x000fc400078f08ff */
[----:B------:R-:W-:Y:S01]  /*0b60*/  LEA.HI R3, R3, R174, RZ, 0x3 ;  /* 0x000000ae03037211 */ /* 0x000fe200078f18ff */
[----:B------:R-:W-:Y:S01]  /*0b70*/  IMAD.IADD R2, R174, 0x1, -R9 ;  /* 0x00000001ae027824 */ /* 0x000fe200078e0a09 */
[----:B------:R-:W-:Y:S01]  /*0b80*/  LOP3.LUT R11, R11, 0xfffffff8, RZ, 0xc0, !PT ;  /* 0xfffffff80b0b7812 */ /* 0x000fe200078ec0ff */
[----:B------:R-:W-:Y:S01]  /*0b90*/  IMAD R168, R0, 0x8, R7 ;  /* 0x0000000800a87824 */ /* 0x000fe200078e0207 */
[----:B------:R-:W-:Y:S02]  /*0ba0*/  LEA.HI R4, R4, R165, RZ, 0x5 ;  /* 0x000000a504047211 */ /* 0x000fe400078f28ff */
[----:B------:R-:W-:Y:S01]  /*0bb0*/  LOP3.LUT R9, R5, 0x3fffffe, RZ, 0xc0, !PT ;  /* 0x03fffffe05097812 */ /* 0x000fe200078ec0ff */
[----:B------:R-:W-:Y:S01]  /*0bc0*/  IMAD.IADD R11, R8, 0x1, -R11 ;  /* 0x00000001080b7824 */ /* 0x000fe200078e0a0b */
[----:B------:R-:W-:Y:S02]  /*0bd0*/  LOP3.LUT R5, R3, 0xfffffff8, RZ, 0xc0, !PT ;  /* 0xfffffff803057812 */ /* 0x000fe400078ec0ff */
[----:B------:R-:W-:Y:S01]  /*0be0*/  SHF.R.S32.HI R4, RZ, 0x5, R4 ;  /* 0x00000005ff047819 */ /* 0x000fe20000011404 */
[----:B------:R-:W-:Y:S01]  /*0bf0*/  IMAD.IADD R9, R166, 0x1, -R9 ;  /* 0x00000001a6097824 */ /* 0x000fe200078e0a09 */
[----:B------:R-:W-:Y:S01]  /*0c00*/  LEA.HI R8, R2, R2, RZ, 0x1 ;  /* 0x0000000202087211 */ /* 0x000fe200078f08ff */
[----:B------:R-:W-:Y:S01]  /*0c10*/  IMAD.IADD R160, R174, 0x1, -R5 ;  /* 0x00000001aea07824 */ /* 0x000fe200078e0a05 */
[----:B------:R-:W-:-:S02]  /*0c20*/  LEA R4, R4, R11, 0x4 ;  /* 0x0000000b04047211 */ /* 0x000fc400078e20ff */
[----:B------:R-:W-:Y:S01]  /*0c30*/  LOP3.LUT R11, R8, 0x1ffffffe, RZ, 0xc0, !PT ;  /* 0x1ffffffe080b7812 */ /* 0x000fe200078ec0ff */
[----:B------:R-:W-:Y:S01]  /*0c40*/  IMAD.SHL.U32 R17, R160, 0x8, RZ ;  /* 0x00000008a0117824 */ /* 0x000fe200078e00ff */
[----:B------:R-:W-:Y:S02]  /*0c50*/  LOP3.LUT R18, R6, 0x7ffffffc, RZ, 0xc0, !PT ;  /* 0x7ffffffc06127812 */ /* 0x000fe400078ec0ff */
[----:B------:R-:W-:Y:S01]  /*0c60*/  LEA R167, R9, R4, 0x6 ;  /* 0x0000000409a77211 */ /* 0x000fe200078e30ff */
[----:B------:R-:W-:Y:S01]  /*0c70*/  IMAD.IADD R2, R2, 0x1, -R11 ;  /* 0x0000000102027824 */ /* 0x000fe200078e0a0b */
[----:B------:R-:W-:Y:S01]  /*0c80*/  SHF.R.S32.HI R163, RZ, 0x3, R3 ;  /* 0x00000003ffa37819 */ /* 0x000fe20000011403 */
[----:B------:R-:W-:Y:S01]  /*0c90*/  VIADD R23, R17, 0x40 ;  /* 0x0000004011177836 */ /* 0x000fe20000000000 */
[----:B------:R-:W-:Y:S01]  /*0ca0*/  SHF.R.S32.HI R173, RZ, 0x1f, R17 ;  /* 0x0000001fffad7819 */ /* 0x000fe20000011411 */
[----:B------:R-:W-:Y:S01]  /*0cb0*/  IMAD.IADD R18, R165, 0x1, -R18 ;  /* 0x00000001a5127824 */ /* 0x000fe200078e0a12 */
[----:B------:R-:W-:-:S02]  /*0cc0*/  LEA R19, R2, R167, 0x3 ;  /* 0x000000a702137211 */ /* 0x000fc400078e18ff */
[----:B------:R-:W-:-:S07]  /*0cd0*/  SHF.R.S32.HI R169, RZ, 0x1f, R23 ;  /* 0x0000001fffa97819 */ /* 0x000fce0000011417 */
.L_x_2473:
[----:B0---4-:R-:W0:Y:S01]  /*0ce0*/  LDC.64 R2, c[0x0][0xc88] ;  /* 0x00032200ff027b82 */ /* 0x011e220000000a00 */
[----:B------:R-:W-:Y:S01]  /*0cf0*/  ULDC.64 UR4, c[0x0][0xa28] ;  /* 0x00028a0000047ab9 */ /* 0x000fe20000000a00 */
[----:B------:R-:W-:Y:S01]  /*0d00*/  ULDC.64 UR6, c[0x0][0xa18] ;  /* 0x0002860000067ab9 */ /* 0x000fe20000000a00 */
[----:B------:R-:W-:Y:S01]  /*0d10*/  IMAD.MOV.U32 R0, RZ, RZ, RZ ;  /* 0x000000ffff007224 */ /* 0x000fe200078e00ff */
[----:B------:R-:W-:Y:S01]  /*0d20*/  ULDC.64 UR8, c[0x0][0xa20] ;  /* 0x0002880000087ab9 */ /* 0x000fe20000000a00 */
[----:B0-----:R-:W-:-:S05]  /*0d30*/  IMAD.WIDE R2, R47, 0x4, R2 ;  /* 0x000000042f027825 */ /* 0x001fca00078e0202 */
[----:B--2---:R-:W2:Y:S01]  /*0d40*/  LDG.E R22, desc[UR36][R2.64] ;  /* 0x0000002402167981 */ /* 0x004ea2000c1e1900 */
[----:B------:R-:W-:Y:S02]  /*0d50*/  ISETP.NE.U32.AND P0, PT, RZ, UR4, PT ;  /* 0x00000004ff007c0c */ /* 0x000fe4000bf05070 */
[----:B------:R-:W-:Y:S02]  /*0d60*/  ISETP.NE.U32.AND P1, PT, RZ, UR6, PT ;  /* 0x00000006ff007c0c */ /* 0x000fe4000bf25070 */
[----:B------:R-:W-:Y:S02]  /*0d70*/  ISETP.NE.AND.EX P0, PT, RZ, UR5, PT, P0 ;  /* 0x00000005ff007c0c */ /* 0x000fe4000bf05300 */
[----:B------:R-:W-:Y:S02]  /*0d80*/  ISETP.NE.AND.EX P1, PT, RZ, UR7, PT, P1 ;  /* 0x00000007ff007c0c */ /* 0x000fe4000bf25310 */
[----:B--2---:R-:W-:-:S09]  /*0d90*/  SHF.R.S32.HI R162, RZ, 0x1f, R22 ;  /* 0x0000001fffa27819 */ /* 0x004fd20000011416 */
[----:B---3--:R-:W-:-:S04]  /*0da0*/  @P0 LEA R4, P2, R22, UR4, 0x2 ;  /* 0x0000000416040c11 */ /* 0x008fc8000f8410ff */
[C---:B------:R-:W-:Y:S01]  /*0db0*/  @P0 LEA.HI.X R5, R22.reuse, UR5, R162, 0x2, P2 ;  /* 0x0000000516050c11 */ /* 0x040fe200090f14a2 */
[----:B------:R-:W-:Y:S01]  /*0dc0*/  ULDC.64 UR4, c[0x0][0x418] ;  /* 0x0001060000047ab9 */ /* 0x000fe20000000a00 */
[----:B------:R-:W-:-:S03]  /*0dd0*/  @P1 LEA R170, P2, R22, UR6, 0x2 ;  /* 0x0000000616aa1c11 */ /* 0x000fc6000f8410ff */
[----:B------:R0:W5:Y:S01]  /*0de0*/  @P0 LDG.E R0, desc[UR36][R4.64] ;  /* 0x0000002404000981 */ /* 0x000162000c1e1900 */
[----:B------:R-:W-:-:S05]  /*0df0*/  @P1 LEA.HI.X R171, R22, UR7, R162, 0x2, P2 ;  /* 0x0000000716ab1c11 */ /* 0x000fca00090f14a2 */
[----:B------:R0:W5:Y:S01]  /*0e00*/  @P1 LDG.E R170, desc[UR36][R170.64] ;  /* 0x00000024aaaa1981 */ /* 0x000162000c1e1900 */
[----:B------:R-:W-:Y:S01]  /*0e10*/  UISETP.NE.U32.AND UP0, UPT, UR4, URZ, UPT ;  /* 0x0000003f0400728c */ /* 0x000fe2000bf05070 */
[----:B------:R-:W-:Y:S02]  /*0e20*/  ISETP.NE.U32.AND P2, PT, RZ, UR8, PT ;  /* 0x00000008ff007c0c */ /* 0x000fe4000bf45070 */
        /* <DEDUP_REMOVED lines=17> */
.L_x_2414:
[----:B------:R-:W-:Y:S02]  /*0f40*/  IMAD.U32 R171, RZ, RZ, UR4 ;  /* 0x00000004ffab7e24 */ /* 0x000fe4000f8e00ff */
[----:B------:R-:W-:Y:S01]  /*0f50*/  IMAD.MOV.U32 R161, RZ, RZ, R46 ;  /* 0x000000ffffa17224 */ /* 0x000fe200078e002e */
[----:B------:R-:W-:Y:S06]  /*0f60*/  @!P2 BRA `(.L_x_2415) ;  /* 0x000000000010a947 */ /* 0x000fec0003800000 */
[----:B------:R-:W-:-:S04]  /*0f70*/  LEA R2, P0, R22, UR8, 0x2 ;  /* 0x0000000816027c11 */ /* 0x000fc8000f8010ff */
[----:B------:R-:W-:-:S05]  /*0f80*/  LEA.HI.X R3, R22, UR9, R162, 0x2, P0 ;  /* 0x0000000916037c11 */ /* 0x000fca00080f14a2 */
[----:B------:R1:W5:Y:S01]  /*0f90*/  LDG.E R171, desc[UR36][R2.64] ;  /* 0x0000002402ab7981 */ /* 0x000362000c1e1900 */
[----:B------:R-:W-:Y:S05]  /*0fa0*/  BRA `(.L_x_2416) ;  /* 0x0000000000247947 */ /* 0x000fea0003800000 */
.L_x_2415:
        /* <DEDUP_REMOVED lines=9> */
.L_x_2416:
[----:B------:R-:W2:Y:S01]  /*1040*/  LDC R172, c[0x0][0x448] ;  /* 0x00011200ffac7b82 */ /* 0x000ea20000000800 */
[----:B------:R-:W-:Y:S01]  /*1050*/  IMAD.SHL.U32 R16, R45, 0x80, RZ ;  /* 0x000000802d107824 */ /* 0x000fe200078e00ff */
[----:B------:R-:W-:Y:S01]  /*1060*/  CS2R R86, SRZ ;  /* 0x0000000000567805 */ /* 0x000fe2000001ff00 */
[----:B-----5:R-:W-:Y:S01]  /*1070*/  IMAD.IADD R171, R171, 0x1, -R0 ;  /* 0x00000001abab7824 */ /* 0x020fe200078e0a00 */
[----:B------:R-:W-:Y:S01]  /*1080*/  CS2R R84, SRZ ;  /* 0x0000000000547805 */ /* 0x000fe2000001ff00 */
[----:B-1----:R-:W-:Y:S01]  /*1090*/  VIADD R2, R16, 0x7f ;  /* 0x0000007f10027836 */ /* 0x002fe20000000000 */
        /* <DEDUP_REMOVED lines=18> */
[----:B--2---:R-:W-:Y:S02]  /*11c0*/  ISETP.NE.AND P0, PT, R172, 0x1, PT ;  /* 0x00000001ac00780c */ /* 0x004fe40003f05270 */
        /* <DEDUP_REMOVED lines=9> */
[----:B------:R-:W-:Y:S01]  /*1260*/  CS2R R6, SRZ ;  /* 0x0000000000067805 */ /* 0x000fe2000001ff00 */
[----:B------:R-:W-:Y:S01]  /*1270*/  IMAD.MOV.U32 R8, RZ, RZ, RZ ;  /* 0x000000ffff087224 */ /* 0x000fe200078e00ff */
[----:B------:R-:W-:Y:S01]  /*1280*/  MOV R10, RZ ;  /* 0x000000ff000a7202 */ /* 0x000fe20000000f00 */
[----:B------:R-:W1:Y:S01]  /*1290*/  @P0 LDC R3, c[0x0][0x44c] ;  /* 0x00011300ff030b82 */ /* 0x000e620000000800 */
[----:B------:R-:W-:Y:S01]  /*12a0*/  CS2R R92, SRZ ;  /* 0x00000000005c7805 */ /* 0x000fe2000001ff00 */
[----:B------:R-:W-:-:S06]  /*12b0*/  IMAD.MOV.U32 R95, RZ, RZ, RZ ;  /* 0x000000ffff5f7224 */ /* 0x000fcc00078e00ff */
[----:B------:R-:W2:Y:S01]  /*12c0*/  @P0 LDC R5, c[0x0][0x450] ;  /* 0x00011400ff050b82 */ /* 0x000ea20000000800 */
[----:B-1----:R-:W-:Y:S01]  /*12d0*/  @P0 IMAD.HI.U32 R0, R2, R3, RZ ;  /* 0x0000000302000227 */ /* 0x002fe200078e00ff */
[----:B0-----:R-:W-:-:S04]  /*12e0*/  IADD3 R3, R171, 0x60, -R170 ;  /* 0x00000060ab037810 */ /* 0x001fc80007ffe8aa */
[----:B--2---:R-:W-:Y:S01]  /*12f0*/  @P0 SHF.R.U32.HI R2, RZ, R5, R0 ;  /* 0x00000005ff020219 */ /* 0x004fe20000011600 */
[----:B------:R-:W-:Y:S01]  /*1300*/  VIADD R0, R171, 0x5f ;  /* 0x0000005fab007836 */ /* 0x000fe20000000000 */
[----:B------:R-:W-:Y:S02]  /*1310*/  PLOP3.LUT P0, PT, PT, PT, PT, 0x80, 0x0 ;  /* 0x000000000000781c */ /* 0x000fe40003f0f070 */
[----:B------:R-:W-:Y:S01]  /*1320*/  IADD3 R2, R3, R2, RZ ;  /* 0x0000000203027210 */ /* 0x000fe20007ffe0ff */
[----:B------:R-:W-:-:S04]  /*1330*/  IMAD.HI R0, R0, 0x2aaaaaab, RZ ;  /* 0x2aaaaaab00007827 */ /* 0x000fc800078e02ff */
[----:B------:R-:W-:Y:S01]  /*1340*/  IMAD.HI R2, R2, 0x2aaaaaab, RZ ;  /* 0x2aaaaaab02027827 */ /* 0x000fe200078e02ff */
[----:B------:R-:W-:-:S04]  /*1350*/  SHF.R.U32.HI R3, RZ, 0x1f, R0 ;  /* 0x0000001fff037819 */ /* 0x000fc80000011600 */
[----:B------:R-:W-:Y:S02]  /*1360*/  SHF.R.U32.HI R5, RZ, 0x1f, R2 ;  /* 0x0000001fff057819 */ /* 0x000fe40000011602 */
[----:B------:R-:W-:Y:S01]  /*1370*/  LEA.HI.SX32 R3, R0, R3, 0x1c ;  /* 0x0000000300037211 */ /* 0x000fe200078fe2ff */
[----:B------:R-:W-:Y:S01]  /*1380*/  IMAD.MOV.U32 R0, RZ, RZ, RZ ;  /* 0x000000ffff007224 */ /* 0x000fe200078e00ff */
[----:B------:R-:W-:Y:S01]  /*1390*/  LEA.HI.SX32 R72, R2, R5, 0x1c ;  /* 0x0000000502487211 */ /* 0x000fe200078fe2ff */
[----:B------:R-:W-:-:S03]  /*13a0*/  IMAD.MOV.U32 R2, RZ, RZ, RZ ;  /* 0x000000ffff027224 */ /* 0x000fc600078e00ff */
[----:B------:R-:W-:-:S04]  /*13b0*/  VIMNMX R72, R3, R72, PT ;  /* 0x0000004803487248 */ /* 0x000fc80003fe0100 */
        /* <DEDUP_REMOVED lines=33> */
.L_x_2418:
        /* <DEDUP_REMOVED lines=8> */
.L_x_2560:
[----:B------:R-:W-:Y:S05]  /*1650*/  @!P0 BRA `(.L_x_2420) ;  /* 0x0000000000048947 */ /* 0x000fea0003800000 */
[----:B------:R-:W-:Y:S01]  /*1660*/  BPT.TRAP 0x1 ;  /* 0x000000040000795c */ /* 0x000fe20000300000 */
.L_x_2420:
[----:B0-----:R-:W-:Y:S02]  /*1670*/  IMAD.U32 R0, RZ, RZ, UR39 ;  /* 0x00000027ff007e24 */ /* 0x001fe4000f8e00ff */
[----:B------:R-:W-:-:S03]  /*1680*/  IMAD.U32 R3, RZ, RZ, UR38 ;  /* 0x00000026ff037e24 */ /* 0x000fc6000f8e00ff */
[----:B------:R-:W-:Y:S02]  /*1690*/  LEA R0, R0, UR40, 0x3 ;  /* 0x0000002800007c11 */ /* 0x000fe4000f8e18ff */
[----:B------:R-:W-:-:S04]  /*16a0*/  SHF.L.U32 R3, R3, 0x1f, RZ ;  /* 0x0000001f03037819 */ /* 0x000fc800000006ff */
[----:B------:R0:W1:Y:S01]  /*16b0*/  SYNCS.PHASECHK.TRANS64.TRYWAIT P1, [R0+URZ+0x2a830], R3 ;  /* 0x02a83003000075a7 */ /* 0x000062000802017f */
[----:B------:R-:W-:Y:S05]  /*16c0*/  @!P0 BRA `(.L_x_2421) ;  /* 0x0000000000048947 */ /* 0x000fea0003800000 */
[----:B------:R-:W-:Y:S01]  /*16d0*/  BPT.TRAP 0x1 ;  /* 0x000000040000795c */ /* 0x000fe20000300000 */
.L_x_2421:
[----:B-1----:R-:W-:Y:S05]  /*16e0*/  @P1 BRA `(.L_x_2422) ;  /* 0x0000000000081947 */ /* 0x002fea0003800000 */
[----:B------:R-:W1:Y:S02]  /*16f0*/  SYNCS.PHASECHK.TRANS64.TRYWAIT P1, [R0+URZ+0x2a830], R3 ;  /* 0x02a83003000075a7 */ /* 0x000e64000802017f */
[----:B-1----:R-:W-:Y:S05]  /*1700*/  @!P1 BRA `(.L_x_2423) ;  /* 0x000000f800149947 */ /* 0x002fea0003800000 */
.L_x_2422:
        /* <DEDUP_REMOVED lines=31> */
[----:B01----:R-:W-:Y:S01]  /*1900*/  IMAD.U32 R3, RZ, RZ, UR9 ;  /* 0x00000009ff037e24 */ /* 0x003fe2000f8e00ff */
        /* <DEDUP_REMOVED lines=67> */
.L_x_2424:
[----:B------:R-:W-:Y:S01]  /*1d40*/  ISETP.NE.AND P4, PT, R172, 0x1, PT ;  /* 0x00000001ac00780c */ /* 0x000fe20003f85270 */
[----:B------:R-:W-:Y:S01]  /*1d50*/  IMAD.IADD R9, R19, 0x1, R16 ;  /* 0x0000000113097824 */ /* 0x000fe200078e0210 */
[----:B------:R-:W-:Y:S01]  /*1d60*/  MOV R15, 0xffffffa0 ;  /* 0xffffffa0000f7802 */ /* 0x000fe20000000f00 */
[----:B------:R-:W-:Y:S02]  /*1d70*/  ULDC UR4, c[0x0][0x9d8] ;  /* 0x0002760000047ab9 */ /* 0x000fe40000000800 */
[----:B------:R-:W-:Y:S01]  /*1d80*/  FMUL.FTZ R26, R26, UR4 ;  /* 0x000000041a1a7c20 */ /* 0x000fe20008410000 */
[----:B------:R-:W-:Y:S01]  /*1d90*/  FMUL.FTZ R27, R27, UR4 ;  /* 0x000000041b1b7c20 */ /* 0x000fe20008410000 */
[----:B------:R-:W-:Y:S02]  /*1da0*/  IMAD R15, R72, R15, 0x61 ;  /* 0x00000061480f7424 */ /* 0x000fe400078e020f */
[----:B------:R-:W-:Y:S01]  /*1db0*/  FMUL.FTZ R30, R30, UR4 ;  /* 0x000000041e1e7c20 */ /* 0x000fe20008410000 */
[----:B------:R-:W-:Y:S01]  /*1dc0*/  FMUL.FTZ R31, R31, UR4 ;  /* 0x000000041f1f7c20 */ /* 0x000fe20008410000 */
[----:B------:R-:W-:Y:S01]  /*1dd0*/  FMUL.FTZ R34, R34, UR4 ;  /* 0x0000000422227c20 */ /* 0x000fe20008410000 */
[----:B------:R-:W0:Y:S01]  /*1de0*/  MUFU.TANH R26, R26 ;  /* 0x0000001a001a7308 */ /* 0x000e220000002400 */
[----:B------:R-:W-:Y:S01]  /*1df0*/  IMAD R15, R18, -0x2, R15 ;  /* 0xfffffffe120f7824 */ /* 0x000fe200078e020f */
[----:B------:R-:W1:Y:S01]  /*1e00*/  @P4 LDC R6, c[0x0][0x44c] ;  /* 0x00011300ff064b82 */ /* 0x000e620000000800 */
[----:B------:R-:W-:Y:S01]  /*1e10*/  FMUL.FTZ R35, R35, UR4 ;  /* 0x0000000423237c20 */ /* 0x000fe20008410000 */
[----:B------:R-:W-:Y:S01]  /*1e20*/  FMUL.FTZ R36, R36, UR4 ;  /* 0x0000000424247c20 */ /* 0x000fe20008410000 */
[----:B------:R-:W-:Y:S01]  /*1e30*/  FMUL.FTZ R38, R38, UR4 ;  /* 0x0000000426267c20 */ /* 0x000fe20008410000 */
[----:B------:R-:W-:Y:S01]  /*1e40*/  IADD3 R12, -R170, R15, R171 ;  /* 0x0000000faa0c7210 */ /* 0x000fe20007ffe1ab */
[----:B------:R-:W-:Y:S01]  /*1e50*/  FMUL.FTZ R8, R25, UR4 ;  /* 0x0000000419087c20 */ /* 0x000fe20008410000 */
[----:B------:R-:W2:Y:S01]  /*1e60*/  MUFU.TANH R27, R27 ;  /* 0x0000001b001b7308 */ /* 0x000ea20000002400 */
[----:B------:R-:W-:Y:S01]  /*1e70*/  FMUL.FTZ R46, R46, UR4 ;  /* 0x000000042e2e7c20 */ /* 0x000fe20008410000 */
[----:B------:R-:W3:Y:S01]  /*1e80*/  @P4 LDC R13, c[0x0][0x450] ;  /* 0x00011400ff0d4b82 */ /* 0x000ee20000000800 */
[----:B------:R-:W-:Y:S01]  /*1e90*/  FMUL.FTZ R39, R39, UR4 ;  /* 0x0000000427277c20 */ /* 0x000fe20008410000 */
[----:B------:R-:W-:Y:S01]  /*1ea0*/  FMUL.FTZ R50, R50, UR4 ;  /* 0x0000000432327c20 */ /* 0x000fe20008410000 */
[----:B------:R-:W-:Y:S01]  /*1eb0*/  FMUL.FTZ R42, R42, UR4 ;  /* 0x000000042a2a7c20 */ /* 0x000fe20008410000 */
[----:B------:R-:W-:Y:S01]  /*1ec0*/  FMUL.FTZ R54, R54, UR4 ;  /* 0x0000000436367c20 */ /* 0x000fe20008410000 */
[----:B------:R-:W-:Y:S01]  /*1ed0*/  FMUL.FTZ R43, R43, UR4 ;  /* 0x000000042b2b7c20 */ /* 0x000fe20008410000 */
[----:B------:R-:W4:Y:S01]  /*1ee0*/  MUFU.TANH R30, R30 ;  /* 0x0000001e001e7308 */ /* 0x000f220000002400 */
[----:B------:R-:W-:Y:S01]  /*1ef0*/  FMUL.FTZ R47, R47, UR4 ;  /* 0x000000042f2f7c20 */ /* 0x000fe20008410000 */
[----:B------:R-:W-:Y:S01]  /*1f00*/  FMUL.FTZ R51, R51, UR4 ;  /* 0x0000000433337c20 */ /* 0x000fe20008410000 */
[----:B------:R-:W-:Y:S01]  /*1f10*/  FMUL.FTZ R55, R55, UR4 ;  /* 0x0000000437377c20 */ /* 0x000fe20008410000 */
[----:B------:R-:W-:Y:S01]  /*1f20*/  FMUL.FTZ R58, R58, UR4 ;  /* 0x000000043a3a7c20 */ /* 0x000fe20008410000 */
[----:B------:R-:W-:Y:S01]  /*1f30*/  FMUL.FTZ R59, R59, UR4 ;  /* 0x000000043b3b7c20 */ /* 0x000fe20008410000 */
[----:B------:R-:W-:Y:S01]  /*1f40*/  FMUL.FTZ R62, R62, UR4 ;  /* 0x000000043e3e7c20 */ /* 0x000fe20008410000 */
[----:B------:R-:W-:Y:S01]  /*1f50*/  FMUL.FTZ R63, R63, UR4 ;  /* 0x000000043f3f7c20 */ /* 0x000fe20008410000 */
[----:B------:R-:W5:Y:S01]  /*1f60*/  MUFU.TANH R31, R31 ;  /* 0x0000001f001f7308 */ /* 0x000f620000002400 */
[----:B------:R-:W-:Y:S01]  /*1f70*/  FMUL.FTZ R66, R66, UR4 ;  /* 0x0000000442427c20 */ /* 0x000fe20008410000 */
[----:B-1----:R-:W-:-:S04]  /*1f80*/  @P4 IMAD.HI.U32 R6, R9, R6, RZ ;  /* 0x0000000609064227 */ /* 0x002fc800078e00ff */
[----:B------:R-:W-:Y:S01]  /*1f90*/  FMUL.FTZ R67, R67, UR4 ;  /* 0x0000000443437c20 */ /* 0x000fe20008410000 */
[----:B------:R-:W-:Y:S01]  /*1fa0*/  FMUL.FTZ R70, R70, UR4 ;  /* 0x0000000446467c20 */ /* 0x000fe20008410000 */
[----:B------:R-:W-:Y:S01]  /*1fb0*/  FMUL.FTZ R71, R71, UR4 ;  /* 0x0000000447477c20 */ /* 0x000fe20008410000 */
[----:B------:R-:W-:Y:S01]  /*1fc0*/  FMUL.FTZ R7, R24, UR4 ;  /* 0x0000000418077c20 */ /* 0x000fe20008410000 */
[----:B------:R-:W-:Y:S01]  /*1fd0*/  FMUL.FTZ R11, R28, UR4 ;  /* 0x000000041c0b7c20 */ /* 0x000fe20008410000 */
[----:B------:R-:W-:Y:S01]  /*1fe0*/  MUFU.TANH R34, R34 ;  /* 0x0000002200227308 */ /* 0x000fe20000002400 */
[----:B------:R-:W-:Y:S01]  /*1ff0*/  FMUL.FTZ R10, R29, UR4 ;  /* 0x000000041d0a7c20 */ /* 0x000fe20008410000 */
[----:B---3--:R-:W-:Y:S01]  /*2000*/  @P4 SHF.R.U32.HI R9, RZ, R13, R6 ;  /* 0x0000000dff094219 */ /* 0x008fe20000011606 */
[----:B------:R-:W-:Y:S02]  /*2010*/  IMAD R6, R72, -0x60, R171 ;  /* 0xffffffa048067824 */ /* 0x000fe400078e02ab */
[----:B------:R-:W-:Y:S01]  /*2020*/  FMUL.FTZ R32, R32, UR4 ;  /* 0x0000000420207c20 */ /* 0x000fe20008410000 */
[----:B------:R-:W-:Y:S01]  /*2030*/  FMUL.FTZ R33, R33, UR4 ;  /* 0x0000000421217c20 */ /* 0x000fe20008410000 */
[----:B------:R-:W-:Y:S01]  /*2040*/  FMUL.FTZ R37, R37, UR4 ;  /* 0x0000000425257c20 */ /* 0x000fe20008410000 */
[----:B------:R-:W1:Y:S01]  /*2050*/  SHFL.IDX PT, R14, R9, 0x1, 0x1c1f ;  /* 0x003c1f00090e7f89 */ /* 0x000e6200000e0000 */
[----:B------:R-:W-:Y:S01]  /*2060*/  VIADD R13, R6, 0x60 ;  /* 0x00000060060d7836 */ /* 0x000fe20000000000 */
[----:B------:R-:W3:Y:S01]  /*2070*/  MUFU.TANH R35, R35 ;  /* 0x0000002300237308 */ /* 0x000ee20000002400 */
[----:B------:R-:W-:Y:S01]  /*2080*/  FMUL.FTZ R40, R40, UR4 ;  /* 0x0000000428287c20 */ /* 0x000fe20008410000 */
[----:B------:R-:W5:Y:S01]  /*2090*/  SHFL.IDX PT, R9, R9, RZ, 0x1c1f ;  /* 0x001c1fff09097589 */ /* 0x000f6200000e0000 */
[----:B------:R-:W-:-:S02]  /*20a0*/  IMAD R13, R18, -0x2, R13 ;  /* 0xfffffffe120d7824 */ /* 0x000fc400078e020d */
        /* <DEDUP_REMOVED lines=14> */
[----:B------:R-:W-:Y:S01]  /*2190*/  FMUL.FTZ R65, R65, UR4 ;  /* 0x0000000441417c20 */ /* 0x000fe20008410000 */
[----:B------:R-:W-:Y:S01]  /*21a0*/  FMUL.FTZ R68, R68, UR4 ;  /* 0x0000000444447c20 */ /* 0x000fe20008410000 */
[----:B------:R-:W-:Y:S01]  /*21b0*/  FMUL.FTZ R69, R69, UR4 ;  /* 0x0000000445457c20 */ /* 0x000fe20008410000 */
[----:B------:R-:W-:Y:S01]  /*21c0*/  ULDC UR4, c[0x0][0x988] ;  /* 0x0002620000047ab9 */ /* 0x000fe20000000800 */
[----:B-1----:R-:W-:-:S02]  /*21d0*/  VIADDMNMX R14, R14, R12, R13, PT ;  /* 0x0000000c0e0e7246 */ /* 0x002fc4000380010d */
[----:B------:R4:W-:Y:S02]  /*21e0*/  MUFU.TANH R84, R46 ;  /* 0x0000002e00547308 */ /* 0x0009e40000002400 */
[C---:B------:R-:W-:Y:S02]  /*21f0*/  ISETP.GT.AND P1, PT, R14.reuse, RZ, PT ;  /* 0x000000ff0e00720c */ /* 0x040fe40003f24270 */
[C---:B------:R-:W-:Y:S02]  /*2200*/  ISETP.GT.AND P2, PT, R14.reuse, 0x1, PT ;  /* 0x000000010e00780c */ /* 0x040fe40003f44270 */
[----:B------:R-:W-:Y:S02]  /*2210*/  ISETP.GT.AND P3, PT, R14, 0x8, PT ;  /* 0x000000080e00780c */ /* 0x000fe40003f64270 */
[----:B0-----:R-:W-:Y:S01]  /*2220*/  FSEL R36, R26, -INF , P1 ;  /* 0xff8000001a247808 */ /* 0x001fe20000800000 */
[----:B------:R-:W0:Y:S01]  /*2230*/  MUFU.TANH R39, R39 ;  /* 0x0000002700277308 */ /* 0x000e220000002400 */
[----:B--2---:R-:W-:-:S02]  /*2240*/  FSEL R15, R27, -INF , P2 ;  /* 0xff8000001b0f7808 */ /* 0x004fc40001000000 */
[----:B------:R-:W-:Y:S02]  /*2250*/  ISETP.GT.AND P1, PT, R14, 0x9, PT ;  /* 0x000000090e00780c */ /* 0x000fe40003f24270 */
[----:B----4-:R-:W-:Y:S02]  /*2260*/  FSEL R46, R30, -INF , P3 ;  /* 0xff8000001e2e7808 */ /* 0x010fe40001800000 */
[----:B------:R-:W-:Y:S01]  /*2270*/  FMNMX.FTZ R21, R36, R15, !PT ;  /* 0x0000000f24157209 */ /* 0x000fe20007810000 */
[----:B------:R1:W-:Y:S01]  /*2280*/  MUFU.TANH R88, R50 ;  /* 0x0000003200587308 */ /* 0x0003e20000002400 */
[----:B------:R-:W-:Y:S02]  /*2290*/  ISETP.GT.AND P2, PT, R14, 0x10, PT ;  /* 0x000000100e00780c */ /* 0x000fe40003f44270 */
[----:B------:R-:W-:Y:S02]  /*22a0*/  FMNMX.FTZ R21, R46, R21, !PT ;  /* 0x000000152e157209 */ /* 0x000fe40007810000 */
[----:B-----5:R-:W-:Y:S01]  /*22b0*/  VIADDMNMX R12, R9, R12, R13, PT ;  /* 0x0000000c090c7246 */ /* 0x020fe2000380010d */
[----:B------:R-:W-:Y:S01]  /*22c0*/  IMAD.U32 R9, RZ, RZ, UR4 ;  /* 0x00000004ff097e24 */ /* 0x000fe2000f8e00ff */
[----:B------:R-:W-:Y:S01]  /*22d0*/  R2UR UR4, R0 ;  /* 0x00000000000472ca */ /* 0x000fe200000e0000 */
[----:B------:R-:W2:Y:S01]  /*22e0*/  MUFU.TANH R42, R42 ;  /* 0x0000002a002a7308 */ /* 0x000ea20000002400 */
[----:B-1----:R-:W-:-:S02]  /*22f0*/  FSEL R50, R31, -INF , P1 ;  /* 0xff8000001f327808 */ /* 0x002fc40000800000 */
[----:B------:R-:W-:Y:S01]  /*2300*/  ISETP.GT.AND P1, PT, R14, 0x11, PT ;  /* 0x000000110e00780c */ /* 0x000fe20003f24270 */
[----:B------:R-:W1:Y:S01]  /*2310*/  @P4 LDC R31, c[0x0][0x44c] ;  /* 0x00011300ff1f4b82 */ /* 0x000e620000000800 */
[----:B------:R-:W-:Y:S02]  /*2320*/  FMNMX.FTZ R21, R50, R21, !PT ;  /* 0x0000001532157209 */ /* 0x000fe40007810000 */
[----:B---3--:R-:W-:Y:S01]  /*2330*/  FSEL R74, R35, -INF , P1 ;  /* 0xff800000234a7808 */ /* 0x008fe20000800000 */
[----:B------:R3:W-:Y:S01]  /*2340*/  MUFU.TANH R92, R54 ;  /* 0x00000036005c7308 */ /* 0x0007e20000002400 */
[----:B------:R-:W-:Y:S02]  /*2350*/  ISETP.GT.AND P1, PT, R14, 0x19, PT ;  /* 0x000000190e00780c */ /* 0x000fe40003f24270 */
[----:B------:R-:W-:Y:S01]  /*2360*/  ISETP.GT.AND P3, PT, R12, 0x8, PT ;  /* 0x000000080c00780c */ /* 0x000fe20003f64270 */
[----:B------:R-:W4:Y:S01]  /*2370*/  @P4 LDC R35, c[0x0][0x450] ;  /* 0x00011400ff234b82 */ /* 0x000f220000000800 */
[----:B0-----:R-:W-:Y:S01]  /*2380*/  FSEL R78, R39, -INF , P1 ;  /* 0xff800000274e7808 */ /* 0x001fe20000800000 */
[----:B------:R-:W-:Y:S01]  /*2390*/  UIADD3 UR4, UR4, 0x2a840, URZ ;  /* 0x0002a84004047890 */ /* 0x000fe2000fffe03f */
[----:B------:R-:W-:Y:S01]  /*23a0*/  ISETP.GT.AND P1, PT, R14, 0x21, PT ;  /* 0x000000210e00780c */ /* 0x000fe20003f24270 */
[----:B------:R-:W0:Y:S01]  /*23b0*/  MUFU.TANH R43, R43 ;  /* 0x0000002b002b7308 */ /* 0x000e220000002400 */
[----:B---3--:R-:W-:Y:S01]  /*23c0*/  FSEL R54, R34, -INF , P2 ;  /* 0xff80000022367808 */ /* 0x008fe20001000000 */
[----:B------:R-:W-:Y:S01]  /*23d0*/  UPRMT UR4, UR42, 0x654, UR4 ;  /* 0x000006542a047896 */ /* 0x000fe20008000004 */
[----:B------:R-:W-:-:S02]  /*23e0*/  ISETP.GT.AND P2, PT, R14, 0x18, PT ;  /* 0x000000180e00780c */ /* 0x000fc40003f44270 */
[----:B------:R-:W-:Y:S02]  /*23f0*/  FMNMX.FTZ R21, R54, R21, !PT ;  /* 0x0000001536157209 */ /* 0x000fe40007810000 */
[----:B------:R-:W-:Y:S01]  /*2400*/  FSEL R76, R38, -INF , P2 ;  /* 0xff800000264c7808 */ /* 0x000fe20001000000 */
[----:B------:R-:W3:Y:S01]  /*2410*/  MUFU.TANH R47, R47 ;  /* 0x0000002f002f7308 */ /* 0x000ee20000002400 */
[----:B------:R-:W-:Y:S02]  /*2420*/  FMNMX.FTZ R21, R74, R21, !PT ;  /* 0x000000154a157209 */ /* 0x000fe40007810000 */
[----:B------:R-:W-:Y:S01]  /*2430*/  ISETP.GT.AND P2, PT, R14, 0x20, PT ;  /* 0x000000200e00780c */ /* 0x000fe20003f44270 */
[----:B------:R-:W-:Y:S01]  /*2440*/  SYNCS.ARRIVE.TRANS64.RED.A1T0 RZ, [UR4], RZ ;  /* 0x000000ffffff79a7 */ /* 0x000fe20008100404 */
[----:B------:R-:W-:Y:S02]  /*2450*/  FMNMX.FTZ R21, R76, R21, !PT ;  /* 0x000000154c157209 */ /* 0x000fe40007810000 */
[----:B--2---:R-:W-:Y:S01]  /*2460*/  FSEL R80, R42, -INF , P2 ;  /* 0xff8000002a507808 */ /* 0x004fe20001000000 */
[----:B------:R-:W2:Y:S01]  /*2470*/  MUFU.TANH R51, R51 ;  /* 0x0000003300337308 */ /* 0x000ea20000002400 */
[----:B------:R-:W-:-:S02]  /*2480*/  FMNMX.FTZ R21, R78, R21, !PT ;  /* 0x000000154e157209 */ /* 0x000fc40007810000 */
[----:B------:R-:W-:Y:S02]  /*2490*/  ISETP.GT.AND P2, PT, R14, 0x28, PT ;  /* 0x000000280e00780c */ /* 0x000fe40003f44270 */
[----:B0-----:R-:W-:Y:S02]  /*24a0*/  FSEL R82, R43, -INF , P1 ;  /* 0xff8000002b527808 */ /* 0x001fe40000800000 */
[----:B------:R-:W-:Y:S01]  /*24b0*/  FMNMX.FTZ R21, R80, R21, !PT ;  /* 0x0000001550157209 */ /* 0x000fe20007810000 */
[----:B------:R-:W0:Y:S01]  /*24c0*/  MUFU.TANH R55, R55 ;  /* 0x0000003700377308 */ /* 0x000e220000002400 */
[----:B------:R-:W-:Y:S02]  /*24d0*/  ISETP.GT.AND P1, PT, R14, 0x29, PT ;  /* 0x000000290e00780c */ /* 0x000fe40003f24270 */
[----:B------:R-:W-:Y:S02]  /*24e0*/  FSEL R84, R84, -INF , P2 ;  /* 0xff80000054547808 */ /* 0x000fe40001000000 */
[----:B------:R-:W-:-:S02]  /*24f0*/  FMNMX.FTZ R21, R82, R21, !PT ;  /* 0x0000001552157209 */ /* 0x000fc40007810000 */
[----:B------:R-:W-:Y:S01]  /*2500*/  ISETP.GT.AND P2, PT, R14, 0x30, PT ;  /* 0x000000300e00780c */ /* 0x000fe20003f44270 */
[----:B------:R-:W-:Y:S01]  /*2510*/  MUFU.TANH R58, R58 ;  /* 0x0000003a003a7308 */ /* 0x000fe20000002400 */
[----:B---3--:R-:W-:Y:S02]  /*2520*/  FSEL R86, R47, -INF , P1 ;  /* 0xff8000002f567808 */ /* 0x008fe40000800000 */
[----:B------:R-:W-:Y:S02]  /*2530*/  FMNMX.FTZ R21, R84, R21, !PT ;  /* 0x0000001554157209 */ /* 0x000fe40007810000 */
[----:B------:R-:W-:Y:S02]  /*2540*/  ISETP.GT.AND P1, PT, R14, 0x31, PT ;  /* 0x000000310e00780c */ /* 0x000fe40003f24270 */
[----:B------:R-:W-:Y:S01]  /*2550*/  FSEL R88, R88, -INF , P2 ;  /* 0xff80000058587808 */ /* 0x000fe20001000000 */
[----:B------:R-:W3:Y:S01]  /*2560*/  MUFU.TANH R59, R59 ;  /* 0x0000003b003b7308 */ /* 0x000ee20000002400 */
[----:B------:R-:W-:-:S02]  /*2570*/  FMNMX.FTZ R21, R86, R21, !PT ;  /* 0x0000001556157209 */ /* 0x000fc40007810000 */
[----:B------:R-:W-:Y:S02]  /*2580*/  ISETP.GT.AND P2, PT, R14, 0x38, PT ;  /* 0x000000380e00780c */ /* 0x000fe40003f44270 */
[----:B--2---:R-:W-:Y:S02]  /*2590*/  FSEL R90, R51, -INF , P1 ;  /* 0xff800000335a7808 */ /* 0x004fe40000800000 */
[----:B------:R-:W-:Y:S01]  /*25a0*/  FMNMX.FTZ R21, R88, R21, !PT ;  /* 0x0000001558157209 */ /* 0x000fe20007810000 */
[----:B------:R-:W2:Y:S01]  /*25b0*/  MUFU.TANH R62, R62 ;  /* 0x0000003e003e7308 */ /* 0x000ea20000002400 */
[----:B------:R-:W-:Y:S02]  /*25c0*/  ISETP.GT.AND P1, PT, R14, 0x39, PT ;  /* 0x000000390e00780c */ /* 0x000fe40003f24270 */
[----:B------:R-:W-:Y:S02]  /*25d0*/  FSEL R92, R92, -INF , P2 ;  /* 0xff8000005c5c7808 */ /* 0x000fe40001000000 */
[----:B------:R-:W-:-:S02]  /*25e0*/  FMNMX.FTZ R21, R90, R21, !PT ;  /* 0x000000155a157209 */ /* 0x000fc40007810000 */
[----:B------:R-:W-:Y:S01]  /*25f0*/  ISETP.GT.AND P2, PT, R14, 0x40, PT ;  /* 0x000000400e00780c */ /* 0x000fe20003f44270 */
[----:B------:R-:W5:Y:S01]  /*2600*/  MUFU.TANH R63, R63 ;  /* 0x0000003f003f7308 */ /* 0x000f620000002400 */
[----:B0-----:R-:W-:Y:S02]  /*2610*/  FSEL R94, R55, -INF , P1 ;  /* 0xff800000375e7808 */ /* 0x001fe40000800000 */
[----:B------:R-:W-:Y:S02]  /*2620*/  FMNMX.FTZ R21, R92, R21, !PT ;  /* 0x000000155c157209 */ /* 0x000fe40007810000 */
[----:B------:R-:W-:Y:S02]  /*2630*/  ISETP.GT.AND P1, PT, R14, 0x41, PT ;  /* 0x000000410e00780c */ /* 0x000fe40003f24270 */
[----:B------:R-:W-:Y:S01]  /*2640*/  FMNMX.FTZ R21, R94, R21, !PT ;  /* 0x000000155e157209 */ /* 0x000fe20007810000 */
[----:B------:R0:W1:Y:S01]  /*2650*/  MUFU.TANH R6, R66 ;  /* 0x0000004200067308 */ /* 0x0000620000002400 */
[----:B---3--:R-:W-:-:S02]  /*2660*/  FSEL R96, R59, -INF , P1 ;  /* 0xff8000003b607808 */ /* 0x008fc40000800000 */
[----:B------:R-:W-:-:S05]  /*2670*/  ISETP.GT.AND P1, PT, R14, 0x49, PT ;  /* 0x000000490e00780c */ /* 0x000fca0003f24270 */
[----:B------:R-:W3:Y:S01]  /*2680*/  MUFU.TANH R67, R67 ;  /* 0x0000004300437308 */ /* 0x000ee20000002400 */
[----:B0-----:R-:W-:Y:S02]  /*2690*/  FSEL R66, R58, -INF , P2 ;  /* 0xff8000003a427808 */ /* 0x001fe40001000000 */
[----:B------:R-:W-:Y:S02]  /*26a0*/  ISETP.GT.AND P2, PT, R14, 0x48, PT ;  /* 0x000000480e00780c */ /* 0x000fe40003f44270 */
[----:B------:R-:W-:Y:S02]  /*26b0*/  FMNMX.FTZ R21, R66, R21, !PT ;  /* 0x0000001542157209 */ /* 0x000fe40007810000 */
[----:B--2---:R-:W-:Y:S01]  /*26c0*/  FSEL R98, R62, -INF , P2 ;  /* 0xff8000003e627808 */ /* 0x004fe20001000000 */
[----:B------:R1:W0:Y:S01]  /*26d0*/  MUFU.TANH R104, R70 ;  /* 0x0000004600687308 */ /* 0x0002220000002400 */
[----:B------:R-:W-:Y:S02]  /*26e0*/  FMNMX.FTZ R21, R96, R21, !PT ;  /* 0x0000001560157209 */ /* 0x000fe40007810000 */
[----:B------:R-:W-:-:S02]  /*26f0*/  ISETP.GT.AND P2, PT, R14, 0x50, PT ;  /* 0x000000500e00780c */ /* 0x000fc40003f44270 */
[----:B-----5:R-:W-:Y:S02]  /*2700*/  FSEL R100, R63, -INF , P1 ;  /* 0xff8000003f647808 */ /* 0x020fe40000800000 */
[----:B------:R-:W-:Y:S01]  /*2710*/  FMNMX.FTZ R21, R98, R21, !PT ;  /* 0x0000001562157209 */ /* 0x000fe20007810000 */
[----:B------:R-:W2:Y:S01]  /*2720*/  MUFU.TANH R71, R71 ;  /* 0x0000004700477308 */ /* 0x000ea20000002400 */
[----:B------:R-:W-:Y:S02]  /*2730*/  ISETP.GT.AND P1, PT, R14, 0x51, PT ;  /* 0x000000510e00780c */ /* 0x000fe40003f24270 */
[----:B-1----:R-:W-:Y:S02]  /*2740*/  FSEL R70, R6, -INF , P2 ;  /* 0xff80000006467808 */ /* 0x002fe40001000000 */
[----:B------:R-:W-:Y:S02]  /*2750*/  FMNMX.FTZ R21, R100, R21, !PT ;  /* 0x0000001564157209 */ /* 0x000fe40007810000 */
[----:B------:R-:W-:Y:S01]  /*2760*/  ISETP.GT.AND P2, PT, R14, 0x58, PT ;  /* 0x000000580e00780c */ /* 0x000fe20003f44270 */
[----:B------:R-:W-:Y:S01]  /*2770*/  MUFU.TANH R7, R7 ;  /* 0x0000000700077308 */ /* 0x000fe20000002400 */
[----:B---3--:R-:W-:-:S02]  /*2780*/  FSEL R102, R67, -INF , P1 ;  /* 0xff80000043667808 */ /* 0x008fc40000800000 */
[----:B------:R-:W-:Y:S02]  /*2790*/  FMNMX.FTZ R21, R70, R21, !PT ;  /* 0x0000001546157209 */ /* 0x000fe40007810000 */
[----:B------:R-:W-:Y:S02]  /*27a0*/  ISETP.GT.AND P1, PT, R14, 0x59, PT ;  /* 0x000000590e00780c */ /* 0x000fe40003f24270 */
[----:B0-----:R-:W-:Y:S01]  /*27b0*/  FSEL R104, R104, -INF , P2 ;  /* 0xff80000068687808 */ /* 0x001fe20001000000 */
[----:B------:R-:W0:Y:S01]  /*27c0*/  MUFU.TANH R8, R8 ;  /* 0x0000000800087308 */ /* 0x000e220000002400 */
[----:B------:R-:W-:Y:S02]  /*27d0*/  FMNMX.FTZ R21, R102, R21, !PT ;  /* 0x0000001566157209 */ /* 0x000fe40007810000 */
[----:B--2---:R-:W-:Y:S02]  /*27e0*/  FSEL R6, R71, -INF , P1 ;  /* 0xff80000047067808 */ /* 0x004fe40000800000 */
[----:B------:R-:W-:-:S02]  /*27f0*/  FMNMX.FTZ R21, R104, R21, !PT ;  /* 0x0000001568157209 */ /* 0x000fc40007810000 */
[----:B------:R-:W-:Y:S01]  /*2800*/  ISETP.GT.AND P1, PT, R12, RZ, PT ;  /* 0x000000ff0c00720c */ /* 0x000fe20003f24270 */
[----:B------:R-:W1:Y:S01]  /*2810*/  MUFU.TANH R11, R11 ;  /* 0x0000000b000b7308 */ /* 0x000e620000002400 */
[----:B------:R-:W-:Y:S02]  /*2820*/  FMNMX.FTZ R21, R6, R21, !PT ;  /* 0x0000001506157209 */ /* 0x000fe40007810000 */
[----:B------:R-:W-:-:S03]  /*2830*/  ISETP.GT.AND P2, PT, R12, 0x1, PT ;  /* 0x000000010c00780c */ /* 0x000fc60003f44270 */
[----:B------:R-:W2:Y:S02]  /*2840*/  SHFL.BFLY PT, R14, R21, 0x2, 0x1f ;  /* 0x0c401f00150e7f89 */ /* 0x000ea400000e0000 */
[----:B------:R-:W-:Y:S01]  /*2850*/  MUFU.TANH R10, R10 ;  /* 0x0000000a000a7308 */ /* 0x000fe20000002400 */
[----:B0-----:R-:W-:Y:S02]  /*2860*/  FSEL R8, R8, -INF , P2 ;  /* 0xff80000008087808 */ /* 0x001fe40001000000 */
[----:B------:R-:W-:-:S05]  /*2870*/  ISETP.GT.AND P2, PT, R12, 0x10, PT ;  /* 0x000000100c00780c */ /* 0x000fca0003f44270 */
[----:B------:R0:W3:Y:S01]  /*2880*/  MUFU.TANH R28, R32 ;  /* 0x00000020001c7308 */ /* 0x0000e20000002400 */
[----:B-1----:R-:W-:Y:S02]  /*2890*/  FSEL R24, R11, -INF , P3 ;  /* 0xff8000000b187808 */ /* 0x002fe40001800000 */
[----:B------:R-:W-:-:S05]  /*28a0*/  ISETP.GT.AND P3, PT, R12, 0x18, PT ;  /* 0x000000180c00780c */ /* 0x000fca0003f64270 */
[----:B------:R-:W1:Y:S01]  /*28b0*/  MUFU.TANH R33, R33 ;  /* 0x0000002100217308 */ /* 0x000e620000002400 */
[----:B0-----:R-:W-:Y:S02]  /*28c0*/  FSEL R32, R25, -INF , P3 ;  /* 0xff80000019207808 */ /* 0x001fe40001800000 */
[----:B--2---:R-:W-:-:S05]  /*28d0*/  FMNMX.FTZ R14, R21, R14, !PT ;  /* 0x0000000e150e7209 */ /* 0x004fca0007810000 */
[----:B------:R-:W0:Y:S01]  /*28e0*/  MUFU.TANH R37, R37 ;  /* 0x0000002500257308 */ /* 0x000e220000002400 */
[----:B---3--:R-:W-:Y:S01]  /*28f0*/  FSEL R28, R28, -INF , P2 ;  /* 0xff8000001c1c7808 */ /* 0x008fe20001000000 */
[----:B------:R-:W2:Y:S06]  /*2900*/  SHFL.BFLY PT, R21, R14, 0x1, 0x1f ;  /* 0x0c201f000e157f89 */ /* 0x000eac00000e0000 */
[----:B------:R-:W3:Y:S08]  /*2910*/  MUFU.TANH R40, R40 ;  /* 0x0000002800287308 */ /* 0x000ef00000002400 */
[----:B------:R-:W5:Y:S08]  /*2920*/  MUFU.TANH R41, R41 ;  /* 0x0000002900297308 */ /* 0x000f700000002400 */
[----:B------:R-:W4:Y:S01]  /*2930*/  MUFU.TANH R44, R44 ;  /* 0x0000002c002c7308 */ /* 0x000f220000002400 */
[----:B--2---:R-:W-:-:S02]  /*2940*/  FMNMX.FTZ R20, R14, R21, !PT ;  /* 0x000000150e147209 */ /* 0x004fc40007810000 */
[----:B------:R-:W-:Y:S02]  /*2950*/  FSEL R14, R7, -INF , P1 ;  /* 0xff800000070e7808 */ /* 0x000fe40000800000 */
[----:B------:R-:W-:-:S03]  /*2960*/  ISETP.GT.AND P1, PT, R12, 0x9, PT ;  /* 0x000000090c00780c */ /* 0x000fc60003f24270 */
[----:B------:R-:W2:Y:S01]  /*2970*/  MUFU.TANH R42, R45 ;  /* 0x0000002d002a7308 */ /* 0x000ea20000002400 */
[----:B------:R-:W-:Y:S02]  /*2980*/  FMNMX.FTZ R7, R14, R8, !PT ;  /* 0x000000080e077209 */ /* 0x000fe40007810000 */
[----:B------:R-:W-:Y:S01]  /*2990*/  FSEL R26, R10, -INF , P1 ;  /* 0xff8000000a1a7808 */ /* 0x000fe20000800000 */
[----:B------:R-:W-:Y:S01]  /*29a0*/  FMUL.FTZ R10, R20, R9 ;  /* 0x00000009140a7220 */ /* 0x000fe20000410000 */
[----:B------:R-:W-:Y:S02]  /*29b0*/  FMNMX.FTZ R7, R24, R7, !PT ;  /* 0x0000000718077209 */ /* 0x000fe40007810000 */
[----:B------:R-:W-:Y:S01]  /*29c0*/  ISETP.GT.AND P1, PT, R12, 0x11, PT ;  /* 0x000000110c00780c */ /* 0x000fe20003f24270 */
[----:B------:R-:W2:Y:S01]  /*29d0*/  MUFU.TANH R48, R48 ;  /* 0x0000003000307308 */ /* 0x000ea20000002400 */
[----:B------:R-:W-:Y:S02]  /*29e0*/  FMNMX.FTZ R7, R26, R7, !PT ;  /* 0x000000071a077209 */ /* 0x000fe40007810000 */
[----:B-1----:R-:W-:-:S02]  /*29f0*/  FSEL R30, R33, -INF , P1 ;  /* 0xff800000211e7808 */ /* 0x002fc40000800000 */
[----:B------:R-:W-:Y:S02]  /*2a00*/  FMNMX.FTZ R7, R28, R7, !PT ;  /* 0x000000071c077209 */ /* 0x000fe40007810000 */
[----:B------:R-:W-:Y:S01]  /*2a10*/  FSETP.NEU.FTZ.AND P2, PT, R20, -INF , PT ;  /* 0xff8000001400780b */ /* 0x000fe20003f5d000 */
[----:B------:R-:W1:Y:S01]  /*2a20*/  MUFU.TANH R49, R49 ;  /* 0x0000003100317308 */ /* 0x000e620000002400 */
[----:B------:R-:W-:Y:S02]  /*2a30*/  ISETP.GT.AND P1, PT, R12, 0x19, PT ;  /* 0x000000190c00780c */ /* 0x000fe40003f24270 */
[----:B------:R-:W-:Y:S02]  /*2a40*/  FMNMX.FTZ R7, R30, R7, !PT ;  /* 0x000000071e077209 */ /* 0x000fe40007810000 */
[----:B------:R-:W-:Y:S02]  /*2a50*/  FSEL R33, R10, RZ, P2 ;  /* 0x000000ff0a217208 */ /* 0x000fe40001000000 */
[----:B------:R-:W-:Y:S01]  /*2a60*/  ISETP.GT.AND P2, PT, R12, 0x20, PT ;  /* 0x000000200c00780c */ /* 0x000fe20003f44270 */
[----:B------:R-:W1:Y:S01]  /*2a70*/  MUFU.TANH R52, R52 ;  /* 0x0000003400347308 */ /* 0x000e620000002400 */
[----:B0-----:R-:W-:Y:S01]  /*2a80*/  FSEL R34, R37, -INF , P1 ;  /* 0xff80000025227808 */ /* 0x001fe20000800000 */
[--C-:B------:R-:W-:Y:S01]  /*2a90*/  FFMA.FTZ R157, R36, R9, -R33.reuse ;  /* 0x00000009249d7223 */ /* 0x100fe20000010821 */
[----:B------:R-:W-:Y:S01]  /*2aa0*/  FMNMX.FTZ R7, R32, R7, !PT ;  /* 0x0000000720077209 */ /* 0x000fe20007810000 */
[-CC-:B------:R-:W-:Y:S01]  /*2ab0*/  FFMA.FTZ R10, R46, R9.reuse, -R33.reuse ;  /* 0x000000092e0a7223 */ /* 0x180fe20000010821 */
[----:B------:R-:W-:Y:S01]  /*2ac0*/  ISETP.GT.AND P1, PT, R12, 0x21, PT ;  /* 0x000000210c00780c */ /* 0x000fe20003f24270 */
[--C-:B------:R-:W-:Y:S01]  /*2ad0*/  FFMA.FTZ R11, R50, R9, -R33.reuse ;  /* 0x00000009320b7223 */ /* 0x100fe20000010821 */
[----:B---3--:R-:W-:Y:S01]  /*2ae0*/  FSEL R36, R40, -INF , P2 ;  /* 0xff80000028247808 */ /* 0x008fe20001000000 */
[----:B------:R-:W0:Y:S01]  /*2af0*/  MUFU.TANH R53, R53 ;  /* 0x0000003500357308 */ /* 0x000e220000002400 */
[----:B------:R-:W-:Y:S01]  /*2b00*/  FMNMX.FTZ R7, R34, R7, !PT ;  /* 0x0000000722077209 */ /* 0x000fe20007810000 */
[-CC-:B------:R-:W-:Y:S01]  /*2b10*/  FFMA.FTZ R15, R15, R9.reuse, -R33.reuse ;  /* 0x000000090f0f7223 */ /* 0x180fe20000010821 */
[----:B------:R-:W-:Y:S01]  /*2b20*/  ISETP.GT.AND P2, PT, R12, 0x28, PT ;  /* 0x000000280c00780c */ /* 0x000fe20003f44270 */
[-CC-:B------:R-:W-:Y:S01]  /*2b30*/  FFMA.FTZ R74, R74, R9.reuse, -R33.reuse ;  /* 0x000000094a4a7223 */ /* 0x180fe20000010821 */
[----:B-----5:R-:W-:Y:S01]  /*2b40*/  FSEL R38, R41, -INF , P1 ;  /* 0xff80000029267808 */ /* 0x020fe20000800000 */
[--C-:B------:R-:W-:Y:S01]  /*2b50*/  FFMA.FTZ R76, R76, R9, -R33.reuse ;  /* 0x000000094c4c7223 */ /* 0x100fe20000010821 */
[----:B------:R-:W-:Y:S01]  /*2b60*/  FMNMX.FTZ R7, R36, R7, !PT ;  /* 0x0000000724077209 */ /* 0x000fe20007810000 */
[----:B------:R-:W3:Y:S01]  /*2b70*/  MUFU.TANH R56, R56 ;  /* 0x0000003800387308 */ /* 0x000ee20000002400 */
[----:B------:R-:W-:Y:S01]  /*2b80*/  ISETP.GT.AND P1, PT, R12, 0x29, PT ;  /* 0x000000290c00780c */ /* 0x000fe20003f24270 */
[-CC-:B------:R-:W-:Y:S01]  /*2b90*/  FFMA.FTZ R78, R78, R9.reuse, -R33.reuse ;  /* 0x000000094e4e7223 */ /* 0x180fe20000010821 */
[----:B----4-:R-:W-:Y:S01]  /*2ba0*/  FSEL R40, R44, -INF , P2 ;  /* 0xff8000002c287808 */ /* 0x010fe20001000000 */
[--C-:B------:R-:W-:Y:S01]  /*2bb0*/  FFMA.FTZ R80, R80, R9, -R33.reuse ;  /* 0x0000000950507223 */ /* 0x100fe20000010821 */
[----:B------:R-:W-:Y:S01]  /*2bc0*/  FMNMX.FTZ R7, R38, R7, !PT ;  /* 0x0000000726077209 */ /* 0x000fe20007810000 */
[-CC-:B------:R-:W-:Y:S01]  /*2bd0*/  FFMA.FTZ R82, R82, R9.reuse, -R33.reuse ;  /* 0x0000000952527223 */ /* 0x180fe20000010821 */
[----:B------:R-:W-:Y:S01]  /*2be0*/  ISETP.GT.AND P2, PT, R12, 0x30, PT ;  /* 0x000000300c00780c */ /* 0x000fe20003f44270 */
[----:B------:R-:W-:Y:S01]  /*2bf0*/  MUFU.TANH R57, R57 ;  /* 0x0000003900397308 */ /* 0x000fe20000002400 */
[----:B--2---:R-:W-:Y:S01]  /*2c00*/  FSEL R42, R42, -INF , P1 ;  /* 0xff8000002a2a7808 */ /* 0x004fe20000800000 */
[--C-:B------:R-:W-:Y:S01]  /*2c10*/  FFMA.FTZ R84, R84, R9, -R33.reuse ;  /* 0x0000000954547223 */ /* 0x100fe20000010821 */
[----:B------:R-:W-:Y:S01]  /*2c20*/  FMNMX.FTZ R7, R40, R7, !PT ;  /* 0x0000000728077209 */ /* 0x000fe20007810000 */
[-CC-:B------:R-:W-:Y:S01]  /*2c30*/  FFMA.FTZ R86, R86, R9.reuse, -R33.reuse ;  /* 0x0000000956567223 */ /* 0x180fe20000010821 */
[----:B------:R-:W-:Y:S01]  /*2c40*/  ISETP.GT.AND P1, PT, R12, 0x31, PT ;  /* 0x000000310c00780c */ /* 0x000fe20003f24270 */
[--C-:B------:R-:W-:Y:S01]  /*2c50*/  FFMA.FTZ R88, R88, R9, -R33.reuse ;  /* 0x0000000958587223 */ /* 0x100fe20000010821 */
[----:B------:R-:W-:Y:S01]  /*2c60*/  FSEL R44, R48, -INF , P2 ;  /* 0xff800000302c7808 */ /* 0x000fe20001000000 */
[----:B------:R-:W2:Y:S01]  /*2c70*/  MUFU.TANH R60, R60 ;  /* 0x0000003c003c7308 */ /* 0x000ea20000002400 */
[----:B------:R-:W-:Y:S01]  /*2c80*/  FMNMX.FTZ R7, R42, R7, !PT ;  /* 0x000000072a077209 */ /* 0x000fe20007810000 */
[-CC-:B------:R-:W-:Y:S01]  /*2c90*/  FFMA.FTZ R90, R90, R9.reuse, -R33.reuse ;  /* 0x000000095a5a7223 */ /* 0x180fe20000010821 */
[----:B------:R-:W-:Y:S01]  /*2ca0*/  ISETP.GT.AND P2, PT, R12, 0x38, PT ;  /* 0x000000380c00780c */ /* 0x000fe20003f44270 */
[-CC-:B------:R-:W-:Y:S01]  /*2cb0*/  FFMA.FTZ R92, R92, R9.reuse, -R33.reuse ;  /* 0x000000095c5c7223 */ /* 0x180fe20000010821 */
[----:B-1----:R-:W-:Y:S01]  /*2cc0*/  FSEL R46, R49, -INF , P1 ;  /* 0xff800000312e7808 */ /* 0x002fe20000800000 */
[--C-:B------:R-:W-:Y:S01]  /*2cd0*/  FFMA.FTZ R94, R94, R9, -R33.reuse ;  /* 0x000000095e5e7223 */ /* 0x100fe20000010821 */
[----:B------:R-:W-:Y:S01]  /*2ce0*/  FMNMX.FTZ R7, R44, R7, !PT ;  /* 0x000000072c077209 */ /* 0x000fe20007810000 */
[----:B------:R-:W1:Y:S01]  /*2cf0*/  MUFU.TANH R58, R61 ;  /* 0x0000003d003a7308 */ /* 0x000e620000002400 */
[----:B------:R-:W-:Y:S01]  /*2d00*/  ISETP.GT.AND P1, PT, R12, 0x39, PT ;  /* 0x000000390c00780c */ /* 0x000fe20003f24270 */
[-CC-:B------:R-:W-:Y:S01]  /*2d10*/  FFMA.FTZ R66, R66, R9.reuse, -R33.reuse ;  /* 0x0000000942427223 */ /* 0x180fe20000010821 */
[----:B------:R-:W-:Y:S01]  /*2d20*/  FSEL R48, R52, -INF , P2 ;  /* 0xff80000034307808 */ /* 0x000fe20001000000 */
[--C-:B------:R-:W-:Y:S01]  /*2d30*/  FFMA.FTZ R96, R96, R9, -R33.reuse ;  /* 0x0000000960607223 */ /* 0x100fe20000010821 */
[----:B------:R-:W-:Y:S01]  /*2d40*/  FMNMX.FTZ R7, R46, R7, !PT ;  /* 0x000000072e077209 */ /* 0x000fe20007810000 */
[-CC-:B------:R-:W-:Y:S01]  /*2d50*/  FFMA.FTZ R98, R98, R9.reuse, -R33.reuse ;  /* 0x0000000962627223 */ /* 0x180fe20000010821 */
[----:B------:R-:W-:Y:S01]  /*2d60*/  ISETP.GT.AND P2, PT, R12, 0x40, PT ;  /* 0x000000400c00780c */ /* 0x000fe20003f44270 */
[----:B------:R-:W4:Y:S01]  /*2d70*/  MUFU.TANH R64, R64 ;  /* 0x0000004000407308 */ /* 0x000f220000002400 */
[----:B0-----:R-:W-:Y:S01]  /*2d80*/  FSEL R50, R53, -INF , P1 ;  /* 0xff80000035327808 */ /* 0x001fe20000800000 */
[--C-:B------:R-:W-:Y:S01]  /*2d90*/  FFMA.FTZ R100, R100, R9, -R33.reuse ;  /* 0x0000000964647223 */ /* 0x100fe20000010821 */
[----:B------:R-:W-:Y:S01]  /*2da0*/  FMNMX.FTZ R7, R48, R7, !PT ;  /* 0x0000000730077209 */ /* 0x000fe20007810000 */
[-CC-:B------:R-:W-:Y:S01]  /*2db0*/  FFMA.FTZ R70, R70, R9.reuse, -R33.reuse ;  /* 0x0000000946467223 */ /* 0x180fe20000010821 */
[----:B------:R-:W-:Y:S01]  /*2dc0*/  ISETP.GT.AND P1, PT, R12, 0x41, PT ;  /* 0x000000410c00780c */ /* 0x000fe20003f24270 */
[--C-:B------:R-:W-:Y:S01]  /*2dd0*/  FFMA.FTZ R102, R102, R9, -R33.reuse ;  /* 0x0000000966667223 */ /* 0x100fe20000010821 */
[----:B---3--:R-:W-:Y:S01]  /*2de0*/  FSEL R52, R56, -INF , P2 ;  /* 0xff80000038347808 */ /* 0x008fe20001000000 */
[----:B------:R0:W-:Y:S01]  /*2df0*/  MUFU.EX2 R159, R10 ;  /* 0x0000000a009f7308 */ /* 0x0001e20000000800 */
[----:B------:R-:W-:Y:S01]  /*2e00*/  FMNMX.FTZ R7, R50, R7, !PT ;  /* 0x0000000732077209 */ /* 0x000fe20007810000 */
[-CC-:B------:R-:W-:Y:S01]  /*2e10*/  FFMA.FTZ R104, R104, R9.reuse, -R33.reuse ;  /* 0x0000000968687223 */ /* 0x180fe20000010821 */
[----:B------:R-:W-:Y:S01]  /*2e20*/  ISETP.GT.AND P2, PT, R12, 0x48, PT ;  /* 0x000000480c00780c */ /* 0x000fe20003f44270 */
[----:B------:R-:W-:Y:S01]  /*2e30*/  FFMA.FTZ R6, R6, R9, -R33 ;  /* 0x0000000906067223 */ /* 0x000fe20000010821 */
[----:B------:R-:W-:-:S02]  /*2e40*/  FMNMX.FTZ R7, R52, R7, !PT ;  /* 0x0000000734077209 */ /* 0x000fc40007810000 */
[----:B--2---:R-:W-:Y:S01]  /*2e50*/  FSEL R56, R60, -INF , P2 ;  /* 0xff8000003c387808 */ /* 0x004fe20001000000 */
[----:B------:R-:W2:Y:S01]  /*2e60*/  MUFU.TANH R62, R65 ;  /* 0x00000041003e7308 */ /* 0x000ea20000002400 */
[----:B0-----:R-:W-:Y:S01]  /*2e70*/  FFMA.FTZ R10, R54, R9, -R33 ;  /* 0x00000009360a7223 */ /* 0x001fe20000010821 */
[----:B------:R-:W-:Y:S02]  /*2e80*/  FSEL R54, R57, -INF , P1 ;  /* 0xff80000039367808 */ /* 0x000fe40000800000 */
[----:B------:R-:W-:Y:S02]  /*2e90*/  ISETP.GT.AND P1, PT, R12, 0x49, PT ;  /* 0x000000490c00780c */ /* 0x000fe40003f24270 */
[----:B------:R-:W-:Y:S02]  /*2ea0*/  FMNMX.FTZ R7, R54, R7, !PT ;  /* 0x0000000736077209 */ /* 0x000fe40007810000 */
[----:B------:R-:W0:Y:S01]  /*2eb0*/  MUFU.TANH R13, R68 ;  /* 0x00000044000d7308 */ /* 0x000e220000002400 */
[----:B------:R-:W-:-:S02]  /*2ec0*/  ISETP.GT.AND P2, PT, R12, 0x50, PT ;  /* 0x000000500c00780c */ /* 0x000fc40003f44270 */
[----:B-1----:R-:W-:Y:S02]  /*2ed0*/  FSEL R58, R58, -INF , P1 ;  /* 0xff8000003a3a7808 */ /* 0x002fe40000800000 */
[----:B------:R-:W-:Y:S02]  /*2ee0*/  FMNMX.FTZ R7, R56, R7, !PT ;  /* 0x0000000738077209 */ /* 0x000fe40007810000 */
[----:B------:R-:W-:Y:S01]  /*2ef0*/  ISETP.GT.AND P1, PT, R12, 0x51, PT ;  /* 0x000000510c00780c */ /* 0x000fe20003f24270 */
[----:B------:R-:W1:Y:S01]  /*2f00*/  MUFU.TANH R69, R69 ;  /* 0x0000004500457308 */ /* 0x000e620000002400 */
[----:B----4-:R-:W-:Y:S02]  /*2f10*/  FSEL R60, R64, -INF , P2 ;  /* 0xff800000403c7808 */ /* 0x010fe40001000000 */
[----:B------:R-:W-:Y:S02]  /*2f20*/  FMNMX.FTZ R7, R58, R7, !PT ;  /* 0x000000073a077209 */ /* 0x000fe40007810000 */
[----:B------:R-:W-:-:S02]  /*2f30*/  ISETP.GT.AND P2, PT, R12, 0x58, PT ;  /* 0x000000580c00780c */ /* 0x000fc40003f44270 */
[----:B--2---:R-:W-:Y:S01]  /*2f40*/  FSEL R62, R62, -INF , P1 ;  /* 0xff8000003e3e7808 */ /* 0x004fe20000800000 */
[----:B------:R2:W-:Y:S01]  /*2f50*/  MUFU.EX2 R153, R10 ;  /* 0x0000000a00997308 */ /* 0x0005e20000000800 */
[----:B------:R-:W-:Y:S02]  /*2f60*/  FMNMX.FTZ R7, R60, R7, !PT ;  /* 0x000000073c077209 */ /* 0x000fe40007810000 */
[----:B------:R-:W-:Y:S02]  /*2f70*/  ISETP.GT.AND P1, PT, R12, 0x59, PT ;  /* 0x000000590c00780c */ /* 0x000fe40003f24270 */
[----:B0-----:R-:W-:Y:S02]  /*2f80*/  FSEL R12, R13, -INF , P2 ;  /* 0xff8000000d0c7808 */ /* 0x001fe40001000000 */
[----:B------:R-:W-:Y:S01]  /*2f90*/  FMNMX.FTZ R7, R62, R7, !PT ;  /* 0x000000073e077209 */ /* 0x000fe20007810000 */
[----:B------:R-:W-:Y:S01]  /*2fa0*/  MUFU.EX2 R106, R11 ;  /* 0x0000000b006a7308 */ /* 0x000fe20000000800 */
[----:B-1----:R-:W-:-:S02]  /*2fb0*/  FSEL R64, R69, -INF , P1 ;  /* 0xff80000045407808 */ /* 0x002fc40000800000 */
[----:B------:R-:W-:-:S04]  /*2fc0*/  FMNMX.FTZ R7, R12, R7, !PT ;  /* 0x000000070c077209 */ /* 0x000fc80007810000 */
[----:B------:R-:W-:Y:S01]  /*2fd0*/  FMNMX.FTZ R7, R64, R7, !PT ;  /* 0x0000000740077209 */ /* 0x000fe20007810000 */
[----:B------:R-:W-:Y:S04]  /*2fe0*/  MUFU.EX2 R157, R157 ;  /* 0x0000009d009d7308 */ /* 0x000fe80000000800 */
[----:B--2---:R-:W0:Y:S04]  /*2ff0*/  SHFL.BFLY PT, R10, R7, 0x2, 0x1f ;  /* 0x0c401f00070a7f89 */ /* 0x004e2800000e0000 */
[----:B------:R-:W1:Y:S08]  /*3000*/  MUFU.EX2 R68, R15 ;  /* 0x0000000f00447308 */ /* 0x000e700000000800 */
[----:B------:R-:W-:Y:S08]  /*3010*/  MUFU.EX2 R74, R74 ;  /* 0x0000004a004a7308 */ /* 0x000ff00000000800 */
[----:B------:R-:W-:Y:S01]  /*3020*/  MUFU.EX2 R76, R76 ;  /* 0x0000004c004c7308 */ /* 0x000fe20000000800 */
[----:B-1----:R-:W-:Y:S01]  /*3030*/  FADD.FTZ R0, R157, R68 ;  /* 0x000000449d007221 */ /* 0x002fe20000010000 */
[----:B------:R-:W-:-:S02]  /*3040*/  F2FP.F16.F32.PACK_AB R157, R68, R157 ;  /* 0x0000009d449d723e */ /* 0x000fc400000000ff */
[----:B------:R-:W-:Y:S02]  /*3050*/  CS2R R68, SRZ ;  /* 0x0000000000447805 */ /* 0x000fe4000001ff00 */
[----:B0-----:R-:W-:Y:S02]  /*3060*/  FMNMX.FTZ R11, R7, R10, !PT ;  /* 0x0000000a070b7209 */ /* 0x001fe40007810000 */
[----:B------:R0:W-:Y:S03]  /*3070*/  MUFU.EX2 R155, R78 ;  /* 0x0000004e009b7308 */ /* 0x0001e60000000800 */
[----:B------:R-:W1:Y:S05]  /*3080*/  SHFL.BFLY PT, R10, R11, 0x1, 0x1f ;  /* 0x0c201f000b0a7f89 */ /* 0x000e6a00000e0000 */
[----:B------:R-:W-:Y:S01]  /*3090*/  MUFU.EX2 R80, R80 ;  /* 0x0000005000507308 */ /* 0x000fe20000000800 */
[----:B0-----:R-:W-:-:S07]  /*30a0*/  CS2R R78, SRZ ;  /* 0x00000000004e7805 */ /* 0x001fce000001ff00 */
[----:B------:R0:W-:Y:S08]  /*30b0*/  MUFU.EX2 R149, R82 ;  /* 0x0000005200957308 */ /* 0x0001f00000000800 */
[----:B------:R-:W-:Y:S01]  /*30c0*/  MUFU.EX2 R84, R84 ;  /* 0x0000005400547308 */ /* 0x000fe20000000800 */
[----:B-1----:R-:W-:Y:S02]  /*30d0*/  FMNMX.FTZ R10, R11, R10, !PT ;  /* 0x0000000a0b0a7209 */ /* 0x002fe40007810000 */
[----:B0-----:R-:W-:-:S02]  /*30e0*/  CS2R R82, SRZ ;  /* 0x0000000000527805 */ /* 0x001fc4000001ff00 */
[C---:B------:R-:W-:Y:S01]  /*30f0*/  FSETP.NEU.FTZ.AND P1, PT, R10.reuse, -INF , PT ;  /* 0xff8000000a00780b */ /* 0x040fe20003f3d000 */
[----:B------:R-:W-:Y:S02]  /*3100*/  FMUL.FTZ R7, R10, R9 ;  /* 0x000000090a077220 */ /* 0x000fe40000410000 */
[----:B------:R-:W-:Y:S03]  /*3110*/  MUFU.EX2 R151, R86 ;  /* 0x0000005600977308 */ /* 0x000fe60000000800 */
[----:B------:R-:W-:-:S05]  /*3120*/  FSEL R7, R7, RZ, P1 ;  /* 0x000000ff07077208 */ /* 0x000fca0000800000 */
[-CC-:B------:R-:W-:Y:S01]  /*3130*/  FFMA.FTZ R14, R14, R9.reuse, -R7.reuse ;  /* 0x000000090e0e7223 */ /* 0x180fe20000010807 */
[-CC-:B------:R-:W-:Y:S01]  /*3140*/  FFMA.FTZ R8, R8, R9.reuse, -R7.reuse ;  /* 0x0000000908087223 */ /* 0x180fe20000010807 */
[-CC-:B------:R-:W-:Y:S01]  /*3150*/  FFMA.FTZ R24, R24, R9.reuse, -R7.reuse ;  /* 0x0000000918187223 */ /* 0x180fe20000010807 */
[-CC-:B------:R-:W-:Y:S01]  /*3160*/  FFMA.FTZ R26, R26, R9.reuse, -R7.reuse ;  /* 0x000000091a1a7223 */ /* 0x180fe20000010807 */
[-CC-:B------:R-:W-:Y:S01]  /*3170*/  FFMA.FTZ R28, R28, R9.reuse, -R7.reuse ;  /* 0x000000091c1c7223 */ /* 0x180fe20000010807 */
[----:B------:R0:W-:Y:S01]  /*3180*/  MUFU.EX2 R11, R8 ;  /* 0x00000008000b7308 */ /* 0x0001e20000000800 */
        /* <DEDUP_REMOVED lines=8> */
[----:B0-----:R-:W-:-:S02]  /*3210*/  IMAD.MOV.U32 R8, RZ, RZ, R16 ;  /* 0x000000ffff087224 */ /* 0x001fc400078e0010 */
        /* <DEDUP_REMOVED lines=12> */
[----:B------:R-:W-:Y:S01]  /*32e0*/  FFMA.FTZ R64, R64, R9, -R7 ;  /* 0x0000000940407223 */ /* 0x000fe20000010807 */
[----:B------:R-:W-:Y:S01]  /*32f0*/  CS2R R86, SRZ ;  /* 0x0000000000567805 */ /* 0x000fe2000001ff00 */
[----:B------:R0:W2:Y:S01]  /*3300*/  MUFU.EX2 R13, R26 ;  /* 0x0000001a000d7308 */ /* 0x0000a20000000800 */
[----:B-1----:R-:W-:-:S07]  /*3310*/  F2FP.F16.F32.PACK_AB R156, R11, R14 ;  /* 0x0000000e0b9c723e */ /* 0x002fce00000000ff */
[----:B------:R-:W1:Y:S01]  /*3320*/  MUFU.EX2 R28, R28 ;  /* 0x0000001c001c7308 */ /* 0x000e620000000800 */
[----:B0-----:R-:W-:-:S05]  /*3330*/  @P4 IMAD.HI.U32 R26, R16, R31, RZ ;  /* 0x0000001f101a4227 */ /* 0x001fca00078e00ff */
[----:B------:R-:W-:Y:S01]  /*3340*/  @P4 SHF.R.U32.HI R8, RZ, R35, R26 ;  /* 0x00000023ff084219 */ /* 0x000fe2000001161a */
[----:B------:R-:W-:Y:S01]  /*3350*/  FADD.FTZ R35, R14, R11 ;  /* 0x0000000b0e237221 */ /* 0x000fe20000010000 */
[----:B------:R-:W0:Y:S01]  /*3360*/  MUFU.EX2 R15, R30 ;  /* 0x0000001e000f7308 */ /* 0x000e220000000800 */
[----:B--2---:R-:W-:Y:S01]  /*3370*/  F2FP.F16.F32.PACK_AB R158, R13, R24 ;  /* 0x000000180d9e723e */ /* 0x004fe200000000ff */
[----:B------:R-:W-:Y:S01]  /*3380*/  VIADD R14, R72, 0xfffffffe ;  /* 0xfffffffe480e7836 */ /* 0x000fe20000000000 */
[----:B------:R-:W-:Y:S02]  /*3390*/  IADD3 R8, R8, R171, -R170 ;  /* 0x000000ab08087210 */ /* 0x000fe40007ffe8aa */
[----:B------:R-:W-:-:S03]  /*33a0*/  CS2R R72, SRZ ;  /* 0x0000000000487805 */ /* 0x000fc6000001ff00 */
[----:B------:R-:W2:Y:S01]  /*33b0*/  MUFU.EX2 R32, R32 ;  /* 0x0000002000207308 */ /* 0x000ea20000000800 */
[----:B------:R-:W-:-:S04]  /*33c0*/  IMAD.HI R26, R8, 0x2aaaaaab, RZ ;  /* 0x2aaaaaab081a7827 */ /* 0x000fc800078e02ff */
[----:B------:R-:W-:Y:S01]  /*33d0*/  FADD.FTZ R8, R24, R35 ;  /* 0x0000002318087221 */ /* 0x000fe20000010000 */
[----:B------:R-:W-:Y:S01]  /*33e0*/  FADD.FTZ R35, R159, R0 ;  /* 0x000000009f237221 */ /* 0x000fe20000010000 */
[C---:B------:R-:W-:Y:S02]  /*33f0*/  F2FP.F16.F32.PACK_AB R159, R106.reuse, R159 ;  /* 0x0000009f6a9f723e */ /* 0x040fe400000000ff */
[----:B------:R-:W-:Y:S01]  /*3400*/  FADD.FTZ R33, R13, R8 ;  /* 0x000000080d217221 */ /* 0x000fe20000010000 */
[----:B------:R-:W-:Y:S01]  /*3410*/  FADD.FTZ R0, R106, R35 ;  /* 0x000000236a007221 */ /* 0x000fe20000010000 */
[----:B------:R-:W3:Y:S01]  /*3420*/  MUFU.EX2 R21, R34 ;  /* 0x0000002200157308 */ /* 0x000ee20000000800 */
[----:B------:R-:W-:Y:S01]  /*3430*/  SHF.R.U32.HI R39, RZ, 0x1f, R26 ;  /* 0x0000001fff277819 */ /* 0x000fe2000001161a */
[----:B-1----:R-:W-:Y:S01]  /*3440*/  FADD.FTZ R8, R28, R33 ;  /* 0x000000211c087221 */ /* 0x002fe20000010000 */
[----:B------:R-:W-:Y:S01]  /*3450*/  FADD.FTZ R35, R153, R0 ;  /* 0x0000000099237221 */ /* 0x000fe20000010000 */
[----:B0-----:R-:W-:-:S02]  /*3460*/  F2FP.F16.F32.PACK_AB R152, R15, R28 ;  /* 0x0000001c0f98723e */ /* 0x001fc400000000ff */
[----:B------:R-:W-:Y:S01]  /*3470*/  FADD.FTZ R37, R15, R8 ;  /* 0x000000080f257221 */ /* 0x000fe20000010000 */
[----:B------:R-:W-:Y:S01]  /*3480*/  FADD.FTZ R35, R74, R35 ;  /* 0x000000234a237221 */ /* 0x000fe20000010000 */
[----:B------:R-:W0:Y:S01]  /*3490*/  MUFU.EX2 R36, R36 ;  /* 0x0000002400247308 */ /* 0x000e220000000800 */
[----:B------:R-:W-:Y:S01]  /*34a0*/  LEA.HI.SX32 R26, R26, R39, 0x1c ;  /* 0x000000271a1a7211 */ /* 0x000fe200078fe2ff */
[----:B--2---:R-:W-:Y:S01]  /*34b0*/  FADD.FTZ R0, R32, R37 ;  /* 0x0000002520007221 */ /* 0x004fe20000010000 */
[----:B------:R-:W-:Y:S01]  /*34c0*/  FADD.FTZ R8, R76, R35 ;  /* 0x000000234c087221 */ /* 0x000fe20000010000 */
[----:B------:R-:W-:Y:S02]  /*34d0*/  F2FP.F16.F32.PACK_AB R153, R74, R153 ;  /* 0x000000994a99723e */ /* 0x000fe400000000ff */
[----:B------:R-:W-:Y:S01]  /*34e0*/  CS2R R74, SRZ ;  /* 0x00000000004a7805 */ /* 0x000fe2000001ff00 */
[----:B------:R-:W-:Y:S01]  /*34f0*/  FADD.FTZ R37, R155, R8 ;  /* 0x000000089b257221 */ /* 0x000fe20000010000 */
[----:B------:R-:W1:Y:S01]  /*3500*/  MUFU.EX2 R25, R38 ;  /* 0x0000002600197308 */ /* 0x000e620000000800 */
[----:B---3--:R-:W-:Y:S01]  /*3510*/  FADD.FTZ R35, R21, R0 ;  /* 0x0000000015237221 */ /* 0x008fe20000010000 */
[----:B------:R-:W-:Y:S01]  /*3520*/  F2FP.F16.F32.PACK_AB R155, R155, R76 ;  /* 0x0000004c9b9b723e */ /* 0x000fe200000000ff */
[----:B------:R-:W-:Y:S01]  /*3530*/  FADD.FTZ R8, R80, R37 ;  /* 0x0000002550087221 */ /* 0x000fe20000010000 */
[----:B------:R-:W-:-:S02]  /*3540*/  F2FP.F16.F32.PACK_AB R154, R21, R32 ;  /* 0x00000020159a723e */ /* 0x000fc400000000ff */
[----:B------:R-:W-:Y:S01]  /*3550*/  CS2R R76, SRZ ;  /* 0x00000000004c7805 */ /* 0x000fe2000001ff00 */
[C---:B------:R-:W-:Y:S01]  /*3560*/  FADD.FTZ R37, R149.reuse, R8 ;  /* 0x0000000895257221 */ /* 0x040fe20000010000 */
[----:B------:R-:W2:Y:S01]  /*3570*/  MUFU.EX2 R40, R40 ;  /* 0x0000002800287308 */ /* 0x000ea20000000800 */
[----:B0-----:R-:W-:Y:S01]  /*3580*/  FADD.FTZ R0, R36, R35 ;  /* 0x0000002324007221 */ /* 0x001fe20000010000 */
[----:B------:R-:W-:Y:S01]  /*3590*/  F2FP.F16.F32.PACK_AB R149, R149, R80 ;  /* 0x000000509595723e */ /* 0x000fe200000000ff */
[----:B------:R-:W-:Y:S01]  /*35a0*/  FADD.FTZ R8, R84, R37 ;  /* 0x0000002554087221 */ /* 0x000fe20000010000 */
[----:B------:R-:W-:-:S03]  /*35b0*/  CS2R R80, SRZ ;  /* 0x0000000000507805 */ /* 0x000fc6000001ff00 */
[----:B------:R-:W-:Y:S01]  /*35c0*/  FADD.FTZ R37, R151, R8 ;  /* 0x0000000897257221 */ /* 0x000fe20000010000 */
[----:B------:R0:W3:Y:S01]  /*35d0*/  MUFU.EX2 R27, R42 ;  /* 0x0000002a001b7308 */ /* 0x0000e20000000800 */
[----:B-1----:R-:W-:Y:S01]  /*35e0*/  FADD.FTZ R35, R25, R0 ;  /* 0x0000000019237221 */ /* 0x002fe20000010000 */
[----:B------:R-:W-:Y:S02]  /*35f0*/  F2FP.F16.F32.PACK_AB R151, R151, R84 ;  /* 0x000000549797723e */ /* 0x000fe400000000ff */
[----:B------:R-:W-:Y:S02]  /*3600*/  CS2R R84, SRZ ;  /* 0x0000000000547805 */ /* 0x000fe4000001ff00 */
[----:B------:R-:W-:Y:S02]  /*3610*/  F2FP.F16.F32.PACK_AB R148, R25, R36 ;  /* 0x000000241994723e */ /* 0x000fe400000000ff */
[----:B------:R-:W-:Y:S01]  /*3620*/  CS2R R24, SRZ ;  /* 0x0000000000187805 */ /* 0x000fe2000001ff00 */
[----:B------:R-:W1:Y:S01]  /*3630*/  MUFU.EX2 R44, R44 ;  /* 0x0000002c002c7308 */ /* 0x000e620000000800 */
[----:B--2---:R-:W-:Y:S01]  /*3640*/  FADD.FTZ R0, R40, R35 ;  /* 0x0000002328007221 */ /* 0x004fe20000010000 */
[----:B0-----:R-:W-:-:S06]  /*3650*/  CS2R R42, SRZ ;  /* 0x00000000002a7805 */ /* 0x001fcc000001ff00 */
[----:B------:R-:W0:Y:S01]  /*3660*/  MUFU.EX2 R88, R88 ;  /* 0x0000005800587308 */ /* 0x000e220000000800 */
[C---:B---3--:R-:W-:Y:S01]  /*3670*/  FADD.FTZ R35, R27.reuse, R0 ;  /* 0x000000001b237221 */ /* 0x048fe20000010000 */
[----:B------:R-:W-:Y:S02]  /*3680*/  F2FP.F16.F32.PACK_AB R150, R27, R40 ;  /* 0x000000281b96723e */ /* 0x000fe400000000ff */
[----:B------:R-:W-:-:S04]  /*3690*/  CS2R R40, SRZ ;  /* 0x0000000000287805 */ /* 0x000fc8000001ff00 */
[----:B------:R2:W3:Y:S01]  /*36a0*/  MUFU.EX2 R29, R46 ;  /* 0x0000002e001d7308 */ /* 0x0004e20000000800 */
[----:B-1----:R-:W-:-:S07]  /*36b0*/  FADD.FTZ R0, R44, R35 ;  /* 0x000000232c007221 */ /* 0x002fce0000010000 */
[----:B------:R-:W1:Y:S01]  /*36c0*/  MUFU.EX2 R145, R90 ;  /* 0x0000005a00917308 */ /* 0x000e620000000800 */
[----:B0-----:R-:W-:Y:S01]  /*36d0*/  FADD.FTZ R8, R88, R37 ;  /* 0x0000002558087221 */ /* 0x001fe20000010000 */
[----:B--2---:R-:W-:-:S06]  /*36e0*/  CS2R R46, SRZ ;  /* 0x00000000002e7805 */ /* 0x004fcc000001ff00 */
[----:B------:R-:W0:Y:S01]  /*36f0*/  MUFU.EX2 R48, R48 ;  /* 0x0000003000307308 */ /* 0x000e220000000800 */
[C---:B---3--:R-:W-:Y:S01]  /*3700*/  FADD.FTZ R37, R29.reuse, R0 ;  /* 0x000000001d257221 */ /* 0x048fe20000010000 */
[----:B------:R-:W-:Y:S02]  /*3710*/  F2FP.F16.F32.PACK_AB R144, R29, R44 ;  /* 0x0000002c1d90723e */ /* 0x000fe400000000ff */
[----:B------:R-:W-:Y:S02]  /*3720*/  CS2R R44, SRZ ;  /* 0x00000000002c7805 */ /* 0x000fe4000001ff00 */
[----:B------:R-:W-:Y:S02]  /*3730*/  CS2R R28, SRZ ;  /* 0x00000000001c7805 */ /* 0x000fe4000001ff00 */
[----:B------:R-:W2:Y:S01]  /*3740*/  MUFU.EX2 R92, R92 ;  /* 0x0000005c005c7308 */ /* 0x000ea20000000800 */
[C---:B-1----:R-:W-:Y:S01]  /*3750*/  FADD.FTZ R39, R145.reuse, R8 ;  /* 0x0000000891277221 */ /* 0x042fe20000010000 */
[----:B------:R-:W-:-:S06]  /*3760*/  F2FP.F16.F32.PACK_AB R145, R145, R88 ;  /* 0x000000589191723e */ /* 0x000fcc00000000ff */
[----:B------:R1:W3:Y:S01]  /*3770*/  MUFU.EX2 R31, R50 ;  /* 0x00000032001f7308 */ /* 0x0002e20000000800 */
[----:B0-----:R-:W-:Y:S01]  /*3780*/  FADD.FTZ R0, R48, R37 ;  /* 0x0000002530007221 */ /* 0x001fe20000010000 */
[----:B------:R-:W-:-:S06]  /*3790*/  CS2R R36, SRZ ;  /* 0x0000000000247805 */ /* 0x000fcc000001ff00 */
[----:B------:R-:W0:Y:S01]  /*37a0*/  MUFU.EX2 R147, R94 ;  /* 0x0000005e00937308 */ /* 0x000e220000000800 */
[----:B--2---:R-:W-:Y:S01]  /*37b0*/  FADD.FTZ R8, R92, R39 ;  /* 0x000000275c087221 */ /* 0x004fe20000010000 */
[----:B-1----:R-:W-:Y:S02]  /*37c0*/  CS2R R50, SRZ ;  /* 0x0000000000327805 */ /* 0x002fe4000001ff00 */
[----:B------:R-:W-:-:S04]  /*37d0*/  CS2R R38, SRZ ;  /* 0x0000000000267805 */ /* 0x000fc8000001ff00 */
[----:B------:R-:W1:Y:S01]  /*37e0*/  MUFU.EX2 R52, R52 ;  /* 0x0000003400347308 */ /* 0x000e620000000800 */
[C---:B---3--:R-:W-:Y:S01]  /*37f0*/  FADD.FTZ R11, R31.reuse, R0 ;  /* 0x000000001f0b7221 */ /* 0x048fe20000010000 */
[----:B------:R-:W-:Y:S02]  /*3800*/  F2FP.F16.F32.PACK_AB R146, R31, R48 ;  /* 0x000000301f92723e */ /* 0x000fe400000000ff */
[----:B------:R-:W-:Y:S02]  /*3810*/  CS2R R48, SRZ ;  /* 0x0000000000307805 */ /* 0x000fe4000001ff00 */
[----:B------:R-:W-:Y:S02]  /*3820*/  CS2R R30, SRZ ;  /* 0x00000000001e7805 */ /* 0x000fe4000001ff00 */
[----:B------:R-:W2:Y:S01]  /*3830*/  MUFU.EX2 R66, R66 ;  /* 0x0000004200427308 */ /* 0x000ea20000000800 */
[C---:B0-----:R-:W-:Y:S01]  /*3840*/  FADD.FTZ R13, R147.reuse, R8 ;  /* 0x00000008930d7221 */ /* 0x041fe20000010000 */
[----:B------:R-:W-:-:S06]  /*3850*/  F2FP.F16.F32.PACK_AB R147, R147, R92 ;  /* 0x0000005c9393723e */ /* 0x000fcc00000000ff */
[----:B------:R0:W3:Y:S01]  /*3860*/  MUFU.EX2 R33, R54 ;  /* 0x0000003600217308 */ /* 0x0000e20000000800 */
[----:B-1----:R-:W-:-:S07]  /*3870*/  FADD.FTZ R0, R52, R11 ;  /* 0x0000000b34007221 */ /* 0x002fce0000010000 */
[----:B------:R-:W1:Y:S01]  /*3880*/  MUFU.EX2 R56, R56 ;  /* 0x0000003800387308 */ /* 0x000e620000000800 */
[----:B--2---:R-:W-:Y:S01]  /*3890*/  FADD.FTZ R8, R66, R13 ;  /* 0x0000000d42087221 */ /* 0x004fe20000010000 */
[----:B0-----:R-:W-:-:S06]  /*38a0*/  CS2R R54, SRZ ;  /* 0x0000000000367805 */ /* 0x001fcc000001ff00 */
[----:B------:R0:W2:Y:S01]  /*38b0*/  MUFU.EX2 R7, R58 ;  /* 0x0000003a00077308 */ /* 0x0000a20000000800 */
[C---:B---3--:R-:W-:Y:S01]  /*38c0*/  FADD.FTZ R13, R33.reuse, R0 ;  /* 0x00000000210d7221 */ /* 0x048fe20000010000 */
[----:B------:R-:W-:Y:S02]  /*38d0*/  F2FP.F16.F32.PACK_AB R140, R33, R52 ;  /* 0x00000034218c723e */ /* 0x000fe400000000ff */
[----:B------:R-:W-:Y:S02]  /*38e0*/  CS2R R52, SRZ ;  /* 0x0000000000347805 */ /* 0x000fe4000001ff00 */
[----:B------:R-:W-:Y:S02]  /*38f0*/  CS2R R32, SRZ ;  /* 0x0000000000207805 */ /* 0x000fe4000001ff00 */
[----:B------:R-:W3:Y:S01]  /*3900*/  MUFU.EX2 R60, R60 ;  /* 0x0000003c003c7308 */ /* 0x000ee20000000800 */
[----:B-1----:R-:W-:Y:S01]  /*3910*/  FADD.FTZ R0, R56, R13 ;  /* 0x0000000d38007221 */ /* 0x002fe20000010000 */
[----:B0-----:R-:W-:-:S06]  /*3920*/  CS2R R58, SRZ ;  /* 0x00000000003a7805 */ /* 0x001fcc000001ff00 */
[----:B------:R-:W0:Y:S01]  /*3930*/  MUFU.EX2 R141, R96 ;  /* 0x00000060008d7308 */ /* 0x000e220000000800 */
[C---:B--2---:R-:W-:Y:S01]  /*3940*/  FADD.FTZ R13, R7.reuse, R0 ;  /* 0x00000000070d7221 */ /* 0x044fe20000010000 */
[----:B------:R-:W-:Y:S02]  /*3950*/  F2FP.F16.F32.PACK_AB R142, R7, R56 ;  /* 0x00000038078e723e */ /* 0x000fe400000000ff */
[----:B------:R-:W-:-:S04]  /*3960*/  CS2R R56, SRZ ;  /* 0x0000000000387805 */ /* 0x000fc8000001ff00 */
[----:B------:R1:W2:Y:S01]  /*3970*/  MUFU.EX2 R35, R62 ;  /* 0x0000003e00237308 */ /* 0x0002a20000000800 */
[----:B---3--:R-:W-:-:S07]  /*3980*/  FADD.FTZ R0, R60, R13 ;  /* 0x0000000d3c007221 */ /* 0x008fce0000010000 */
[----:B------:R-:W3:Y:S01]  /*3990*/  MUFU.EX2 R98, R98 ;  /* 0x0000006200627308 */ /* 0x000ee20000000800 */
[C---:B0-----:R-:W-:Y:S01]  /*39a0*/  FADD.FTZ R15, R141.reuse, R8 ;  /* 0x000000088d0f7221 */ /* 0x041fe20000010000 */
[----:B------:R-:W-:Y:S02]  /*39b0*/  F2FP.F16.F32.PACK_AB R141, R141, R66 ;  /* 0x000000428d8d723e */ /* 0x000fe400000000ff */
[----:B------:R-:W-:Y:S02]  /*39c0*/  CS2R R66, SRZ ;  /* 0x0000000000427805 */ /* 0x000fe4000001ff00 */
[----:B-1----:R-:W-:Y:S02]  /*39d0*/  CS2R R62, SRZ ;  /* 0x00000000003e7805 */ /* 0x002fe4000001ff00 */
[----:B------:R-:W0:Y:S01]  /*39e0*/  MUFU.EX2 R12, R12 ;  /* 0x0000000c000c7308 */ /* 0x000e220000000800 */
[C---:B--2---:R-:W-:Y:S01]  /*39f0*/  FADD.FTZ R13, R35.reuse, R0 ;  /* 0x00000000230d7221 */ /* 0x044fe20000010000 */
[----:B------:R-:W-:-:S02]  /*3a00*/  F2FP.F16.F32.PACK_AB R136, R35, R60 ;  /* 0x0000003c2388723e */ /* 0x000fc400000000ff */
[----:B------:R-:W-:Y:S02]  /*3a10*/  CS2R R60, SRZ ;  /* 0x00000000003c7805 */ /* 0x000fe4000001ff00 */
[----:B------:R-:W-:Y:S02]  /*3a20*/  CS2R R34, SRZ ;  /* 0x0000000000227805 */ /* 0x000fe4000001ff00 */
[----:B------:R-:W1:Y:S01]  /*3a30*/  MUFU.EX2 R143, R100 ;  /* 0x00000064008f7308 */ /* 0x000e620000000800 */
[----:B---3--:R-:W-:-:S07]  /*3a40*/  FADD.FTZ R8, R98, R15 ;  /* 0x0000000f62087221 */ /* 0x008fce0000010000 */
[----:B------:R-:W2:Y:S01]  /*3a50*/  MUFU.EX2 R70, R70 ;  /* 0x0000004600467308 */ /* 0x000ea20000000800 */
[----:B0-----:R-:W-:Y:S01]  /*3a60*/  FADD.FTZ R0, R12, R13 ;  /* 0x0000000d0c007221 */ /* 0x001fe20000010000 */
[----:B------:R-:W-:Y:S02]  /*3a70*/  VIMNMX R13, RZ, R26, !PT ;  /* 0x0000001aff0d7248 */ /* 0x000fe40007fe0100 */
[----:B------:R-:W-:Y:S02]  /*3a80*/  CS2R R26, SRZ ;  /* 0x00000000001a7805 */ /* 0x000fe4000001ff00 */
[----:B------:R-:W-:Y:S02]  /*3a90*/  ISETP.GE.AND P1, PT, R14, R13, PT ;  /* 0x0000000d0e00720c */ /* 0x000fe40003f26270 */
[----:B------:R-:W0:Y:S01]  /*3aa0*/  MUFU.EX2 R137, R102 ;  /* 0x0000006600897308 */ /* 0x000e220000000800 */
[C---:B-1----:R-:W-:Y:S01]  /*3ab0*/  FADD.FTZ R15, R143.reuse, R8 ;  /* 0x000000088f0f7221 */ /* 0x042fe20000010000 */
[----:B------:R-:W-:-:S06]  /*3ac0*/  F2FP.F16.F32.PACK_AB R143, R143, R98 ;  /* 0x000000628f8f723e */ /* 0x000fcc00000000ff */
[----:B------:R-:W1:Y:S01]  /*3ad0*/  MUFU.EX2 R104, R104 ;  /* 0x0000006800687308 */ /* 0x000e620000000800 */
[----:B--2---:R-:W-:-:S07]  /*3ae0*/  FADD.FTZ R8, R70, R15 ;  /* 0x0000000f46087221 */ /* 0x004fce0000010000 */
[----:B------:R2:W3:Y:S01]  /*3af0*/  MUFU.EX2 R11, R64 ;  /* 0x00000040000b7308 */ /* 0x0004e20000000800 */
[C---:B0-----:R-:W-:Y:S01]  /*3b00*/  FADD.FTZ R7, R137.reuse, R8 ;  /* 0x0000000889077221 */ /* 0x041fe20000010000 */
[----:B------:R-:W-:Y:S01]  /*3b10*/  F2FP.F16.F32.PACK_AB R137, R137, R70 ;  /* 0x000000468989723e */ /* 0x000fe200000000ff */
[----:B------:R-:W-:Y:S01]  /*3b20*/  IMAD.MOV.U32 R8, RZ, RZ, 0x3f800000 ;  /* 0x3f800000ff087424 */ /* 0x000fe200078e00ff */
[----:B------:R-:W-:-:S04]  /*3b30*/  CS2R R70, SRZ ;  /* 0x0000000000467805 */ /* 0x000fc8000001ff00 */
[----:B------:R1:W0:Y:S01]  /*3b40*/  MUFU.EX2 R139, R6 ;  /* 0x00000006008b7308 */ /* 0x0002220000000800 */
[----:B--2---:R-:W-:Y:S01]  /*3b50*/  CS2R R64, SRZ ;  /* 0x0000000000407805 */ /* 0x004fe2000001ff00 */
[----:B-1----:R-:W-:Y:S01]  /*3b60*/  FADD.FTZ R6, R104, R7 ;  /* 0x0000000768067221 */ /* 0x002fe20000010000 */
[C---:B---3--:R-:W-:Y:S01]  /*3b70*/  FADD.FTZ R7, R11.reuse, R0 ;  /* 0x000000000b077221 */ /* 0x048fe20000010000 */
[----:B------:R-:W-:Y:S02]  /*3b80*/  F2FP.F16.F32.PACK_AB R138, R11, R12 ;  /* 0x0000000c0b8a723e */ /* 0x000fe400000000ff */
[----:B------:R-:W-:Y:S01]  /*3b90*/  MOV R0, 0x3f800000 ;  /* 0x3f80000000007802 */ /* 0x000fe20000000f00 */
[C---:B0-----:R-:W-:Y:S01]  /*3ba0*/  FADD.FTZ R6, R139.reuse, R6 ;  /* 0x000000068b067221 */ /* 0x041fe20000010000 */
[----:B------:R-:W-:Y:S01]  /*3bb0*/  F2FP.F16.F32.PACK_AB R139, R139, R104 ;  /* 0x000000688b8b723e */ /* 0x000fe200000000ff */
[----:B------:R-:W-:Y:S06]  /*3bc0*/  @!P1 BRA `(.L_x_2425) ;  /* 0x0000002800889947 */ /* 0x000fec0003800000 */
[----:B------:R-:W-:Y:S01]  /*3bd0*/  IMAD.MOV.U32 R12, RZ, RZ, R20 ;  /* 0x000000ffff0c7224 */ /* 0x000fe200078e0014 */
[----:B------:R-:W-:Y:S01]  /*3be0*/  MOV R87, RZ ;  /* 0x000000ff00577202 */ /* 0x000fe20000000f00 */
[----:B------:R-:W-:Y:S01]  /*3bf0*/  IMAD.MOV.U32 R11, RZ, RZ, R10 ;  /* 0x000000ffff0b7224 */ /* 0x000fe200078e000a */
[----:B------:R-:W-:Y:S01]  /*3c00*/  UMOV UR4, UR38 ;  /* 0x0000002600047c82 */ /* 0x000fe20008000000 */
[----:B------:R-:W-:Y:S01]  /*3c10*/  IMAD.MOV.U32 R0, RZ, RZ, 0x3f800000 ;  /* 0x3f800000ff007424 */ /* 0x000fe200078e00ff */
[----:B------:R-:W-:Y:S01]  /*3c20*/  UMOV UR5, UR39 ;  /* 0x0000002700057c82 */ /* 0x000fe20008000000 */
[----:B------:R-:W-:-:S05]  /*3c30*/  ULDC UR6, c[0x0][0x9d8] ;  /* 0x0002760000067ab9 */ /* 0x000fca0000000800 */
.L_x_2436:
[----:B------:R-:W-:-:S04]  /*3c40*/  UISETP.NE.AND UP0, UPT, UR5, 0x1, UPT ;  /* 0x000000010500788c */ /* 0x000fc8000bf05270 */
[----:B------:R-:W-:-:S04]  /*3c50*/  USEL UR38, URZ, 0x1, UP0 ;  /* 0x000000013f267887 */ /* 0x000fc80008000000 */
[----:B------:R-:W-:Y:S01]  /*3c60*/  ULOP3.LUT UR38, UR4, UR38, URZ, 0x3c, !UPT ;  /* 0x0000002604267292 */ /* 0x000fe2000f8e3c3f */
[----:B------:R-:W-:Y:S11]  /*3c70*/  @!P0 BRA `(.L_x_2426) ;  /* 0x0000000000048947 */ /* 0x000ff60003800000 */
[----:B------:R-:W-:Y:S01]  /*3c80*/  BPT.TRAP 0x1 ;  /* 0x000000040000795c */ /* 0x000fe20000300000 */
.L_x_2426:
        /* <DEDUP_REMOVED lines=9> */
.L_x_2427:
[----:B-1----:R-:W-:Y:S05]  /*3d20*/  @P1 BRA `(.L_x_2428) ;  /* 0x0000000000081947 */ /* 0x002fea0003800000 */
[----:B------:R-:W1:Y:S02]  /*3d30*/  SYNCS.PHASECHK.TRANS64.TRYWAIT P1, [UR7+0x2a830], R9 ;  /* 0x02a83009ff0075a7 */ /* 0x000e640008020147 */
[----:B-1----:R-:W-:Y:S05]  /*3d40*/  @!P1 BRA `(.L_x_2429) ;  /* 0x000000d000989947 */ /* 0x002fea0003800000 */
.L_x_2428:
        /* <DEDUP_REMOVED lines=143> */
.L_x_2430:
[----:B------:R-:W-:Y:S01]  /*4640*/  ULEA UR10, UR5, UR40, 0x3 ;  /* 0x00000028050a7291 */ /* 0x000fe2000f8e183f */
[----:B------:R-:W-:-:S05]  /*4650*/  IMAD.U32 R0, RZ, RZ, UR4 ;  /* 0x00000004ff007e24 */ /* 0x000fca000f8e00ff */
[----:B------:R-:W-:-:S04]  /*4660*/  SHF.L.U32 R0, R0, 0x1f, RZ ;  /* 0x0000001f00007819 */ /* 0x000fc800000006ff */
[----:B------:R2:W3:Y:S01]  /*4670*/  SYNCS.PHASECHK.TRANS64.TRYWAIT P1, [UR10+0x2a850], R0 ;  /* 0x02a85000ff0075a7 */ /* 0x0004e2000802014a */
[----:B------:R-:W-:Y:S05]  /*4680*/  @!P0 BRA `(.L_x_2431) ;  /* 0x0000000000048947 */ /* 0x000fea0003800000 */
[----:B------:R-:W-:Y:S01]  /*4690*/  BPT.TRAP 0x1 ;  /* 0x000000040000795c */ /* 0x000fe20000300000 */
.L_x_2431:
[----:B---3--:R-:W-:Y:S05]  /*46a0*/  @P1 BRA `(.L_x_2432) ;  /* 0x0000000000081947 */ /* 0x008fea0003800000 */
[----:B------:R-:W3:Y:S02]  /*46b0*/  SYNCS.PHASECHK.TRANS64.TRYWAIT P1, [UR10+0x2a850], R0 ;  /* 0x02a85000ff0075a7 */ /* 0x000ee4000802014a */
[----:B---3--:R-:W-:Y:S05]  /*46c0*/  @!P1 BRA `(.L_x_2433) ;  /* 0x000000c800509947 */ /* 0x008fea0003800000 */
.L_x_2432:
        /* <DEDUP_REMOVED lines=38> */
.L_x_2434:
[----:B------:R-:W-:Y:S01]  /*4930*/  ISETP.NE.AND P1, PT, R172, 0x1, PT ;  /* 0x00000001ac00780c */ /* 0x000fe20003f25270 */
[----:B------:R-:W-:Y:S01]  /*4940*/  FMUL.FTZ R20, R94, UR6 ;  /* 0x000000065e147c20 */ /* 0x000fe20008410000 */
[----:B-1----:R-:W-:Y:S02]  /*4950*/  IMAD.IADD R10, R19, 0x1, R16 ;  /* 0x00000001130a7824 */ /* 0x002fe400078e0210 */
        /* <DEDUP_REMOVED lines=9> */
[----:B------:R-:W-:Y:S01]  /*49f0*/  FMUL.FTZ R101, R101, UR6 ;  /* 0x0000000665657c20 */ /* 0x000fe20008410000 */
[----:B0-----:R-:W0:Y:S01]  /*4a00*/  @P1 LDC R9, c[0x0][0x44c] ;  /* 0x00011300ff091b82 */ /* 0x001e220000000800 */
[----:B------:R-:W-:Y:S01]  /*4a10*/  FMUL.FTZ R21, R99, UR6 ;  /* 0x0000000663157c20 */ /* 0x000fe20008410000 */
[----:B------:R1:W3:Y:S01]  /*4a20*/  MUFU.TANH R152, R88 ;  /* 0x0000005800987308 */ /* 0x0002e20000002400 */
[----:B------:R-:W-:Y:S01]  /*4a30*/  FMUL.FTZ R104, R104, UR6 ;  /* 0x0000000668687c20 */ /* 0x000fe20008410000 */
[----:B--2---:R-:W-:Y:S01]  /*4a40*/  FMUL.FTZ R0, R90, UR6 ;  /* 0x000000065a007c20 */ /* 0x004fe20008410000 */
[----:B------:R-:W-:Y:S01]  /*4a50*/  FMUL.FTZ R90, R102, UR6 ;  /* 0x00000006665a7c20 */ /* 0x000fe20008410000 */
[----:B------:R-:W-:Y:S01]  /*4a60*/  FMUL.FTZ R105, R105, UR6 ;  /* 0x0000000669697c20 */ /* 0x000fe20008410000 */
[----:B------:R-:W-:Y:S01]  /*4a70*/  FMUL.FTZ R108, R108, UR6 ;  /* 0x000000066c6c7c20 */ /* 0x000fe20008410000 */
[----:B------:R-:W2:Y:S01]  /*4a80*/  @P1 LDC R94, c[0x0][0x450] ;  /* 0x00011400ff5e1b82 */ /* 0x000ea20000000800 */
[----:B------:R-:W-:Y:S01]  /*4a90*/  FMUL.FTZ R109, R109, UR6 ;  /* 0x000000066d6d7c20 */ /* 0x000fe20008410000 */
[----:B------:R4:W5:Y:S01]  /*4aa0*/  MUFU.TANH R150, R89 ;  /* 0x0000005900967308 */ /* 0x0009620000002400 */
[----:B-1----:R-:W-:Y:S01]  /*4ab0*/  FMUL.FTZ R88, R98, UR6 ;  /* 0x0000000662587c20 */ /* 0x002fe20008410000 */
        /* <DEDUP_REMOVED lines=10> */
[----:B----4-:R-:W-:Y:S01]  /*4b60*/  FMUL.FTZ R89, R103, UR6 ;  /* 0x0000000667597c20 */ /* 0x010fe20008410000 */
[----:B------:R-:W-:Y:S01]  /*4b70*/  FMUL.FTZ R133, R133, UR6 ;  /* 0x0000000685857c20 */ /* 0x000fe20008410000 */
[----:B0-----:R-:W-:-:S04]  /*4b80*/  @P1 IMAD.HI.U32 R9, R10, R9, RZ ;  /* 0x000000090a091227 */ /* 0x001fc800078e00ff */
[----:B------:R-:W-:Y:S01]  /*4b90*/  FMUL.FTZ R8, R91, UR6 ;  /* 0x000000065b087c20 */ /* 0x000fe20008410000 */
[----:B------:R-:W-:Y:S01]  /*4ba0*/  MUFU.TANH R140, R97 ;  /* 0x00000061008c7308 */ /* 0x000fe20000002400 */
[----:B-1----:R-:W-:Y:S01]  /*4bb0*/  FMUL.FTZ R92, R106, UR6 ;  /* 0x000000066a5c7c20 */ /* 0x002fe20008410000 */
[----:B------:R-:W-:Y:S01]  /*4bc0*/  FMUL.FTZ R118, R118, UR6 ;  /* 0x0000000676767c20 */ /* 0x000fe20008410000 */
[----:B------:R-:W-:Y:S01]  /*4bd0*/  FMUL.FTZ R122, R122, UR6 ;  /* 0x000000067a7a7c20 */ /* 0x000fe20008410000 */
[----:B------:R-:W-:Y:S01]  /*4be0*/  FMUL.FTZ R91, R107, UR6 ;  /* 0x000000066b5b7c20 */ /* 0x000fe20008410000 */
[----:B------:R-:W-:Y:S01]  /*4bf0*/  FMUL.FTZ R126, R126, UR6 ;  /* 0x000000067e7e7c20 */ /* 0x000fe20008410000 */
[----:B--2---:R-:W-:Y:S01]  /*4c00*/  @P1 SHF.R.U32.HI R10, RZ, R94, R9 ;  /* 0x0000005eff0a1219 */ /* 0x004fe20000011609 */
[----:B------:R-:W-:Y:S01]  /*4c10*/  IMAD.MOV.U32 R9, RZ, RZ, -0x60 ;  /* 0xffffffa0ff097424 */ /* 0x000fe200078e00ff */
[----:B------:R0:W1:Y:S01]  /*4c20*/  MUFU.TANH R146, R93 ;  /* 0x0000005d00927308 */ /* 0x0000620000002400 */
[----:B------:R-:W-:Y:S01]  /*4c30*/  FMUL.FTZ R94, R111, UR6 ;  /* 0x000000066f5e7c20 */ /* 0x000fe20008410000 */
[----:B------:R-:W-:Y:S01]  /*4c40*/  FMUL.FTZ R130, R130, UR6 ;  /* 0x0000000682827c20 */ /* 0x000fe20008410000 */
[----:B------:R-:W2:Y:S01]  /*4c50*/  SHFL.IDX PT, R96, R10, RZ, 0x1c1f ;  /* 0x001c1fff0a607589 */ /* 0x000ea200000e0000 */
[----:B------:R-:W-:-:S02]  /*4c60*/  IMAD R9, R14, R9, 0x1 ;  /* 0x000000010e097424 */ /* 0x000fc400078e0209 */
[----:B------:R-:W-:Y:S01]  /*4c70*/  FMUL.FTZ R115, R115, UR6 ;  /* 0x0000000673737c20 */ /* 0x000fe20008410000 */
[----:B------:R-:W-:Y:S01]  /*4c80*/  FMUL.FTZ R119, R119, UR6 ;  /* 0x0000000677777c20 */ /* 0x000fe20008410000 */
[----:B------:R-:W4:Y:S01]  /*4c90*/  SHFL.IDX PT, R10, R10, 0x1, 0x1c1f ;  /* 0x003c1f000a0a7f89 */ /* 0x000f2200000e0000 */
[----:B------:R-:W-:Y:S01]  /*4ca0*/  IMAD R9, R18, -0x2, R9 ;  /* 0xfffffffe12097824 */ /* 0x000fe200078e0209 */
[----:B------:R-:W4:Y:S01]  /*4cb0*/  MUFU.TANH R100, R100 ;  /* 0x0000006400647308 */ /* 0x000f220000002400 */
[----:B0-----:R-:W-:Y:S01]  /*4cc0*/  FMUL.FTZ R93, R110, UR6 ;  /* 0x000000066e5d7c20 */ /* 0x001fe20008410000 */
[----:B------:R-:W-:Y:S01]  /*4cd0*/  FMUL.FTZ R134, R134, UR6 ;  /* 0x0000000686867c20 */ /* 0x000fe20008410000 */
[----:B------:R-:W-:Y:S01]  /*4ce0*/  FMUL.FTZ R123, R123, UR6 ;  /* 0x000000067b7b7c20 */ /* 0x000fe20008410000 */
[----:B------:R-:W-:Y:S01]  /*4cf0*/  IADD3 R95, -R170, R9, R171 ;  /* 0x00000009aa5f7210 */ /* 0x000fe20007ffe1ab */
[----:B------:R-:W-:Y:S01]  /*4d00*/  FMUL.FTZ R127, R127, UR6 ;  /* 0x000000067f7f7c20 */ /* 0x000fe20008410000 */
[----:B------:R-:W-:Y:S01]  /*4d10*/  FMUL.FTZ R131, R131, UR6 ;  /* 0x0000000683837c20 */ /* 0x000fe20008410000 */
[----:B------:R-:W-:Y:S01]  /*4d20*/  FMUL.FTZ R135, R135, UR6 ;  /* 0x0000000687877c20 */ /* 0x000fe20008410000 */
[----:B------:R-:W0:Y:S01]  /*4d30*/  MUFU.TANH R101, R101 ;  /* 0x0000006500657308 */ /* 0x000e220000002400 */
[----:B------:R-:W-:-:S04]  /*4d40*/  UIADD3 UR7, UR7, 0x2a840, URZ ;  /* 0x0002a84007077890 */ /* 0x000fc8000fffe03f */
[----:B------:R-:W-:-:S03]  /*4d50*/  UPRMT UR7, UR42, 0x654, UR7 ;  /* 0x000006542a077896 */ /* 0x000fc60008000007 */
[----:B------:R-:W0:Y:S01]  /*4d60*/  MUFU.TANH R102, R104 ;  /* 0x0000006800667308 */ /* 0x000e220000002400 */
[----:B--2---:R-:W-:-:S04]  /*4d70*/  IADD3 R97, R95, R96, RZ ;  /* 0x000000605f617210 */ /* 0x004fc80007ffe0ff */
[C---:B------:R-:W-:Y:S01]  /*4d80*/  ISETP.GT.AND P1, PT, R97.reuse, RZ, PT ;  /* 0x000000ff6100720c */ /* 0x040fe20003f24270 */
[----:B------:R-:W-:Y:S01]  /*4d90*/  SYNCS.ARRIVE.TRANS64.RED.A1T0 RZ, [UR7], RZ ;  /* 0x000000ffffff79a7 */ /* 0x000fe20008100407 */
[C---:B------:R-:W-:Y:S01]  /*4da0*/  ISETP.GT.AND P2, PT, R97.reuse, 0x1, PT ;  /* 0x000000016100780c */ /* 0x040fe20003f44270 */
[----:B------:R-:W2:Y:S01]  /*4db0*/  MUFU.TANH R98, R105 ;  /* 0x0000006900627308 */ /* 0x000ea20000002400 */
[----:B---3--:R-:W-:Y:S02]  /*4dc0*/  FSEL R152, R152, -INF , P1 ;  /* 0xff80000098987808 */ /* 0x008fe40000800000 */
[C---:B------:R-:W-:Y:S02]  /*4dd0*/  ISETP.GT.AND P1, PT, R97.reuse, 0x8, PT ;  /* 0x000000086100780c */ /* 0x040fe40003f24270 */
[----:B-----5:R-:W-:Y:S02]  /*4de0*/  FSEL R150, R150, -INF , P2 ;  /* 0xff80000096967808 */ /* 0x020fe40001000000 */
[----:B------:R-:W-:Y:S01]  /*4df0*/  FMNMX.FTZ R9, R152, R11, !PT ;  /* 0x0000000b98097209 */ /* 0x000fe20007810000 */
[----:B------:R-:W3:Y:S01]  /*4e00*/  MUFU.TANH R108, R108 ;  /* 0x0000006c006c7308 */ /* 0x000ee20000002400 */
[----:B------:R-:W-:-:S02]  /*4e10*/  ISETP.GT.AND P2, PT, R97, 0x9, PT ;  /* 0x000000096100780c */ /* 0x000fc40003f44270 */
[----:B------:R-:W-:Y:S02]  /*4e20*/  FSEL R148, R148, -INF , P1 ;  /* 0xff80000094947808 */ /* 0x000fe40000800000 */
[----:B------:R-:W-:Y:S02]  /*4e30*/  FMNMX.FTZ R9, R150, R9, !PT ;  /* 0x0000000996097209 */ /* 0x000fe40007810000 */
[C---:B------:R-:W-:Y:S01]  /*4e40*/  ISETP.GT.AND P1, PT, R97.reuse, 0x10, PT ;  /* 0x000000106100780c */ /* 0x040fe20003f24270 */
[----:B------:R-:W5:Y:S01]  /*4e50*/  MUFU.TANH R109, R109 ;  /* 0x0000006d006d7308 */ /* 0x000f620000002400 */
[----:B-1----:R-:W-:Y:S02]  /*4e60*/  FSEL R146, R146, -INF , P2 ;  /* 0xff80000092927808 */ /* 0x002fe40001000000 */
[----:B------:R-:W-:Y:S01]  /*4e70*/  FMNMX.FTZ R99, R148, R9, !PT ;  /* 0x0000000994637209 */ /* 0x000fe20007810000 */
[----:B------:R-:W-:Y:S01]  /*4e80*/  FMUL.FTZ R9, R120, UR6 ;  /* 0x0000000678097c20 */ /* 0x000fe20008410000 */
[----:B------:R-:W-:-:S02]  /*4e90*/  ISETP.GT.AND P2, PT, R97, 0x11, PT ;  /* 0x000000116100780c */ /* 0x000fc40003f44270 */
[----:B------:R-:W-:Y:S01]  /*4ea0*/  FSEL R144, R144, -INF , P1 ;  /* 0xff80000090907808 */ /* 0x000fe20000800000 */
[----:B------:R-:W1:Y:S01]  /*4eb0*/  MUFU.TANH R104, R112 ;  /* 0x0000007000687308 */ /* 0x000e620000002400 */
[----:B------:R-:W-:Y:S02]  /*4ec0*/  FMNMX.FTZ R99, R146, R99, !PT ;  /* 0x0000006392637209 */ /* 0x000fe40007810000 */
[C---:B------:R-:W-:Y:S02]  /*4ed0*/  ISETP.GT.AND P1, PT, R97.reuse, 0x18, PT ;  /* 0x000000186100780c */ /* 0x040fe40003f24270 */
[----:B------:R-:W-:Y:S02]  /*4ee0*/  FSEL R140, R140, -INF , P2 ;  /* 0xff8000008c8c7808 */ /* 0x000fe40001000000 */
[----:B------:R-:W-:Y:S01]  /*4ef0*/  FMNMX.FTZ R99, R144, R99, !PT ;  /* 0x0000006390637209 */ /* 0x000fe20007810000 */
[----:B------:R-:W1:Y:S01]  /*4f00*/  MUFU.TANH R113, R113 ;  /* 0x0000007100717308 */ /* 0x000e620000002400 */
[----:B------:R-:W-:-:S02]  /*4f10*/  ISETP.GT.AND P2, PT, R97, 0x19, PT ;  /* 0x000000196100780c */ /* 0x000fc40003f44270 */
[----:B----4-:R-:W-:Y:S02]  /*4f20*/  FSEL R120, R100, -INF , P1 ;  /* 0xff80000064787808 */ /* 0x010fe40000800000 */
[----:B------:R-:W-:Y:S02]  /*4f30*/  FMNMX.FTZ R99, R140, R99, !PT ;  /* 0x000000638c637209 */ /* 0x000fe40007810000 */
[----:B------:R-:W-:Y:S01]  /*4f40*/  ISETP.GT.AND P1, PT, R97, 0x20, PT ;  /* 0x000000206100780c */ /* 0x000fe20003f24270 */
[----:B------:R-:W4:Y:S01]  /*4f50*/  MUFU.TANH R110, R116 ;  /* 0x00000074006e7308 */ /* 0x000f220000002400 */
[----:B0-----:R-:W-:Y:S02]  /*4f60*/  FSEL R106, R101, -INF , P2 ;  /* 0xff800000656a7808 */ /* 0x001fe40001000000 */
[----:B------:R-:W-:Y:S02]  /*4f70*/  FMNMX.FTZ R99, R120, R99, !PT ;  /* 0x0000006378637209 */ /* 0x000fe40007810000 */
[----:B------:R-:W-:-:S02]  /*4f80*/  ISETP.GT.AND P2, PT, R97, 0x21, PT ;  /* 0x000000216100780c */ /* 0x000fc40003f44270 */
[----:B------:R-:W-:Y:S01]  /*4f90*/  FSEL R102, R102, -INF , P1 ;  /* 0xff80000066667808 */ /* 0x000fe20000800000 */
[----:B------:R-:W0:Y:S01]  /*4fa0*/  MUFU.TANH R112, R117 ;  /* 0x0000007500707308 */ /* 0x000e220000002400 */
[----:B------:R-:W-:Y:S02]  /*4fb0*/  FMNMX.FTZ R99, R106, R99, !PT ;  /* 0x000000636a637209 */ /* 0x000fe40007810000 */
[C---:B------:R-:W-:Y:S02]  /*4fc0*/  ISETP.GT.AND P1, PT, R97.reuse, 0x28, PT ;  /* 0x000000286100780c */ /* 0x040fe40003f24270 */
[----:B--2---:R-:W-:Y:S02]  /*4fd0*/  FSEL R98, R98, -INF , P2 ;  /* 0xff80000062627808 */ /* 0x004fe40001000000 */
[----:B------:R-:W-:Y:S01]  /*4fe0*/  FMNMX.FTZ R99, R102, R99, !PT ;  /* 0x0000006366637209 */ /* 0x000fe20007810000 */
[----:B------:R2:W0:Y:S01]  /*4ff0*/  MUFU.TANH R116, R9 ;  /* 0x0000000900747308 */ /* 0x0004220000002400 */
[----:B------:R-:W-:-:S02]  /*5000*/  ISETP.GT.AND P2, PT, R97, 0x29, PT ;  /* 0x000000296100780c */ /* 0x000fc40003f44270 */
[----:B---3--:R-:W-:Y:S02]  /*5010*/  FSEL R96, R108, -INF , P1 ;  /* 0xff8000006c607808 */ /* 0x008fe40000800000 */
[----:B------:R-:W-:Y:S02]  /*5020*/  FMNMX.FTZ R99, R98, R99, !PT ;  /* 0x0000006362637209 */ /* 0x000fe40007810000 */
[----:B------:R-:W-:Y:S01]  /*5030*/  ISETP.GT.AND P1, PT, R97, 0x30, PT ;  /* 0x000000306100780c */ /* 0x000fe20003f24270 */
[----:B------:R-:W3:Y:S01]  /*5040*/  MUFU.TANH R121, R121 ;  /* 0x0000007900797308 */ /* 0x000ee20000002400 */
[----:B-----5:R-:W-:Y:S01]  /*5050*/  FSEL R100, R109, -INF , P2 ;  /* 0xff8000006d647808 */ /* 0x020fe20001000000 */
[----:B--2---:R-:W-:Y:S01]  /*5060*/  FMUL.FTZ R9, R132, UR6 ;  /* 0x0000000684097c20 */ /* 0x004fe20008410000 */
[----:B------:R-:W-:Y:S02]  /*5070*/  FMNMX.FTZ R99, R96, R99, !PT ;  /* 0x0000006360637209 */ /* 0x000fe40007810000 */
[----:B------:R-:W-:-:S02]  /*5080*/  ISETP.GT.AND P2, PT, R97, 0x31, PT ;  /* 0x000000316100780c */ /* 0x000fc40003f44270 */
[----:B-1----:R-:W-:Y:S01]  /*5090*/  FSEL R104, R104, -INF , P1 ;  /* 0xff80000068687808 */ /* 0x002fe20000800000 */
[----:B------:R3:W1:Y:S01]  /*50a0*/  MUFU.TANH R101, R124 ;  /* 0x0000007c00657308 */ /* 0x0006620000002400 */
[----:B------:R-:W-:Y:S02]  /*50b0*/  FMNMX.FTZ R99, R100, R99, !PT ;  /* 0x0000006364637209 */ /* 0x000fe40007810000 */
[----:B------:R-:W-:Y:S02]  /*50c0*/  ISETP.GT.AND P1, PT, R97, 0x38, PT ;  /* 0x000000386100780c */ /* 0x000fe40003f24270 */
[----:B------:R-:W-:Y:S02]  /*50d0*/  FSEL R108, R113, -INF , P2 ;  /* 0xff800000716c7808 */ /* 0x000fe40001000000 */
[----:B------:R-:W-:Y:S01]  /*50e0*/  FMNMX.FTZ R99, R104, R99, !PT ;  /* 0x0000006368637209 */ /* 0x000fe20007810000 */
[----:B------:R-:W2:Y:S01]  /*50f0*/  MUFU.TANH R125, R125 ;  /* 0x0000007d007d7308 */ /* 0x000ea20000002400 */
[----:B------:R-:W-:-:S02]  /*5100*/  ISETP.GT.AND P2, PT, R97, 0x39, PT ;  /* 0x000000396100780c */ /* 0x000fc40003f44270 */
[----:B----4-:R-:W-:Y:S02]  /*5110*/  FSEL R110, R110, -INF , P1 ;  /* 0xff8000006e6e7808 */ /* 0x010fe40000800000 */
[----:B------:R-:W-:Y:S02]  /*5120*/  FMNMX.FTZ R99, R108, R99, !PT ;  /* 0x000000636c637209 */ /* 0x000fe40007810000 */
[C---:B------:R-:W-:Y:S01]  /*5130*/  ISETP.GT.AND P1, PT, R97.reuse, 0x40, PT ;  /* 0x000000406100780c */ /* 0x040fe20003f24270 */
[----:B------:R1:W4:Y:S01]  /*5140*/  MUFU.TANH R103, R128 ;  /* 0x0000008000677308 */ /* 0x0003220000002400 */
[----:B0-----:R-:W-:Y:S02]  /*5150*/  FSEL R112, R112, -INF , P2 ;  /* 0xff80000070707808 */ /* 0x001fe40001000000 */
[----:B------:R-:W-:Y:S02]  /*5160*/  FMNMX.FTZ R99, R110, R99, !PT ;  /* 0x000000636e637209 */ /* 0x000fe40007810000 */
[----:B------:R-:W-:-:S02]  /*5170*/  ISETP.GT.AND P2, PT, R97, 0x41, PT ;  /* 0x000000416100780c */ /* 0x000fc40003f44270 */
[----:B------:R-:W-:Y:S01]  /*5180*/  FSEL R116, R116, -INF , P1 ;  /* 0xff80000074747808 */ /* 0x000fe20000800000 */
[----:B------:R-:W0:Y:S01]  /*5190*/  MUFU.TANH R129, R129 ;  /* 0x0000008100817308 */ /* 0x000e220000002400 */
[----:B------:R-:W-:Y:S02]  /*51a0*/  FMNMX.FTZ R99, R112, R99, !PT ;  /* 0x0000006370637209 */ /* 0x000fe40007810000 */
[----:B------:R-:W-:Y:S02]  /*51b0*/  ISETP.GT.AND P1, PT, R97, 0x48, PT ;  /* 0x000000486100780c */ /* 0x000fe40003f24270 */
[----:B---3--:R-:W-:Y:S02]  /*51c0*/  FSEL R124, R121, -INF , P2 ;  /* 0xff800000797c7808 */ /* 0x008fe40001000000 */
[----:B------:R-:W-:Y:S01]  /*51d0*/  FMNMX.FTZ R99, R116, R99, !PT ;  /* 0x0000006374637209 */ /* 0x000fe20007810000 */
[----:B------:R3:W5:Y:S01]  /*51e0*/  MUFU.TANH R138, R9 ;  /* 0x00000009008a7308 */ /* 0x0007620000002400 */
[----:B------:R-:W-:-:S02]  /*51f0*/  ISETP.GT.AND P2, PT, R97, 0x49, PT ;  /* 0x000000496100780c */ /* 0x000fc40003f44270 */
[----:B-1----:R-:W-:Y:S02]  /*5200*/  FSEL R128, R101, -INF , P1 ;  /* 0xff80000065807808 */ /* 0x002fe40000800000 */
[----:B------:R-:W-:Y:S02]  /*5210*/  FMNMX.FTZ R99, R124, R99, !PT ;  /* 0x000000637c637209 */ /* 0x000fe40007810000 */
[----:B------:R-:W-:Y:S01]  /*5220*/  ISETP.GT.AND P1, PT, R97, 0x50, PT ;  /* 0x000000506100780c */ /* 0x000fe20003f24270 */
[----:B------:R-:W1:Y:S01]  /*5230*/  MUFU.TANH R133, R133 ;  /* 0x0000008500857308 */ /* 0x000e620000002400 */
[----:B--2---:R-:W-:Y:S01]  /*5240*/  FSEL R132, R125, -INF , P2 ;  /* 0xff8000007d847808 */ /* 0x004fe20001000000 */
[----:B---3--:R-:W-:Y:S01]  /*5250*/  FMUL.FTZ R9, R114, UR6 ;  /* 0x0000000672097c20 */ /* 0x008fe20008410000 */
[----:B------:R-:W-:Y:S02]  /*5260*/  FMNMX.FTZ R99, R128, R99, !PT ;  /* 0x0000006380637209 */ /* 0x000fe40007810000 */
[----:B------:R-:W-:-:S02]  /*5270*/  ISETP.GT.AND P2, PT, R97, 0x51, PT ;  /* 0x000000516100780c */ /* 0x000fc40003f44270 */
[----:B----4-:R-:W-:Y:S01]  /*5280*/  FSEL R114, R103, -INF , P1 ;  /* 0xff80000067727808 */ /* 0x010fe20000800000 */
[----:B------:R-:W2:Y:S01]  /*5290*/  MUFU.TANH R0, R0 ;  /* 0x0000000000007308 */ /* 0x000ea20000002400 */
[----:B------:R-:W-:Y:S02]  /*52a0*/  FMNMX.FTZ R99, R132, R99, !PT ;  /* 0x0000006384637209 */ /* 0x000fe40007810000 */
[----:B------:R-:W-:Y:S02]  /*52b0*/  ISETP.GT.AND P1, PT, R97, 0x58, PT ;  /* 0x000000586100780c */ /* 0x000fe40003f24270 */
[----:B0-----:R-:W-:Y:S02]  /*52c0*/  FSEL R136, R129, -INF , P2 ;  /* 0xff80000081887808 */ /* 0x001fe40001000000 */
[----:B------:R-:W-:Y:S01]  /*52d0*/  FMNMX.FTZ R99, R114, R99, !PT ;  /* 0x0000006372637209 */ /* 0x000fe20007810000 */
[----:B------:R-:W0:Y:S01]  /*52e0*/  MUFU.TANH R8, R8 ;  /* 0x0000000800087308 */ /* 0x000e220000002400 */
[----:B------:R-:W-:Y:S01]  /*52f0*/  ISETP.GT.AND P2, PT, R97, 0x59, PT ;  /* 0x000000596100780c */ /* 0x000fe20003f44270 */
[----:B------:R-:W-:Y:S01]  /*5300*/  IMAD.IADD R97, R95, 0x1, R10 ;  /* 0x000000015f617824 */ /* 0x000fe200078e020a */
[----:B-----5:R-:W-:-:S02]  /*5310*/  FSEL R138, R138, -INF , P1 ;  /* 0xff8000008a8a7808 */ /* 0x020fc40000800000 */
[----:B------:R-:W-:Y:S02]  /*5320*/  FMNMX.FTZ R99, R136, R99, !PT ;  /* 0x0000006388637209 */ /* 0x000fe40007810000 */
[----:B-1----:R-:W-:Y:S01]  /*5330*/  FSEL R142, R133, -INF , P2 ;  /* 0xff800000858e7808 */ /* 0x002fe20001000000 */
[----:B------:R-:W-:Y:S01]  /*5340*/  MUFU.TANH R20, R20 ;  /* 0x0000001400147308 */ /* 0x000fe20000002400 */
[----:B------:R-:W-:Y:S02]  /*5350*/  FMNMX.FTZ R99, R138, R99, !PT ;  /* 0x000000638a637209 */ /* 0x000fe40007810000 */
[C---:B------:R-:W-:Y:S02]  /*5360*/  ISETP.GT.AND P1, PT, R97.reuse, RZ, PT ;  /* 0x000000ff6100720c */ /* 0x040fe40003f24270 */
[----:B------:R-:W-:Y:S02]  /*5370*/  FMNMX.FTZ R99, R142, R99, !PT ;  /* 0x000000638e637209 */ /* 0x000fe40007810000 */
[C---:B------:R-:W-:Y:S01]  /*5380*/  ISETP.GT.AND P2, PT, R97.reuse, 0x1, PT ;  /* 0x000000016100780c */ /* 0x040fe20003f44270 */
[----:B------:R-:W-:Y:S01]  /*5390*/  MUFU.TANH R15, R15 ;  /* 0x0000000f000f7308 */ /* 0x000fe20000002400 */
[----:B--2---:R-:W-:Y:S01]  /*53a0*/  FSEL R0, R0, -INF , P1 ;  /* 0xff80000000007808 */ /* 0x004fe20000800000 */
[----:B------:R-:W1:Y:S01]  /*53b0*/  SHFL.BFLY PT, R154, R99, 0x2, 0x1f ;  /* 0x0c401f00639a7f89 */ /* 0x000e6200000e0000 */
[----:B------:R-:W-:-:S02]  /*53c0*/  ISETP.GT.AND P3, PT, R97, 0x8, PT ;  /* 0x000000086100780c */ /* 0x000fc40003f64270 */
[----:B0-----:R-:W-:Y:S02]  /*53d0*/  FSEL R8, R8, -INF , P2 ;  /* 0xff80000008087808 */ /* 0x001fe40001000000 */
[----:B------:R-:W-:Y:S01]  /*53e0*/  FMNMX.FTZ R95, R0, R12, !PT ;  /* 0x0000000c005f7209 */ /* 0x000fe20007810000 */
[----:B------:R-:W0:Y:S01]  /*53f0*/  MUFU.TANH R88, R88 ;  /* 0x0000005800587308 */ /* 0x000e220000002400 */
[C---:B------:R-:W-:Y:S02]  /*5400*/  ISETP.GT.AND P4, PT, R97.reuse, 0x9, PT ;  /* 0x000000096100780c */ /* 0x040fe40003f84270 */
[----:B------:R-:W-:-:S05]  /*5410*/  ISETP.GT.AND P2, PT, R97, 0x10, PT ;  /* 0x000000106100780c */ /* 0x000fca0003f44270 */
[----:B------:R2:W-:Y:S08]  /*5420*/  MUFU.TANH R103, R9 ;  /* 0x0000000900677308 */ /* 0x0005f00000002400 */
[----:B------:R-:W-:Y:S01]  /*5430*/  MUFU.TANH R21, R21 ;  /* 0x0000001500157308 */ /* 0x000fe20000002400 */
[----:B--2---:R-:W2:Y:S01]  /*5440*/  LDC R9, c[0x0][0x988] ;  /* 0x00026200ff097b82 */ /* 0x004ea20000000800 */
[----:B-1----:R-:W-:-:S02]  /*5450*/  FMNMX.FTZ R154, R99, R154, !PT ;  /* 0x0000009a639a7209 */ /* 0x002fc40007810000 */
[----:B0-----:R-:W-:Y:S02]  /*5460*/  FSEL R88, R88, -INF , P2 ;  /* 0xff80000058587808 */ /* 0x001fe40001000000 */
[----:B------:R-:W-:Y:S01]  /*5470*/  ISETP.GT.AND P2, PT, R97, 0x18, PT ;  /* 0x000000186100780c */ /* 0x000fe20003f44270 */
[----:B------:R-:W0:Y:S01]  /*5480*/  SHFL.BFLY PT, R99, R154, 0x1, 0x1f ;  /* 0x0c201f009a637f89 */ /* 0x000e2200000e0000 */
[----:B------:R-:W1:Y:S08]  /*5490*/  MUFU.TANH R90, R90 ;  /* 0x0000005a005a7308 */ /* 0x000e700000002400 */
[----:B------:R3:W-:Y:S08]  /*54a0*/  MUFU.TANH R105, R118 ;  /* 0x0000007600697308 */ /* 0x0007f00000002400 */
[----:B------:R-:W-:Y:S01]  /*54b0*/  MUFU.TANH R89, R89 ;  /* 0x0000005900597308 */ /* 0x000fe20000002400 */
[----:B---3--:R-:W-:-:S02]  /*54c0*/  FSEL R118, R20, -INF , P3 ;  /* 0xff80000014767808 */ /* 0x008fc40001800000 */
[----:B------:R-:W-:Y:S02]  /*54d0*/  ISETP.GT.AND P3, PT, R97, 0x11, PT ;  /* 0x000000116100780c */ /* 0x000fe40003f64270 */
[----:B-1----:R-:W-:Y:S02]  /*54e0*/  FSEL R90, R90, -INF , P2 ;  /* 0xff8000005a5a7808 */ /* 0x002fe40001000000 */
[----:B0-----:R-:W-:Y:S01]  /*54f0*/  FMNMX.FTZ R10, R154, R99, !PT ;  /* 0x000000639a0a7209 */ /* 0x001fe20007810000 */
[----:B------:R0:W-:Y:S01]  /*5500*/  MUFU.TANH R176, R122 ;  /* 0x0000007a00b07308 */ /* 0x0001e20000002400 */
[----:B------:R-:W-:Y:S02]  /*5510*/  FMNMX.FTZ R99, R8, R95, !PT ;  /* 0x0000005f08637209 */ /* 0x000fe40007810000 */
[C---:B------:R-:W-:Y:S01]  /*5520*/  FSETP.NEU.FTZ.AND P1, PT, R10.reuse, -INF , PT ;  /* 0xff8000000a00780b */ /* 0x040fe20003f3d000 */
[----:B--2---:R-:W-:Y:S01]  /*5530*/  FMUL.FTZ R101, R10, R9 ;  /* 0x000000090a657220 */ /* 0x004fe20000410000 */
[----:B------:R-:W-:-:S02]  /*5540*/  FMNMX.FTZ R99, R118, R99, !PT ;  /* 0x0000006376637209 */ /* 0x000fc40007810000 */
[----:B------:R-:W-:Y:S01]  /*5550*/  ISETP.GT.AND P2, PT, R97, 0x20, PT ;  /* 0x000000206100780c */ /* 0x000fe20003f44270 */
[----:B------:R-:W1:Y:S01]  /*5560*/  MUFU.TANH R92, R92 ;  /* 0x0000005c005c7308 */ /* 0x000e620000002400 */
[----:B0-----:R-:W-:Y:S02]  /*5570*/  FSEL R122, R15, -INF , P4 ;  /* 0xff8000000f7a7808 */ /* 0x001fe40002000000 */
[----:B------:R-:W-:Y:S02]  /*5580*/  FSEL R95, R101, RZ, P1 ;  /* 0x000000ff655f7208 */ /* 0x000fe40000800000 */
[----:B------:R-:W-:-:S03]  /*5590*/  FMNMX.FTZ R99, R122, R99, !PT ;  /* 0x000000637a637209 */ /* 0x000fc60007810000 */
[----:B------:R-:W-:Y:S01]  /*55a0*/  MUFU.TANH R91, R91 ;  /* 0x0000005b005b7308 */ /* 0x000fe20000002400 */
[----:B------:R-:W-:Y:S01]  /*55b0*/  FMNMX.FTZ R99, R88, R99, !PT ;  /* 0x0000006358637209 */ /* 0x000fe20007810000 */
[-CC-:B------:R-:W-:Y:S01]  /*55c0*/  FFMA.FTZ R158, R148, R9.reuse, -R95.reuse ;  /* 0x00000009949e7223 */ /* 0x180fe2000001085f */
[-CC-:B------:R-:W-:Y:S01]  /*55d0*/  FFMA.FTZ R156, R150, R9.reuse, -R95.reuse ;  /* 0x00000009969c7223 */ /* 0x180fe2000001085f */
[-CC-:B------:R-:W-:Y:S01]  /*55e0*/  FFMA.FTZ R15, R152, R9.reuse, -R95.reuse ;  /* 0x00000009980f7223 */ /* 0x180fe2000001085f */
[-CC-:B------:R-:W-:Y:S01]  /*55f0*/  FFMA.FTZ R152, R144, R9.reuse, -R95.reuse ;  /* 0x0000000990987223 */ /* 0x180fe2000001085f */
[-CC-:B------:R-:W-:Y:S01]  /*5600*/  FFMA.FTZ R154, R120, R9.reuse, -R95.reuse ;  /* 0x00000009789a7223 */ /* 0x180fe2000001085f */
[-CC-:B------:R-:W-:Y:S01]  /*5610*/  FFMA.FTZ R107, R114, R9.reuse, -R95.reuse ;  /* 0x00000009726b7223 */ /* 0x180fe2000001085f */
[----:B------:R0:W-:Y:S01]  /*5620*/  MUFU.TANH R178, R126 ;  /* 0x0000007e00b27308 */ /* 0x0001e20000002400 */
[----:B-1----:R-:W-:Y:S01]  /*5630*/  FSEL R92, R92, -INF , P2 ;  /* 0xff8000005c5c7808 */ /* 0x002fe20001000000 */
[-CC-:B------:R-:W-:Y:S01]  /*5640*/  FFMA.FTZ R98, R98, R9.reuse, -R95.reuse ;  /* 0x0000000962627223 */ /* 0x180fe2000001085f */
[----:B------:R-:W-:Y:S01]  /*5650*/  ISETP.GT.AND P2, PT, R97, 0x28, PT ;  /* 0x000000286100780c */ /* 0x000fe20003f44270 */
[-CC-:B------:R-:W-:Y:S01]  /*5660*/  FFMA.FTZ R96, R96, R9.reuse, -R95.reuse ;  /* 0x0000000960607223 */ /* 0x180fe2000001085f */
[-CC-:B------:R-:W-:Y:S01]  /*5670*/  FFMA.FTZ R101, R110, R9.reuse, -R95.reuse ;  /* 0x000000096e657223 */ /* 0x180fe2000001085f */
[-CC-:B------:R-:W-:Y:S01]  /*5680*/  FFMA.FTZ R110, R132, R9.reuse, -R95.reuse ;  /* 0x00000009846e7223 */ /* 0x180fe2000001085f */
[-CC-:B------:R-:W-:Y:S01]  /*5690*/  FFMA.FTZ R136, R136, R9.reuse, -R95.reuse ;  /* 0x0000000988887223 */ /* 0x180fe2000001085f */
[----:B------:R-:W1:Y:S01]  /*56a0*/  MUFU.TANH R93, R93 ;  /* 0x0000005d005d7308 */ /* 0x000e620000002400 */
[----:B0-----:R-:W-:Y:S01]  /*56b0*/  FSEL R126, R21, -INF , P3 ;  /* 0xff800000157e7808 */ /* 0x001fe20001800000 */
[-CC-:B------:R-:W-:Y:S01]  /*56c0*/  FFMA.FTZ R21, R146, R9.reuse, -R95.reuse ;  /* 0x0000000992157223 */ /* 0x180fe2000001085f */
[----:B------:R-:W-:Y:S01]  /*56d0*/  ISETP.GT.AND P3, PT, R97, 0x19, PT ;  /* 0x000000196100780c */ /* 0x000fe20003f64270 */
[----:B------:R-:W-:Y:S01]  /*56e0*/  FFMA.FTZ R138, R138, R9, -R95 ;  /* 0x000000098a8a7223 */ /* 0x000fe2000001085f */
[----:B------:R-:W-:-:S03]  /*56f0*/  FMNMX.FTZ R99, R126, R99, !PT ;  /* 0x000000637e637209 */ /* 0x000fc60007810000 */
[----:B------:R-:W0:Y:S01]  /*5700*/  MUFU.TANH R94, R94 ;  /* 0x0000005e005e7308 */ /* 0x000e220000002400 */
[----:B------:R-:W-:-:S07]  /*5710*/  FMNMX.FTZ R99, R90, R99, !PT ;  /* 0x000000635a637209 */ /* 0x000fce0007810000 */
[----:B------:R2:W-:Y:S01]  /*5720*/  MUFU.TANH R180, R130 ;  /* 0x0000008200b47308 */ /* 0x0005e20000002400 */
[----:B-1----:R-:W-:Y:S01]  /*5730*/  FSEL R150, R93, -INF , P2 ;  /* 0xff8000005d967808 */ /* 0x002fe20001000000 */
[----:B------:R-:W-:Y:S01]  /*5740*/  FFMA.FTZ R93, R102, R9, -R95 ;  /* 0x00000009665d7223 */ /* 0x000fe2000001085f */
[----:B------:R-:W-:-:S05]  /*5750*/  ISETP.GT.AND P2, PT, R97, 0x30, PT ;  /* 0x000000306100780c */ /* 0x000fca0003f44270 */
[----:B------:R-:W1:Y:S01]  /*5760*/  MUFU.TANH R115, R115 ;  /* 0x0000007300737308 */ /* 0x000e620000002400 */
[----:B--2---:R-:W-:Y:S01]  /*5770*/  FSEL R130, R89, -INF , P3 ;  /* 0xff80000059827808 */ /* 0x004fe20001800000 */
[--C-:B------:R-:W-:Y:S01]  /*5780*/  FFMA.FTZ R89, R140, R9, -R95.reuse ;  /* 0x000000098c597223 */ /* 0x100fe2000001085f */
[----:B------:R-:W-:Y:S02]  /*5790*/  ISETP.GT.AND P3, PT, R97, 0x21, PT ;  /* 0x000000216100780c */ /* 0x000fe40003f64270 */
[----:B------:R-:W-:Y:S02]  /*57a0*/  FMNMX.FTZ R99, R130, R99, !PT ;  /* 0x0000006382637209 */ /* 0x000fe40007810000 */
[----:B------:R-:W-:Y:S01]  /*57b0*/  FSEL R148, R91, -INF , P3 ;  /* 0xff8000005b947808 */ /* 0x000fe20001800000 */
[----:B------:R-:W2:Y:S01]  /*57c0*/  MUFU.TANH R119, R119 ;  /* 0x0000007700777308 */ /* 0x000ea20000002400 */
[----:B------:R-:W-:Y:S01]  /*57d0*/  FMNMX.FTZ R99, R92, R99, !PT ;  /* 0x000000635c637209 */ /* 0x000fe20007810000 */
[----:B------:R-:W-:Y:S01]  /*57e0*/  FFMA.FTZ R91, R106, R9, -R95 ;  /* 0x000000096a5b7223 */ /* 0x000fe2000001085f */
[----:B------:R-:W-:-:S02]  /*57f0*/  ISETP.GT.AND P3, PT, R97, 0x29, PT ;  /* 0x000000296100780c */ /* 0x000fc40003f64270 */
[----:B------:R-:W-:Y:S02]  /*5800*/  FMNMX.FTZ R99, R148, R99, !PT ;  /* 0x0000006394637209 */ /* 0x000fe40007810000 */
[----:B0-----:R-:W-:Y:S01]  /*5810*/  FSEL R94, R94, -INF , P3 ;  /* 0xff8000005e5e7808 */ /* 0x001fe20001800000 */
[----:B------:R0:W-:Y:S01]  /*5820*/  MUFU.TANH R182, R134 ;  /* 0x0000008600b67308 */ /* 0x0001e20000002400 */
[----:B------:R-:W-:Y:S02]  /*5830*/  FMNMX.FTZ R99, R150, R99, !PT ;  /* 0x0000006396637209 */ /* 0x000fe40007810000 */
[----:B------:R-:W-:Y:S02]  /*5840*/  ISETP.GT.AND P3, PT, R97, 0x31, PT ;  /* 0x000000316100780c */ /* 0x000fe40003f64270 */
[----:B------:R-:W-:Y:S02]  /*5850*/  FMNMX.FTZ R99, R94, R99, !PT ;  /* 0x000000635e637209 */ /* 0x000fe40007810000 */
[----:B-1----:R-:W-:Y:S01]  /*5860*/  FSEL R144, R115, -INF , P3 ;  /* 0xff80000073907808 */ /* 0x002fe20001800000 */
[----:B------:R-:W1:Y:S01]  /*5870*/  MUFU.TANH R123, R123 ;  /* 0x0000007b007b7308 */ /* 0x000e620000002400 */
[----:B0-----:R-:W-:-:S02]  /*5880*/  FSEL R134, R103, -INF , P2 ;  /* 0xff80000067867808 */ /* 0x001fc40001000000 */
[C---:B------:R-:W-:Y:S02]  /*5890*/  ISETP.GT.AND P2, PT, R97.reuse, 0x38, PT ;  /* 0x000000386100780c */ /* 0x040fe40003f44270 */
[----:B------:R-:W-:Y:S02]  /*58a0*/  FMNMX.FTZ R99, R134, R99, !PT ;  /* 0x0000006386637209 */ /* 0x000fe40007810000 */
[----:B------:R-:W-:Y:S01]  /*58b0*/  ISETP.GT.AND P3, PT, R97, 0x39, PT ;  /* 0x000000396100780c */ /* 0x000fe20003f64270 */
[----:B------:R-:W0:Y:S01]  /*58c0*/  MUFU.TANH R127, R127 ;  /* 0x0000007f007f7308 */ /* 0x000e220000002400 */
[----:B------:R-:W-:Y:S01]  /*58d0*/  FSEL R146, R105, -INF , P2 ;  /* 0xff80000069927808 */ /* 0x000fe20001000000 */
[----:B------:R-:W-:Y:S01]  /*58e0*/  FFMA.FTZ R105, R128, R9, -R95 ;  /* 0x0000000980697223 */ /* 0x000fe2000001085f */
[----:B------:R-:W-:Y:S02]  /*58f0*/  FMNMX.FTZ R99, R144, R99, !PT ;  /* 0x0000006390637209 */ /* 0x000fe40007810000 */
[----:B------:R-:W-:-:S02]  /*5900*/  ISETP.GT.AND P2, PT, R97, 0x40, PT ;  /* 0x000000406100780c */ /* 0x000fc40003f44270 */
[----:B--2---:R-:W-:Y:S01]  /*5910*/  FSEL R140, R119, -INF , P3 ;  /* 0xff800000778c7808 */ /* 0x004fe20001800000 */
[----:B------:R-:W2:Y:S01]  /*5920*/  MUFU.TANH R131, R131 ;  /* 0x0000008300837308 */ /* 0x000ea20000002400 */
[----:B------:R-:W-:Y:S02]  /*5930*/  FMNMX.FTZ R99, R146, R99, !PT ;  /* 0x0000006392637209 */ /* 0x000fe40007810000 */
[C---:B------:R-:W-:Y:S02]  /*5940*/  ISETP.GT.AND P3, PT, R97.reuse, 0x41, PT ;  /* 0x000000416100780c */ /* 0x040fe40003f64270 */
[----:B------:R-:W-:Y:S02]  /*5950*/  FSEL R176, R176, -INF , P2 ;  /* 0xff800000b0b07808 */ /* 0x000fe40001000000 */
[----:B------:R-:W-:Y:S01]  /*5960*/  FMNMX.FTZ R99, R140, R99, !PT ;  /* 0x000000638c637209 */ /* 0x000fe20007810000 */
[----:B------:R-:W3:Y:S01]  /*5970*/  MUFU.TANH R135, R135 ;  /* 0x0000008700877308 */ /* 0x000ee20000002400 */
[----:B------:R-:W-:-:S02]  /*5980*/  ISETP.GT.AND P2, PT, R97, 0x48, PT ;  /* 0x000000486100780c */ /* 0x000fc40003f44270 */
[----:B-1----:R-:W-:Y:S02]  /*5990*/  FSEL R120, R123, -INF , P3 ;  /* 0xff8000007b787808 */ /* 0x002fe40001800000 */
[----:B------:R-:W-:Y:S02]  /*59a0*/  FMNMX.FTZ R99, R176, R99, !PT ;  /* 0x00000063b0637209 */ /* 0x000fe40007810000 */
[C---:B------:R-:W-:Y:S01]  /*59b0*/  ISETP.GT.AND P3, PT, R97.reuse, 0x49, PT ;  /* 0x000000496100780c */ /* 0x040fe20003f64270 */
[----:B------:R-:W-:Y:S01]  /*59c0*/  MUFU.EX2 R15, R15 ;  /* 0x0000000f000f7308 */ /* 0x000fe20000000800 */
[----:B------:R-:W-:Y:S02]  /*59d0*/  FSEL R178, R178, -INF , P2 ;  /* 0xff800000b2b27808 */ /* 0x000fe40001000000 */
[----:B------:R-:W-:Y:S02]  /*59e0*/  FMNMX.FTZ R99, R120, R99, !PT ;  /* 0x0000006378637209 */ /* 0x000fe40007810000 */
[----:B------:R-:W-:-:S02]  /*59f0*/  ISETP.GT.AND P2, PT, R97, 0x50, PT ;  /* 0x000000506100780c */ /* 0x000fc40003f44270 */
[----:B0-----:R-:W-:Y:S01]  /*5a00*/  FSEL R106, R127, -INF , P3 ;  /* 0xff8000007f6a7808 */ /* 0x001fe20001800000 */
[----:B------:R-:W-:Y:S01]  /*5a10*/  MUFU.EX2 R156, R156 ;  /* 0x0000009c009c7308 */ /* 0x000fe20000000800 */
[----:B------:R-:W-:Y:S02]  /*5a20*/  FMNMX.FTZ R99, R178, R99, !PT ;  /* 0x00000063b2637209 */ /* 0x000fe40007810000 */
[C---:B------:R-:W-:Y:S02]  /*5a30*/  ISETP.GT.AND P3, PT, R97.reuse, 0x51, PT ;  /* 0x000000516100780c */ /* 0x040fe40003f64270 */
[----:B------:R-:W-:Y:S02]  /*5a40*/  FSEL R180, R180, -INF , P2 ;  /* 0xff800000b4b47808 */ /* 0x000fe40001000000 */
[----:B------:R-:W-:Y:S01]  /*5a50*/  FMNMX.FTZ R99, R106, R99, !PT ;  /* 0x000000636a637209 */ /* 0x000fe20007810000 */
[----:B------:R-:W-:Y:S01]  /*5a60*/  MUFU.EX2 R158, R158 ;  /* 0x0000009e009e7308 */ /* 0x000fe20000000800 */
[----:B------:R-:W-:-:S02]  /*5a70*/  ISETP.GT.AND P2, PT, R97, 0x58, PT ;  /* 0x000000586100780c */ /* 0x000fc40003f44270 */
[----:B--2---:R-:W-:Y:S02]  /*5a80*/  FSEL R102, R131, -INF , P3 ;  /* 0xff80000083667808 */ /* 0x004fe40001800000 */
[----:B------:R-:W-:Y:S02]  /*5a90*/  FMNMX.FTZ R99, R180, R99, !PT ;  /* 0x00000063b4637209 */ /* 0x000fe40007810000 */
[----:B------:R-:W-:Y:S01]  /*5aa0*/  ISETP.GT.AND P3, PT, R97, 0x59, PT ;  /* 0x000000596100780c */ /* 0x000fe20003f64270 */
[----:B------:R-:W-:Y:S01]  /*5ab0*/  MUFU.EX2 R21, R21 ;  /* 0x0000001500157308 */ /* 0x000fe20000000800 */
[----:B------:R-:W-:Y:S01]  /*5ac0*/  FSEL R182, R182, -INF , P2 ;  /* 0xff800000b6b67808 */ /* 0x000fe20001000000 */
[--C-:B------:R-:W-:Y:S01]  /*5ad0*/  FFMA.FTZ R97, R100, R9, -R95.reuse ;  /* 0x0000000964617223 */ /* 0x100fe2000001085f */
[----:B------:R-:W-:Y:S01]  /*5ae0*/  FMNMX.FTZ R99, R102, R99, !PT ;  /* 0x0000006366637209 */ /* 0x000fe20007810000 */
[-CC-:B------:R-:W-:Y:S01]  /*5af0*/  FFMA.FTZ R100, R108, R9.reuse, -R95.reuse ;  /* 0x000000096c647223 */ /* 0x180fe2000001085f */
[----:B---3--:R-:W-:Y:S01]  /*5b00*/  FSEL R184, R135, -INF , P3 ;  /* 0xff80000087b87808 */ /* 0x008fe20001800000 */
        /* <DEDUP_REMOVED lines=10> */
[----:B0-----:R-:W-:-:S07]  /*5bb0*/  FMNMX.FTZ R109, R20, R103, !PT ;  /* 0x00000067146d7209 */ /* 0x001fce0007810000 */
[----:B------:R-:W-:Y:S01]  /*5bc0*/  MUFU.EX2 R93, R93 ;  /* 0x0000005d005d7308 */ /* 0x000fe20000000800 */
[-CC-:B------:R-:W-:Y:S01]  /*5bd0*/  FFMA.FTZ R103, R116, R9.reuse, -R95.reuse ;  /* 0x0000000974677223 */ /* 0x180fe2000001085f */
[----:B------:R-:W-:Y:S01]  /*5be0*/  FFMA.FTZ R95, R142, R9, -R95 ;  /* 0x000000098e5f7223 */ /* 0x000fe2000001085f */
[----:B------:R-:W0:Y:S05]  /*5bf0*/  SHFL.BFLY PT, R20, R109, 0x1, 0x1f ;  /* 0x0c201f006d147f89 */ /* 0x000e2a00000e0000 */
        /* <DEDUP_REMOVED lines=14> */
[-C--:B------:R-:W-:Y:S01]  /*5ce0*/  FFMA.FTZ R153, R88, R9.reuse, -R109 ;  /* 0x0000000958997223 */ /* 0x080fe2000001086d */
[----:B------:R-:W-:Y:S01]  /*5cf0*/  FADD.FTZ R0, -R0, R11 ;  /* 0x0000000b00007221 */ /* 0x000fe20000010100 */
[----:B------:R-:W-:Y:S01]  /*5d00*/  FSEL R11, R20, RZ, P2 ;  /* 0x000000ff140b7208 */ /* 0x000fe20001000000 */
[----:B------:R-:W-:Y:S01]  /*5d10*/  MUFU.EX2 R157, R157 ;  /* 0x0000009d009d7308 */ /* 0x000fe20000000800 */
[-CC-:B------:R-:W-:Y:S01]  /*5d20*/  FFMA.FTZ R88, R126, R9.reuse, -R109.reuse ;  /* 0x000000097e587223 */ /* 0x180fe2000001086d */
[-C--:B------:R-:W-:Y:S01]  /*5d30*/  FMUL.FTZ R8, R0, R9.reuse ;  /* 0x0000000900087220 */ /* 0x080fe20000410000 */
[-CC-:B------:R-:W-:Y:S01]  /*5d40*/  FFMA.FTZ R155, R90, R9.reuse, -R109.reuse ;  /* 0x000000095a9b7223 */ /* 0x180fe2000001086d */
[----:B------:R-:W-:Y:S01]  /*5d50*/  FADD.FTZ R0, -R11, R12 ;  /* 0x0000000c0b007221 */ /* 0x000fe20000010100 */
[-CC-:B------:R-:W-:Y:S01]  /*5d60*/  FFMA.FTZ R90, R130, R9.reuse, -R109.reuse ;  /* 0x00000009825a7223 */ /* 0x180fe2000001086d */
[-CC-:B------:R-:W-:Y:S01]  /*5d70*/  FFMA.FTZ R149, R92, R9.reuse, -R109.reuse ;  /* 0x000000095c957223 */ /* 0x180fe2000001086d */
[-CC-:B------:R-:W-:Y:S01]  /*5d80*/  FFMA.FTZ R92, R148, R9.reuse, -R109.reuse ;  /* 0x00000009945c7223 */ /* 0x180fe2000001086d */
[-C--:B------:R-:W-:Y:S01]  /*5d90*/  FMUL.FTZ R0, R0, R9.reuse ;  /* 0x0000000900007220 */ /* 0x080fe20000410000 */
        /* <DEDUP_REMOVED lines=17> */
[----:B0-----:R-:W-:-:S04]  /*5eb0*/  FFMA.FTZ R7, R8, R7, R15 ;  /* 0x0000000708077223 */ /* 0x001fc8000001000f */
[----:B------:R-:W-:-:S03]  /*5ec0*/  FADD.FTZ R7, R156, R7 ;  /* 0x000000079c077221 */ /* 0x000fc60000010000 */
[----:B------:R-:W0:Y:S01]  /*5ed0*/  MUFU.EX2 R159, R159 ;  /* 0x0000009f009f7308 */ /* 0x000e220000000800 */
[----:B-1----:R-:W-:Y:S01]  /*5ee0*/  FFMA.FTZ R11, R0, R6, R157 ;  /* 0x00000006000b7223 */ /* 0x002fe2000001009d */
[----:B------:R-:W-:-:S06]  /*5ef0*/  FADD.FTZ R12, R158, R7 ;  /* 0x000000079e0c7221 */ /* 0x000fcc0000010000 */
        /* <DEDUP_REMOVED lines=77> */
.L_x_2435:
        /* <DEDUP_REMOVED lines=34> */
.L_x_2425:
[----:B------:R-:W-:-:S13]  /*65f0*/  ISETP.GE.AND P1, PT, R14, RZ, PT ;  /* 0x000000ff0e00720c */ /* 0x000fda0003f26270 */
[----:B------:R-:W-:Y:S05]  /*6600*/  @!P1 BRA `(.L_x_2437) ;  /* 0x0000002000b49947 */ /* 0x000fea0003800000 */
[----:B------:R-:W-:Y:S01]  /*6610*/  MOV R13, R20 ;  /* 0x00000014000d7202 */ /* 0x000fe20000000f00 */
[----:B------:R-:W-:Y:S01]  /*6620*/  IMAD.MOV.U32 R11, RZ, RZ, R10 ;  /* 0x000000ffff0b7224 */ /* 0x000fe200078e000a */
[----:B------:R-:W-:Y:S01]  /*6630*/  UMOV UR4, UR38 ;  /* 0x0000002600047c82 */ /* 0x000fe20008000000 */
[----:B------:R-:W-:Y:S01]  /*6640*/  UMOV UR5, UR39 ;  /* 0x0000002700057c82 */ /* 0x000fe20008000000 */
[----:B------:R-:W-:-:S05]  /*6650*/  ULDC UR6, c[0x0][0x9d8] ;  /* 0x0002760000067ab9 */ /* 0x000fca0000000800 */
.L_x_2448:
        /* <DEDUP_REMOVED lines=8> */
.L_x_2438:
[----:B------:R-:W-:Y:S01]  /*66e0*/  ULEA UR7, UR39, UR40, 0x3 ;  /* 0x0000002827077291 */ /* 0x000fe2000f8e183f */
[----:B------:R-:W-:-:S05]  /*66f0*/  IMAD.U32 R9, RZ, RZ, UR38 ;  /* 0x00000026ff097e24 */ /* 0x000fca000f8e00ff */
[----:B------:R-:W-:-:S04]  /*6700*/  SHF.L.U32 R9, R9, 0x1f, RZ ;  /* 0x0000001f09097819 */ /* 0x000fc800000006ff */
[----:B------:R0:W1:Y:S01]  /*6710*/  SYNCS.PHASECHK.TRANS64.TRYWAIT P1, [UR7+0x2a830], R9 ;  /* 0x02a83009ff0075a7 */ /* 0x0000620008020147 */
[----:B------:R-:W-:Y:S05]  /*6720*/  @!P0 BRA `(.L_x_2439) ;  /* 0x0000000000048947 */ /* 0x000fea0003800000 */
[----:B------:R-:W-:Y:S01]  /*6730*/  BPT.TRAP 0x1 ;  /* 0x000000040000795c */ /* 0x000fe20000300000 */
.L_x_2439:
[----:B-1----:R-:W-:Y:S05]  /*6740*/  @P1 BRA `(.L_x_2440) ;  /* 0x0000000000081947 */ /* 0x002fea0003800000 */
[----:B------:R-:W1:Y:S02]  /*6750*/  SYNCS.PHASECHK.TRANS64.TRYWAIT P1, [UR7+0x2a830], R9 ;  /* 0x02a83009ff0075a7 */ /* 0x000e640008020147 */
[----:B-1----:R-:W-:Y:S05]  /*6760*/  @!P1 BRA `(.L_x_2441) ;  /* 0x000000a800409947 */ /* 0x002fea0003800000 */
.L_x_2440:
        /* <DEDUP_REMOVED lines=143> */
.L_x_2442:
[----:B------:R-:W-:Y:S01]  /*7060*/  ULEA UR7, UR5, UR40, 0x3 ;  /* 0x0000002805077291 */ /* 0x000fe2000f8e183f */
[----:B------:R-:W-:-:S05]  /*7070*/  IMAD.U32 R0, RZ, RZ, UR4 ;  /* 0x00000004ff007e24 */ /* 0x000fca000f8e00ff */
[----:B------:R-:W-:-:S04]  /*7080*/  SHF.L.U32 R0, R0, 0x1f, RZ ;  /* 0x0000001f00007819 */ /* 0x000fc800000006ff */
[----:B------:R2:W3:Y:S01]  /*7090*/  SYNCS.PHASECHK.TRANS64.TRYWAIT P1, [UR7+0x2a850], R0 ;  /* 0x02a85000ff0075a7 */ /* 0x0004e20008020147 */
[----:B------:R-:W-:Y:S05]  /*70a0*/  @!P0 BRA `(.L_x_2443) ;  /* 0x0000000000048947 */ /* 0x000fea0003800000 */
[----:B------:R-:W-:Y:S01]  /*70b0*/  BPT.TRAP 0x1 ;  /* 0x000000040000795c */ /* 0x000fe20000300000 */
.L_x_2443:
[----:B---3--:R-:W-:Y:S05]  /*70c0*/  @P1 BRA `(.L_x_2444) ;  /* 0x0000000000081947 */ /* 0x008fea0003800000 */
[----:B------:R-:W3:Y:S02]  /*70d0*/  SYNCS.PHASECHK.TRANS64.TRYWAIT P1, [UR7+0x2a850], R0 ;  /* 0x02a85000ff0075a7 */ /* 0x000ee40008020147 */
[----:B---3--:R-:W-:Y:S05]  /*70e0*/  @!P1 BRA `(.L_x_2445) ;  /* 0x0000009c00f89947 */ /* 0x008fea0003800000 */
.L_x_2444:
        /* <DEDUP_REMOVED lines=38> */
.L_x_2446:
        /* <DEDUP_REMOVED lines=311> */
.L_x_2447:
[----:B------:R-:W-:Y:S01]  /*86c0*/  UIADD3 UR7, UR7, 0x2a860, URZ ;  /* 0x0002a86007077890 */ /* 0x000fe2000fffe03f */
[----:B------:R-:W-:Y:S01]  /*86d0*/  ISETP.GT.AND P1, PT, R14, RZ, PT ;  /* 0x000000ff0e00720c */ /* 0x000fe20003f24270 */
        /* <DEDUP_REMOVED lines=32> */
.L_x_2437:
        /* <DEDUP_REMOVED lines=67> */
.L_x_2449:
[----:B------:R-:W-:Y:S01]  /*8d10*/  ULEA UR5, UR39, UR40, 0x3 ;  /* 0x0000002827057291 */ /* 0x000fe2000f8e183f */
[----:B------:R-:W-:-:S05]  /*8d20*/  IMAD.U32 R0, RZ, RZ, UR38 ;  /* 0x00000026ff007e24 */ /* 0x000fca000f8e00ff */
[----:B------:R-:W-:-:S04]  /*8d30*/  SHF.L.U32 R0, R0, 0x1f, RZ ;  /* 0x0000001f00007819 */ /* 0x000fc800000006ff */
[----:B------:R0:W1:Y:S01]  /*8d40*/  SYNCS.PHASECHK.TRANS64.TRYWAIT P1, [UR5+0x2a850], R0 ;  /* 0x02a85000ff0075a7 */ /* 0x0000620008020145 */
[----:B------:R-:W-:Y:S05]  /*8d50*/  @!P0 BRA `(.L_x_2450) ;  /* 0x0000000000048947 */ /* 0x000fea0003800000 */
[----:B------:R-:W-:Y:S01]  /*8d60*/  BPT.TRAP 0x1 ;  /* 0x000000040000795c */ /* 0x000fe20000300000 */
.L_x_2450:
[----:B-1----:R-:W-:Y:S05]  /*8d70*/  @P1 BRA `(.L_x_2451) ;  /* 0x0000000000081947 */ /* 0x002fea0003800000 */
[----:B------:R-:W1:Y:S02]  /*8d80*/  SYNCS.PHASECHK.TRANS64.TRYWAIT P1, [UR5+0x2a850], R0 ;  /* 0x02a85000ff0075a7 */ /* 0x000e640008020145 */
[----:B-1----:R-:W-:Y:S05]  /*8d90*/  @!P1 BRA `(.L_x_2452) ;  /* 0x0000008000e49947 */ /* 0x002fea0003800000 */
.L_x_2451:
        /* <DEDUP_REMOVED lines=19> */
[----:B------:R-:W-:Y:S02]  /*8ed0*/  IMAD.MOV.U32 R3, RZ, RZ, RZ ;  /* 0x000000ffff037224 */ /* 0x000fe400078e00ff */
[----:B------:R-:W-:Y:S02]  /*8ee0*/  IMAD.MOV.U32 R0, RZ, RZ, -0x800000 ;  /* 0xff800000ff007424 */ /* 0x000fe400078e00ff */
[----:B-1----:R-:W-:Y:S01]  /*8ef0*/  FADD.FTZ R12, R2, R5 ;  /* 0x00000005020c7221 */ /* 0x002fe20000010000 */
[----:B------:R-:W-:-:S02]  /*8f00*/  FSETP.NE.FTZ.AND P1, PT, R8, RZ, PT ;  /* 0x000000ff0800720b */ /* 0x000fc40003f35000 */
[----:B------:R-:W-:Y:S02]  /*8f10*/  MOV R2, 0xff800000 ;  /* 0xff80000000027802 */ /* 0x000fe40000000f00 */
[----:B------:R-:W-:-:S09]  /*8f20*/  FSETP.NE.FTZ.AND P2, PT, R12, RZ, PT ;  /* 0x000000ff0c00720b */ /* 0x000fd20003f55000 */
[----:B------:R-:W0:Y:S01]  /*8f30*/  @P1 MUFU.LG2 R4, R8 ;  /* 0x0000000800041308 */ /* 0x000e220000000c00 */
[----:B------:R-:W-:-:S03]  /*8f40*/  @P1 FMUL.FTZ R5, R9, 0.69314718246459960938 ;  /* 0x3f31721809051820 */ /* 0x000fc60000410000 */
[----:B------:R-:W-:-:S04]  /*8f50*/  @P2 FMUL.FTZ R14, R9, 0.69314718246459960938 ;  /* 0x3f317218090e2820 */ /* 0x000fc80000410000 */
        /* <DEDUP_REMOVED lines=34> */
.L_x_2453:
[----:B------:R-:W-:Y:S01]  /*9180*/  UIADD3 UR4, UR5, 0x2a860, URZ ;  /* 0x0002a86005047890 */ /* 0x000fe2000fffe03f */
[-C--:B------:R-:W-:Y:S01]  /*9190*/  FMUL.FTZ R90, R32, R3.reuse ;  /* 0x00000003205a7220 */ /* 0x080fe20000410000 */
[----:B------:R-:W-:Y:S01]  /*91a0*/  UIADD3 UR39, UR39, 0x1, URZ ;  /* 0x0000000127277890 */ /* 0x000fe2000fffe03f */
[-C--:B------:R-:W-:Y:S01]  /*91b0*/  FMUL.FTZ R89, R33, R3.reuse ;  /* 0x0000000321597220 */ /* 0x080fe20000410000 */
[----:B------:R-:W-:Y:S01]  /*91c0*/  UPRMT UR4, UR42, 0x654, UR4 ;  /* 0x000006542a047896 */ /* 0x000fe20008000004 */
[----:B------:R-:W-:Y:S01]  /*91d0*/  FMUL.FTZ R88, R36, R3 ;  /* 0x0000000324587220 */ /* 0x000fe20000410000 */
[----:B------:R-:W-:Y:S01]  /*91e0*/  UISETP.NE.AND UP0, UPT, UR39, 0x2, UPT ;  /* 0x000000022700788c */ /* 0x000fe2000bf05270 */
[-C--:B------:R-:W-:Y:S01]  /*91f0*/  FMUL.FTZ R8, R30, R11.reuse ;  /* 0x0000000b1e087220 */ /* 0x080fe20000410000 */
[----:B------:R-:W-:Y:S01]  /*9200*/  FMUL.FTZ R7, R31, R11 ;  /* 0x0000000b1f077220 */ /* 0x000fe20000410000 */
        /* <DEDUP_REMOVED lines=65> */
.L_x_2417:
        /* <DEDUP_REMOVED lines=21> */
[----:B------:R-:W-:-:S02]  /*9770*/  MOV R20, R3 ;  /* 0x0000000300147202 */ /* 0x000fc40000000f00 */
[----:B--2---:R-:W-:-:S03]  /*9780*/  MOV R21, R4 ;  /* 0x0000000400157202 */ /* 0x004fc60000000f00 */
[----:B------:R-:W-:-:S03]  /*9790*/  IMAD.WIDE R4, R168, 0x2, R20 ;  /* 0x00000002a8047825 */ /* 0x000fc600078e0214 */
[C---:B------:R-:W-:Y:S02]  /*97a0*/  LOP3.LUT R9, R4.reuse, 0x380, RZ, 0xc0, !PT ;  /* 0x0000038004097812 */ /* 0x040fe400078ec0ff */
[C---:B------:R-:W-:Y:S02]  /*97b0*/  IADD3 R99, P5, R4.reuse, 0x40, RZ ;  /* 0x0000004004637810 */ /* 0x040fe40007fbe0ff */
[----:B------:R-:W-:Y:S02]  /*97c0*/  SHF.R.U64 R9, R9, 0x3, RZ ;  /* 0x0000000309097819 */ /* 0x000fe400000012ff */
        /* <DEDUP_REMOVED lines=8> */
[----:B------:R-:W-:Y:S01]  /*9850*/  BAR.SYNC.DEFER_BLOCKING 0x1, 0x100 ;  /* 0x0044000000007b1d */ /* 0x000fe20000010000 */
[----:B------:R-:W-:Y:S01]  /*9860*/  IADD3 R109, P0, R4, 0x4060, RZ ;  /* 0x00004060046d7810 */ /* 0x000fe20007f1e0ff */
[--C-:B------:R-:W-:Y:S01]  /*9870*/  IMAD.X R11, RZ, RZ, R5.reuse, P2 ;  /* 0x000000ffff0b7224 */ /* 0x100fe200010e0605 */
[----:B------:R-:W-:Y:S01]  /*9880*/  LOP3.LUT R4, R9, R4, RZ, 0x3c, !PT ;  /* 0x0000000409047212 */ /* 0x000fe200078e3cff */
[--C-:B------:R-:W-:Y:S01]  /*9890*/  IMAD.X R9, RZ, RZ, R5.reuse, P1 ;  /* 0x000000ffff097224 */ /* 0x100fe200008e0605 */
[----:B------:R-:W-:Y:S01]  /*98a0*/  LOP3.LUT R14, R99, 0x380, RZ, 0xc0, !PT ;  /* 0x00000380630e7812 */ /* 0x000fe200078ec0ff */
[----:B------:R-:W-:Y:S01]  /*98b0*/  IMAD.X R29, RZ, RZ, R5, P0 ;  /* 0x000000ffff1d7224 */ /* 0x000fe200000e0605 */
[----:B------:R-:W-:Y:S02]  /*98c0*/  LOP3.LUT R28, R101, 0x380, RZ, 0xc0, !PT ;  /* 0x00000380651c7812 */ /* 0x000fe400078ec0ff */
[----:B------:R-:W-:-:S02]  /*98d0*/  IADD3.X R15, RZ, R5, RZ, P4, !PT ;  /* 0x00000005ff0f7210 */ /* 0x000fc400027fe4ff */
[----:B------:R-:W-:Y:S02]  /*98e0*/  MOV R96, R4 ;  /* 0x0000000400607202 */ /* 0x000fe40000000f00 */
[----:B------:R-:W-:Y:S02]  /*98f0*/  LOP3.LUT R12, R97, 0x380, RZ, 0xc0, !PT ;  /* 0x00000380610c7812 */ /* 0x000fe400078ec0ff */
[----:B------:R-:W-:Y:S02]  /*9900*/  F2FP.F16.F32.PACK_AB R5, R10, R93 ;  /* 0x0000005d0a05723e */ /* 0x000fe400000000ff */
[----:B-1----:R-:W-:Y:S02]  /*9910*/  LOP3.LUT R44, R103, 0x380, RZ, 0xc0, !PT ;  /* 0x00000380672c7812 */ /* 0x002fe400078ec0ff */
[----:B------:R-:W-:Y:S02]  /*9920*/  SHF.R.U64 R14, R14, 0x3, RZ ;  /* 0x000000030e0e7819 */ /* 0x000fe400000012ff */
[----:B------:R-:W-:-:S02]  /*9930*/  LOP3.LUT R10, R105, 0x380, RZ, 0xc0, !PT ;  /* 0x00000380690a7812 */ /* 0x000fc400078ec0ff */
[----:B------:R-:W-:Y:S02]  /*9940*/  SHF.R.U64 R28, R28, 0x3, RZ ;  /* 0x000000031c1c7819 */ /* 0x000fe400000012ff */
[----:B------:R-:W-:Y:S02]  /*9950*/  SHF.R.U64 R12, R12, 0x3, RZ ;  /* 0x000000030c0c7819 */ /* 0x000fe400000012ff */
[----:B------:R-:W-:Y:S02]  /*9960*/  SHF.R.U64 R44, R44, 0x3, RZ ;  /* 0x000000032c2c7819 */ /* 0x000fe400000012ff */
[----:B------:R-:W-:Y:S02]  /*9970*/  LOP3.LUT R24, R14, R99, RZ, 0x3c, !PT ;  /* 0x000000630e187212 */ /* 0x000fe400078e3cff */
[----:B------:R-:W-:Y:S02]  /*9980*/  SHF.R.U64 R10, R10, 0x3, RZ ;  /* 0x000000030a0a7819 */ /* 0x000fe400000012ff */
[----:B------:R-:W-:-:S02]  /*9990*/  LOP3.LUT R14, R28, R101, RZ, 0x3c, !PT ;  /* 0x000000651c0e7212 */ /* 0x000fc400078e3cff */
[----:B------:R-:W-:Y:S02]  /*99a0*/  LOP3.LUT R28, R107, 0x380, RZ, 0xc0, !PT ;  /* 0x000003806b1c7812 */ /* 0x000fe400078ec0ff */
[----:B------:R-:W-:Y:S02]  /*99b0*/  LOP3.LUT R26, R12, R97, RZ, 0x3c, !PT ;  /* 0x000000610c1a7212 */ /* 0x000fe400078e3cff */
[----:B------:R-:W-:Y:S02]  /*99c0*/  LOP3.LUT R12, R44, R103, RZ, 0x3c, !PT ;  /* 0x000000672c0c7212 */ /* 0x000fe400078e3cff */
[----:B------:R-:W-:Y:S02]  /*99d0*/  LOP3.LUT R10, R10, R105, RZ, 0x3c, !PT ;  /* 0x000000690a0a7212 */ /* 0x000fe400078e3cff */
[----:B------:R-:W-:Y:S02]  /*99e0*/  LOP3.LUT R44, R109, 0x380, RZ, 0xc0, !PT ;  /* 0x000003806d2c7812 */ /* 0x000fe400078ec0ff */
[----:B------:R-:W-:-:S02]  /*99f0*/  SHF.R.U64 R28, R28, 0x3, RZ ;  /* 0x000000031c1c7819 */ /* 0x000fc400000012ff */
[----:B------:R-:W-:Y:S02]  /*9a00*/  MOV R72, R10 ;  /* 0x0000000a00487202 */ /* 0x000fe40000000f00 */
[----:B------:R-:W-:Y:S02]  /*9a10*/  SHF.R.U64 R44, R44, 0x3, RZ ;  /* 0x000000032c2c7819 */ /* 0x000fe400000012ff */
[----:B------:R-:W-:Y:S02]  /*9a20*/  F2FP.F16.F32.PACK_AB R11, R39, R38 ;  /* 0x00000026270b723e */ /* 0x000fe400000000ff */
[----:B------:R-:W-:Y:S01]  /*9a30*/  F2FP.F16.F32.PACK_AB R4, R92, R95 ;  /* 0x0000005f5c04723e */ /* 0x000fe200000000ff */
[----:B------:R-:W1:Y:S01]  /*9a40*/  LDC.64 R38, c[0x0][0xc00] ;  /* 0x00030000ff267b82 */ /* 0x000e620000000a00 */
[----:B------:R-:W-:Y:S02]  /*9a50*/  LOP3.LUT R8, R28, R107, RZ, 0x3c, !PT ;  /* 0x0000006b1c087212 */ /* 0x000fe400078e3cff */
[----:B------:R-:W-:Y:S01]  /*9a60*/  LOP3.LUT R28, R44, R109, RZ, 0x3c, !PT ;  /* 0x0000006d2c1c7212 */ /* 0x000fe200078e3cff */
[----:B------:R2:W-:Y:S01]  /*9a70*/  STSM.16.M88.4 [R96], R4 ;  /* 0x0000000460007844 */ /* 0x0005e20000000200 */
[----:B------:R-:W-:-:S02]  /*9a80*/  MOV R44, R8 ;  /* 0x00000008002c7202 */ /* 0x000fc40000000f00 */
[----:B------:R-:W-:Y:S02]  /*9a90*/  MOV R94, R26 ;  /* 0x0000001a005e7202 */ /* 0x000fe40000000f00 */
[----:B------:R-:W-:Y:S02]  /*9aa0*/  F2FP.F16.F32.PACK_AB R8, R89, R90 ;  /* 0x0000005a5908723e */ /* 0x000fe400000000ff */
[----:B------:R-:W-:Y:S02]  /*9ab0*/  F2FP.F16.F32.PACK_AB R9, R35, R34 ;  /* 0x000000222309723e */ /* 0x000fe400000000ff */
[----:B------:R-:W-:Y:S02]  /*9ac0*/  F2FP.F16.F32.PACK_AB R10, R37, R88 ;  /* 0x00000058250a723e */ /* 0x000fe400000000ff */
[----:B------:R-:W-:Y:S02]  /*9ad0*/  MOV R93, R24 ;  /* 0x00000018005d7202 */ /* 0x000fe40000000f00 */
[----:B------:R-:W-:Y:S01]  /*9ae0*/  MOV R92, R14 ;  /* 0x0000000e005c7202 */ /* 0x000fe20000000f00 */
[----:B------:R-:W-:Y:S01]  /*9af0*/  STSM.16.M88.4 [R94], R8 ;  /* 0x000000085e007844 */ /* 0x000fe20000000200 */
[----:B------:R-:W-:-:S02]  /*9b00*/  MOV R91, R12 ;  /* 0x0000000c005b7202 */ /* 0x000fc40000000f00 */
[----:B--2---:R-:W-:Y:S02]  /*9b10*/  F2FP.F16.F32.PACK_AB R4, R41, R40 ;  /* 0x000000282904723e */ /* 0x004fe400000000ff */
[----:B------:R-:W-:Y:S02]  /*9b20*/  F2FP.F16.F32.PACK_AB R5, R43, R42 ;  /* 0x0000002a2b05723e */ /* 0x000fe400000000ff */
[----:B------:R-:W-:Y:S02]  /*9b30*/  F2FP.F16.F32.PACK_AB R6, R33, R36 ;  /* 0x000000242106723e */ /* 0x000fe400000000ff */
[----:B------:R-:W-:Y:S02]  /*9b40*/  F2FP.F16.F32.PACK_AB R7, R30, R31 ;  /* 0x0000001f1e07723e */ /* 0x000fe400000000ff */
[----:B------:R-:W-:Y:S01]  /*9b50*/  F2FP.F16.F32.PACK_AB R12, R49, R48 ;  /* 0x00000030310c723e */ /* 0x000fe200000000ff */
[----:B------:R-:W-:Y:S01]  /*9b60*/  IMAD.MOV.U32 R48, RZ, RZ, RZ ;  /* 0x000000ffff307224 */ /* 0x000fe200078e00ff */
[----:B------:R-:W-:Y:S01]  /*9b70*/  F2FP.F16.F32.PACK_AB R13, R51, R50 ;  /* 0x00000032330d723e */ /* 0x000fe200000000ff */
[----:B------:R2:W-:Y:S01]  /*9b80*/  STSM.16.M88.4 [R93], R4 ;  /* 0x000000045d007844 */ /* 0x0005e20000000200 */
[----:B------:R-:W-:-:S02]  /*9b90*/  F2FP.F16.F32.PACK_AB R14, R53, R52 ;  /* 0x00000034350e723e */ /* 0x000fc400000000ff */
[----:B------:R-:W-:Y:S02]  /*9ba0*/  F2FP.F16.F32.PACK_AB R15, R55, R54 ;  /* 0x00000036370f723e */ /* 0x000fe400000000ff */
[----:B------:R-:W-:Y:S01]  /*9bb0*/  F2FP.F16.F32.PACK_AB R24, R57, R56 ;  /* 0x000000383918723e */ /* 0x000fe200000000ff */
[----:B------:R-:W3:Y:S01]  /*9bc0*/  LDC R54, c[0x0][0xbe8] ;  /* 0x0002fa00ff367b82 */ /* 0x000ee20000000800 */
[----:B------:R-:W-:Y:S01]  /*9bd0*/  F2FP.F16.F32.PACK_AB R25, R59, R58 ;  /* 0x0000003a3b19723e */ /* 0x000fe200000000ff */
[----:B------:R4:W-:Y:S01]  /*9be0*/  STSM.16.M88.4 [R92], R12 ;  /* 0x0000000c5c007844 */ /* 0x0009e20000000200 */
[----:B------:R-:W-:Y:S02]  /*9bf0*/  F2FP.F16.F32.PACK_AB R26, R61, R60 ;  /* 0x0000003c3d1a723e */ /* 0x000fe400000000ff */
[----:B------:R-:W-:Y:S02]  /*9c00*/  F2FP.F16.F32.PACK_AB R27, R63, R62 ;  /* 0x0000003e3f1b723e */ /* 0x000fe400000000ff */
[----:B------:R-:W-:-:S02]  /*9c10*/  F2FP.F16.F32.PACK_AB R33, R75, R74 ;  /* 0x0000004a4b21723e */ /* 0x000fc400000000ff */
[----:B------:R-:W-:Y:S01]  /*9c20*/  F2FP.F16.F32.PACK_AB R34, R77, R76 ;  /* 0x0000004c4d22723e */ /* 0x000fe200000000ff */
[----:B------:R4:W-:Y:S01]  /*9c30*/  STSM.16.M88.4 [R91], R24 ;  /* 0x000000185b007844 */ /* 0x0009e20000000200 */
[----:B------:R-:W-:Y:S02]  /*9c40*/  F2FP.F16.F32.PACK_AB R35, R79, R78 ;  /* 0x0000004e4f23723e */ /* 0x000fe400000000ff */
[----:B------:R-:W-:Y:S01]  /*9c50*/  MOV R28, R28 ;  /* 0x0000001c001c7202 */ /* 0x000fe20000000f00 */
[----:B------:R4:W-:Y:S01]  /*9c60*/  STSM.16.M88.4 [R72], R64 ;  /* 0x0000004048007844 */ /* 0x0009e20000000200 */
[----:B------:R-:W-:Y:S02]  /*9c70*/  ISETP.NE.U32.AND P2, PT, RZ, UR4, PT ;  /* 0x00000004ff007c0c */ /* 0x000fe4000bf45070 */
[----:B-1----:R-:W-:Y:S01]  /*9c80*/  ISETP.NE.U32.AND P0, PT, R38, RZ, PT ;  /* 0x000000ff2600720c */ /* 0x002fe20003f05070 */
[----:B------:R4:W-:Y:S01]  /*9c90*/  STSM.16.M88.4 [R44], R32 ;  /* 0x000000202c007844 */ /* 0x0009e20000000200 */
[----:B------:R-:W-:-:S02]  /*9ca0*/  ISETP.NE.AND.EX P2, PT, RZ, UR5, PT, P2 ;  /* 0x00000005ff007c0c */ /* 0x000fc4000bf45320 */
[C---:B--2---:R-:W-:Y:S01]  /*9cb0*/  SHF.L.U32 R5, R22.reuse, 0x2, RZ ;  /* 0x0000000216057819 */ /* 0x044fe200000006ff */
[----:B------:R4:W-:Y:S01]  /*9cc0*/  STSM.16.M88.4 [R28], R80 ;  /* 0x000000501c007844 */ /* 0x0009e20000000200 */
[----:B------:R-:W-:Y:S01]  /*9cd0*/  BAR.SYNC.DEFER_BLOCKING 0x1, 0x100 ;  /* 0x0044000000007b1d */ /* 0x000fe20000010000 */
[----:B------:R-:W-:Y:S02]  /*9ce0*/  ISETP.NE.AND.EX P0, PT, R39, RZ, PT, P0 ;  /* 0x000000ff2700720c */ /* 0x000fe40003f05300 */
[----:B------:R-:W-:Y:S02]  /*9cf0*/  SHF.L.U64.HI R10, R22, 0x2, R162 ;  /* 0x00000002160a7819 */ /* 0x000fe400000102a2 */
[----:B------:R-:W-:-:S04]  /*9d00*/  IADD3 R6, P1, R5, R38, RZ ;  /* 0x0000002605067210 */ /* 0x000fc80007f3e0ff */
[----:B------:R-:W-:Y:S01]  /*9d10*/  @P2 IADD3 R4, P3, R5, UR4, RZ ;  /* 0x0000000405042c10 */ /* 0x000fe2000ff7e0ff */
[----:B------:R-:W-:Y:S02]  /*9d20*/  ULDC UR4, c[0x0][0xa88] ;  /* 0x0002a20000047ab9 */ /* 0x000fe40000000800 */
[----:B------:R-:W-:Y:S01]  /*9d30*/  IMAD.U32 R9, RZ, RZ, UR4 ;  /* 0x00000004ff097e24 */ /* 0x000fe2000f8e00ff */
[C---:B------:R-:W-:Y:S01]  /*9d40*/  @P2 IADD3.X R5, R10.reuse, UR5, RZ, P3, !PT ;  /* 0x000000050a052c10 */ /* 0x040fe20009ffe4ff */
[----:B------:R-:W-:-:S05]  /*9d50*/  IMAD.X R7, R10, 0x1, R39, P1 ;  /* 0x000000010a077824 */ /* 0x000fca00008e0627 */
[----:B------:R4:W5:Y:S01]  /*9d60*/  @P0 LDG.E R48, desc[UR36][R6.64] ;  /* 0x0000002406300981 */ /* 0x000962000c1e1900 */
[----:B---3--:R-:W-:-:S03]  /*9d70*/  ISETP.NE.AND P1, PT, R54, 0x1, PT ;  /* 0x000000013600780c */ /* 0x008fc60003f25270 */
[----:B------:R4:W5:Y:S10]  /*9d80*/  @P2 LDG.E R9, desc[UR36][R4.64] ;  /* 0x0000002404092981 */ /* 0x000974000c1e1900 */
[----:B------:R-:W1:Y:S08]  /*9d90*/  @P1 LDC R8, c[0x0][0xbec] ;  /* 0x0002fb00ff081b82 */ /* 0x000e700000000800 */
[----:B------:R-:W2:Y:S01]  /*9da0*/  @P1 LDC R11, c[0x0][0xbf0] ;  /* 0x0002fc00ff0b1b82 */ /* 0x000ea20000000800 */
[----:B----4-:R-:W-:Y:S05]  /*9db0*/  @P2 BRA `(.L_x_2456) ;  /* 0x0000000000102947 */ /* 0x010fea0003800000 */
[----:B------:R-:W-:Y:S05]  /*9dc0*/  @!P0 BRA `(.L_x_2456) ;  /* 0x00000000000c8947 */ /* 0x000fea0003800000 */
[----:B------:R-:W3:Y:S04]  /*9dd0*/  LDG.E R4, desc[UR36][R6.64] ;  /* 0x0000002406047981 */ /* 0x000ee8000c1e1900 */
[----:B-----5:R-:W3:Y:S02]  /*9de0*/  LDG.E R9, desc[UR36][R6.64+0x4] ;  /* 0x0000042406097981 */ /* 0x020ee4000c1e1900 */
[----:B---3--:R-:W-:-:S07]  /*9df0*/  IMAD.IADD R9, R9, 0x1, -R4 ;  /* 0x0000000109097824 */ /* 0x008fce00078e0a04 */
.L_x_2456:
[----:B------:R-:W-:Y:S01]  /*9e00*/  SHF.R.S32.HI R44, RZ, 0x1f, R161 ;  /* 0x0000001fff2c7819 */ /* 0x000fe200000114a1 */
[----:B------:R-:W-:Y:S01]  /*9e10*/  ULDC.64 UR4, c[0x0][0xb90] ;  /* 0x0002e40000047ab9 */ /* 0x000fe20000000a00 */
[----:B------:R-:W-:Y:S01]  /*9e20*/  IADD3 R15, R19, R16, RZ ;  /* 0x00000010130f7210 */ /* 0x000fe20007ffe0ff */
[----:B-----5:R-:W-:Y:S01]  /*9e30*/  IMAD R57, R9, R54, RZ ;  /* 0x0000003609397224 */ /* 0x020fe200078e02ff */
[----:B------:R-:W-:Y:S01]  /*9e40*/  SHF.R.S32.HI R49, RZ, 0x1f, R48 ;  /* 0x0000001fff317819 */ /* 0x000fe20000011430 */
[----:B------:R-:W-:Y:S01]  /*9e50*/  IMAD R4, R44, UR4, RZ ;  /* 0x000000042c047c24 */ /* 0x000fe2000f8e02ff */
[----:B------:R-:W-:Y:S01]  /*9e60*/  SEL R162, R162, RZ, !P0 ;  /* 0x000000ffa2a27207 */ /* 0x000fe20004000000 */
[----:B-1----:R-:W-:Y:S01]  /*9e70*/  @P1 IMAD.HI.U32 R6, R15, R8, RZ ;  /* 0x000000080f061227 */ /* 0x002fe200078e00ff */
[----:B------:R-:W-:-:S03]  /*9e80*/  SEL R55, R22, RZ, !P0 ;  /* 0x000000ff16377207 */ /* 0x000fc60004000000 */
[----:B------:R-:W-:Y:S01]  /*9e90*/  IMAD.MOV.U32 R7, RZ, RZ, R15 ;  /* 0x000000ffff077224 */ /* 0x000fe200078e000f */
[----:B--2---:R-:W-:Y:S01]  /*9ea0*/  @P1 SHF.R.U32.HI R7, RZ, R11, R6 ;  /* 0x0000000bff071219 */ /* 0x004fe20000011606 */
[C---:B------:R-:W-:Y:S02]  /*9eb0*/  IMAD R13, R161.reuse, UR5, R4 ;  /* 0x00000005a10d7c24 */ /* 0x040fe4000f8e0204 */
[----:B------:R-:W-:Y:S01]  /*9ec0*/  IMAD.WIDE.U32 R4, R161, UR4, R48 ;  /* 0x00000004a1047c25 */ /* 0x000fe2000f8e0030 */
[----:B------:R-:W-:-:S03]  /*9ed0*/  ULDC.64 UR4, c[0x0][0xb98] ;  /* 0x0002e60000047ab9 */ /* 0x000fc60000000a00 */
[----:B------:R-:W-:Y:S02]  /*9ee0*/  IMAD R11, R163, 0x40, R17 ;  /* 0x00000040a30b7824 */ /* 0x000fe400078e0211 */
        /* <DEDUP_REMOVED lines=13> */
[----:B------:R-:W-:Y:S01]  /*9fc0*/  SHF.R.S32.HI R6, RZ, 0x1f, R11 ;  /* 0x0000001fff067819 */ /* 0x000fe2000001140b */
[----:B------:R-:W-:Y:S01]  /*9fd0*/  IMAD.IADD R22, R167, 0x1, R16 ;  /* 0x00000001a7167824 */ /* 0x000fe200078e0210 */
[----:B------:R-:W-:-:S02]  /*9fe0*/  IADD3.X R5, R13, R5, R8, P2, !PT ;  /* 0x000000050d057210 */ /* 0x000fc400017fe408 */
        /* <DEDUP_REMOVED lines=8> */
[----:B------:R-:W-:Y:S02]  /*a070*/  SHF.R.U64 R6, R7, 0x3, RZ ;  /* 0x0000000307067819 */ /* 0x000fe400000012ff */
[----:B------:R-:W-:-:S02]  /*a080*/  LEA R10, P4, R4, UR4, 0x2 ;  /* 0x00000004040a7c11 */ /* 0x000fc4000f8810ff */
[----:B------:R-:W-:Y:S01]  /*a090*/  IADD3 R5, R5, R13, RZ ;  /* 0x0000000d05057210 */ /* 0x000fe20007ffe0ff */
[----:B------:R-:W-:Y:S01]  /*a0a0*/  IMAD.X R13, RZ, RZ, R21, P0 ;  /* 0x000000ffff0d7224 */ /* 0x000fe200000e0615 */
[----:B------:R-:W-:Y:S01]  /*a0b0*/  IADD3 R7, P2, R20, 0x3000, RZ ;  /* 0x0000300014077810 */ /* 0x000fe20007f5e0ff */
[----:B------:R-:W-:Y:S01]  /*a0c0*/  SHFL.IDX PT, R50, R10, RZ, 0x1c1f ;  /* 0x001c1fff0a327589 */ /* 0x000fe200000e0000 */
[----:B------:R-:W-:Y:S01]  /*a0d0*/  LEA.HI.X R14, R4, UR5, R5, 0x2, P4 ;  /* 0x00000005040e7c11 */ /* 0x000fe2000a0f1405 */
[C---:B------:R-:W-:Y:S01]  /*a0e0*/  VIADD R4, R22.reuse, 0x8 ;  /* 0x0000000816047836 */ /* 0x040fe20000000000 */
[----:B------:R-:W-:Y:S01]  /*a0f0*/  LOP3.LUT P0, RZ, R165, 0x3, RZ, 0xc0, !PT ;  /* 0x00000003a5ff7812 */ /* 0x000fe2000780c0ff */
[----:B------:R-:W-:Y:S01]  /*a100*/  SHFL.IDX PT, R52, R10, 0x1, 0x1c1f ;  /* 0x003c1f000a347f89 */ /* 0x000fe200000e0000 */
[----:B------:R-:W-:Y:S01]  /*a110*/  IADD3.X R9, RZ, R21, RZ, P2, !PT ;  /* 0x00000015ff097210 */ /* 0x000fe200017fe4ff */
[----:B------:R-:W-:Y:S01]  /*a120*/  ULDC.64 UR4, c[0x0][0xaa0] ;  /* 0x0002a80000047ab9 */ /* 0x000fe20000000a00 */
[-C--:B------:R-:W-:Y:S01]  /*a130*/  ISETP.GE.OR P2, PT, R22, R57.reuse, P0 ;  /* 0x000000391600720c */ /* 0x080fe20000746670 */
[----:B------:R-:W1:Y:S01]  /*a140*/  SHFL.IDX PT, R51, R14, RZ, 0x1c1f ;  /* 0x001c1fff0e337589 */ /* 0x000e6200000e0000 */
[----:B------:R-:W-:-:S02]  /*a150*/  ISETP.GE.OR P0, PT, R4, R57, P0 ;  /* 0x000000390400720c */ /* 0x000fc40000706670 */
[----:B------:R-:W-:Y:S01]  /*a160*/  LOP3.LUT R8, R7, 0x380, RZ, 0xc0, !PT ;  /* 0x0000038007087812 */ /* 0x000fe200078ec0ff */
[----:B------:R-:W2:Y:S01]  /*a170*/  SHFL.IDX PT, R53, R14, 0x1, 0x1c1f ;  /* 0x003c1f000e357f89 */ /* 0x000ea200000e0000 */
[C---:B------:R-:W-:Y:S02]  /*a180*/  IADD3 R33, P4, R20.reuse, 0x6000, RZ ;  /* 0x0000600014217810 */ /* 0x040fe40007f9e0ff */
[----:B------:R-:W-:Y:S02]  /*a190*/  LOP3.LUT R11, R20, 0x380, RZ, 0xc0, !PT ;  /* 0x00000380140b7812 */ /* 0x000fe400078ec0ff */
[----:B------:R-:W-:Y:S02]  /*a1a0*/  SHF.R.U64 R8, R8, 0x3, RZ ;  /* 0x0000000308087819 */ /* 0x000fe400000012ff */
[----:B------:R-:W-:Y:S02]  /*a1b0*/  LOP3.LUT R36, R37, 0x380, RZ, 0xc0, !PT ;  /* 0x0000038025247812 */ /* 0x000fe400078ec0ff */
[----:B------:R-:W-:-:S02]  /*a1c0*/  LOP3.LUT R32, R33, 0x380, RZ, 0xc0, !PT ;  /* 0x0000038021207812 */ /* 0x000fc400078ec0ff */
[----:B------:R-:W-:Y:S02]  /*a1d0*/  SHF.R.U64 R11, R11, 0x3, RZ ;  /* 0x000000030b0b7819 */ /* 0x000fe400000012ff */
[----:B------:R-:W-:Y:S01]  /*a1e0*/  LOP3.LUT R8, R8, R7, RZ, 0x3c, !PT ;  /* 0x0000000708087212 */ /* 0x000fe200078e3cff */
[--C-:B------:R-:W-:Y:S01]  /*a1f0*/  IMAD.X R7, RZ, RZ, R21.reuse, P3 ;  /* 0x000000ffff077224 */ /* 0x100fe200018e0615 */
[----:B------:R-:W-:Y:S02]  /*a200*/  IADD3 R5, P3, R20, 0x7000, RZ ;  /* 0x0000700014057810 */ /* 0x000fe40007f7e0ff */
[----:B------:R-:W-:Y:S02]  /*a210*/  SHF.R.U64 R12, R12, 0x3, RZ ;  /* 0x000000030c0c7819 */ /* 0x000fe400000012ff */
[----:B------:R-:W-:Y:S01]  /*a220*/  SHF.R.U64 R40, R40, 0x3, RZ ;  /* 0x0000000328287819 */ /* 0x000fe200000012ff */
[----:B-1----:R1:W-:Y:S01]  /*a230*/  @!P2 ST.E desc[UR36][R50.64], R2 ;  /* 0x000000023200a985 */ /* 0x0023e2000c101924 */
[----:B------:R-:W-:Y:S01]  /*a240*/  SHF.R.U64 R36, R36, 0x3, RZ ;  /* 0x0000000324247819 */ /* 0x000fe200000012ff */
[----:B------:R-:W-:Y:S01]  /*a250*/  IMAD R49, R49, UR4, RZ ;  /* 0x0000000431317c24 */ /* 0x000fe2000f8e02ff */
[----:B------:R-:W-:Y:S01]  /*a260*/  SHF.R.U64 R32, R32, 0x3, RZ ;  /* 0x0000000320207819 */ /* 0x000fe200000012ff */
[----:B--2---:R2:W-:Y:S01]  /*a270*/  @!P0 ST.E desc[UR36][R52.64], R0 ;  /* 0x0000000034008985 */ /* 0x0045e2000c101924 */
[----:B------:R-:W-:Y:S01]  /*a280*/  LOP3.LUT R20, R11, R20, RZ, 0x3c, !PT ;  /* 0x000000140b147212 */ /* 0x000fe200078e3cff */
[----:B------:R-:W-:Y:S01]  /*a290*/  IMAD.X R29, RZ, RZ, R21, P3 ;  /* 0x000000ffff1d7224 */ /* 0x000fe200018e0615 */
[----:B------:R-:W-:-:S02]  /*a2a0*/  LOP3.LUT R12, R12, R25, RZ, 0x3c, !PT ;  /* 0x000000190c0c7212 */ /* 0x000fc400078e3cff */
[----:B------:R-:W-:Y:S01]  /*a2b0*/  LOP3.LUT R40, R40, R41, RZ, 0x3c, !PT ;  /* 0x0000002928287212 */ /* 0x000fe200078e3cff */
[--C-:B------:R-:W-:Y:S01]  /*a2c0*/  IMAD.X R41, RZ, RZ, R21.reuse, P6 ;  /* 0x000000ffff297224 */ /* 0x100fe200030e0615 */
[----:B------:R-:W-:Y:S01]  /*a2d0*/  LOP3.LUT R36, R36, R37, RZ, 0x3c, !PT ;  /* 0x0000002524247212 */ /* 0x000fe200078e3cff */
[----:B-1----:R-:W1:Y:S01]  /*a2e0*/  @P1 LDC R51, c[0x0][0xbec] ;  /* 0x0002fb00ff331b82 */ /* 0x002e620000000800 */
[----:B------:R-:W-:Y:S01]  /*a2f0*/  LOP3.LUT R32, R32, R33, RZ, 0x3c, !PT ;  /* 0x0000002120207212 */ /* 0x000fe200078e3cff */
[--C-:B------:R-:W-:Y:S01]  /*a300*/  IMAD.X R37, RZ, RZ, R21.reuse, P5 ;  /* 0x000000ffff257224 */ /* 0x100fe200028e0615 */
[----:B------:R3:W5:Y:S01]  /*a310*/  LD.E.128 R24, desc[UR36][R20.64] ;  /* 0x0000002414187980 */ /* 0x000762000c101d00 */
[----:B------:R-:W-:Y:S01]  /*a320*/  IMAD.X R33, RZ, RZ, R21, P4 ;  /* 0x000000ffff217224 */ /* 0x000fe200020e0615 */
[----:B------:R-:W-:Y:S01]  /*a330*/  LOP3.LUT R4, R5, 0x380, RZ, 0xc0, !PT ;  /* 0x0000038005047812 */ /* 0x000fe200078ec0ff */
[----:B------:R-:W-:Y:S01]  /*a340*/  IMAD R49, R48, UR5, R49 ;  /* 0x0000000530317c24 */ /* 0x000fe2000f8e0231 */
[----:B------:R-:W-:Y:S01]  /*a350*/  LOP3.LUT R6, R6, R15, RZ, 0x3c, !PT ;  /* 0x0000000f06067212 */ /* 0x000fe200078e3cff */
[----:B--2---:R-:W2:Y:S01]  /*a360*/  @P1 LDC R53, c[0x0][0xbf0] ;  /* 0x0002fc00ff351b82 */ /* 0x004ea20000000800 */
[----:B------:R-:W-:Y:S01]  /*a370*/  SHF.R.U64 R4, R4, 0x3, RZ ;  /* 0x0000000304047819 */ /* 0x000fe200000012ff */
[----:B------:R-:W5:Y:S01]  /*a380*/  LD.E.128 R12, desc[UR36][R12.64] ;  /* 0x000000240c0c7980 */ /* 0x000f62000c101d00 */
[----:B---3--:R-:W-:Y:S01]  /*a390*/  IMAD.WIDE.U32 R20, R48, UR4, RZ ;  /* 0x0000000430147c25 */ /* 0x008fe2000f8e00ff */
[----:B------:R-:W-:Y:S01]  /*a3a0*/  ULDC.64 UR4, c[0x0][0xae8] ;  /* 0x0002ba0000047ab9 */ /* 0x000fe20000000a00 */
[----:B------:R-:W-:Y:S01]  /*a3b0*/  LOP3.LUT R28, R4, R5, RZ, 0x3c, !PT ;  /* 0x00000005041c7212 */ /* 0x000fe200078e3cff */
[----:B------:R-:W5:Y:S02]  /*a3c0*/  LD.E.128 R8, desc[UR36][R8.64] ;  /* 0x0000002408087980 */ /* 0x000f64000c101d00 */
[----:B------:R-:W-:Y:S01]  /*a3d0*/  IADD3 R21, R21, R49, RZ ;  /* 0x0000003115157210 */ /* 0x000fe20007ffe0ff */
[----:B------:R-:W-:Y:S01]  /*a3e0*/  IMAD R49, R160, 0x20, R163 ;  /* 0x00000020a0317824 */ /* 0x000fe200078e02a3 */
[----:B------:R-:W5:Y:S01]  /*a3f0*/  LD.E.128 R4, desc[UR36][R6.64] ;  /* 0x0000002406047980 */ /* 0x000f62000c101d00 */
[----:B------:R-:W-:-:S02]  /*a400*/  IMAD R0, R44, UR4, RZ ;  /* 0x000000042c007c24 */ /* 0x000fc4000f8e02ff */
[----:B------:R-:W-:Y:S01]  /*a410*/  IMAD.IADD R22, R16, 0x1, R49 ;  /* 0x0000000110167824 */ /* 0x000fe200078e0231 */
[----:B------:R-:W5:Y:S01]  /*a420*/  LD.E.128 R40, desc[UR36][R40.64] ;  /* 0x0000002428287980 */ /* 0x000f62000c101d00 */
[C---:B------:R-:W-:Y:S02]  /*a430*/  IMAD R49, R161.reuse, UR5, R0 ;  /* 0x00000005a1317c24 */ /* 0x040fe4000f8e0200 */
[----:B------:R-:W-:Y:S01]  /*a440*/  IMAD.WIDE.U32 R20, R161, UR4, R20 ;  /* 0x00000004a1147c25 */ /* 0x000fe2000f8e0014 */
[----:B------:R-:W-:Y:S01]  /*a450*/  ULDC.64 UR4, c[0x0][0xaf0] ;  /* 0x0002bc0000047ab9 */ /* 0x000fe20000000a00 */
[----:B------:R-:W5:Y:S02]  /*a460*/  LD.E.128 R36, desc[UR36][R36.64] ;  /* 0x0000002424247980 */ /* 0x000f64000c101d00 */
[----:B-1----:R-:W-:Y:S02]  /*a470*/  @P1 IMAD.HI.U32 R0, R22, R51, RZ ;  /* 0x0000003316001227 */ /* 0x002fe400078e00ff */
[----:B------:R-:W5:Y:S02]  /*a480*/  LD.E.128 R32, desc[UR36][R32.64] ;  /* 0x0000002420207980 */ /* 0x000f64000c101d00 */
[----:B------:R-:W-:-:S02]  /*a490*/  IMAD.IADD R21, R21, 0x1, R49 ;  /* 0x0000000115157824 */ /* 0x000fc400078e0231 */
[----:B------:R-:W-:Y:S01]  /*a4a0*/  IMAD.MOV.U32 R49, RZ, RZ, R22 ;  /* 0x000000ffff317224 */ /* 0x000fe200078e0016 */
[----:B--2---:R-:W-:Y:S01]  /*a4b0*/  @P1 SHF.R.U32.HI R49, RZ, R53, R0 ;  /* 0x00000035ff311219 */ /* 0x004fe20000011600 */
[----:B------:R-:W-:Y:S01]  /*a4c0*/  IMAD R2, R162, UR4, RZ ;  /* 0x00000004a2027c24 */ /* 0x000fe2000f8e02ff */
[----:B------:R-:W5:Y:S01]  /*a4d0*/  LD.E.128 R28, desc[UR36][R28.64] ;  /* 0x000000241c1c7980 */ /* 0x000f62000c101d00 */
[----:B------:R-:W-:Y:S01]  /*a4e0*/  IMAD.WIDE.U32 R20, R55, UR4, R20 ;  /* 0x0000000437147c25 */ /* 0x000fe2000f8e0014 */
[----:B------:R-:W-:Y:S02]  /*a4f0*/  SHF.R.S32.HI R0, RZ, 0x1f, R49 ;  /* 0x0000001fff007819 */ /* 0x000fe40000011431 */
[----:B------:R-:W-:Y:S01]  /*a500*/  IADD3 R53, -R49, RZ, RZ ;  /* 0x000000ff31357210 */ /* 0x000fe20007ffe1ff */
[----:B------:R-:W-:Y:S01]  /*a510*/  IMAD R51, R55, UR5, R2 ;  /* 0x0000000537337c24 */ /* 0x000fe2000f8e0202 */
[----:B------:R-:W-:Y:S01]  /*a520*/  ULDC.64 UR4, c[0x0][0xae0] ;  /* 0x0002b80000047ab9 */ /* 0x000fe20000000a00 */
[----:B------:R-:W-:Y:S01]  /*a530*/  @!PT LDS RZ, [RZ] ;  /* 0x00000000fffff984 */ /* 0x000fe20000000800 */
[----:B------:R-:W-:Y:S01]  /*a540*/  @!PT LDS RZ, [RZ] ;  /* 0x00000000fffff984 */ /* 0x000fe20000000800 */
[----:B------:R-:W-:Y:S01]  /*a550*/  @!PT LDS RZ, [RZ] ;  /* 0x00000000fffff984 */ /* 0x000fe20000000800 */
[----:B------:R-:W-:Y:S01]  /*a560*/  @!PT LDS RZ, [RZ] ;  /* 0x00000000fffff984 */ /* 0x000fe20000000800 */
[----:B------:R1:W-:Y:S06]  /*a570*/  MEMBAR.ALL.CTA ;  /* 0x0000000000007992 */ /* 0x0003ec0000008000 */
[----:B-1----:R-:W1:Y:S01]  /*a580*/  FENCE.VIEW.ASYNC.S ;  /* 0x00000000000073c6 */ /* 0x002e620000000000 */
[----:B------:R-:W-:-:S02]  /*a590*/  IMAD R0, R0, UR4, RZ ;  /* 0x0000000400007c24 */ /* 0x000fc4000f8e02ff */
[----:B------:R-:W-:Y:S02]  /*a5a0*/  IMAD.IADD R21, R21, 0x1, R51 ;  /* 0x0000000115157824 */ /* 0x000fe400078e0233 */
[----:B------:R-:W-:Y:S02]  /*a5b0*/  IMAD R51, R54, R53, R22 ;  /* 0x0000003536337224 */ /* 0x000fe400078e0216 */
[C---:B------:R-:W-:Y:S02]  /*a5c0*/  IMAD R53, R49.reuse, UR5, R0 ;  /* 0x0000000531357c24 */ /* 0x040fe4000f8e0200 */
[----:B------:R-:W-:Y:S01]  /*a5d0*/  IMAD.WIDE.U32 R20, R49, UR4, R20 ;  /* 0x0000000431147c25 */ /* 0x000fe2000f8e0014 */
[----:B------:R-:W-:Y:S01]  /*a5e0*/  SHF.R.S32.HI R0, RZ, 0x1f, R51 ;  /* 0x0000001fff007819 */ /* 0x000fe20000011433 */
[----:B------:R-:W-:Y:S02]  /*a5f0*/  ULDC.64 UR4, c[0x0][0xad8] ;  /* 0x0002b60000047ab9 */ /* 0x000fe40000000a00 */
[----:B------:R-:W-:-:S02]  /*a600*/  IMAD.IADD R21, R21, 0x1, R53 ;  /* 0x0000000115157824 */ /* 0x000fc400078e0235 */
[----:B------:R-:W-:Y:S02]  /*a610*/  IMAD R2, R0, UR4, RZ ;  /* 0x0000000400027c24 */ /* 0x000fe4000f8e02ff */
[----:B------:R-:W-:Y:S02]  /*a620*/  IMAD.IADD R44, R163, 0x1, R16 ;  /* 0x00000001a32c7824 */ /* 0x000fe400078e0210 */
[C---:B------:R-:W-:Y:S02]  /*a630*/  IMAD R49, R51.reuse, UR5, R2 ;  /* 0x0000000533317c24 */ /* 0x040fe4000f8e0202 */
[----:B------:R-:W-:Y:S01]  /*a640*/  IMAD.WIDE.U32 R20, R51, UR4, R20 ;  /* 0x0000000433147c25 */ /* 0x000fe2000f8e0014 */
[C---:B------:R-:W-:Y:S01]  /*a650*/  ISETP.GE.AND P2, PT, R44.reuse, R57, PT ;  /* 0x000000392c00720c */ /* 0x040fe20003f46270 */
[----:B------:R-:W-:Y:S02]  /*a660*/  ULDC.64 UR4, c[0x0][0xa80] ;  /* 0x0002a00000047ab9 */ /* 0x000fe40000000a00 */
[----:B------:R-:W-:Y:S01]  /*a670*/  VIADD R0, R44, 0x20 ;  /* 0x000000202c007836 */ /* 0x000fe20000000000 */
[----:B------:R-:W-:Y:S01]  /*a680*/  LEA R16, P3, R20, UR4, 0x1 ;  /* 0x0000000414107c11 */ /* 0x000fe2000f8608ff */
[----:B------:R-:W-:Y:S01]  /*a690*/  IMAD.IADD R21, R21, 0x1, R49 ;  /* 0x0000000115157824 */ /* 0x000fe200078e0231 */
[----:B0-----:R-:W-:-:S02]  /*a6a0*/  IADD3 R3, R3, 0x2a820, RZ ;  /* 0x0002a82003037810 */ /* 0x001fc40007ffe0ff */
        /* <DEDUP_REMOVED lines=13> */
[-C--:B-1----:R-:W-:Y:S02]  /*a780*/  @!P2 LEA R2, P4, R17, R20.reuse, 0x1 ;  /* 0x000000141102a211 */ /* 0x082fe400078808ff */
[----:B------:R-:W-:Y:S02]  /*a790*/  @!P3 LEA R20, P5, R23, R20, 0x1 ;  /* 0x000000141714b211 */ /* 0x000fe400078a08ff */
[-C--:B0-2---:R-:W-:Y:S02]  /*a7a0*/  @!P2 LEA.HI.X R3, R17, R0.reuse, R173, 0x1, P4 ;  /* 0x000000001103a211 */ /* 0x085fe400020f0cad */
[----:B------:R-:W-:-:S03]  /*a7b0*/  @!P3 LEA.HI.X R21, R23, R0, R169, 0x1, P5 ;  /* 0x000000001715b211 */ /* 0x000fc600028f0ca9 */
[----:B-----5:R3:W-:Y:S04]  /*a7c0*/  @!P2 ST.E.128 desc[UR36][R2.64], R24 ;  /* 0x000000180200a985 */ /* 0x0207e8000c101d24 */
[----:B------:R3:W-:Y:S02]  /*a7d0*/  @!P3 ST.E.128 desc[UR36][R20.64], R40 ;  /* 0x000000281400b985 */ /* 0x0007e4000c101d24 */
.L_x_2458:
[----:B------:R-:W-:Y:S05]  /*a7e0*/  BSYNC B1 ;  /* 0x0000000000017941 */ /* 0x000fea0003800000 */
.L_x_2457:
[----:B--2---:R2:W4:Y:S01]  /*a7f0*/  SHFL.IDX PT, R0, R22, 0x1, 0x181f ;  /* 0x00381f0016007f89 */ /* 0x00452200000e0000 */
[----:B------:R-:W-:Y:S03]  /*a800*/  BSSY B1, `(.L_x_2459) ;  /* 0x000000c000017945 */ /* 0x000fe60003800000 */
[----:B-1-3--:R2:W1:Y:S01]  /*a810*/  SHFL.IDX PT, R20, R16, 0x1, 0x181f ;  /* 0x00381f0010147f89 */ /* 0x00a46200000e0000 */
[----:B------:R-:W-:Y:S05]  /*a820*/  @P0 BRA `(.L_x_2460) ;  /* 0x0000000000240947 */ /* 0x000fea0003800000 */
[----:B------:R-:W-:Y:S02]  /*a830*/  ULDC UR4, c[0x0][0xac8] ;  /* 0x0002b20000047ab9 */ /* 0x000fe40000000800 */
[----:B------:R-:W-:Y:S02]  /*a840*/  ISETP.GE.AND P3, PT, R17, UR4, PT ;  /* 0x0000000411007c0c */ /* 0x000fe4000bf66270 */
[----:B------:R-:W-:-:S11]  /*a850*/  ISETP.GE.AND P4, PT, R23, UR4, PT ;  /* 0x0000000417007c0c */ /* 0x000fd6000bf86270 */
[-C--:B-1----:R-:W-:Y:S02]  /*a860*/  @!P3 LEA R2, P0, R17, R20.reuse, 0x1 ;  /* 0x000000141102b211 */ /* 0x082fe400078008ff */
[----:B------:R-:W-:Y:S02]  /*a870*/  @!P4 LEA R20, P2, R23, R20, 0x1 ;  /* 0x000000141714c211 */ /* 0x000fe400078408ff */
[-C--:B0---4-:R-:W-:Y:S02]  /*a880*/  @!P3 LEA.HI.X R3, R17, R0.reuse, R173, 0x1, P0 ;  /* 0x000000001103b211 */ /* 0x091fe400000f0cad */
[----:B------:R-:W-:-:S03]  /*a890*/  @!P4 LEA.HI.X R21, R23, R0, R169, 0x1, P2 ;  /* 0x000000001715c211 */ /* 0x000fc600010f0ca9 */
[----:B-----5:R3:W-:Y:S04]  /*a8a0*/  @!P3 ST.E.128 desc[UR36][R2.64], R12 ;  /* 0x0000000c0200b985 */ /* 0x0207e8000c101d24 */
[----:B------:R3:W-:Y:S02]  /*a8b0*/  @!P4 ST.E.128 desc[UR36][R20.64], R36 ;  /* 0x000000241400c985 */ /* 0x0007e4000c101d24 */
.L_x_2460:
[----:B------:R-:W-:Y:S05]  /*a8c0*/  BSYNC B1 ;  /* 0x0000000000017941 */ /* 0x000fea0003800000 */
.L_x_2459:
[----:B----4-:R4:W0:Y:S01]  /*a8d0*/  SHFL.IDX PT, R0, R22, 0x2, 0x181f ;  /* 0x00581f0016007f89 */ /* 0x01082200000e0000 */
[----:B------:R-:W-:Y:S03]  /*a8e0*/  BSSY B1, `(.L_x_2461) ;  /* 0x000000c000017945 */ /* 0x000fe60003800000 */
[----:B---3-5:R4:W3:Y:S01]  /*a8f0*/  SHFL.IDX PT, R12, R16, 0x2, 0x181f ;  /* 0x00581f00100c7f89 */ /* 0x0288e200000e0000 */
[----:B------:R-:W-:Y:S05]  /*a900*/  @P1 BRA `(.L_x_2462) ;  /* 0x0000000000241947 */ /* 0x000fea0003800000 */
[----:B------:R-:W-:Y:S02]  /*a910*/  ULDC UR4, c[0x0][0xac8] ;  /* 0x0002b20000047ab9 */ /* 0x000fe40000000800 */
[----:B------:R-:W-:Y:S02]  /*a920*/  ISETP.GE.AND P2, PT, R17, UR4, PT ;  /* 0x0000000411007c0c */ /* 0x000fe4000bf46270 */
[----:B------:R-:W-:-:S11]  /*a930*/  ISETP.GE.AND P3, PT, R23, UR4, PT ;  /* 0x0000000417007c0c */ /* 0x000fd6000bf66270 */
[-C--:B---3--:R-:W-:Y:S02]  /*a940*/  @!P2 LEA R2, P0, R17, R12.reuse, 0x1 ;  /* 0x0000000c1102a211 */ /* 0x088fe400078008ff */
[----:B------:R-:W-:Y:S02]  /*a950*/  @!P3 LEA R12, P1, R23, R12, 0x1 ;  /* 0x0000000c170cb211 */ /* 0x000fe400078208ff */
[-C--:B0-----:R-:W-:Y:S02]  /*a960*/  @!P2 LEA.HI.X R3, R17, R0.reuse, R173, 0x1, P0 ;  /* 0x000000001103a211 */ /* 0x081fe400000f0cad */
[----:B------:R-:W-:-:S03]  /*a970*/  @!P3 LEA.HI.X R13, R23, R0, R169, 0x1, P1 ;  /* 0x00000000170db211 */ /* 0x000fc600008f0ca9 */
[----:B------:R0:W-:Y:S04]  /*a980*/  @!P2 ST.E.128 desc[UR36][R2.64], R4 ;  /* 0x000000040200a985 */ /* 0x0001e8000c101d24 */
[----:B------:R0:W-:Y:S02]  /*a990*/  @!P3 ST.E.128 desc[UR36][R12.64], R32 ;  /* 0x000000200c00b985 */ /* 0x0001e4000c101d24 */
.L_x_2462:
[----:B------:R-:W-:Y:S05]  /*a9a0*/  BSYNC B1 ;  /* 0x0000000000017941 */ /* 0x000fea0003800000 */
.L_x_2461:
        /* <DEDUP_REMOVED lines=16> */
.L_x_2455:
[----:B------:R-:W2:Y:S01]  /*aab0*/  LDC.64 R4, c[0x0][0xc00] ;  /* 0x00030000ff047b82 */ /* 0x000ea20000000a00 */
[----:B------:R-:W-:Y:S01]  /*aac0*/  ULDC.64 UR4, c[0x0][0xc08] ;  /* 0x0003020000047ab9 */ /* 0x000fe20000000a00 */
[----:B------:R-:W-:-:S06]  /*aad0*/  IMAD.MOV.U32 R6, RZ, RZ, RZ ;  /* 0x000000ffff067224 */ /* 0x000fcc00078e00ff */
[----:B0-----:R-:W0:Y:S01]  /*aae0*/  LDC.64 R2, c[0x0][0xc00] ;  /* 0x00030000ff027b82 */ /* 0x001e220000000a00 */
[----:B------:R-:W-:-:S04]  /*aaf0*/  ISETP.NE.U32.AND P1, PT, RZ, UR4, PT ;  /* 0x00000004ff007c0c */ /* 0x000fc8000bf25070 */
[----:B------:R-:W-:-:S03]  /*ab00*/  ISETP.NE.AND.EX P1, PT, RZ, UR5, PT, P1 ;  /* 0x00000005ff007c0c */ /* 0x000fc6000bf25310 */
[----:B------:R-:W3:Y:S01]  /*ab10*/  LDC R21, c[0x0][0xbe8] ;  /* 0x0002fa00ff157b82 */ /* 0x000ee20000000800 */
[----:B--2---:R-:W-:-:S04]  /*ab20*/  ISETP.NE.U32.AND P0, PT, R4, RZ, PT ;  /* 0x000000ff0400720c */ /* 0x004fc80003f05070 */
[----:B------:R-:W-:Y:S01]  /*ab30*/  ISETP.NE.AND.EX P0, PT, R5, RZ, PT, P0 ;  /* 0x000000ff0500720c */ /* 0x000fe20003f05300 */
[----:B0-----:R-:W-:-:S04]  /*ab40*/  IMAD.WIDE R4, R22, 0x4, R2 ;  /* 0x0000000416047825 */ /* 0x001fc800078e0202 */
[----:B------:R-:W0:Y:S01]  /*ab50*/  @P1 LDC.64 R2, c[0x0][0xc08] ;  /* 0x00030200ff021b82 */ /* 0x000e220000000a00 */
[----:B------:R-:W-:Y:S02]  /*ab60*/  ULDC UR4, c[0x0][0xa88] ;  /* 0x0002a20000047ab9 */ /* 0x000fe40000000800 */
[----:B------:R-:W-:-:S05]  /*ab70*/  MOV R0, UR4 ;  /* 0x0000000400007c02 */ /* 0x000fca0008000f00 */
[----:B------:R2:W5:Y:S01]  /*ab80*/  @P0 LDG.E R6, desc[UR36][R4.64] ;  /* 0x0000002404060981 */ /* 0x000562000c1e1900 */
[----:B0-----:R-:W-:-:S05]  /*ab90*/  @P1 IMAD.WIDE R2, R22, 0x4, R2 ;  /* 0x0000000416021825 */ /* 0x001fca00078e0202 */
[----:B------:R2:W5:Y:S01]  /*aba0*/  @P1 LDG.E R0, desc[UR36][R2.64] ;  /* 0x0000002402001981 */ /* 0x000562000c1e1900 */
[----:B---3--:R-:W-:Y:S02]  /*abb0*/  ISETP.NE.AND P2, PT, R21, 0x1, PT ;  /* 0x000000011500780c */ /* 0x008fe40003f45270 */
[----:B------:R-:W-:-:S11]  /*abc0*/  ISETP.GE.AND P3, PT, R174, 0x80, PT ;  /* 0x00000080ae00780c */ /* 0x000fd60003f66270 */
[----:B------:R-:W0:Y:S08]  /*abd0*/  @P2 LDC R14, c[0x0][0xbec] ;  /* 0x0002fb00ff0e2b82 */ /* 0x000e300000000800 */
[----:B------:R-:W3:Y:S01]  /*abe0*/  @P2 LDC R25, c[0x0][0xbf0] ;  /* 0x0002fc00ff192b82 */ /* 0x000ee20000000800 */
[----:B--2---:R-:W-:Y:S05]  /*abf0*/  @P1 BRA `(.L_x_2464) ;  /* 0x0000000000101947 */ /* 0x004fea0003800000 */
[----:B------:R-:W-:Y:S05]  /*ac00*/  @!P0 BRA `(.L_x_2464) ;  /* 0x00000000000c8947 */ /* 0x000fea0003800000 */
[----:B------:R-:W2:Y:S04]  /*ac10*/  LDG.E R3, desc[UR36][R4.64] ;  /* 0x0000002404037981 */ /* 0x000ea8000c1e1900 */
[----:B-----5:R-:W2:Y:S02]  /*ac20*/  LDG.E R0, desc[UR36][R4.64+0x4] ;  /* 0x0000042404007981 */ /* 0x020ea4000c1e1900 */
[----:B--2---:R-:W-:-:S07]  /*ac30*/  IMAD.IADD R0, R0, 0x1, -R3 ;  /* 0x0000000100007824 */ /* 0x004fce00078e0a03 */
.L_x_2464:
[----:B------:R-:W-:Y:S01]  /*ac40*/  BSSY B1, `(.L_x_2465) ;  /* 0x000002d000017945 */ /* 0x000fe20003800000 */
[----:B------:R-:W-:Y:S02]  /*ac50*/  SHF.R.S32.HI R10, RZ, 0x1f, R161 ;  /* 0x0000001fff0a7819 */ /* 0x000fe400000114a1 */
[----:B------:R-:W-:Y:S02]  /*ac60*/  SEL R13, R22, RZ, !P0 ;  /* 0x000000ff160d7207 */ /* 0x000fe40004000000 */
[----:B------:R-:W-:Y:S02]  /*ac70*/  SEL R162, R162, RZ, !P0 ;  /* 0x000000ffa2a27207 */ /* 0x000fe40004000000 */
[----:B-----5:R-:W-:Y:S01]  /*ac80*/  SHF.R.S32.HI R11, RZ, 0x1f, R6 ;  /* 0x0000001fff0b7819 */ /* 0x020fe20000011406 */
[----:B------:R-:W-:Y:S06]  /*ac90*/  @P3 BRA `(.L_x_2466) ;  /* 0x00000000009c3947 */ /* 0x000fec0003800000 */
[----:B------:R-:W2:Y:S01]  /*aca0*/  S2R R3, SR_TID.X ;  /* 0x0000000000037919 */ /* 0x000ea20000002100 */
[----:B------:R-:W4:Y:S02]  /*acb0*/  LDC R12, c[0x0][0xbe8] ;  /* 0x0002fa00ff0c7b82 */ /* 0x000f240000000800 */
[----:B----4-:R-:W-:Y:S01]  /*acc0*/  IMAD R2, R0, R12, RZ ;  /* 0x0000000c00027224 */ /* 0x010fe200078e02ff */
[----:B--2---:R-:W-:-:S04]  /*acd0*/  IADD3 R9, R16, -0x80, R3 ;  /* 0xffffff8010097810 */ /* 0x004fc80007ffe003 */
        /* <DEDUP_REMOVED lines=9> */
[----:B------:R-:W2:Y:S01]  /*ad70*/  @P0 LDC R4, c[0x0][0xbec] ;  /* 0x0002fb00ff040b82 */ /* 0x000ea20000000800 */
[----:B------:R-:W-:Y:S01]  /*ad80*/  IMAD R7, R161, UR5, R8 ;  /* 0x00000005a1077c24 */ /* 0x000fe2000f8e0208 */
[----:B------:R-:W-:-:S04]  /*ad90*/  ULDC.64 UR4, c[0x0][0xb98] ;  /* 0x0002e60000047ab9 */ /* 0x000fc80000000a00 */
[----:B------:R-:W-:Y:S02]  /*ada0*/  IADD3 R3, R3, R7, RZ ;  /* 0x0000000703037210 */ /* 0x000fe40007ffe0ff */
        /* <DEDUP_REMOVED lines=22> */
.L_x_2466:
[----:B------:R-:W-:Y:S05]  /*af10*/  BSYNC B1 ;  /* 0x0000000000017941 */ /* 0x000fea0003800000 */
.L_x_2465:
[----:B------:R-:W-:Y:S01]  /*af20*/  ULDC.64 UR4, c[0x0][0xaa0] ;  /* 0x0002a80000047ab9 */ /* 0x000fe20000000a00 */
[----:B------:R-:W-:Y:S01]  /*af30*/  IMAD R7, R160, 0x20, R163 ;  /* 0x00000020a0077824 */ /* 0x000fe200078e02a3 */
[----:B------:R-:W-:Y:S01]  /*af40*/  BSSY B1, `(.L_x_2467) ;  /* 0x0000037000017945 */ /* 0x000fe20003800000 */
[----:B--2---:R-:W-:Y:S02]  /*af50*/  IMAD R3, R11, UR4, RZ ;  /* 0x000000040b037c24 */ /* 0x004fe4000f8e02ff */
[----:B------:R-:W-:Y:S02]  /*af60*/  IMAD.IADD R9, R16, 0x1, R7 ;  /* 0x0000000110097824 */ /* 0x000fe400078e0207 */
[C---:B------:R-:W-:Y:S02]  /*af70*/  IMAD R5, R6.reuse, UR5, R3 ;  /* 0x0000000506057c24 */ /* 0x040fe4000f8e0203 */
[----:B------:R-:W-:Y:S01]  /*af80*/  IMAD.WIDE.U32 R2, R6, UR4, RZ ;  /* 0x0000000406027c25 */ /* 0x000fe2000f8e00ff */
[----:B------:R-:W-:-:S03]  /*af90*/  ULDC.64 UR4, c[0x0][0xae8] ;  /* 0x0002ba0000047ab9 */ /* 0x000fc60000000a00 */
[----:B------:R-:W-:Y:S01]  /*afa0*/  IMAD R6, R10, UR4, RZ ;  /* 0x000000040a067c24 */ /* 0x000fe2000f8e02ff */
[----:B------:R-:W-:Y:S01]  /*afb0*/  IADD3 R3, R3, R5, RZ ;  /* 0x0000000503037210 */ /* 0x000fe20007ffe0ff */
[----:B0-----:R-:W-:-:S04]  /*afc0*/  @P2 IMAD.HI.U32 R4, R9, R14, RZ ;  /* 0x0000000e09042227 */ /* 0x001fc800078e00ff */
        /* <DEDUP_REMOVED lines=11> */
[----:B------:R-:W-:Y:S01]  /*b080*/  IMAD.MOV R6, RZ, RZ, -R5 ;  /* 0x000000ffff067224 */ /* 0x000fe200078e0a05 */
[----:B------:R-:W-:Y:S01]  /*b090*/  IADD3 R3, R3, R7, RZ ;  /* 0x0000000703037210 */ /* 0x000fe20007ffe0ff */
        /* <DEDUP_REMOVED lines=27> */
[-C--:B--2---:R-:W-:Y:S02]  /*b250*/  @!P4 LEA R6, P2, R17, R2.reuse, 0x1 ;  /* 0x000000021106c211 */ /* 0x084fe400078408ff */
[----:B------:R-:W-:Y:S02]  /*b260*/  @!P5 LEA R2, P3, R23, R2, 0x1 ;  /* 0x000000021702d211 */ /* 0x000fe400078608ff */
[-C--:B---3--:R-:W-:Y:S02]  /*b270*/  @!P4 LEA.HI.X R7, R17, R0.reuse, R173, 0x1, P2 ;  /* 0x000000001107c211 */ /* 0x088fe400010f0cad */
[----:B------:R-:W-:-:S03]  /*b280*/  @!P5 LEA.HI.X R3, R23, R0, R169, 0x1, P3 ;  /* 0x000000001703d211 */ /* 0x000fc600018f0ca9 */
[----:B------:R4:W-:Y:S04]  /*b290*/  @!P4 ST.E.128 desc[UR36][R6.64], RZ ;  /* 0x000000ff0600c985 */ /* 0x0009e8000c101d24 */
[----:B------:R4:W-:Y:S02]  /*b2a0*/  @!P5 ST.E.128 desc[UR36][R2.64], RZ ;  /* 0x000000ff0200d985 */ /* 0x0009e4000c101d24 */
.L_x_2468:
[----:B------:R-:W-:Y:S05]  /*b2b0*/  BSYNC B1 ;  /* 0x0000000000017941 */ /* 0x000fea0003800000 */
.L_x_2467:
[----:B---3--:R3:W0:Y:S01]  /*b2c0*/  SHFL.IDX PT, R0, R5, 0x1, 0x181f ;  /* 0x00381f0005007f89 */ /* 0x00862200000e0000 */
[----:B------:R-:W-:Y:S03]  /*b2d0*/  BSSY B1, `(.L_x_2469) ;  /* 0x000000c000017945 */ /* 0x000fe60003800000 */
[----:B--2-4-:R3:W2:Y:S01]  /*b2e0*/  SHFL.IDX PT, R2, R4, 0x1, 0x181f ;  /* 0x00381f0004027f89 */ /* 0x0146a200000e0000 */
[----:B------:R-:W-:Y:S05]  /*b2f0*/  @P1 BRA `(.L_x_2470) ;  /* 0x0000000000241947 */ /* 0x000fea0003800000 */
[----:B------:R-:W-:Y:S02]  /*b300*/  ULDC UR4, c[0x0][0xac8] ;  /* 0x0002b20000047ab9 */ /* 0x000fe40000000800 */
[----:B------:R-:W-:Y:S02]  /*b310*/  ISETP.GE.AND P3, PT, R17, UR4, PT ;  /* 0x0000000411007c0c */ /* 0x000fe4000bf66270 */
[----:B------:R-:W-:-:S11]  /*b320*/  ISETP.GE.AND P4, PT, R23, UR4, PT ;  /* 0x0000000417007c0c */ /* 0x000fd6000bf86270 */
[-C--:B--2---:R-:W-:Y:S02]  /*b330*/  @!P3 LEA R6, P1, R17, R2.reuse, 0x1 ;  /* 0x000000021106b211 */ /* 0x084fe400078208ff */
[----:B------:R-:W-:Y:S02]  /*b340*/  @!P4 LEA R2, P2, R23, R2, 0x1 ;  /* 0x000000021702c211 */ /* 0x000fe400078408ff */
[-C--:B0-----:R-:W-:Y:S02]  /*b350*/  @!P3 LEA.HI.X R7, R17, R0.reuse, R173, 0x1, P1 ;  /* 0x000000001107b211 */ /* 0x081fe400008f0cad */
[----:B------:R-:W-:-:S03]  /*b360*/  @!P4 LEA.HI.X R3, R23, R0, R169, 0x1, P2 ;  /* 0x000000001703c211 */ /* 0x000fc600010f0ca9 */
[----:B------:R4:W-:Y:S04]  /*b370*/  @!P3 ST.E.128 desc[UR36][R6.64], RZ ;  /* 0x000000ff0600b985 */ /* 0x0009e8000c101d24 */
[----:B------:R4:W-:Y:S02]  /*b380*/  @!P4 ST.E.128 desc[UR36][R2.64], RZ ;  /* 0x000000ff0200c985 */ /* 0x0009e4000c101d24 */
.L_x_2470:
[----:B------:R-:W-:Y:S05]  /*b390*/  BSYNC B1 ;  /* 0x0000000000017941 */ /* 0x000fea0003800000 */
.L_x_2469:
[----:B0-----:R0:W0:Y:S01]  /*b3a0*/  SHFL.IDX PT, R0, R5, 0x2, 0x181f ;  /* 0x00581f0005007f89 */ /* 0x00102200000e0000 */
[----:B------:R-:W-:Y:S03]  /*b3b0*/  BSSY B1, `(.L_x_2471) ;  /* 0x000000c000017945 */ /* 0x000fe60003800000 */
[----:B--2-4-:R2:W4:Y:S01]  /*b3c0*/  SHFL.IDX PT, R2, R4, 0x2, 0x181f ;  /* 0x00581f0004027f89 */ /* 0x01452200000e0000 */
[----:B------:R-:W-:Y:S05]  /*b3d0*/  @P0 BRA `(.L_x_2472) ;  /* 0x0000000000240947 */ /* 0x000fea0003800000 */
[----:B------:R-:W-:Y:S02]  /*b3e0*/  ULDC UR4, c[0x0][0xac8] ;  /* 0x0002b20000047ab9 */ /* 0x000fe40000000800 */
[----:B------:R-:W-:Y:S02]  /*b3f0*/  ISETP.GE.AND P2, PT, R17, UR4, PT ;  /* 0x0000000411007c0c */ /* 0x000fe4000bf46270 */
[----:B------:R-:W-:-:S11]  /*b400*/  ISETP.GE.AND P3, PT, R23, UR4, PT ;  /* 0x0000000417007c0c */ /* 0x000fd6000bf66270 */
[-C--:B----4-:R-:W-:Y:S02]  /*b410*/  @!P2 LEA R6, P0, R17, R2.reuse, 0x1 ;  /* 0x000000021106a211 */ /* 0x090fe400078008ff */
[----:B------:R-:W-:Y:S02]  /*b420*/  @!P3 LEA R2, P1, R23, R2, 0x1 ;  /* 0x000000021702b211 */ /* 0x000fe400078208ff */
[-C--:B0-----:R-:W-:Y:S02]  /*b430*/  @!P2 LEA.HI.X R7, R17, R0.reuse, R173, 0x1, P0 ;  /* 0x000000001107a211 */ /* 0x081fe400000f0cad */
[----:B------:R-:W-:-:S03]  /*b440*/  @!P3 LEA.HI.X R3, R23, R0, R169, 0x1, P1 ;  /* 0x000000001703b211 */ /* 0x000fc600008f0ca9 */
[----:B------:R0:W-:Y:S04]  /*b450*/  @!P2 ST.E.128 desc[UR36][R6.64], RZ ;  /* 0x000000ff0600a985 */ /* 0x0001e8000c101d24 */
[----:B------:R0:W-:Y:S02]  /*b460*/  @!P3 ST.E.128 desc[UR36][R2.64], RZ ;  /* 0x000000ff0200b985 */ /* 0x0001e4000c101d24 */
.L_x_2472:
[----:B------:R-:W-:Y:S05]  /*b470*/  BSYNC B1 ;  /* 0x0000000000017941 */ /* 0x000fea0003800000 */
.L_x_2471:
[----:B0-----:R-:W-:Y:S01]  /*b480*/  VIADD R0, R16, 0x60 ;  /* 0x0000006010007836 */ /* 0x001fe20000000000 */
[----:B------:R0:W0:Y:S04]  /*b490*/  SHFL.IDX PT, R6, R5, 0x3, 0x181f ;  /* 0x00781f0005067f89 */ /* 0x00002800000e0000 */
[----:B------:R-:W-:Y:S01]  /*b4a0*/  ISETP.GE.AND P0, PT, R0, R21, PT ;  /* 0x000000150000720c */ /* 0x000fe20003f06270 */
[----:B----4-:R4:W0:-:S12]  /*b4b0*/  SHFL.IDX PT, R2, R4, 0x3, 0x181f ;  /* 0x00781f0004027f89 */ /* 0x01081800000e0000 */
[----:B----4-:R-:W-:Y:S05]  /*b4c0*/  @P0 BRA `(.L_x_2463) ;  /* 0x0000000000240947 */ /* 0x010fea0003800000 */
[----:B------:R-:W-:Y:S02]  /*b4d0*/  ULDC UR4, c[0x0][0xac8] ;  /* 0x0002b20000047ab9 */ /* 0x000fe40000000800 */
[----:B------:R-:W-:Y:S02]  /*b4e0*/  ISETP.GE.AND P2, PT, R17, UR4, PT ;  /* 0x0000000411007c0c */ /* 0x000fe4000bf46270 */
[----:B------:R-:W-:-:S11]  /*b4f0*/  ISETP.GE.AND P3, PT, R23, UR4, PT ;  /* 0x0000000417007c0c */ /* 0x000fd6000bf66270 */
[-C--:B0-23--:R-:W-:Y:S02]  /*b500*/  @!P2 LEA R4, P0, R17, R2.reuse, 0x1 ;  /* 0x000000021104a211 */ /* 0x08dfe400078008ff */
[----:B------:R-:W-:Y:S02]  /*b510*/  @!P3 LEA R2, P1, R23, R2, 0x1 ;  /* 0x000000021702b211 */ /* 0x000fe400078208ff */
[-C--:B------:R-:W-:Y:S02]  /*b520*/  @!P2 LEA.HI.X R5, R17, R6.reuse, R173, 0x1, P0 ;  /* 0x000000061105a211 */ /* 0x080fe400000f0cad */
[----:B------:R-:W-:-:S03]  /*b530*/  @!P3 LEA.HI.X R3, R23, R6, R169, 0x1, P1 ;  /* 0x000000061703b211 */ /* 0x000fc600008f0ca9 */
[----:B------:R4:W-:Y:S04]  /*b540*/  @!P2 ST.E.128 desc[UR36][R4.64], RZ ;  /* 0x000000ff0400a985 */ /* 0x0009e8000c101d24 */
[----:B------:R4:W-:Y:S02]  /*b550*/  @!P3 ST.E.128 desc[UR36][R2.64], RZ ;  /* 0x000000ff0200b985 */ /* 0x0009e4000c101d24 */
.L_x_2463:
[----:B------:R-:W-:Y:S05]  /*b560*/  BSYNC B0 ;  /* 0x0000000000007941 */ /* 0x000fea0003800000 */
.L_x_2454:
[----:B------:R-:W-:Y:S02]  /*b570*/  ULDC UR4, c[0x0][0xc3c] ;  /* 0x00030f0000047ab9 */ /* 0x000fe40000000800 */
[----:B-1----:R-:W-:-:S13]  /*b580*/  ISETP.GE.AND P0, PT, R47, UR4, PT ;  /* 0x000000042f007c0c */ /* 0x002fda000bf06270 */
[----:B------:R-:W-:Y:S05]  /*b590*/  @!P0 BRA `(.L_x_2473) ;  /* 0xffffff5400d08947 */ /* 0x000fea000383ffff */
[----:B------:R-:W-:Y:S05]  /*b5a0*/  EXIT ;  /* 0x000000000000794d */ /* 0x000fea0003800000 */
.L_x_2412:
[----:B------:R-:W-:-:S08]  /*b5b0*/  NOP ;  /* 0x0000000000007918 */ /* 0x000fd00000000000 */
[----:B------:R-:W0:-:S00]  /*b5c0*/  USETMAXREG.DEALLOC.CTAPOOL 0x28 ;  /* 0x00000028000079c8 */ /* 0x000e0000080e0500 */
[----:B0-----:R-:W-:Y:S02]  /*b5d0*/  LOP3.LUT R0, R0, 0x3, RZ, 0xc0, !PT ;  /* 0x0000000300007812 */ /* 0x001fe400078ec0ff */
[----:B------:R-:W-:-:S04]  /*b5e0*/  LOP3.LUT R25, R25, 0xfffffeff, RZ, 0xc0, !PT ;  /* 0xfffffeff19197812 */ /* 0x000fc800078ec0ff */
[----:B------:R-:W0:Y:S02]  /*b5f0*/  SHFL.IDX PT, R0, R0, RZ, 0x1f ;  /* 0x00001fff00007589 */ /* 0x000e2400000e0000 */
[----:B0-----:R-:W-:Y:S01]  /*b600*/  ISETP.NE.AND P0, PT, R0, RZ, PT ;  /* 0x000000ff0000720c */ /* 0x001fe20003f05270 */
[----:B------:R-:W-:-:S12]  /*b610*/  IMAD.MOV.U32 R0, RZ, RZ, RZ ;  /* 0x000000ffff007224 */ /* 0x000fd800078e00ff */
        /* <DEDUP_REMOVED lines=9> */
.L_x_2474:
        /* <DEDUP_REMOVED lines=40> */
.L_x_2480:
        /* <DEDUP_REMOVED lines=12> */
.L_x_2479:
[----:B------:R-:W-:Y:S05]  /*b9f0*/  BSYNC B0 ;  /* 0x0000000000007941 */ /* 0x000fea0003800000 */
.L_x_2478:
        /* <DEDUP_REMOVED lines=20> */
.L_x_2476:
[----:B------:R-:W-:-:S04]  /*bb40*/  IMAD.IADD R11, R4, 0x1, -R3 ;  /* 0x00000001040b7824 */ /* 0x000fc800078e0a03 */
[----:B------:R-:W-:-:S05]  /*bb50*/  IMAD R2, R6, UR5, R11 ;  /* 0x0000000506027c24 */ /* 0x000fca000f8e020b */
[----:B------:R-:W-:Y:S02]  /*bb60*/  ISETP.GT.AND P0, PT, R2, UR6, PT ;  /* 0x0000000602007c0c */ /* 0x000fe4000bf04270 */
[----:B------:R-:W0:Y:S11]  /*bb70*/  LDC.64 R2, c[0x0][0xc90] ;  /* 0x00032400ff027b82 */ /* 0x000e360000000a00 */
[----:B------:R-:W-:-:S04]  /*bb80*/  VOTE.ANY R8, PT, !P0 ;  /* 0x0000000000087806 */ /* 0x000fc800040e0100 */
[----:B------:R-:W1:Y:S02]  /*bb90*/  POPC R13, R8 ;  /* 0x00000008000d7309 */ /* 0x000e640000000000 */
[----:B-1----:R-:W-:-:S05]  /*bba0*/  IADD3 R19, R13, UR4, RZ ;  /* 0x000000040d137c10 */ /* 0x002fca000fffe0ff */
        /* <DEDUP_REMOVED lines=13> */
.L_x_2481:
[----:B---3--:R-:W-:Y:S01]  /*bc80*/  IMAD R16, R16, UR5, R11 ;  /* 0x0000000510107c24 */ /* 0x008fe2000f8e020b */
[----:B------:R-:W-:Y:S01]  /*bc90*/  IABS R2, R4 ;  /* 0x0000000400027213 */ /* 0x000fe20000000000 */
[----:B-12---:R-:W-:-:S03]  /*bca0*/  IMAD.MOV R9, RZ, RZ, -R3 ;  /* 0x000000ffff097224 */ /* 0x006fc600078e0a03 */
[----:B------:R-:W-:Y:S01]  /*bcb0*/  IADD3 R11, -R16, UR6, RZ ;  /* 0x00000006100b7c10 */ /* 0x000fe2000fffe1ff */
[----:B------:R-:W-:Y:S01]  /*bcc0*/  IMAD.MOV R8, RZ, RZ, -R2 ;  /* 0x000000ffff087224 */ /* 0x000fe200078e0a02 */
[----:B------:R-:W-:Y:S01]  /*bcd0*/  MOV R2, RZ ;  /* 0x000000ff00027202 */ /* 0x000fe20000000f00 */
[----:B------:R-:W-:Y:S01]  /*bce0*/  IMAD R9, R9, R12, RZ ;  /* 0x0000000c09097224 */ /* 0x000fe200078e02ff */
[----:B------:R-:W-:-:S03]  /*bcf0*/  IABS R6, R11 ;  /* 0x0000000b00067213 */ /* 0x000fc60000000000 */
        /* <DEDUP_REMOVED lines=14> */
[----:B------:R-:W-:-:S05]  /*bde0*/  @!P1 LOP3.LUT R2, RZ, R4, RZ, 0x33, !PT ;  /* 0x00000004ff029212 */ /* 0x000fca00078e33ff */
[----:B------:R-:W-:-:S04]  /*bdf0*/  IMAD R13, R7, R2, RZ ;  /* 0x00000002070d7224 */ /* 0x000fc800078e02ff */
[----:B------:R-:W-:-:S05]  /*be00*/  IMAD.MOV R6, RZ, RZ, -R13 ;  /* 0x000000ffff067224 */ /* 0x000fca00078e0a0d */
[----:B------:R-:W-:Y:S01]  /*be10*/  VIADDMNMX R15, R6, UR5, R7, PT ;  /* 0x00000005060f7c46 */ /* 0x000fe2000b800107 */
[----:B------:R-:W-:-:S03]  /*be20*/  IMAD.MOV R7, RZ, RZ, -R2 ;  /* 0x000000ffff077224 */ /* 0x000fc600078e0a02 */
[----:B------:R-:W-:Y:S01]  /*be30*/  IABS R8, R15 ;  /* 0x0000000f00087213 */ /* 0x000fe20000000000 */
[----:B------:R-:W-:Y:S01]  /*be40*/  IMAD R4, R4, R7, R11 ;  /* 0x0000000704047224 */ /* 0x000fe200078e020b */
[----:B0-----:R-:W-:Y:S01]  /*be50*/  IABS R10, R15 ;  /* 0x0000000f000a7213 */ /* 0x001fe20000000000 */
[----:B------:R-:W-:Y:S01]  /*be60*/  IMAD.MOV R18, RZ, RZ, -R15 ;  /* 0x000000ffff127224 */ /* 0x000fe200078e0a0f */
[----:B------:R-:W0:Y:S02]  /*be70*/  I2F.RP R6, R8 ;  /* 0x0000000800067306 */ /* 0x000e240000209400 */
[----:B------:R-:W-:-:S06]  /*be80*/  IABS R9, R4 ;  /* 0x0000000400097213 */ /* 0x000fcc0000000000 */
[----:B0-----:R-:W0:Y:S02]  /*be90*/  MUFU.RCP R6, R6 ;  /* 0x0000000600067308 */ /* 0x001e240000001000 */
[----:B0-----:R-:W-:-:S06]  /*bea0*/  VIADD R3, R6, 0xffffffe ;  /* 0x0ffffffe06037836 */ /* 0x001fcc0000000000 */
[----:B------:R-:W0:Y:S02]  /*beb0*/  F2I.FTZ.U32.TRUNC.NTZ R3, R3 ;  /* 0x0000000300037305 */ /* 0x000e24000021f000 */
[----:B0-----:R-:W-:-:S05]  /*bec0*/  IADD3 R2, RZ, -R3, RZ ;  /* 0x80000003ff027210 */ /* 0x001fca0007ffe0ff */
[----:B------:R-:W-:Y:S02]  /*bed0*/  IMAD.MOV.U32 R7, RZ, RZ, R2 ;  /* 0x000000ffff077224 */ /* 0x000fe400078e0002 */
[----:B------:R-:W-:Y:S02]  /*bee0*/  IMAD.MOV.U32 R2, RZ, RZ, RZ ;  /* 0x000000ffff027224 */ /* 0x000fe400078e00ff */
[----:B------:R-:W-:-:S04]  /*bef0*/  IMAD R7, R7, R8, RZ ;  /* 0x0000000807077224 */ /* 0x000fc800078e02ff */
[----:B------:R-:W-:-:S04]  /*bf00*/  IMAD.HI.U32 R2, R3, R7, R2 ;  /* 0x0000000703027227 */ /* 0x000fc800078e0002 */
[----:B------:R-:W-:Y:S02]  /*bf10*/  IMAD.MOV R3, RZ, RZ, -R10 ;  /* 0x000000ffff037224 */ /* 0x000fe400078e0a0a */
[----:B------:R-:W-:-:S04]  /*bf20*/  IMAD.HI.U32 R2, R2, R9, RZ ;  /* 0x0000000902027227 */ /* 0x000fc800078e00ff */
[----:B------:R-:W-:-:S05]  /*bf30*/  IMAD R3, R2, R3, R9 ;  /* 0x0000000302037224 */ /* 0x000fca00078e0209 */
[----:B------:R-:W-:-:S13]  /*bf40*/  ISETP.GT.U32.AND P1, PT, R8, R3, PT ;  /* 0x000000030800720c */ /* 0x000fda0003f24070 */
[----:B------:R-:W-:Y:S01]  /*bf50*/  @!P1 IMAD.IADD R3, R3, 0x1, -R8 ;  /* 0x0000000103039824 */ /* 0x000fe200078e0a08 */
[----:B------:R-:W-:Y:S02]  /*bf60*/  @!P1 IADD3 R2, R2, 0x1, RZ ;  /* 0x0000000102029810 */ /* 0x000fe40007ffe0ff */
        /* <DEDUP_REMOVED lines=9> */
[----:B------:R-:W-:-:S03]  /*c000*/  IMAD R18, R2, R18, R3 ;  /* 0x0000001202127224 */ /* 0x000fc600078e0203 */
[----:B------:R-:W-:Y:S01]  /*c010*/  IADD3 R17, R0, R17, RZ ;  /* 0x0000001100117210 */ /* 0x000fe20007ffe0ff */
[----:B------:R-:W-:Y:S06]  /*c020*/  BRA `(.L_x_2482) ;  /* 0x0000000000147947 */ /* 0x000fec0003800000 */
.L_x_2477:
[----:B------:R-:W-:Y:S01]  /*c030*/  ULDC UR4, c[0x0][0xc3c] ;  /* 0x00030f0000047ab9 */ /* 0x000fe20000000800 */
[----:B------:R-:W-:Y:S02]  /*c040*/  IMAD.MOV.U32 R17, RZ, RZ, RZ ;  /* 0x000000ffff117224 */ /* 0x000fe400078e00ff */
[----:B------:R-:W-:Y:S02]  /*c050*/  IMAD.U32 R16, RZ, RZ, UR6 ;  /* 0x00000006ff107e24 */ /* 0x000fe4000f8e00ff */
[----:B------:R-:W-:Y:S02]  /*c060*/  IMAD.MOV.U32 R18, RZ, RZ, RZ ;  /* 0x000000ffff127224 */ /* 0x000fe400078e00ff */
[----:B------:R-:W-:-:S07]  /*c070*/  IMAD.U32 R19, RZ, RZ, UR4 ;  /* 0x00000004ff137e24 */ /* 0x000fce000f8e00ff */
.L_x_2482:
[----:B------:R-:W-:-:S13]  /*c080*/  ISETP.NE.AND P0, PT, R5, RZ, PT ;  /* 0x000000ff0500720c */ /* 0x000fda0003f05270 */
[----:B------:R-:W0:Y:S01]  /*c090*/  @!P0 S2R R3, SR_CgaCtaId ;  /* 0x0000000000038919 */ /* 0x000e220000008800 */
[----:B------:R-:W-:-:S04]  /*c0a0*/  @!P0 MOV R0, 0x400 ;  /* 0x0000040000008802 */ /* 0x000fc80000000f00 */
[----:B0-----:R-:W-:-:S05]  /*c0b0*/  @!P0 LEA R0, R3, R0, 0x18 ;  /* 0x0000000003008211 */ /* 0x001fca00078ec0ff */
[----:B------:R1:W-:Y:S01]  /*c0c0*/  @!P0 STS.128 [R0+0x2a8d0], R16 ;  /* 0x02a8d01000008388 */ /* 0x0003e20000000c00 */
[----:B------:R-:W-:Y:S06]  /*c0d0*/  BAR.ARV 0x5, 0x180 ;  /* 0x0146000000007b1d */ /* 0x000fec0000002000 */
.L_x_2475:
[----:B------:R2:W-:Y:S01]  /*c0e0*/  STL [R1+0x18], RZ ;  /* 0x000018ff01007387 */ /* 0x0005e20000100800 */
[----:B------:R-:W-:Y:S01]  /*c0f0*/  ULDC UR4, c[0x0][0xc3c] ;  /* 0x00030f0000047ab9 */ /* 0x000fe20000000800 */
[----:B------:R-:W-:Y:S01]  /*c100*/  MOV R28, 0x1 ;  /* 0x00000001001c7802 */ /* 0x000fe20000000f00 */
[----:B------:R-:W-:Y:S01]  /*c110*/  IMAD.MOV.U32 R27, RZ, RZ, RZ ;  /* 0x000000ffff1b7224 */ /* 0x000fe200078e00ff */
[----:B0-----:R-:W-:-:S13]  /*c120*/  ISETP.GE.AND P0, PT, R19, UR4, PT ;  /* 0x0000000413007c0c */ /* 0x001fda000bf06270 */
[----:B--2---:R-:W-:Y:S05]  /*c130*/  @P0 BRA `(.L_x_2483) ;  /* 0x0000004800880947 */ /* 0x004fea0003800000 */
[----:B------:R-:W0:Y:S01]  /*c140*/  S2R R4, SR_TID.X ;  /* 0x0000000000047919 */ /* 0x000e220000002100 */
[----:B------:R-:W2:Y:S01]  /*c150*/  S2UR UR5, SR_CgaCtaId ;  /* 0x00000000000579c3 */ /* 0x000ea20000008800 */
[----:B------:R-:W-:Y:S01]  /*c160*/  UMOV UR4, 0x400 ;  /* 0x0000040000047882 */ /* 0x000fe20000000000 */
[----:B------:R-:W-:Y:S01]  /*c170*/  BSSY B8, `(.L_x_2483) ;  /* 0x000049e000087945 */ /* 0x000fe20003800000 */
[----:B------:R3:W-:Y:S01]  /*c180*/  STL [R1+0x18], RZ ;  /* 0x000018ff01007387 */ /* 0x0007e20000100800 */
[----:B------:R-:W-:Y:S01]  /*c190*/  IMAD.MOV.U32 R28, RZ, RZ, 0x1 ;  /* 0x00000001ff1c7424 */ /* 0x000fe200078e00ff */
[----:B------:R-:W-:Y:S01]  /*c1a0*/  MOV R27, RZ ;  /* 0x000000ff001b7202 */ /* 0x000fe20000000f00 */
[----:B------:R-:W-:Y:S01]  /*c1b0*/  ULOP3.LUT UR38, UR60, 0x2, URZ, 0xfc, !UPT ;  /* 0x000000023c267892 */ /* 0x000fe2000f8efc3f */
[----:B------:R-:W-:Y:S01]  /*c1c0*/  ULDC UR39, c[0x0][0xc] ;  /* 0x0000030000277ab9 */ /* 0x000fe20000000800 */
[----:B--2---:R-:W-:-:S06]  /*c1d0*/  ULEA UR4, UR5, UR4, 0x18 ;  /* 0x0000000405047291 */ /* 0x004fcc000f8ec03f */
[----:B------:R-:W-:Y:S01]  /*c1e0*/  IMAD.U32 R22, RZ, RZ, UR4 ;  /* 0x00000004ff167e24 */ /* 0x000fe2000f8e00ff */
[C---:B0-----:R-:W-:Y:S01]  /*c1f0*/  LOP3.LUT R3, R4.reuse, 0x7f, RZ, 0xc0, !PT ;  /* 0x0000007f04037812 */ /* 0x041fe200078ec0ff */
[----:B-1----:R-:W-:-:S05]  /*c200*/  IMAD.SHL.U32 R0, R4, 0x8, RZ ;  /* 0x0000000804007824 */ /* 0x002fca00078e00ff */
[----:B------:R-:W-:-:S04]  /*c210*/  LOP3.LUT R2, R0, 0x1f8, RZ, 0xc0, !PT ;  /* 0x000001f800027812 */ /* 0x000fc800078ec0ff */
[----:B------:R-:W-:Y:S01]  /*c220*/  LOP3.LUT R33, R2, 0x38, R4, 0x78, !PT ;  /* 0x0000003802217812 */ /* 0x000fe200078e7804 */
[----:B------:R-:W-:Y:S01]  /*c230*/  IMAD.SHL.U32 R2, R4, 0x10, RZ ;  /* 0x0000001004027824 */ /* 0x000fe200078e00ff */
[----:B------:R-:W-:Y:S02]  /*c240*/  SHF.R.U32.HI R4, RZ, 0x3, R3 ;  /* 0x00000003ff047819 */ /* 0x000fe40000011603 */
[----:B------:R-:W-:Y:S02]  /*c250*/  LOP3.LUT R33, R33, 0x200, R0, 0xf8, !PT ;  /* 0x0000020021217812 */ /* 0x000fe400078ef800 */
[----:B------:R-:W-:Y:S02]  /*c260*/  LOP3.LUT R3, R0, 0x38, RZ, 0xc0, !PT ;  /* 0x0000003800037812 */ /* 0x000fe400078ec0ff */
[----:B------:R-:W-:Y:S01]  /*c270*/  LOP3.LUT R4, R4, 0x70, R2, 0xf8, !PT ;  /* 0x0000007004047812 */ /* 0x000fe200078ef802 */
[----:B------:R-:W-:Y:S01]  /*c280*/  IMAD R34, R33, 0x2, R22 ;  /* 0x0000000221227824 */ /* 0x000fe200078e0216 */
[----:B------:R-:W-:-:S02]  /*c290*/  LOP3.LUT R2, R3, 0x40, RZ, 0xfc, !PT ;  /* 0x0000004003027812 */ /* 0x000fc400078efcff */
[----:B---3--:R-:W-:-:S07]  /*c2a0*/  LOP3.LUT R0, R3, 0x80, RZ, 0xfc, !PT ;  /* 0x0000008003007812 */ /* 0x008fce00078efcff */
.L_x_2546:
[----:B0-----:R-:W0:Y:S02]  /*c2b0*/  LDC.64 R30, c[0x0][0xc88] ;  /* 0x00032200ff1e7b82 */ /* 0x001e240000000a00 */
[----:B0-----:R-:W-:-:S06]  /*c2c0*/  IMAD.WIDE R30, R19, 0x4, R30 ;  /* 0x00000004131e7825 */ /* 0x001fcc00078e021e */
[----:B--2---:R-:W2:Y:S01]  /*c2d0*/  LDG.E R30, desc[UR36][R30.64] ;  /* 0x000000241e1e7981 */ /* 0x004ea2000c1e1900 */
[----:B------:R-:W-:Y:S05]  /*c2e0*/  YIELD ;  /* 0x0000000000007946 */ /* 0x000fea0003800000 */
[----:B------:R-:W-:Y:S01]  /*c2f0*/  ULDC.64 UR4, c[0x0][0xa28] ;  /* 0x00028a0000047ab9 */ /* 0x000fe20000000a00 */
[----:B------:R-:W-:Y:S01]  /*c300*/  IMAD.MOV.U32 R37, RZ, RZ, RZ ;  /* 0x000000ffff257224 */ /* 0x000fe200078e00ff */
[----:B------:R-:W-:Y:S01]  /*c310*/  ISETP.NE.U32.AND P0, PT, RZ, UR4, PT ;  /* 0x00000004ff007c0c */ /* 0x000fe2000bf05070 */
[----:B------:R-:W-:-:S03]  /*c320*/  ULDC.64 UR6, c[0x0][0xa18] ;  /* 0x0002860000067ab9 */ /* 0x000fc60000000a00 */
[----:B------:R-:W-:Y:S02]  /*c330*/  ISETP.NE.AND.EX P0, PT, RZ, UR5, PT, P0 ;  /* 0x00000005ff007c0c */ /* 0x000fe4000bf05300 */
[----:B------:R-:W-:Y:S02]  /*c340*/  MOV R35, RZ ;  /* 0x000000ff00237202 */ /* 0x000fe40000000f00 */
[----:B--2---:R-:W-:-:S09]  /*c350*/  SHF.R.S32.HI R0, RZ, 0x1f, R30 ;  /* 0x0000001fff007819 */ /* 0x004fd2000001141e */
[C---:B------:R-:W-:Y:S01]  /*c360*/  @P0 LEA R2, P1, R30.reuse, UR4, 0x2 ;  /* 0x000000041e020c11 */ /* 0x040fe2000f8210ff */
[C---:B------:R-:W-:Y:S01]  /*c370*/  IMAD.SHL.U32 R23, R30.reuse, 0x4, RZ ;  /* 0x000000041e177824 */ /* 0x040fe200078e00ff */
[C-C-:B------:R-:W-:Y:S01]  /*c380*/  SHF.L.U64.HI R24, R30.reuse, 0x2, R0.reuse ;  /* 0x000000021e187819 */ /* 0x140fe20000010200 */
[----:B------:R0:W-:Y:S01]  /*c390*/  STL [R1+0xc], R0 ;  /* 0x00000c0001007387 */ /* 0x0001e20000100800 */
[----:B------:R-:W-:Y:S01]  /*c3a0*/  @P0 LEA.HI.X R3, R30, UR5, R0, 0x2, P1 ;  /* 0x000000051e030c11 */ /* 0x000fe200088f1400 */
[----:B------:R-:W-:-:S04]  /*c3b0*/  ULDC.64 UR4, c[0x0][0xa00] ;  /* 0x0002800000047ab9 */ /* 0x000fc80000000a00 */
[----:B------:R1:W5:Y:S01]  /*c3c0*/  @P0 LDG.E R37, desc[UR36][R2.64] ;  /* 0x0000002402250981 */ /* 0x000362000c1e1900 */
        /* <DEDUP_REMOVED lines=19> */
[----:B------:R-:W-:Y:S01]  /*c500*/  IMAD.U32 R36, RZ, RZ, UR4 ;  /* 0x00000004ff247e24 */ /* 0x000fe2000f8e00ff */
[----:B--2---:R1:W-:Y:S01]  /*c510*/  @P0 STL [R1+0x4], R0 ;  /* 0x0000040001000387 */ /* 0x0043e20000100800 */
[----:B------:R-:W-:Y:S05]  /*c520*/  @P0 BRA `(.L_x_2484) ;  /* 0x0000000000200947 */ /* 0x000fea0003800000 */
        /* <DEDUP_REMOVED lines=8> */
.L_x_2484:
        /* <DEDUP_REMOVED lines=9> */
.L_x_2485:
        /* <DEDUP_REMOVED lines=9> */
.L_x_2486:
[----:B------:R-:W3:Y:S01]  /*c6d0*/  LDL R4, [R1+0x4] ;  /* 0x0000040001047983 */ /* 0x000ee20000100800 */
[----:B012---:R-:W0:Y:S01]  /*c6e0*/  LDC R0, c[0x0][0x448] ;  /* 0x00011200ff007b82 */ /* 0x007e220000000800 */
[----:B-----5:R-:W-:Y:S01]  /*c6f0*/  IMAD.IADD R36, R36, 0x1, -R37 ;  /* 0x0000000124247824 */ /* 0x020fe200078e0a25 */
[----:B------:R-:W-:Y:S01]  /*c700*/  LOP3.LUT R25, R25, 0xffffff7f, RZ, 0xc0, !PT ;  /* 0xffffff7f19197812 */ /* 0x000fe200078ec0ff */
[----:B------:R-:W-:Y:S01]  /*c710*/  BSSY B7, `(.L_x_2487) ;  /* 0x0000382000077945 */ /* 0x000fe20003800000 */
[----:B0-----:R-:W-:Y:S01]  /*c720*/  ISETP.NE.AND P0, PT, R0, 0x1, PT ;  /* 0x000000010000780c */ /* 0x001fe20003f05270 */
[----:B------:R-:W-:-:S04]  /*c730*/  IMAD.SHL.U32 R0, R17, 0x80, RZ ;  /* 0x0000008011007824 */ /* 0x000fc800078e00ff */
[----:B------:R-:W-:-:S08]  /*c740*/  VIADD R0, R0, 0x7f ;  /* 0x0000007f00007836 */ /* 0x000fd00000000000 */
[----:B------:R-:W0:Y:S01]  /*c750*/  @P0 LDC R3, c[0x0][0x44c] ;  /* 0x00011300ff030b82 */ /* 0x000e220000000800 */
[----:B------:R-:W-:-:S07]  /*c760*/  @P0 LOP3.LUT R25, R25, 0x80, RZ, 0xfc, !PT ;  /* 0x0000008019190812 */ /* 0x000fce00078efcff */
[----:B------:R-:W1:Y:S01]  /*c770*/  @P0 LDC R5, c[0x0][0x450] ;  /* 0x00011400ff050b82 */ /* 0x000e620000000800 */
[----:B0-----:R-:W-:-:S05]  /*c780*/  @P0 IMAD.HI.U32 R2, R0, R3, RZ ;  /* 0x0000000300020227 */ /* 0x001fca00078e00ff */
[----:B-1----:R-:W-:Y:S01]  /*c790*/  @P0 SHF.R.U32.HI R0, RZ, R5, R2 ;  /* 0x00000005ff000219 */ /* 0x002fe20000011602 */
[----:B------:R-:W-:-:S04]  /*c7a0*/  VIADD R2, R36, 0x5f ;  /* 0x0000005f24027836 */ /* 0x000fc80000000000 */
[----:B------:R-:W-:Y:S01]  /*c7b0*/  IMAD.HI R2, R2, 0x2aaaaaab, RZ ;  /* 0x2aaaaaab02027827 */ /* 0x000fe200078e02ff */
[----:B---3--:R-:W-:-:S04]  /*c7c0*/  IADD3 R3, R36, 0x60, -R4 ;  /* 0x0000006024037810 */ /* 0x008fc80007ffe804 */
[----:B------:R-:W-:Y:S02]  /*c7d0*/  IADD3 R0, R3, R0, RZ ;  /* 0x0000000003007210 */ /* 0x000fe40007ffe0ff */
[----:B------:R-:W-:-:S03]  /*c7e0*/  SHF.R.U32.HI R3, RZ, 0x1f, R2 ;  /* 0x0000001fff037819 */ /* 0x000fc60000011602 */
[----:B------:R-:W-:Y:S01]  /*c7f0*/  IMAD.HI R0, R0, 0x2aaaaaab, RZ ;  /* 0x2aaaaaab00007827 */ /* 0x000fe200078e02ff */
[----:B------:R-:W-:-:S04]  /*c800*/  LEA.HI.SX32 R3, R2, R3, 0x1c ;  /* 0x0000000302037211 */ /* 0x000fc800078fe2ff */
[----:B------:R-:W-:-:S04]  /*c810*/  SHF.R.U32.HI R5, RZ, 0x1f, R0 ;  /* 0x0000001fff057819 */ /* 0x000fc80000011600 */
[----:B------:R-:W-:-:S04]  /*c820*/  LEA.HI.SX32 R0, R0, R5, 0x1c ;  /* 0x0000000500007211 */ /* 0x000fc800078fe2ff */
[----:B------:R-:W-:-:S04]  /*c830*/  VIMNMX R29, R3, R0, PT ;  /* 0x00000000031d7248 */ /* 0x000fc80003fe0100 */
[----:B------:R-:W-:Y:S01]  /*c840*/  ISETP.GT.AND P0, PT, R29, RZ, PT ;  /* 0x000000ff1d00720c */ /* 0x000fe20003f04270 */
[----:B------:R0:W-:-:S12]  /*c850*/  STL [R1+0x8], R29 ;  /* 0x0000081d01007387 */ /* 0x0001d80000100800 */
        /* <DEDUP_REMOVED lines=18> */
.L_x_2488:
        /* <DEDUP_REMOVED lines=10> */
[----:B------:R-:W0:Y:S01]  /*ca20*/  LDC.64 R2, c[0x4][R2] ;  /* 0x0100000002027b82 */ /* 0x000e220000000a00 */
[----:B------:R-:W-:Y:S01]  /*ca30*/  IMAD.U32 R5, RZ, RZ, UR7 ;  /* 0x00000007ff057e24 */ /* 0x000fe2000f8e00ff */
[----:B------:R-:W-:Y:S01]  /*ca40*/  MOV R13, RZ ;  /* 0x000000ff000d7202 */ /* 0x000fe20000000f00 */
[----:B------:R-:W-:Y:S02]  /*ca50*/  IMAD.U32 R6, RZ, RZ, UR8 ;  /* 0x00000008ff067e24 */ /* 0x000fe4000f8e00ff */
[----:B------:R-:W-:-:S02]  /*ca60*/  IMAD.U32 R10, RZ, RZ, UR4 ;  /* 0x00000004ff0a7e24 */ /* 0x000fc4000f8e00ff */
[----:B------:R-:W-:Y:S02]  /*ca70*/  IMAD.U32 R11, RZ, RZ, UR5 ;  /* 0x00000005ff0b7e24 */ /* 0x000fe4000f8e00ff */
[----:B------:R-:W-:Y:S02]  /*ca80*/  IMAD.MOV.U32 R8, RZ, RZ, 0x70 ;  /* 0x00000070ff087424 */ /* 0x000fe400078e00ff */
[----:B------:R-:W-:-:S07]  /*ca90*/  IMAD.MOV.U32 R12, RZ, RZ, 0x1 ;  /* 0x00000001ff0c7424 */ /* 0x000fce00078e00ff */
[----:B------:R-:W-:-:S07]  /*caa0*/  LEPC R20, `(.L_x_2491) ;  /* 0x000000001014794e */ /* 0x000fce0000000000 */
[----:B0-----:R-:W-:Y:S05]  /*cab0*/  CALL.ABS.NOINC R2 ;  /* 0x0000000002007343 */ /* 0x001fea0003c00000 */
.L_x_2491:
[----:B------:R-:W-:Y:S05]  /*cac0*/  BSYNC B6 ;  /* 0x0000000000067941 */ /* 0x000fea0003800000 */
.L_x_2490:
        /* <DEDUP_REMOVED lines=12> */
[----:B------:R-:W-:Y:S01]  /*cb90*/  MOV R13, RZ ;  /* 0x000000ff000d7202 */ /* 0x000fe20000000f00 */
[----:B------:R-:W-:Y:S02]  /*cba0*/  IMAD.U32 R6, RZ, RZ, UR8 ;  /* 0x00000008ff067e24 */ /* 0x000fe4000f8e00ff */
[----:B------:R-:W-:-:S02]  /*cbb0*/  IMAD.U32 R10, RZ, RZ, UR4 ;  /* 0x00000004ff0a7e24 */ /* 0x000fc4000f8e00ff */
[----:B------:R-:W-:Y:S02]  /*cbc0*/  IMAD.U32 R11, RZ, RZ, UR5 ;  /* 0x00000005ff0b7e24 */ /* 0x000fe4000f8e00ff */
[----:B------:R-:W-:Y:S02]  /*cbd0*/  IMAD.MOV.U32 R8, RZ, RZ, 0x70 ;  /* 0x00000070ff087424 */ /* 0x000fe400078e00ff */
[----:B0-----:R-:W-:-:S07]  /*cbe0*/  IMAD.MOV.U32 R12, RZ, RZ, 0x1 ;  /* 0x00000001ff0c7424 */ /* 0x001fce00078e00ff */
[----:B------:R-:W-:-:S07]  /*cbf0*/  LEPC R20, `(.L_x_2494) ;  /* 0x000000001014794e */ /* 0x000fce0000000000 */
[----:B-1----:R-:W-:Y:S05]  /*cc00*/  CALL.ABS.NOINC R2 ;  /* 0x0000000002007343 */ /* 0x002fea0003c00000 */
.L_x_2494:
[----:B------:R0:W1:Y:S01]  /*cc10*/  LDC.64 R2, c[0x4][R26] ;  /* 0x010000001a027b82 */ /* 0x0000620000000a00 */
[----:B------:R-:W-:Y:S01]  /*cc20*/  ULDC.64 UR6, c[0x4][0x90] ;  /* 0x0100240000067ab9 */ /* 0x000fe20000000a00 */
[----:B------:R-:W-:Y:S01]  /*cc30*/  ULDC.64 UR8, c[0x4][0x98] ;  /* 0x0100260000087ab9 */ /* 0x000fe20000000a00 */
[----:B------:R-:W-:Y:S01]  /*cc40*/  ULDC.64 UR4, c[0x4][0x18] ;  /* 0x0100060000047ab9 */ /* 0x000fe20000000a00 */
[----:B------:R-:W-:Y:S01]  /*cc50*/  IMAD.U32 R4, RZ, RZ, UR6 ;  /* 0x00000006ff047e24 */ /* 0x000fe2000f8e00ff */
[----:B------:R-:W-:Y:S01]  /*cc60*/  MOV R10, UR4 ;  /* 0x00000004000a7c02 */ /* 0x000fe20008000f00 */
        /* <DEDUP_REMOVED lines=9> */
.L_x_2493:
[----:B------:R-:W-:Y:S05]  /*cd00*/  BSYNC B6 ;  /* 0x0000000000067941 */ /* 0x000fea0003800000 */
.L_x_2492:
[----:B------:R-:W0:Y:S01]  /*cd10*/  S2R R2, SR_TID.X ;  /* 0x0000000000027919 */ /* 0x000e220000002100 */
[----:B------:R-:W-:Y:S01]  /*cd20*/  ULDC.64 UR4, c[0x0][0x9f8] ;  /* 0x00027e0000047ab9 */ /* 0x000fe20000000a00 */
[----:B------:R-:W1:Y:S01]  /*cd30*/  LDC R8, c[0x0][0x430] ;  /* 0x00010c00ff087b82 */ /* 0x000e620000000800 */
[----:B------:R-:W-:Y:S01]  /*cd40*/  ISETP.NE.U32.AND P0, PT, RZ, UR4, PT ;  /* 0x00000004ff007c0c */ /* 0x000fe2000bf05070 */
[----:B------:R-:W2:Y:S03]  /*cd50*/  S2R R21, SR_TID.X ;  /* 0x0000000000157919 */ /* 0x000ea60000002100 */
[----:B------:R-:W-:Y:S02]  /*cd60*/  ISETP.NE.AND.EX P0, PT, RZ, UR5, PT, P0 ;  /* 0x00000005ff007c0c */ /* 0x000fe4000bf05300 */
[----:B0-----:R-:W-:-:S11]  /*cd70*/  LOP3.LUT R20, R2, 0x7f, RZ, 0xc0, !PT ;  /* 0x0000007f02147812 */ /* 0x001fd600078ec0ff */
[----:B------:R-:W-:Y:S01]  /*cd80*/  @P0 IADD3 R2, P1, R23, UR4, RZ ;  /* 0x0000000417020c10 */ /* 0x000fe2000ff3e0ff */
[----:B------:R-:W-:Y:S01]  /*cd90*/  ULDC UR4, c[0x0][0x320] ;  /* 0x0000c80000047ab9 */ /* 0x000fe20000000800 */
[----:B------:R-:W-:Y:S02]  /*cda0*/  SHF.R.U32.HI R26, RZ, 0x3, R20 ;  /* 0x00000003ff1a7819 */ /* 0x000fe40000011614 */
[----:B------:R-:W-:-:S05]  /*cdb0*/  @P0 IADD3.X R3, R24, UR5, RZ, P1, !PT ;  /* 0x0000000518030c10 */ /* 0x000fca0008ffe4ff */
[----:B------:R0:W3:Y:S01]  /*cdc0*/  @P0 LDG.E R31, desc[UR36][R2.64] ;  /* 0x00000024021f0981 */ /* 0x0000e2000c1e1900 */
[----:B-1----:R-:W-:Y:S02]  /*cdd0*/  ISETP.NE.AND P2, PT, R8, 0x1, PT ;  /* 0x000000010800780c */ /* 0x002fe40003f45270 */
[----:B--2---:R-:W-:Y:S02]  /*cde0*/  SHF.L.U32 R20, R21, 0x4, RZ ;  /* 0x0000000415147819 */ /* 0x004fe400000006ff */
[----:B------:R-:W-:Y:S02]  /*cdf0*/  LOP3.LUT R25, R25, 0xffffffdf, RZ, 0xc0, !PT ;  /* 0xffffffdf19197812 */ /* 0x000fe400078ec0ff */
[----:B------:R-:W-:Y:S01]  /*ce00*/  LOP3.LUT R20, R26, 0x70, R20, 0xf8, !PT ;  /* 0x000000701a147812 */ /* 0x000fe200078ef814 */
[----:B------:R-:W-:Y:S02]  /*ce10*/  VIADD R26, R29, 0xffffffff ;  /* 0xffffffff1d1a7836 */ /* 0x000fe40000000000 */
[----:B------:R-:W1:Y:S02]  /*ce20*/  S2R R29, SR_TID.X ;  /* 0x00000000001d7919 */ /* 0x000e640000002100 */
[----:B------:R-:W-:-:S02]  /*ce30*/  IMAD R0, R26, 0x60, R20 ;  /* 0x000000601a007824 */ /* 0x000fc400078e0214 */
[----:B------:R-:W2:Y:S01]  /*ce40*/  @P2 LDC R7, c[0x0][0x434] ;  /* 0x00010d00ff072b82 */ /* 0x000ea20000000800 */
[----:B------:R-:W-:Y:S02]  /*ce50*/  @P2 LOP3.LUT R25, R25, 0x20, RZ, 0xfc, !PT ;  /* 0x0000002019192812 */ /* 0x000fe400078efcff */
[C---:B------:R-:W-:Y:S01]  /*ce60*/  ISETP.GE.AND P0, PT, R0.reuse, R36, PT ;  /* 0x000000240000720c */ /* 0x040fe20003f06270 */
[----:B------:R-:W-:-:S03]  /*ce70*/  IMAD.IADD R0, R0, 0x1, R37 ;  /* 0x0000000100007824 */ /* 0x000fc600078e0225 */
[----:B------:R-:W-:Y:S01]  /*ce80*/  ISETP.GT.U32.OR P0, PT, R20, 0x5f, P0 ;  /* 0x0000005f1400780c */ /* 0x000fe20000704470 */
[----:B------:R-:W4:Y:S01]  /*ce90*/  @P2 LDC R6, c[0x0][0x438] ;  /* 0x00010e00ff062b82 */ /* 0x000f220000000800 */
[----:B0-----:R-:W-:-:S11]  /*cea0*/  IMAD.MOV.U32 R2, RZ, RZ, R0 ;  /* 0x000000ffff027224 */ /* 0x001fd600078e0000 */
[----:B------:R-:W0:Y:S01]  /*ceb0*/  @!P0 LDC.64 R4, c[0x0][0x428] ;  /* 0x00010a00ff048b82 */ /* 0x000e220000000a00 */
[----:B--2---:R-:W-:Y:S01]  /*cec0*/  @P2 IMAD.HI.U32 R3, R0, R7, RZ ;  /* 0x0000000700032227 */ /* 0x004fe200078e00ff */
[----:B-1----:R-:W-:-:S04]  /*ced0*/  SHF.L.U32 R10, R29, 0x3, RZ ;  /* 0x000000031d0a7819 */ /* 0x002fc800000006ff */
[----:B----4-:R-:W-:Y:S02]  /*cee0*/  @P2 SHF.R.U32.HI R2, RZ, R6, R3 ;  /* 0x00000006ff022219 */ /* 0x010fe40000011603 */
[----:B------:R-:W-:-:S03]  /*cef0*/  LOP3.LUT R10, R10, 0x38, RZ, 0xc0, !PT ;  /* 0x000000380a0a7812 */ /* 0x000fc600078ec0ff */
[----:B------:R-:W-:Y:S01]  /*cf00*/  IMAD.MOV R3, RZ, RZ, -R2 ;  /* 0x000000ffff037224 */ /* 0x000fe200078e0a02 */
[C---:B------:R-:W-:Y:S02]  /*cf10*/  LOP3.LUT R32, R10.reuse, 0x40, RZ, 0xfc, !PT ;  /* 0x000000400a207812 */ /* 0x040fe400078efcff */
[----:B------:R-:W-:Y:S01]  /*cf20*/  ISETP.GE.AND P1, PT, R10, UR4, PT ;  /* 0x000000040a007c0c */ /* 0x000fe2000bf26270 */
[----:B------:R-:W-:Y:S01]  /*cf30*/  IMAD R0, R8, R3, R0 ;  /* 0x0000000308007224 */ /* 0x000fe200078e0200 */
[----:B------:R-:W-:Y:S02]  /*cf40*/  @!P0 SHF.R.S32.HI R3, RZ, 0x1f, R2 ;  /* 0x0000001fff038819 */ /* 0x000fe40000011402 */
[----:B------:R-:W-:Y:S01]  /*cf50*/  ISETP.GE.AND P2, PT, R32, UR4, PT ;  /* 0x0000000420007c0c */ /* 0x000fe2000bf46270 */
[----:B------:R-:W-:Y:S01]  /*cf60*/  ULDC UR4, c[0x0][0x2f4] ;  /* 0x0000bd0000047ab9 */ /* 0x000fe20000000800 */
[----:B------:R-:W-:Y:S02]  /*cf70*/  SEL R29, RZ, 0x1, P1 ;  /* 0x00000001ff1d7807 */ /* 0x000fe40000800000 */
[----:B------:R-:W-:-:S02]  /*cf80*/  LOP3.LUT R25, R25, 0xfffffffb, RZ, 0xc0, !PT ;  /* 0xfffffffb19197812 */ /* 0x000fc400078ec0ff */
[----:B------:R-:W-:Y:S01]  /*cf90*/  LOP3.LUT R9, R10, 0x80, RZ, 0xfc, !PT ;  /* 0x000000800a097812 */ /* 0x000fe200078efcff */
[----:B------:R-:W-:Y:S01]  /*cfa0*/  UMOV UR5, 0xffffffff ;  /* 0xffffffff00057882 */ /* 0x000fe20000000000 */
[----:B---3--:R-:W-:-:S05]  /*cfb0*/  SHF.R.S32.HI R6, RZ, 0x1f, R31 ;  /* 0x0000001fff067819 */ /* 0x008fca000001141f */
[----:B------:R1:W-:Y:S01]  /*cfc0*/  STL [R1], R6 ;  /* 0x0000000601007387 */ /* 0x0003e20000100800 */
[----:B0-----:R-:W-:-:S04]  /*cfd0*/  @!P0 IMAD R8, R6, R4, RZ ;  /* 0x0000000406088224 */ /* 0x001fc800078e02ff */
[C---:B------:R-:W-:Y:S02]  /*cfe0*/  @!P0 IMAD R5, R31.reuse, R5, R8 ;  /* 0x000000051f058224 */ /* 0x040fe400078e0208 */
[----:B-1----:R-:W-:Y:S01]  /*cff0*/  @!P0 IMAD.WIDE.U32 R6, R31, R4, R2 ;  /* 0x000000041f068225 */ /* 0x002fe200078e0002 */
[----:B------:R-:W-:-:S03]  /*d000*/  SEL R2, RZ, 0xffffffff, P2 ;  /* 0xffffffffff027807 */ /* 0x000fc60001000000 */
[----:B------:R-:W-:Y:S02]  /*d010*/  @!P0 IMAD.IADD R5, R7, 0x1, R5 ;  /* 0x0000000107058824 */ /* 0x000fe400078e0205 */
[----:B------:R-:W-:Y:S02]  /*d020*/  IMAD.SHL.U32 R2, R2, 0x2, RZ ;  /* 0x0000000202027824 */ /* 0x000fe400078e00ff */
[----:B------:R-:W-:-:S03]  /*d030*/  IMAD.MOV.U32 R4, RZ, RZ, RZ ;  /* 0x000000ffff047224 */ /* 0x000fc600078e00ff */
[----:B------:R-:W-:Y:S02]  /*d040*/  LOP3.LUT R29, R2, 0x2, R29, 0xe2, !PT ;  /* 0x00000002021d7812 */ /* 0x000fe400078ee21d */
[----:B------:R-:W0:Y:S01]  /*d050*/  @!P0 LDC.64 R2, c[0x0][0x418] ;  /* 0x00010600ff028b82 */ /* 0x000e220000000a00 */
[----:B------:R-:W-:-:S13]  /*d060*/  ISETP.GE.AND P2, PT, R10, UR4, PT ;  /* 0x000000040a007c0c */ /* 0x000fda000bf46270 */
[----:B------:R-:W-:Y:S02]  /*d070*/  @P2 LOP3.LUT R25, R25, 0x4, RZ, 0xfc, !PT ;  /* 0x0000000419192812 */ /* 0x000fe400078efcff */
[----:B0-----:R-:W-:-:S04]  /*d080*/  @!P0 LEA R2, P1, R6, R2, 0x2 ;  /* 0x0000000206028211 */ /* 0x001fc800078210ff */
[----:B------:R-:W-:Y:S02]  /*d090*/  @!P0 LEA.HI.X R3, R6, R3, R5, 0x2, P1 ;  /* 0x0000000306038211 */ /* 0x000fe400008f1405 */
[----:B------:R-:W-:-:S03]  /*d0a0*/  ISETP.GE.AND P1, PT, R32, UR4, PT ;  /* 0x0000000420007c0c */ /* 0x000fc6000bf26270 */
[----:B------:R0:W5:Y:S01]  /*d0b0*/  @!P0 LDG.E R4, desc[UR36][R2.64] ;  /* 0x0000002402048981 */ /* 0x000162000c1e1900 */
[----:B------:R-:W-:Y:S02]  /*d0c0*/  ISETP.GE.AND P0, PT, R9, UR4, PT ;  /* 0x0000000409007c0c */ /* 0x000fe4000bf06270 */
[----:B------:R-:W-:-:S07]  /*d0d0*/  LOP3.LUT R25, R25, 0xfffffffd, RZ, 0xc0, !PT ;  /* 0xfffffffd19197812 */ /* 0x000fce00078ec0ff */
[----:B------:R-:W-:Y:S01]  /*d0e0*/  @P1 LOP3.LUT R25, R25, 0x2, RZ, 0xfc, !PT ;  /* 0x0000000219191812 */ /* 0x000fe200078efcff */
[----:B0-----:R-:W-:-:S03]  /*d0f0*/  IMAD.U32 R2, RZ, RZ, UR38 ;  /* 0x00000026ff027e24 */ /* 0x001fc6000f8e00ff */
[----:B------:R-:W-:-:S04]  /*d100*/  LOP3.LUT R25, R25, 0xfffffffe, RZ, 0xc0, !PT ;  /* 0xfffffffe19197812 */ /* 0x000fc800078ec0ff */
[----:B------:R-:W-:Y:S01]  /*d110*/  @P0 LOP3.LUT R25, R25, 0x1, RZ, 0xfc, !PT ;  /* 0x0000000119190812 */ /* 0x000fe200078efcff */
[----:B------:R-:W-:Y:S06]  /*d120*/  BRA.DIV UR5, `(.L_x_2495) ;  /* 0x0000004205187947 */ /* 0x000fec000b800000 */
.L_x_2563:
[----:B------:R-:W-:Y:S02]  /*d130*/  ISETP.NE.AND P0, PT, R2, 0x3, PT ;  /* 0x000000030200780c */ /* 0x000fe40003f05270 */
[----:B------:R-:W-:Y:S02]  /*d140*/  ISETP.GT.U32.AND P1, PT, R20, 0x5f, PT ;  /* 0x0000005f1400780c */ /* 0x000fe40003f24070 */
[----:B------:R-:W-:Y:S02]  /*d150*/  LOP3.LUT R25, R25, 0xffffffef, RZ, 0xc0, !PT ;  /* 0xffffffef19197812 */ /* 0x000fe400078ec0ff */
[----:B------:R-:W-:-:S07]  /*d160*/  SHF.R.S32.HI R32, RZ, 0x1f, R18 ;  /* 0x0000001fff207819 */ /* 0x000fce0000011412 */
[----:B------:R-:W-:-:S04]  /*d170*/  @P0 LOP3.LUT R25, R25, 0x10, RZ, 0xfc, !PT ;  /* 0x0000001019190812 */ /* 0x000fc800078efcff */
[----:B------:R-:W-:-:S04]  /*d180*/  LOP3.LUT R25, R25, 0xfffffff7, RZ, 0xc0, !PT ;  /* 0xfffffff719197812 */ /* 0x000fc800078ec0ff */
[----:B------:R-:W-:Y:S01]  /*d190*/  @P1 LOP3.LUT R25, R25, 0x8, RZ, 0xfc, !PT ;  /* 0x0000000819191812 */ /* 0x000fe200078efcff */
[----:B------:R-:W-:Y:S06]  /*d1a0*/  @!P0 BRA `(.L_x_2496) ;  /* 0x0000000000048947 */ /* 0x000fec0003800000 */
[----:B------:R-:W-:Y:S01]  /*d1b0*/  BPT.TRAP 0x1 ;  /* 0x000000040000795c */ /* 0x000fe20000300000 */
.L_x_2496:
        /* <DEDUP_REMOVED lines=23> */
[----:B------:R-:W0:Y:S02]  /*d330*/  SYNCS.PHASECHK.TRANS64.TRYWAIT P0, [R7+URZ+0x2a840], R2 ;  /* 0x02a84002070075a7 */ /* 0x000e24000800017f */
[----:B0-----:R-:W-:Y:S05]  /*d340*/  @!P0 BRA `(.L_x_2498) ;  /* 0x0000003c00c08947 */ /* 0x001fea0003800000 */
.L_x_2564:
[----:B------:R-:W-:Y:S05]  /*d350*/  BSYNC B0 ;  /* 0x0000000000007941 */ /* 0x000fea0003800000 */
.L_x_2497:
        /* <DEDUP_REMOVED lines=14> */
[----:B------:R-:W-:Y:S01]  /*d440*/  IMAD R0, R32, UR4, RZ ;  /* 0x0000000420007c24 */ /* 0x000fe2000f8e02ff */
[----:B------:R-:W-:Y:S01]  /*d450*/  IADD3 R3, R3, R6, RZ ;  /* 0x0000000603037210 */ /* 0x000fe20007ffe0ff */
[----:B------:R-:W-:Y:S02]  /*d460*/  IMAD R6, R26, -0x60, R36 ;  /* 0xffffffa01a067824 */ /* 0x000fe400078e0224 */
[C---:B------:R-:W-:Y:S02]  /*d470*/  IMAD R0, R18.reuse, UR5, R0 ;  /* 0x0000000512007c24 */ /* 0x040fe4000f8e0200 */
[----:B------:R-:W-:Y:S01]  /*d480*/  IMAD.WIDE.U32 R2, R18, UR4, R2 ;  /* 0x0000000412027c25 */ /* 0x000fe2000f8e0002 */
[----:B------:R-:W-:Y:S01]  /*d490*/  ULDC.64 UR4, c[0x0][0x2e8] ;  /* 0x0000ba0000047ab9 */ /* 0x000fe20000000a00 */
[----:B-1----:R-:W-:Y:S02]  /*d4a0*/  LOP3.LUT R8, R8, 0x7f, RZ, 0xc0, !PT ;  /* 0x0000007f08087812 */ /* 0x002fe400078ec0ff */
[----:B------:R-:W-:Y:S01]  /*d4b0*/  IMAD.IADD R0, R3, 0x1, R0 ;  /* 0x0000000103007824 */ /* 0x000fe200078e0200 */
[C---:B------:R-:W-:Y:S01]  /*d4c0*/  LEA R4, P0, R2.reuse, UR4, 0x1 ;  /* 0x0000000402047c11 */ /* 0x040fe2000f8008ff */
[----:B------:R-:W-:Y:S01]  /*d4d0*/  UMOV UR4, 0xffffffff ;  /* 0xffffffff00047882 */ /* 0x000fe20000000000 */
[----:B------:R-:W-:Y:S01]  /*d4e0*/  SHF.R.U32.HI R9, RZ, 0x3, R8 ;  /* 0x00000003ff097819 */ /* 0x000fe20000011608 */
[----:B------:R-:W-:Y:S01]  /*d4f0*/  IMAD R5, R27, 0x4800, R33 ;  /* 0x000048001b057824 */ /* 0x000fe200078e0221 */
[----:B------:R-:W0:Y:S01]  /*d500*/  S2R R8, SR_TID.X ;  /* 0x0000000000087919 */ /* 0x000e220000002100 */
[----:B------:R-:W-:-:S02]  /*d510*/  LEA.HI.X R0, R2, UR5, R0, 0x1, P0 ;  /* 0x0000000502007c11 */ /* 0x000fc400080f0c00 */
        /* <DEDUP_REMOVED lines=67> */
.L_x_2578:
        /* <DEDUP_REMOVED lines=12> */
.L_x_2500:
[----:B------:R-:W-:Y:S02]  /*da10*/  PLOP3.LUT P1, PT, P1, P0, PT, 0xa2, 0x0 ;  /* 0x000000000000781c */ /* 0x000fe40000f21472 */
[----:B------:R-:W-:-:S08]  /*da20*/  @P0 R2UR P1, UR4, R7 ;  /* 0x00000000070402ca */ /* 0x000fd00000020000 */
[----:B------:R-:W-:-:S05]  /*da30*/  @P0 PLOP3.LUT P0, PT, P1, PT, PT, 0x80, 0x0 ;  /* 0x000000000000081c */ /* 0x000fca0000f0f070 */
[----:B------:R-:W-:Y:S01]  /*da40*/  @!P1 SYNCS.ARRIVE.TRANS64.RED.A0T1 RZ, [UR4+0x2a830], RZ ;  /* 0x02a830ffffff99a7 */ /* 0x000fe20008200404 */
[----:B------:R-:W-:Y:S07]  /*da50*/  @!P1 ARRIVES.LDGSTSBAR.64.TRANSCNT [UR4+0x2a830] ;  /* 0x02a83000ff0099b0 */ /* 0x000fee0008000a84 */
[----:B------:R-:W-:Y:S05]  /*da60*/  @P0 BRA.U.ANY `(.L_x_2500) ;  /* 0xfffffffd00e80947 */ /* 0x000fea000393ffff */
[----:B------:R-:W-:Y:S01]  /*da70*/  NOP ;  /* 0x0000000000007918 */ /* 0x000fe20000000000 */
[----:B------:R-:W-:-:S05]  /*da80*/  IMAD.U32 R0, RZ, RZ, UR38 ;  /* 0x00000026ff007e24 */ /* 0x000fca000f8e00ff */
[----:B------:R-:W-:-:S13]  /*da90*/  ISETP.NE.AND P2, PT, R0, 0x3, PT ;  /* 0x000000030000780c */ /* 0x000fda0003f45270 */
[----:B------:R-:W-:Y:S05]  /*daa0*/  @!P2 BRA `(.L_x_2501) ;  /* 0x000000000004a947 */ /* 0x000fea0003800000 */
[----:B------:R-:W-:Y:S01]  /*dab0*/  BPT.TRAP 0x1 ;  /* 0x000000040000795c */ /* 0x000fe20000300000 */
.L_x_2501:
        /* <DEDUP_REMOVED lines=27> */
[----:B------:R-:W-:Y:S01]  /*dc70*/  MOV R8, 0x70 ;  /* 0x0000007000087802 */ /* 0x000fe20000000f00 */
[----:B--2---:R-:W-:Y:S02]  /*dc80*/  IMAD.U32 R7, RZ, RZ, UR9 ;  /* 0x00000009ff077e24 */ /* 0x004fe4000f8e00ff */
[----:B------:R-:W-:-:S02]  /*dc90*/  IMAD.U32 R10, RZ, RZ, UR4 ;  /* 0x00000004ff0a7e24 */ /* 0x000fc4000f8e00ff */
[----:B------:R-:W-:Y:S02]  /*dca0*/  IMAD.U32 R11, RZ, RZ, UR5 ;  /* 0x00000005ff0b7e24 */ /* 0x000fe4000f8e00ff */
[----:B------:R-:W-:Y:S02]  /*dcb0*/  IMAD.MOV.U32 R12, RZ, RZ, 0x1 ;  /* 0x00000001ff0c7424 */ /* 0x000fe400078e00ff */
[----:B------:R-:W-:-:S07]  /*dcc0*/  IMAD.MOV.U32 R13, RZ, RZ, RZ ;  /* 0x000000ffff0d7224 */ /* 0x000fce00078e00ff */
[----:B------:R-:W-:-:S07]  /*dcd0*/  LEPC R20, `(.L_x_2503) ;  /* 0x000000001014794e */ /* 0x000fce0000000000 */
[----:B0-----:R-:W-:Y:S05]  /*dce0*/  CALL.ABS.NOINC R2 ;  /* 0x0000000002007343 */ /* 0x001fea0003c00000 */
.L_x_2503:
[----:B------:R-:W-:Y:S05]  /*dcf0*/  BSYNC B6 ;  /* 0x0000000000067941 */ /* 0x000fea0003800000 */
.L_x_2502:
[----:B------:R-:W3:Y:S01]  /*dd00*/  LDL.LU R2, [R1+0xc] ;  /* 0x00000c0001027983 */ /* 0x000ee20000300800 */
[----:B------:R-:W-:-:S03]  /*dd10*/  ULDC.64 UR4, c[0x0][0x2d8] ;  /* 0x0000b60000047ab9 */ /* 0x000fc60000000a00 */
[----:B------:R-:W4:Y:S01]  /*dd20*/  LDL.LU.64 R20, [R1+0x10] ;  /* 0x0000100001147983 */ /* 0x000f220000300a00 */
[----:B------:R-:W-:Y:S01]  /*dd30*/  MOV R3, R35 ;  /* 0x0000002300037202 */ /* 0x000fe20000000f00 */
[----:B------:R-:W-:Y:S02]  /*dd40*/  IMAD R0, R32, UR4, RZ ;  /* 0x0000000420007c24 */ /* 0x000fe4000f8e02ff */
[----:B------:R0:W5:Y:S02]  /*dd50*/  LDL R10, [R1+0x4] ;  /* 0x00000400010a7983 */ /* 0x0001640000100800 */
[----:B------:R-:W-:Y:S01]  /*dd60*/  IMAD R0, R18, UR5, R0 ;  /* 0x0000000512007c24 */ /* 0x000fe2000f8e0200 */
[----:B------:R-:W1:Y:S02]  /*dd70*/  S2R R11, SR_TID.X ;  /* 0x00000000000b7919 */ /* 0x000e640000002100 */
[----:B-1----:R-:W-:-:S05]  /*dd80*/  IMAD.SHL.U32 R8, R11, 0x8, RZ ;  /* 0x000000080b087824 */ /* 0x002fca00078e00ff */
[----:B------:R-:W-:Y:S01]  /*dd90*/  LOP3.LUT R8, R8, 0x38, RZ, 0xc0, !PT ;  /* 0x0000003808087812 */ /* 0x000fe200078ec0ff */
[----:B---3--:R-:W-:Y:S02]  /*dda0*/  IMAD.MOV.U32 R4, RZ, RZ, R2 ;  /* 0x000000ffff047224 */ /* 0x008fe400078e0002 */
[----:B----4-:R-:W-:Y:S01]  /*ddb0*/  IMAD.MOV.U32 R2, RZ, RZ, R20 ;  /* 0x000000ffff027224 */ /* 0x010fe200078e0014 */
[----:B------:R-:W1:Y:S01]  /*ddc0*/  S2R R21, SR_TID.X ;  /* 0x0000000000157919 */ /* 0x000e620000002100 */
[----:B------:R-:W3:Y:S02]  /*ddd0*/  LDC R20, c[0x0][0x448] ;  /* 0x00011200ff147b82 */ /* 0x000ee40000000800 */
[----:B------:R-:W-:Y:S01]  /*dde0*/  IMAD.WIDE.U32 R2, R18, UR4, R2 ;  /* 0x0000000412027c25 */ /* 0x000fe2000f8e0002 */
[----:B------:R-:W-:-:S03]  /*ddf0*/  ULDC.64 UR4, c[0x0][0x2e0] ;  /* 0x0000b80000047ab9 */ /* 0x000fc60000000a00 */
[----:B------:R-:W-:Y:S02]  /*de00*/  IMAD.IADD R3, R3, 0x1, R0 ;  /* 0x0000000103037824 */ /* 0x000fe400078e0200 */
[----:B------:R-:W-:Y:S02]  /*de10*/  IMAD R4, R4, UR4, RZ ;  /* 0x0000000404047c24 */ /* 0x000fe4000f8e02ff */
[----:B------:R-:W-:-:S04]  /*de20*/  IMAD.WIDE.U32 R2, R30, UR4, R2 ;  /* 0x000000041e027c25 */ /* 0x000fc8000f8e0002 */
[----:B------:R-:W-:Y:S01]  /*de30*/  IMAD R4, R30, UR5, R4 ;  /* 0x000000051e047c24 */ /* 0x000fe2000f8e0204 */
[----:B------:R-:W-:Y:S01]  /*de40*/  ULDC.64 UR4, c[0x0][0x2d0] ;  /* 0x0000b40000047ab9 */ /* 0x000fe20000000a00 */
[----:B---3--:R-:W-:Y:S02]  /*de50*/  ISETP.NE.AND P6, PT, R20, 0x1, PT ;  /* 0x000000011400780c */ /* 0x008fe40003fc5270 */
[----:B------:R-:W3:Y:S01]  /*de60*/  S2R R20, SR_TID.X ;  /* 0x0000000000147919 */ /* 0x000ee20000002100 */
[----:B-1----:R-:W-:-:S04]  /*de70*/  LOP3.LUT R21, R21, 0x7f, RZ, 0xc0, !PT ;  /* 0x0000007f15157812 */ /* 0x002fc800078ec0ff */
[----:B------:R-:W-:-:S06]  /*de80*/  SHF.R.U32.HI R21, RZ, 0x3, R21 ;  /* 0x00000003ff157819 */ /* 0x000fcc0000011615 */
[----:B--2---:R-:W1:Y:S08]  /*de90*/  @P6 LDC R7, c[0x0][0x44c] ;  /* 0x00011300ff076b82 */ /* 0x004e700000000800 */
[----:B------:R-:W2:Y:S01]  /*dea0*/  @P6 LDC R6, c[0x0][0x450] ;  /* 0x00011400ff066b82 */ /* 0x000ea20000000800 */
[----:B---3--:R-:W-:-:S05]  /*deb0*/  IMAD.SHL.U32 R20, R20, 0x10, RZ ;  /* 0x0000001014147824 */ /* 0x008fca00078e00ff */
[----:B------:R-:W-:-:S05]  /*dec0*/  LOP3.LUT R20, R21, 0x70, R20, 0xf8, !PT ;  /* 0x0000007015147812 */ /* 0x000fca00078ef814 */
[----:B------:R-:W-:-:S04]  /*ded0*/  IMAD R5, R17, 0x80, R20 ;  /* 0x0000008011057824 */ /* 0x000fc800078e0214 */
[----:B-1----:R-:W-:-:S04]  /*dee0*/  @P6 IMAD.HI.U32 R7, R5, R7, RZ ;  /* 0x0000000705076227 */ /* 0x002fc800078e00ff */
[----:B------:R-:W-:Y:S01]  /*def0*/  IMAD.MOV.U32 R0, RZ, RZ, R5 ;  /* 0x000000ffff007224 */ /* 0x000fe200078e0005 */
[----:B--2---:R-:W-:Y:S02]  /*df00*/  @P6 SHF.R.U32.HI R0, RZ, R6, R7 ;  /* 0x00000006ff006219 */ /* 0x004fe40000011607 */
[----:B------:R-:W1:Y:S01]  /*df10*/  LDC R6, c[0x0][0x448] ;  /* 0x00011200ff067b82 */ /* 0x000e620000000800 */
[----:B------:R-:W-:Y:S02]  /*df20*/  IADD3 R3, R3, R4, RZ ;  /* 0x0000000403037210 */ /* 0x000fe40007ffe0ff */
[----:B------:R-:W-:Y:S02]  /*df30*/  IMAD.MOV R4, RZ, RZ, -R0 ;  /* 0x000000ffff047224 */ /* 0x000fe400078e0a00 */
[----:B------:R-:W-:-:S04]  /*df40*/  IMAD.WIDE.U32 R2, R0, UR4, R2 ;  /* 0x0000000400027c25 */ /* 0x000fc8000f8e0002 */
[----:B-1----:R-:W-:Y:S01]  /*df50*/  IMAD R4, R6, R4, R5 ;  /* 0x0000000406047224 */ /* 0x002fe200078e0205 */
[----:B------:R-:W-:-:S05]  /*df60*/  SHF.R.S32.HI R5, RZ, 0x1f, R0 ;  /* 0x0000001fff057819 */ /* 0x000fca0000011400 */
        /* <DEDUP_REMOVED lines=23> */
[----:B0-----:R-:W-:Y:S10]  /*e0e0*/  BRA.DIV UR5, `(.L_x_2504) ;  /* 0x0000003a05947947 */ /* 0x001ff4000b800000 */
[----:B------:R-:W0:Y:S01]  /*e0f0*/  SHFL.IDX PT, R14, R0, RZ, 0x181f ;  /* 0x00181fff000e7589 */ /* 0x000e2200000e0000 */
[----:B-----5:R-:W-:Y:S02]  /*e100*/  IMAD R5, R10, R6, RZ ;  /* 0x000000060a057224 */ /* 0x020fe400078e02ff */
[----:B------:R-:W-:Y:S01]  /*e110*/  IMAD R17, R17, 0x80, R9 ;  /* 0x0000008011117824 */ /* 0x000fe200078e0209 */
[----:B------:R-:W1:Y:S03]  /*e120*/  SHFL.IDX PT, R2, R4, RZ, 0x181f ;  /* 0x00181fff04027589 */ /* 0x000e6600000e0000 */
[C---:B------:R-:W-:Y:S01]  /*e130*/  VIADD R6, R17.reuse, 0x10 ;  /* 0x0000001011067836 */ /* 0x040fe20000000000 */
[----:B------:R-:W-:-:S13]  /*e140*/  ISETP.GE.AND P2, PT, R17, R5, PT ;  /* 0x000000051100720c */ /* 0x000fda0003f46270 */
[----:B0-----:R-:W-:-:S05]  /*e150*/  @!P2 LEA R14, P4, R8, R14, 0x1 ;  /* 0x0000000e080ea211 */ /* 0x001fca00078808ff */
[----:B-1----:R-:W-:Y:S02]  /*e160*/  @!P2 IMAD.X R3, RZ, RZ, R2, P4 ;  /* 0x000000ffff03a224 */ /* 0x002fe400020e0602 */
[----:B------:R-:W-:Y:S02]  /*e170*/  @!P2 IMAD.MOV.U32 R2, RZ, RZ, R14 ;  /* 0x000000ffff02a224 */ /* 0x000fe400078e000e */
[----:B------:R-:W0:Y:S04]  /*e180*/  SHFL.IDX PT, R14, R0, 0x1, 0x181f ;  /* 0x00381f00000e7f89 */ /* 0x000e2800000e0000 */
[----:B------:R-:W-:Y:S04]  /*e190*/  @!P2 LDGSTS.E.BYPASS.LTC128B.128 [R34+0xc400], desc[UR36][R2.64], !P3 ;  /* 0x0c4000000222afae */ /* 0x000fe8000d901d64 */
[----:B------:R-:W-:Y:S04]  /*e1a0*/  @!P2 LDGSTS.E.BYPASS.LTC128B.128 [R34+0x10400], desc[UR36][R2.64+0x80], !P0 ;  /* 0x104000800222afae */ /* 0x000fe8000c101d64 */
[----:B------:R1:W-:Y:S01]  /*e1b0*/  @!P2 LDGSTS.E.BYPASS.LTC128B.128 [R34+0x14400], desc[UR36][R2.64+0x100], !P1 ;  /* 0x144001000222afae */ /* 0x0003e2000c901d64 */
[----:B------:R-:W-:Y:S01]  /*e1c0*/  ISETP.GE.AND P2, PT, R6, R5, PT ;  /* 0x000000050600720c */ /* 0x000fe20003f46270 */
[----:B------:R-:W-:-:S02]  /*e1d0*/  VIADD R6, R17, 0x20 ;  /* 0x0000002011067836 */ /* 0x000fc40000000000 */
[----:B-1----:R-:W1:Y:S10]  /*e1e0*/  SHFL.IDX PT, R2, R4, 0x1, 0x181f ;  /* 0x00381f0004027f89 */ /* 0x002e7400000e0000 */
[----:B0-----:R-:W-:-:S04]  /*e1f0*/  @!P2 LEA R14, P4, R8, R14, 0x1 ;  /* 0x0000000e080ea211 */ /* 0x001fc800078808ff */
[----:B-1----:R-:W-:Y:S01]  /*e200*/  @!P2 IADD3.X R7, RZ, R2, RZ, P4, !PT ;  /* 0x00000002ff07a210 */ /* 0x002fe200027fe4ff */
[----:B------:R-:W-:Y:S02]  /*e210*/  @!P2 IMAD.MOV.U32 R2, RZ, RZ, R14 ;  /* 0x000000ffff02a224 */ /* 0x000fe400078e000e */
[----:B------:R-:W0:Y:S02]  /*e220*/  SHFL.IDX PT, R14, R0, 0x2, 0x181f ;  /* 0x00581f00000e7f89 */ /* 0x000e2400000e0000 */
[----:B------:R-:W-:-:S05]  /*e230*/  @!P2 IMAD.MOV.U32 R3, RZ, RZ, R7 ;  /* 0x000000ffff03a224 */ /* 0x000fca00078e0007 */
[----:B------:R-:W-:Y:S04]  /*e240*/  @!P2 LDGSTS.E.BYPASS.LTC128B.128 [R34+0xcc00], desc[UR36][R2.64], !P3 ;  /* 0x0cc000000222afae */ /* 0x000fe8000d901d64 */
[----:B------:R-:W-:Y:S04]  /*e250*/  @!P2 LDGSTS.E.BYPASS.LTC128B.128 [R34+0x10c00], desc[UR36][R2.64+0x80], !P0 ;  /* 0x10c000800222afae */ /* 0x000fe8000c101d64 */
[----:B------:R1:W-:Y:S01]  /*e260*/  @!P2 LDGSTS.E.BYPASS.LTC128B.128 [R34+0x14c00], desc[UR36][R2.64+0x100], !P1 ;  /* 0x14c001000222afae */ /* 0x0003e2000c901d64 */
[----:B------:R-:W-:Y:S01]  /*e270*/  ISETP.GE.AND P2, PT, R6, R5, PT ;  /* 0x000000050600720c */ /* 0x000fe20003f46270 */
[----:B------:R-:W-:-:S02]  /*e280*/  VIADD R6, R17, 0x30 ;  /* 0x0000003011067836 */ /* 0x000fc40000000000 */
[----:B-1----:R-:W1:Y:S10]  /*e290*/  SHFL.IDX PT, R2, R4, 0x2, 0x181f ;  /* 0x00581f0004027f89 */ /* 0x002e7400000e0000 */
[----:B0-----:R-:W-:-:S05]  /*e2a0*/  @!P2 LEA R14, P4, R8, R14, 0x1 ;  /* 0x0000000e080ea211 */ /* 0x001fca00078808ff */
[----:B-1----:R-:W-:Y:S01]  /*e2b0*/  @!P2 IMAD.X R7, RZ, RZ, R2, P4 ;  /* 0x000000ffff07a224 */ /* 0x002fe200020e0602 */
[----:B------:R-:W-:Y:S02]  /*e2c0*/  @!P2 MOV R2, R14 ;  /* 0x0000000e0002a202 */ /* 0x000fe40000000f00 */
[----:B------:R-:W0:Y:S01]  /*e2d0*/  SHFL.IDX PT, R14, R0, 0x3, 0x181f ;  /* 0x00781f00000e7f89 */ /* 0x000e2200000e0000 */
        /* <DEDUP_REMOVED lines=8> */
[----:B-1----:R-:W-:Y:S02]  /*e360*/  @!P2 IMAD.X R7, RZ, RZ, R2, P4 ;  /* 0x000000ffff07a224 */ /* 0x002fe400020e0602 */
[----:B------:R-:W-:Y:S02]  /*e370*/  @!P2 IMAD.MOV.U32 R2, RZ, RZ, R14 ;  /* 0x000000ffff02a224 */ /* 0x000fe400078e000e */
[----:B------:R-:W0:Y:S01]  /*e380*/  SHFL.IDX PT, R14, R0, 0x4, 0x181f ;  /* 0x00981f00000e7f89 */ /* 0x000e2200000e0000 */
[----:B------:R-:W-:-:S05]  /*e390*/  @!P2 MOV R3, R7 ;  /* 0x000000070003a202 */ /* 0x000fca0000000f00 */
[----:B------:R-:W-:Y:S04]  /*e3a0*/  @!P2 LDGSTS.E.BYPASS.LTC128B.128 [R34+0xdc00], desc[UR36][R2.64], !P3 ;  /* 0x0dc000000222afae */ /* 0x000fe8000d901d64 */
[----:B------:R-:W-:Y:S04]  /*e3b0*/  @!P2 LDGSTS.E.BYPASS.LTC128B.128 [R34+0x11c00], desc[UR36][R2.64+0x80], !P0 ;  /* 0x11c000800222afae */ /* 0x000fe8000c101d64 */
[----:B------:R1:W-:Y:S01]  /*e3c0*/  @!P2 LDGSTS.E.BYPASS.LTC128B.128 [R34+0x15c00], desc[UR36][R2.64+0x100], !P1 ;  /* 0x15c001000222afae */ /* 0x0003e2000c901d64 */
[----:B------:R-:W-:Y:S02]  /*e3d0*/  ISETP.GE.AND P2, PT, R6, R5, PT ;  /* 0x000000050600720c */ /* 0x000fe40003f46270 */
[----:B------:R-:W-:Y:S01]  /*e3e0*/  IADD3 R6, R17, 0x50, RZ ;  /* 0x0000005011067810 */ /* 0x000fe20007ffe0ff */
[----:B-1----:R-:W1:Y:S10]  /*e3f0*/  SHFL.IDX PT, R2, R4, 0x4, 0x181f ;  /* 0x00981f0004027f89 */ /* 0x002e7400000e0000 */
[----:B0-----:R-:W-:-:S05]  /*e400*/  @!P2 LEA R14, P4, R8, R14, 0x1 ;  /* 0x0000000e080ea211 */ /* 0x001fca00078808ff */
[----:B-1----:R-:W-:Y:S02]  /*e410*/  @!P2 IMAD.X R7, RZ, RZ, R2, P4 ;  /* 0x000000ffff07a224 */ /* 0x002fe400020e0602 */
[----:B------:R-:W-:Y:S02]  /*e420*/  @!P2 IMAD.MOV.U32 R2, RZ, RZ, R14 ;  /* 0x000000ffff02a224 */ /* 0x000fe400078e000e */
[----:B------:R-:W-:Y:S01]  /*e430*/  @!P2 IMAD.MOV.U32 R3, RZ, RZ, R7 ;  /* 0x000000ffff03a224 */ /* 0x000fe200078e0007 */
[----:B------:R-:W0:Y:S04]  /*e440*/  SHFL.IDX PT, R14, R0, 0x5, 0x181f ;  /* 0x00b81f00000e7f89 */ /* 0x000e2800000e0000 */
        /* <DEDUP_REMOVED lines=14> */
[----:B------:R-:W-:-:S03]  /*e530*/  ISETP.GE.AND P2, PT, R6, R5, PT ;  /* 0x000000050600720c */ /* 0x000fc60003f46270 */
[----:B-1----:R-:W1:Y:S10]  /*e540*/  SHFL.IDX PT, R2, R4, 0x6, 0x181f ;  /* 0x00d81f0004027f89 */ /* 0x002e7400000e0000 */
[----:B0-----:R-:W-:Y:S01]  /*e550*/  @!P2 LEA R14, P4, R8, R14, 0x1 ;  /* 0x0000000e080ea211 */ /* 0x001fe200078808ff */
[----:B------:R-:W0:Y:S03]  /*e560*/  SHFL.IDX PT, R4, R4, 0x7, 0x181f ;  /* 0x00f81f0004047f89 */ /* 0x000e2600000e0000 */
[----:B-1----:R-:W-:Y:S01]  /*e570*/  @!P2 IADD3.X R7, RZ, R2, RZ, P4, !PT ;  /* 0x00000002ff07a210 */ /* 0x002fe200027fe4ff */
[----:B------:R-:W-:-:S02]  /*e580*/  @!P2 IMAD.MOV.U32 R2, RZ, RZ, R14 ;  /* 0x000000ffff02a224 */ /* 0x000fc400078e000e */
[----:B------:R1:W2:Y:S02]  /*e590*/  SHFL.IDX PT, R14, R0, 0x7, 0x181f ;  /* 0x00f81f00000e7f89 */ /* 0x0002a400000e0000 */
[----:B------:R-:W-:-:S05]  /*e5a0*/  @!P2 IMAD.MOV.U32 R3, RZ, RZ, R7 ;  /* 0x000000ffff03a224 */ /* 0x000fca00078e0007 */
[----:B------:R1:W-:Y:S04]  /*e5b0*/  @!P2 LDGSTS.E.BYPASS.LTC128B.128 [R34+0xf400], desc[UR36][R2.64], !P3 ;  /* 0x0f4000000222afae */ /* 0x0003e8000d901d64 */
[----:B------:R1:W-:Y:S04]  /*e5c0*/  @!P2 LDGSTS.E.BYPASS.LTC128B.128 [R34+0x13400], desc[UR36][R2.64+0x80], !P0 ;  /* 0x134000800222afae */ /* 0x0003e8000c101d64 */
[----:B0-----:R1:W-:Y:S02]  /*e5d0*/  @!P2 LDGSTS.E.BYPASS.LTC128B.128 [R34+0x17400], desc[UR36][R2.64+0x100], !P1 ;  /* 0x174001000222afae */ /* 0x0013e4000c901d64 */
.L_x_2595:
[----:B-1----:R-:W-:Y:S01]  /*e5e0*/  VIADD R0, R17, 0x70 ;  /* 0x0000007011007836 */ /* 0x002fe20000000000 */
[----:B------:R-:W-:Y:S04]  /*e5f0*/  BSSY B0, `(.L_x_2505) ;  /* 0x000000b000007945 */ /* 0x000fe80003800000 */
[----:B------:R-:W-:-:S13]  /*e600*/  ISETP.GE.AND P2, PT, R0, R5, PT ;  /* 0x000000050000720c */ /* 0x000fda0003f46270 */
[----:B------:R-:W-:Y:S05]  /*e610*/  @P2 BRA `(.L_x_2506) ;  /* 0x0000000000202947 */ /* 0x000fea0003800000 */
[----:B--2---:R-:W-:-:S05]  /*e620*/  LEA R2, P2, R8, R14, 0x1 ;  /* 0x0000000e08027211 */ /* 0x004fca00078408ff */
[----:B------:R-:W-:-:S05]  /*e630*/  IMAD.X R3, RZ, RZ, R4, P2 ;  /* 0x000000ffff037224 */ /* 0x000fca00010e0604 */
[----:B------:R-:W-:Y:S01]  /*e640*/  @!PT LDS RZ, [RZ] ;  /* 0x00000000fffff984 */ /* 0x000fe20000000800 */
[----:B------:R-:W-:Y:S01]  /*e650*/  @!PT LDS RZ, [RZ] ;  /* 0x00000000fffff984 */ /* 0x000fe20000000800 */
[----:B------:R-:W-:Y:S01]  /*e660*/  @!PT LDS RZ, [RZ] ;  /* 0x00000000fffff984 */ /* 0x000fe20000000800 */
[----:B------:R0:W-:Y:S04]  /*e670*/  LDGSTS.E.BYPASS.LTC128B.128 [R34+0xfc00], desc[UR36][R2.64], !P3 ;  /* 0x0fc0000002227fae */ /* 0x0001e8000d901d64 */
[----:B------:R0:W-:Y:S04]  /*e680*/  LDGSTS.E.BYPASS.LTC128B.128 [R34+0x13c00], desc[UR36][R2.64+0x80], !P0 ;  /* 0x13c0008002227fae */ /* 0x0001e8000c101d64 */
[----:B------:R0:W-:Y:S02]  /*e690*/  LDGSTS.E.BYPASS.LTC128B.128 [R34+0x17c00], desc[UR36][R2.64+0x100], !P1 ;  /* 0x17c0010002227fae */ /* 0x0001e4000c901d64 */
.L_x_2506:
[----:B------:R-:W-:Y:S05]  /*e6a0*/  BSYNC B0 ;  /* 0x0000000000007941 */ /* 0x000fea0003800000 */
.L_x_2505:
[----:B------:R-:W-:Y:S01]  /*e6b0*/  NOP ;  /* 0x0000000000007918 */ /* 0x000fe20000000000 */
[----:B------:R-:W-:-:S13]  /*e6c0*/  PLOP3.LUT P0, PT, PT, PT, PT, 0x80, 0x0 ;  /* 0x000000000000781c */ /* 0x000fda0003f0f070 */
.L_x_2507:
[----:B------:R-:W-:Y:S02]  /*e6d0*/  PLOP3.LUT P1, PT, P1, P0, PT, 0xa2, 0x0 ;  /* 0x000000000000781c */ /* 0x000fe40000f21472 */
[----:B------:R-:W-:-:S08]  /*e6e0*/  @P0 R2UR P1, UR4, R22 ;  /* 0x00000000160402ca */ /* 0x000fd00000020000 */
[----:B------:R-:W-:-:S05]  /*e6f0*/  @P0 PLOP3.LUT P0, PT, P1, PT, PT, 0x80, 0x0 ;  /* 0x000000000000081c */ /* 0x000fca0000f0f070 */
[----:B------:R-:W-:Y:S01]  /*e700*/  @!P1 SYNCS.ARRIVE.TRANS64.RED.A0T1 RZ, [UR4+0x2a800], RZ ;  /* 0x02a800ffffff99a7 */ /* 0x000fe20008200404 */
[----:B------:R-:W-:Y:S07]  /*e710*/  @!P1 ARRIVES.LDGSTSBAR.64.TRANSCNT [UR4+0x2a800] ;  /* 0x02a80000ff0099b0 */ /* 0x000fee0008000a84 */
[----:B------:R-:W-:Y:S05]  /*e720*/  @P0 BRA.U.ANY `(.L_x_2507) ;  /* 0xfffffffd00e80947 */ /* 0x000fea000393ffff */
[----:B0-----:R-:W3:Y:S02]  /*e730*/  LDL.LU R2, [R1+0x18] ;  /* 0x0000180001027983 */ /* 0x001ee40000300800 */
[----:B---3--:R-:W-:-:S04]  /*e740*/  IADD3 R2, R2, 0x1, RZ ;  /* 0x0000000102027810 */ /* 0x008fc80007ffe0ff */
        /* <DEDUP_REMOVED lines=10> */
.L_x_2596:
[----:B------:R-:W-:Y:S05]  /*e7f0*/  BSYNC B0 ;  /* 0x0000000000007941 */ /* 0x000fea0003800000 */
.L_x_2508:
[----:B------:R-:W3:Y:S01]  /*e800*/  LDL R0, [R1+0x8] ;  /* 0x0000080001007983 */ /* 0x000ee20000100800 */
[----:B------:R-:W-:Y:S01]  /*e810*/  BSSY B0, `(.L_x_2510) ;  /* 0x00000ff000007945 */ /* 0x000fe20003800000 */
[----:B---3--:R-:W-:-:S13]  /*e820*/  ISETP.GE.AND P0, PT, R0, 0x2, PT ;  /* 0x000000020000780c */ /* 0x008fda0003f06270 */
[----:B------:R-:W-:Y:S05]  /*e830*/  @!P0 BRA `(.L_x_2511) ;  /* 0x0000000c00f08947 */ /* 0x000fea0003800000 */
[----:B------:R-:W-:Y:S01]  /*e840*/  VIADD R0, R0, 0xfffffffe ;  /* 0xfffffffe00007836 */ /* 0x000fe20000000000 */
[----:B------:R-:W-:Y:S01]  /*e850*/  MOV R30, R26 ;  /* 0x0000001a001e7202 */ /* 0x000fe20000000f00 */
[----:B------:R-:W-:Y:S02]  /*e860*/  IMAD.MOV.U32 R17, RZ, RZ, R28 ;  /* 0x000000ffff117224 */ /* 0x000fe400078e001c */
[----:B------:R-:W-:-:S07]  /*e870*/  IMAD.MOV.U32 R10, RZ, RZ, R27 ;  /* 0x000000ffff0a7224 */ /* 0x000fce00078e001b */
.L_x_2524:
[----:B------:R-:W3:Y:S01]  /*e880*/  LDL R8, [R1] ;  /* 0x0000000001087983 */ /* 0x000ee20000100800 */
[----:B------:R-:W1:Y:S01]  /*e890*/  S2R R2, SR_TID.X ;  /* 0x0000000000027919 */ /* 0x000e620000002100 */
[----:B0-----:R-:W0:Y:S01]  /*e8a0*/  S2R R3, SR_TID.X ;  /* 0x0000000000037919 */ /* 0x001e220000002100 */
[----:B-1----:R-:W-:-:S04]  /*e8b0*/  LOP3.LUT R2, R2, 0x7f, RZ, 0xc0, !PT ;  /* 0x0000007f02027812 */ /* 0x002fc800078ec0ff */
[----:B------:R-:W-:Y:S01]  /*e8c0*/  SHF.R.U32.HI R4, RZ, 0x3, R2 ;  /* 0x00000003ff047819 */ /* 0x000fe20000011602 */
[----:B0-----:R-:W-:Y:S01]  /*e8d0*/  IMAD.SHL.U32 R3, R3, 0x10, RZ ;  /* 0x0000001003037824 */ /* 0x001fe200078e00ff */
[----:B------:R-:W0:Y:S04]  /*e8e0*/  LDC R2, c[0x0][0x430] ;  /* 0x00010c00ff027b82 */ /* 0x000e280000000800 */
[----:B------:R-:W-:-:S04]  /*e8f0*/  LOP3.LUT R3, R4, 0x70, R3, 0xf8, !PT ;  /* 0x0000007004037812 */ /* 0x000fc800078ef803 */
[----:B------:R-:W-:Y:S01]  /*e900*/  ISETP.GT.U32.AND P1, PT, R3, 0x5f, PT ;  /* 0x0000005f0300780c */ /* 0x000fe20003f24070 */
[----:B------:R-:W-:-:S12]  /*e910*/  IMAD R7, R0, 0x60, R37 ;  /* 0x0000006000077824 */ /* 0x000fd800078e0225 */
[----:B------:R-:W1:Y:S01]  /*e920*/  @!P1 LDC.64 R4, c[0x0][0x428] ;  /* 0x00010a00ff049b82 */ /* 0x000e620000000a00 */
[----:B0-----:R-:W-:-:S13]  /*e930*/  ISETP.NE.AND P0, PT, R2, 0x1, PT ;  /* 0x000000010200780c */ /* 0x001fda0003f05270 */
[----:B------:R-:W0:Y:S08]  /*e940*/  @P0 LDC R6, c[0x0][0x434] ;  /* 0x00010d00ff060b82 */ /* 0x000e300000000800 */
[----:B------:R-:W4:Y:S01]  /*e950*/  @P0 LDC R2, c[0x0][0x438] ;  /* 0x00010e00ff020b82 */ /* 0x000f220000000800 */
[----:B------:R-:W-:-:S04]  /*e960*/  IMAD.IADD R7, R3, 0x1, R7 ;  /* 0x0000000103077824 */ /* 0x000fc800078e0207 */
[----:B0-----:R-:W-:-:S04]  /*e970*/  @P0 IMAD.HI.U32 R3, R7, R6, RZ ;  /* 0x0000000607030227 */ /* 0x001fc800078e00ff */
[----:B------:R-:W-:Y:S01]  /*e980*/  IMAD.MOV.U32 R6, RZ, RZ, R7 ;  /* 0x000000ffff067224 */ /* 0x000fe200078e0007 */
[----:B----4-:R-:W-:-:S04]  /*e990*/  @P0 SHF.R.U32.HI R6, RZ, R2, R3 ;  /* 0x00000002ff060219 */ /* 0x010fc80000011603 */
[--C-:B------:R-:W-:Y:S01]  /*e9a0*/  @!P1 SHF.R.S32.HI R3, RZ, 0x1f, R6.reuse ;  /* 0x0000001fff039819 */ /* 0x100fe20000011406 */
[----:B------:R-:W-:-:S04]  /*e9b0*/  @!P1 IMAD.MOV.U32 R2, RZ, RZ, R6 ;  /* 0x000000ffff029224 */ /* 0x000fc800078e0006 */
[----:B-1----:R-:W-:-:S04]  /*e9c0*/  @!P1 IMAD.WIDE.U32 R2, R31, R4, R2 ;  /* 0x000000041f029225 */ /* 0x002fc800078e0002 */
[----:B------:R-:W-:Y:S02]  /*e9d0*/  IMAD.U32 R9, RZ, RZ, UR38 ;  /* 0x00000026ff097e24 */ /* 0x000fe4000f8e00ff */
[----:B------:R-:W-:Y:S01]  /*e9e0*/  VIADD R27, R10, 0x1 ;  /* 0x000000010a1b7836 */ /* 0x000fe20000000000 */
[----:B------:R-:W-:Y:S05]  /*e9f0*/  YIELD ;  /* 0x0000000000007946 */ /* 0x000fea0003800000 */
[----:B------:R-:W-:Y:S01]  /*ea00*/  ULDC UR4, c[0x0][0x430] ;  /* 0x00010c0000047ab9 */ /* 0x000fe20000000800 */
[----:B------:R-:W-:Y:S01]  /*ea10*/  MOV R26, R0 ;  /* 0x00000000001a7202 */ /* 0x000fe20000000f00 */
[----:B---3--:R-:W-:-:S04]  /*ea20*/  @!P1 IMAD R8, R8, R4, RZ ;  /* 0x0000000408089224 */ /* 0x008fc800078e02ff */
[----:B------:R-:W-:Y:S02]  /*ea30*/  @!P1 IMAD R8, R31, R5, R8 ;  /* 0x000000051f089224 */ /* 0x000fe400078e0208 */
[----:B------:R-:W0:Y:S03]  /*ea40*/  @!P1 LDC.64 R4, c[0x0][0x418] ;  /* 0x00010600ff049b82 */ /* 0x000e260000000a00 */
[----:B------:R-:W-:Y:S02]  /*ea50*/  @!P1 IADD3 R8, R8, R3, RZ ;  /* 0x0000000308089210 */ /* 0x000fe40007ffe0ff */
[----:B0-----:R-:W-:-:S04]  /*ea60*/  @!P1 LEA R4, P0, R2, R4, 0x2 ;  /* 0x0000000402049211 */ /* 0x001fc800078010ff */
[----:B------:R-:W-:Y:S01]  /*ea70*/  @!P1 LEA.HI.X R5, R2, R5, R8, 0x2, P0 ;  /* 0x0000000502059211 */ /* 0x000fe200000f1408 */
[----:B------:R-:W-:-:S06]  /*ea80*/  IMAD.MOV.U32 R8, RZ, RZ, RZ ;  /* 0x000000ffff087224 */ /* 0x000fcc00078e00ff */
[----:B------:R0:W5:Y:S01]  /*ea90*/  @!P1 LDG.E R8, desc[UR36][R4.64] ;  /* 0x0000002404089981 */ /* 0x000162000c1e1900 */
[----:B------:R-:W-:Y:S01]  /*eaa0*/  ISETP.NE.AND P1, PT, R9, 0x3, PT ;  /* 0x000000030900780c */ /* 0x000fe20003f25270 */
[----:B------:R-:W-:Y:S01]  /*eab0*/  IMAD.MOV R2, RZ, RZ, -R6 ;  /* 0x000000ffff027224 */ /* 0x000fe200078e0a06 */
[----:B------:R-:W-:-:S03]  /*eac0*/  ISETP.NE.AND P0, PT, R27, 0x2, PT ;  /* 0x000000021b00780c */ /* 0x000fc60003f05270 */
[----:B------:R-:W-:Y:S01]  /*ead0*/  IMAD R7, R2, UR4, R7 ;  /* 0x0000000402077c24 */ /* 0x000fe2000f8e0207 */
[----:B------:R-:W-:Y:S02]  /*eae0*/  SEL R28, RZ, 0x1, P0 ;  /* 0x00000001ff1c7807 */ /* 0x000fe40000000000 */
[----:B------:R-:W-:Y:S02]  /*eaf0*/  SEL R27, R27, RZ, P0 ;  /* 0x000000ff1b1b7207 */ /* 0x000fe40000000000 */
[----:B------:R-:W-:-:S03]  /*eb00*/  LOP3.LUT R28, R17, R28, RZ, 0x3c, !PT ;  /* 0x0000001c111c7212 */ /* 0x000fc600078e3cff */
[----:B0-----:R-:W-:Y:S05]  /*eb10*/  @!P1 BRA `(.L_x_2512) ;  /* 0x0000000000049947 */ /* 0x001fea0003800000 */
[----:B------:R-:W-:Y:S01]  /*eb20*/  BPT.TRAP 0x1 ;  /* 0x000000040000795c */ /* 0x000fe20000300000 */
.L_x_2512:
[----:B------:R-:W-:Y:S01]  /*eb30*/  IMAD R6, R27, 0x8, R22 ;  /* 0x000000081b067824 */ /* 0x000fe200078e0216 */
[----:B------:R-:W-:Y:S01]  /*eb40*/  SHF.L.U32 R3, R28, 0x1f, RZ ;  /* 0x0000001f1c037819 */ /* 0x000fe200000006ff */
[----:B------:R-:W-:Y:S03]  /*eb50*/  BSSY B1, `(.L_x_2513) ;  /* 0x0000003000017945 */ /* 0x000fe60003800000 */
[----:B------:R-:W0:Y:S02]  /*eb60*/  SYNCS.PHASECHK.TRANS64.TRYWAIT P0, [R6+URZ+0x2a840], R3 ;  /* 0x02a84003060075a7 */ /* 0x000e24000800017f */
[----:B0-----:R-:W-:Y:S05]  /*eb70*/  @!P0 BRA `(.L_x_2514) ;  /* 0x0000003800a08947 */ /* 0x001fea0003800000 */
.L_x_2597:
[----:B------:R-:W-:Y:S05]  /*eb80*/  BSYNC B1 ;  /* 0x0000000000017941 */ /* 0x000fea0003800000 */
.L_x_2513:
        /* <DEDUP_REMOVED lines=30> */
[----:B0-----:R-:W-:-:S03]  /*ed70*/  SHF.L.U32 R11, R3, 0x3, RZ ;  /* 0x00000003030b7819 */ /* 0x001fc600000006ff */
[----:B------:R-:W0:Y:S01]  /*ed80*/  SHFL.IDX PT, R3, R5, RZ, 0x181f ;  /* 0x00181fff05037589 */ /* 0x000e2200000e0000 */
        /* <DEDUP_REMOVED lines=35> */
[----:B-1-3--:R0:W3:Y:S02]  /*efc0*/  SHFL.IDX PT, R2, R9, 0x5, 0x181f ;  /* 0x00b81f0009027f89 */ /* 0x00a0e400000e0000 */
.L_x_2611:
[----:B---3--:R-:W-:-:S05]  /*efd0*/  IADD3 R2, P0, R2, R0, RZ ;  /* 0x0000000002027210 */ /* 0x008fca0007f1e0ff */
        /* <DEDUP_REMOVED lines=9> */
.L_x_2516:
[----:B------:R-:W-:Y:S02]  /*f070*/  PLOP3.LUT P1, PT, P1, P0, PT, 0xa2, 0x0 ;  /* 0x000000000000781c */ /* 0x000fe40000f21472 */
[----:B------:R-:W-:-:S08]  /*f080*/  @P0 R2UR P1, UR4, R6 ;  /* 0x00000000060402ca */ /* 0x000fd00000020000 */
[----:B------:R-:W-:-:S05]  /*f090*/  @P0 PLOP3.LUT P0, PT, P1, PT, PT, 0x80, 0x0 ;  /* 0x000000000000081c */ /* 0x000fca0000f0f070 */
[----:B------:R-:W-:Y:S01]  /*f0a0*/  @!P1 SYNCS.ARRIVE.TRANS64.RED.A0T1 RZ, [UR4+0x2a830], RZ ;  /* 0x02a830ffffff99a7 */ /* 0x000fe20008200404 */
[----:B------:R-:W-:Y:S07]  /*f0b0*/  @!P1 ARRIVES.LDGSTSBAR.64.TRANSCNT [UR4+0x2a830] ;  /* 0x02a83000ff0099b0 */ /* 0x000fee0008000a84 */
[----:B------:R-:W-:Y:S05]  /*f0c0*/  @P0 BRA.U.ANY `(.L_x_2516) ;  /* 0xfffffffd00e80947 */ /* 0x000fea000393ffff */
[----:B------:R-:W-:Y:S01]  /*f0d0*/  NOP ;  /* 0x0000000000007918 */ /* 0x000fe20000000000 */
[----:B-1----:R-:W-:-:S05]  /*f0e0*/  IMAD.U32 R2, RZ, RZ, UR38 ;  /* 0x00000026ff027e24 */ /* 0x002fca000f8e00ff */
[----:B------:R-:W-:-:S13]  /*f0f0*/  ISETP.NE.AND P2, PT, R2, 0x3, PT ;  /* 0x000000030200780c */ /* 0x000fda0003f45270 */
[----:B------:R-:W-:Y:S05]  /*f100*/  @!P2 BRA `(.L_x_2517) ;  /* 0x000000000004a947 */ /* 0x000fea0003800000 */
[----:B------:R-:W-:Y:S01]  /*f110*/  BPT.TRAP 0x1 ;  /* 0x000000040000795c */ /* 0x000fe20000300000 */
.L_x_2517:
[----:B------:R1:W-:Y:S01]  /*f120*/  SYNCS.ARRIVE.TRANS64.A1T0 RZ, [R6+URZ+0x2a830], RZ ;  /* 0x02a830ff06ff79a7 */ /* 0x0003e2000810003f */
[----:B------:R-:W-:Y:S05]  /*f130*/  @!P2 BRA `(.L_x_2518) ;  /* 0x000000000004a947 */ /* 0x000fea0003800000 */
[----:B------:R-:W-:Y:S01]  /*f140*/  BPT.TRAP 0x1 ;  /* 0x000000040000795c */ /* 0x000fe20000300000 */
.L_x_2518:
[----:B------:R-:W-:Y:S01]  /*f150*/  SHF.L.U32 R2, R17, 0x1f, RZ ;  /* 0x0000001f11027819 */ /* 0x000fe200000006ff */
[----:B------:R-:W-:Y:S01]  /*f160*/  BSSY B1, `(.L_x_2519) ;  /* 0x0000004000017945 */ /* 0x000fe20003800000 */
[----:B------:R-:W-:-:S04]  /*f170*/  LEA R4, R10, R22, 0x3 ;  /* 0x000000160a047211 */ /* 0x000fc800078e18ff */
[----:B------:R-:W3:Y:S02]  /*f180*/  SYNCS.PHASECHK.TRANS64.TRYWAIT P0, [R4+URZ+0x2a860], R2 ;  /* 0x02a86002040075a7 */ /* 0x000ee4000800017f */
[----:B---3--:R-:W-:Y:S05]  /*f190*/  @!P0 BRA `(.L_x_2520) ;  /* 0x0000003c00088947 */ /* 0x008fea0003800000 */
.L_x_2612:
[----:B------:R-:W-:Y:S05]  /*f1a0*/  BSYNC B1 ;  /* 0x0000000000017941 */ /* 0x000fea0003800000 */
.L_x_2519:
[----:B------:R-:W4:Y:S01]  /*f1b0*/  S2R R3, SR_TID.X ;  /* 0x0000000000037919 */ /* 0x000f220000002100 */
[----:B------:R-:W-:Y:S01]  /*f1c0*/  UMOV UR4, 0xffffffff ;  /* 0xffffffff00047882 */ /* 0x000fe20000000000 */
[----:B-1----:R-:W-:Y:S01]  /*f1d0*/  IMAD R6, R30, -0x60, R36 ;  /* 0xffffffa01e067824 */ /* 0x002fe200078e0224 */
[----:B------:R-:W-:Y:S01]  /*f1e0*/  LOP3.LUT P0, RZ, R29, 0x2, RZ, 0xc0, !PT ;  /* 0x000000021dff7812 */ /* 0x000fe2000780c0ff */
[----:B0-----:R-:W-:Y:S01]  /*f1f0*/  IMAD R5, R10, 0x3000, R33 ;  /* 0x000030000a057824 */ /* 0x001fe200078e0221 */
[----:B----4-:R-:W-:-:S04]  /*f200*/  LOP3.LUT R3, R3, 0x7f, RZ, 0xc0, !PT ;  /* 0x0000007f03037812 */ /* 0x010fc800078ec0ff */
[----:B------:R-:W-:-:S05]  /*f210*/  SHF.R.U32.HI R3, RZ, 0x3, R3 ;  /* 0x00000003ff037819 */ /* 0x000fca0000011603 */
[----:B------:R-:W-:Y:S01]  /*f220*/  IMAD.IADD R6, R6, 0x1, -R3 ;  /* 0x0000000106067824 */ /* 0x000fe200078e0a03 */
[----:B------:R-:W-:Y:S06]  /*f230*/  BRA.DIV UR4, `(.L_x_2521) ;  /* 0x0000003a04f47947 */ /* 0x000fec000b800000 */
[----:B---3--:R-:W0:Y:S01]  /*f240*/  SHFL.IDX PT, R2, R23, RZ, 0x181f ;  /* 0x00181fff17027589 */ /* 0x008e2200000e0000 */
[----:B------:R-:W-:-:S03]  /*f250*/  IMAD R5, R5, 0x2, R22 ;  /* 0x0000000205057824 */ /* 0x000fc600078e0216 */
[----:B------:R-:W1:Y:S04]  /*f260*/  SHFL.IDX PT, R3, R24, RZ, 0x181f ;  /* 0x00181fff18037589 */ /* 0x000e6800000e0000 */
[----:B--2---:R-:W-:Y:S01]  /*f270*/  SHFL.IDX PT, R14, R23, 0x5, 0x181f ;  /* 0x00b81f00170e7f89 */ /* 0x004fe200000e0000 */
[----:B0-----:R-:W-:-:S05]  /*f280*/  IADD3 R2, P1, R2, R0, RZ ;  /* 0x0000000002027210 */ /* 0x001fca0007f3e0ff */
[----:B-1----:R-:W-:Y:S01]  /*f290*/  IMAD.X R3, RZ, RZ, R3, P1 ;  /* 0x000000ffff037224 */ /* 0x002fe200008e0603 */
[----:B------:R-:W-:-:S04]  /*f2a0*/  LOP3.LUT P1, RZ, R29, 0x1, RZ, 0xc0, !PT ;  /* 0x000000011dff7812 */ /* 0x000fc8000782c0ff */
        /* <DEDUP_REMOVED lines=34> */
[----:B------:R0:W-:Y:S01]  /*f4d0*/  LDGSTS.E.BYPASS.LTC128B.128 [R5+0x2400], desc[UR36][R2.64], !P2 ;  /* 0x0240000002057fae */ /* 0x0001e2000d101d64 */
[----:B------:R-:W-:-:S13]  /*f4e0*/  ISETP.LT.OR P2, PT, R6, 0x41, !P0 ;  /* 0x000000410600780c */ /* 0x000fda0004741670 */
[----:B--2---:R0:W-:Y:S02]  /*f4f0*/  LDGSTS.E.BYPASS.LTC128B.128 [R5+0x5400], desc[UR36][R2.64+0x80], !P2 ;  /* 0x0540008002057fae */ /* 0x0041e4000d101d64 */
.L_x_2626:
[C---:B------:R-:W-:Y:S01]  /*f500*/  ISETP.LT.OR P1, PT, R6.reuse, 0x51, !P1 ;  /* 0x000000510600780c */ /* 0x040fe20004f21670 */
[----:B------:R-:W-:Y:S01]  /*f510*/  ULDC.64 UR4, c[0x0][0x328] ;  /* 0x0000ca0000047ab9 */ /* 0x000fe20000000a00 */
[----:B------:R-:W-:Y:S01]  /*f520*/  ISETP.LT.OR P0, PT, R6, 0x51, !P0 ;  /* 0x000000510600780c */ /* 0x000fe20004701670 */
[----:B------:R-:W-:Y:S01]  /*f530*/  IMAD R20, R20, UR4, RZ ;  /* 0x0000000414147c24 */ /* 0x000fe2000f8e02ff */
[----:B01----:R-:W-:-:S03]  /*f540*/  IADD3 R2, P2, R14, R0, RZ ;  /* 0x000000000e027210 */ /* 0x003fc60007f5e0ff */
        /* <DEDUP_REMOVED lines=16> */
.L_x_2522:
        /* <DEDUP_REMOVED lines=11> */
.L_x_2523:
        /* <DEDUP_REMOVED lines=16> */
.L_x_2511:
[----:B------:R-:W-:Y:S05]  /*f800*/  BSYNC B0 ;  /* 0x0000000000007941 */ /* 0x000fea0003800000 */
.L_x_2510:
        /* <DEDUP_REMOVED lines=11> */
[----:B0-----:R-:W3:Y:S01]  /*f8c0*/  @P0 ATOMG.E.ADD.STRONG.GPU PT, R3, desc[UR36][R2.64], R5 ;  /* 0x00000005020309a8 */ /* 0x001ee200081ee1e4 */
[----:B------:R-:W0:Y:S02]  /*f8d0*/  S2R R4, SR_LTMASK ;  /* 0x0000000000047919 */ /* 0x000e240000003900 */
[----:B0-----:R-:W-:-:S04]  /*f8e0*/  LOP3.LUT R4, R4, UR4, RZ, 0xc0, !PT ;  /* 0x0000000404047c12 */ /* 0x001fc8000f8ec0ff */
[----:B------:R-:W0:Y:S01]  /*f8f0*/  POPC R7, R4 ;  /* 0x0000000400077309 */ /* 0x000e220000000000 */
[----:B---3--:R-:W0:Y:S02]  /*f900*/  SHFL.IDX PT, R0, R3, R0, 0x1f ;  /* 0x00001f0003007589 */ /* 0x008e2400000e0000 */
[----:B0-----:R-:W-:-:S07]  /*f910*/  IADD3 R16, R0, UR39, R7 ;  /* 0x0000002700107c10 */ /* 0x001fce000fffe007 */
.L_x_2526:
[----:B------:R-:W-:Y:S05]  /*f920*/  BSYNC B0 ;  /* 0x0000000000007941 */ /* 0x000fea0003800000 */
.L_x_2525:
[----:B------:R-:W-:-:S05]  /*f930*/  IMAD.U32 R0, RZ, RZ, UR38 ;  /* 0x00000026ff007e24 */ /* 0x000fca000f8e00ff */
[----:B------:R-:W-:-:S13]  /*f940*/  ISETP.NE.AND P0, PT, R0, 0x3, PT ;  /* 0x000000030000780c */ /* 0x000fda0003f05270 */
[----:B------:R-:W-:Y:S05]  /*f950*/  @!P0 BRA `(.L_x_2527) ;  /* 0x0000000000048947 */ /* 0x000fea0003800000 */
[----:B------:R-:W-:Y:S01]  /*f960*/  BPT.TRAP 0x1 ;  /* 0x000000040000795c */ /* 0x000fe20000300000 */
.L_x_2527:
[----:B------:R-:W-:Y:S01]  /*f970*/  IMAD R0, R27, 0x8, R22 ;  /* 0x000000081b007824 */ /* 0x000fe200078e0216 */
[----:B0-----:R-:W-:Y:S01]  /*f980*/  SHF.L.U32 R3, R28, 0x1f, RZ ;  /* 0x0000001f1c037819 */ /* 0x001fe200000006ff */
[----:B------:R-:W-:Y:S01]  /*f990*/  BSSY B0, `(.L_x_2528) ;  /* 0x0000004000007945 */ /* 0x000fe20003800000 */
[----:B------:R-:W-:Y:S02]  /*f9a0*/  IMAD R6, R26, -0x60, R36 ;  /* 0xffffffa01a067824 */ /* 0x000fe400078e0224 */
[----:B------:R-:W0:Y:S02]  /*f9b0*/  SYNCS.PHASECHK.TRANS64.TRYWAIT P0, [R0+URZ+0x2a860], R3 ;  /* 0x02a86003000075a7 */ /* 0x000e24000800017f */
[----:B0-----:R-:W-:Y:S05]  /*f9c0*/  @!P0 BRA `(.L_x_2529) ;  /* 0x0000003800fc8947 */ /* 0x001fea0003800000 */
.L_x_2627:
[----:B------:R-:W-:Y:S05]  /*f9d0*/  BSYNC B0 ;  /* 0x0000000000007941 */ /* 0x000fea0003800000 */
.L_x_2528:
        /* <DEDUP_REMOVED lines=8> */
[----:B------:R-:W-:Y:S01]  /*fa60*/  LOP3.LUT P0, RZ, R29, 0x2, RZ, 0xc0, !PT ;  /* 0x000000021dff7812 */ /* 0x000fe2000780c0ff */
[----:B------:R-:W-:Y:S01]  /*fa70*/  IMAD R4, R7, 0x2, R22 ;  /* 0x0000000207047824 */ /* 0x000fe200078e0216 */
[----:B--2---:R-:W2:Y:S02]  /*fa80*/  SHFL.IDX PT, R14, R23, RZ, 0x181f ;  /* 0x00181fff170e7589 */ /* 0x004ea400000e0000 */
        /* <DEDUP_REMOVED lines=46> */
.L_x_2641:
        /* <DEDUP_REMOVED lines=11> */
.L_x_2531:
[----:B------:R-:W-:Y:S02]  /*fe20*/  PLOP3.LUT P1, PT, P1, P0, PT, 0xa2, 0x0 ;  /* 0x000000000000781c */ /* 0x000fe40000f21472 */
[----:B------:R-:W-:-:S08]  /*fe30*/  @P0 R2UR P1, UR4, R0 ;  /* 0x00000000000402ca */ /* 0x000fd00000020000 */
[----:B------:R-:W-:-:S05]  /*fe40*/  @P0 PLOP3.LUT P0, PT, P1, PT, PT, 0x80, 0x0 ;  /* 0x000000000000081c */ /* 0x000fca0000f0f070 */
[----:B------:R-:W-:Y:S01]  /*fe50*/  @!P1 SYNCS.ARRIVE.TRANS64.RED.A0T1 RZ, [UR4+0x2a850], RZ ;  /* 0x02a850ffffff99a7 */ /* 0x000fe20008200404 */
[----:B------:R-:W-:Y:S07]  /*fe60*/  @!P1 ARRIVES.LDGSTSBAR.64.TRANSCNT [UR4+0x2a850] ;  /* 0x02a85000ff0099b0 */ /* 0x000fee0008000a84 */
[----:B------:R-:W-:Y:S05]  /*fe70*/  @P0 BRA.U.ANY `(.L_x_2531) ;  /* 0xfffffffd00e80947 */ /* 0x000fea000393ffff */
[----:B------:R-:W-:Y:S01]  /*fe80*/  NOP ;  /* 0x0000000000007918 */ /* 0x000fe20000000000 */
[----:B0-----:R-:W-:-:S04]  /*fe90*/  MOV R2, UR38 ;  /* 0x0000002600027c02 */ /* 0x001fc80008000f00 */
[----:B------:R-:W-:-:S13]  /*fea0*/  ISETP.NE.AND P2, PT, R2, 0x3, PT ;  /* 0x000000030200780c */ /* 0x000fda0003f45270 */
[----:B------:R-:W-:Y:S05]  /*feb0*/  @!P2 BRA `(.L_x_2532) ;  /* 0x000000000004a947 */ /* 0x000fea0003800000 */
[----:B------:R-:W-:Y:S01]  /*fec0*/  BPT.TRAP 0x1 ;  /* 0x000000040000795c */ /* 0x000fe20000300000 */
.L_x_2532:
[----:B------:R0:W-:Y:S01]  /*fed0*/  SYNCS.ARRIVE.TRANS64.A1T0 RZ, [R0+URZ+0x2a850], RZ ;  /* 0x02a850ff00ff79a7 */ /* 0x0001e2000810003f */
[----:B------:R-:W-:-:S05]  /*fee0*/  VIADD R27, R27, 0x1 ;  /* 0x000000011b1b7836 */ /* 0x000fca0000000000 */
[----:B------:R-:W-:-:S04]  /*fef0*/  ISETP.NE.AND P0, PT, R27, 0x2, PT ;  /* 0x000000021b00780c */ /* 0x000fc80003f05270 */
[----:B------:R-:W-:Y:S02]  /*ff00*/  SEL R3, RZ, 0x1, P0 ;  /* 0x00000001ff037807 */ /* 0x000fe40000000000 */
[----:B------:R-:W-:Y:S02]  /*ff10*/  SEL R27, R27, RZ, P0 ;  /* 0x000000ff1b1b7207 */ /* 0x000fe40000000000 */
[----:B0-----:R-:W-:-:S07]  /*ff20*/  LOP3.LUT R28, R28, R3, RZ, 0x3c, !PT ;  /* 0x000000031c1c7212 */ /* 0x001fce00078e3cff */
.L_x_2489:
[----:B------:R-:W-:Y:S05]  /*ff30*/  BSYNC B7 ;  /* 0x0000000000077941 */ /* 0x000fea0003800000 */
.L_x_2487:
        /* <DEDUP_REMOVED lines=8> */
[----:B------:R0:W1:Y:S01]  /*ffc0*/  LDS.128 R16, [R22+0x2a8d0] ;  /* 0x02a8d00016107984 */ /* 0x0000620000000c00 */
[----:B------:R-:W-:Y:S06]  /*ffd0*/  BAR.ARV 0x4, 0x180 ;  /* 0x0106000000007b1d */ /* 0x000fec0000002000 */
[----:B------:R-:W-:Y:S05]  /*ffe0*/  BRA `(.L_x_2534) ;  /* 0x0000000800cc7947 */ /* 0x000fea0003800000 */
.L_x_2533:
[----:B------:R-:W0:Y:S01]  /*fff0*/  S2R R0, SR_TID.X ;  /* 0x0000000000007919 */ /* 0x000e220000002100 */
[----:B------:R-:W-:Y:S01]  /*10000*/  UMOV UR4, 0xffffffff ;  /* 0xffffffff00047882 */ /* 0x000fe20000000000 */
[----:B0-----:R-:W-:-:S04]  /*10010*/  LOP3.LUT R8, R0, 0x1f, RZ, 0xc0, !PT ;  /* 0x0000001f00087812 */ /* 0x001fc800078ec0ff */
[----:B------:R-:W-:Y:S01]  /*10020*/  ISETP.NE.AND P0, PT, R8, 0x1f, PT ;  /* 0x0000001f0800780c */ /* 0x000fe20003f05270 */
[----:B------:R-:W-:-:S12]  /*10030*/  BRA.DIV UR4, `(.L_x_2535) ;  /* 0x0000003e04607947 */ /* 0x000fd8000b800000 */
[----:B------:R-:W-:Y:S01]  /*10040*/  IMAD.IADD R5, R19, 0x1, R8 ;  /* 0x0000000113057824 */ /* 0x000fe200078e0208 */
[----:B------:R-:W-:-:S04]  /*10050*/  ULDC UR4, c[0x0][0xc3c] ;  /* 0x00030f0000047ab9 */ /* 0x000fc80000000800 */
[----:B------:R-:W-:-:S13]  /*10060*/  ISETP.GE.OR P1, PT, R5, UR4, !P0 ;  /* 0x0000000405007c0c */ /* 0x000fda000c726670 */
[----:B------:R-:W0:Y:S02]  /*10070*/  @!P1 LDC.64 R2, c[0x0][0xc80] ;  /* 0x00032000ff029b82 */ /* 0x000e240000000a00 */
[----:B0-----:R-:W-:-:S06]  /*10080*/  @!P1 IMAD.WIDE R2, R5, 0x4, R2 ;  /* 0x0000000405029825 */ /* 0x001fcc00078e0202 */
[----:B------:R-:W2:Y:S01]  /*10090*/  @!P1 LDG.E R2, desc[UR36][R2.64] ;  /* 0x0000002402029981 */ /* 0x000ea2000c1e1900 */
[----:B------:R-:W-:Y:S01]  /*100a0*/  IMAD.MOV.U32 R4, RZ, RZ, RZ ;  /* 0x000000ffff047224 */ /* 0x000fe200078e00ff */
[C---:B------:R-:W-:Y:S02]  /*100b0*/  ISETP.GE.U32.AND P2, PT, R8.reuse, 0x2, PT ;  /* 0x000000020800780c */ /* 0x040fe40003f46070 */
[C---:B------:R-:W-:Y:S01]  /*100c0*/  ISETP.GE.U32.AND P3, PT, R8.reuse, 0x4, PT ;  /* 0x000000040800780c */ /* 0x040fe20003f66070 */
[----:B------:R-:W-:Y:S01]  /*100d0*/  SHFL.IDX PT, R0, R16, 0x1, 0x1f ;  /* 0x00201f0010007f89 */ /* 0x000fe200000e0000 */
[C---:B------:R-:W-:Y:S02]  /*100e0*/  ISETP.GE.U32.AND P4, PT, R8.reuse, 0x8, PT ;  /* 0x000000080800780c */ /* 0x040fe40003f86070 */
[----:B------:R-:W-:Y:S02]  /*100f0*/  ISETP.GE.U32.AND P5, PT, R8, 0x10, PT ;  /* 0x000000100800780c */ /* 0x000fe40003fa6070 */
[----:B--2---:R-:W-:-:S02]  /*10100*/  @!P1 MOV R4, R2 ;  /* 0x0000000200049202 */ /* 0x004fc40000000f00 */
[----:B------:R-:W-:-:S03]  /*10110*/  ISETP.NE.AND P1, PT, R8, RZ, PT ;  /* 0x000000ff0800720c */ /* 0x000fc60003f25270 */
[----:B------:R-:W0:Y:S02]  /*10120*/  SHFL.UP PT, R14, R4, 0x1, RZ ;  /* 0x04200000040e7989 */ /* 0x000e2400000e00ff */
[----:B0-----:R-:W-:-:S05]  /*10130*/  SEL R5, R14, RZ, P1 ;  /* 0x000000ff0e057207 */ /* 0x001fca0000800000 */
[----:B------:R-:W-:Y:S02]  /*10140*/  IMAD.IADD R6, R4, 0x1, R5 ;  /* 0x0000000104067824 */ /* 0x000fe400078e0205 */
[----:B------:R-:W-:Y:S04]  /*10150*/  SHFL.IDX PT, R5, R16, RZ, 0x1f ;  /* 0x00001fff10057589 */ /* 0x000fe800000e0000 */
        /* <DEDUP_REMOVED lines=12> */
[----:B------:R0:W1:Y:S02]  /*10220*/  SHFL.IDX PT, R14, R6, 0x1f, 0x1f ;  /* 0x03e01f00060e7f89 */ /* 0x00006400000e0000 */
.L_x_2651:
[----:B------:R-:W-:Y:S02]  /*10230*/  ULDC UR4, c[0x0][0xc38] ;  /* 0x00030e0000047ab9 */ /* 0x000fe40000000800 */
[----:B------:R-:W-:-:S04]  /*10240*/  IMAD.U32 R7, RZ, RZ, UR4 ;  /* 0x00000004ff077e24 */ /* 0x000fc8000f8e00ff */
[----:B-1----:R-:W-:-:S04]  /*10250*/  IMAD R3, R14, R7, RZ ;  /* 0x000000070e037224 */ /* 0x002fc800078e02ff */
[----:B------:R-:W-:-:S05]  /*10260*/  IMAD.IADD R8, R0, 0x1, R3 ;  /* 0x0000000100087824 */ /* 0x000fca00078e0203 */
[----:B------:R-:W-:-:S13]  /*10270*/  ISETP.GT.AND P6, PT, R8, R5, PT ;  /* 0x000000050800720c */ /* 0x000fda0003fc4270 */
[----:B------:R-:W-:Y:S05]  /*10280*/  @P6 BRA `(.L_x_2536) ;  /* 0x00000000009c6947 */ /* 0x000fea0003800000 */
.L_x_2541:
[----:B------:R-:W1:Y:S01]  /*10290*/  LDC R0, c[0x0][0xc3c] ;  /* 0x00030f00ff007b82 */ /* 0x000e620000000800 */
[----:B------:R-:W-:-:S05]  /*102a0*/  VIADD R19, R19, 0x1f ;  /* 0x0000001f13137836 */ /* 0x000fca0000000000 */
[----:B-1----:R-:W-:-:S13]  /*102b0*/  ISETP.GE.AND P6, PT, R19, R0, PT ;  /* 0x000000001300720c */ /* 0x002fda0003fc6270 */
[----:B------:R-:W-:Y:S05]  /*102c0*/  @P6 BRA `(.L_x_2537) ;  /* 0x0000000400d06947 */ /* 0x000fea0003800000 */
[----:B------:R-:W1:Y:S01]  /*102d0*/  S2R R2, SR_TID.X ;  /* 0x0000000000027919 */ /* 0x000e620000002100 */
[----:B------:R-:W-:Y:S01]  /*102e0*/  BSSY B0, `(.L_x_2538) ;  /* 0x0000009000007945 */ /* 0x000fe20003800000 */
[----:B------:R-:W-:Y:S02]  /*102f0*/  MOV R4, RZ ;  /* 0x000000ff00047202 */ /* 0x000fe40000000f00 */
[----:B-1----:R-:W-:-:S05]  /*10300*/  LOP3.LUT R2, R2, 0x1f, RZ, 0xc0, !PT ;  /* 0x0000001f02027812 */ /* 0x002fca00078ec0ff */
[----:B------:R-:W-:-:S05]  /*10310*/  IMAD.IADD R7, R19, 0x1, R2 ;  /* 0x0000000113077824 */ /* 0x000fca00078e0202 */
[----:B------:R-:W-:-:S13]  /*10320*/  ISETP.GE.OR P6, PT, R7, R0, !P0 ;  /* 0x000000000700720c */ /* 0x000fda00047c6670 */
[----:B------:R-:W-:Y:S05]  /*10330*/  @P6 BRA `(.L_x_2539) ;  /* 0x00000000000c6947 */ /* 0x000fea0003800000 */
[----:B------:R-:W1:Y:S02]  /*10340*/  LDC.64 R2, c[0x0][0xc80] ;  /* 0x00032000ff027b82 */ /* 0x000e640000000a00 */
[----:B-1----:R-:W-:-:S05]  /*10350*/  IMAD.WIDE R2, R7, 0x4, R2 ;  /* 0x0000000407027825 */ /* 0x002fca00078e0202 */
[----:B------:R1:W5:Y:S02]  /*10360*/  LDG.E R4, desc[UR36][R2.64] ;  /* 0x0000002402047981 */ /* 0x000364000c1e1900 */
.L_x_2539:
[----:B------:R-:W-:Y:S05]  /*10370*/  BSYNC B0 ;  /* 0x0000000000007941 */ /* 0x000fea0003800000 */
.L_x_2538:
[----:B------:R-:W-:-:S03]  /*10380*/  UMOV UR4, 0xffffffff ;  /* 0xffffffff00047882 */ /* 0x000fc60000000000 */
[----:B------:R-:W-:Y:S05]  /*10390*/  BRA.DIV UR4, `(.L_x_2540) ;  /* 0x0000003e04ac7947 */ /* 0x000fea000b800000 */
[----:B-----5:R-:W2:Y:S02]  /*103a0*/  SHFL.UP PT, R14, R4, 0x1, RZ ;  /* 0x04200000040e7989 */ /* 0x020ea400000e00ff */
[----:B--2---:R-:W-:-:S05]  /*103b0*/  SEL R13, R14, RZ, P1 ;  /* 0x000000ff0e0d7207 */ /* 0x004fca0000800000 */
[----:B------:R-:W-:-:S05]  /*103c0*/  IMAD.IADD R13, R4, 0x1, R13 ;  /* 0x00000001040d7824 */ /* 0x000fca00078e020d */
[----:B------:R-:W2:Y:S02]  /*103d0*/  SHFL.UP PT, R14, R13, 0x2, RZ ;  /* 0x044000000d0e7989 */ /* 0x000ea400000e00ff */
[----:B--2---:R-:W-:-:S05]  /*103e0*/  SEL R0, R14, RZ, P2 ;  /* 0x000000ff0e007207 */ /* 0x004fca0001000000 */
[----:B------:R-:W-:-:S05]  /*103f0*/  IMAD.IADD R0, R13, 0x1, R0 ;  /* 0x000000010d007824 */ /* 0x000fca00078e0200 */
[----:B------:R-:W1:Y:S02]  /*10400*/  SHFL.UP PT, R14, R0, 0x4, RZ ;  /* 0x04800000000e7989 */ /* 0x000e6400000e00ff */
[----:B-1----:R-:W-:-:S05]  /*10410*/  SEL R3, R14, RZ, P3 ;  /* 0x000000ff0e037207 */ /* 0x002fca0001800000 */
[----:B------:R-:W-:-:S05]  /*10420*/  IMAD.IADD R2, R0, 0x1, R3 ;  /* 0x0000000100027824 */ /* 0x000fca00078e0203 */
[----:B------:R-:W1:Y:S02]  /*10430*/  SHFL.UP PT, R14, R2, 0x8, RZ ;  /* 0x05000000020e7989 */ /* 0x000e6400000e00ff */
[----:B-1----:R-:W-:-:S05]  /*10440*/  SEL R3, R14, RZ, P4 ;  /* 0x000000ff0e037207 */ /* 0x002fca0002000000 */
[----:B------:R-:W-:-:S05]  /*10450*/  IMAD.IADD R3, R2, 0x1, R3 ;  /* 0x0000000102037824 */ /* 0x000fca00078e0203 */
[----:B------:R-:W0:Y:S02]  /*10460*/  SHFL.UP PT, R14, R3, 0x10, RZ ;  /* 0x06000000030e7989 */ /* 0x000e2400000e00ff */
[----:B0-----:R-:W-:-:S04]  /*10470*/  SEL R6, R14, RZ, P5 ;  /* 0x000000ff0e067207 */ /* 0x001fc80002800000 */
[----:B------:R-:W-:-:S05]  /*10480*/  IADD3 R6, R3, R6, RZ ;  /* 0x0000000603067210 */ /* 0x000fca0007ffe0ff */
[----:B------:R0:W1:Y:S02]  /*10490*/  SHFL.IDX PT, R14, R6, 0x1f, 0x1f ;  /* 0x03e01f00060e7f89 */ /* 0x00006400000e0000 */
.L_x_2659:
[----:B------:R-:W-:Y:S02]  /*104a0*/  ULDC UR4, c[0x0][0xc38] ;  /* 0x00030e0000047ab9 */ /* 0x000fe40000000800 */
[----:B------:R-:W-:-:S04]  /*104b0*/  IMAD.U32 R7, RZ, RZ, UR4 ;  /* 0x00000004ff077e24 */ /* 0x000fc8000f8e00ff */
[----:B-1----:R-:W-:-:S04]  /*104c0*/  IMAD R3, R14, R7, RZ ;  /* 0x000000070e037224 */ /* 0x002fc800078e02ff */
[----:B------:R-:W-:-:S05]  /*104d0*/  IMAD.IADD R8, R3, 0x1, R8 ;  /* 0x0000000103087824 */ /* 0x000fca00078e0208 */
[----:B------:R-:W-:-:S13]  /*104e0*/  ISETP.GT.AND P6, PT, R8, R5, PT ;  /* 0x000000050800720c */ /* 0x000fda0003fc4270 */
[----:B------:R-:W-:Y:S05]  /*104f0*/  @!P6 BRA `(.L_x_2541) ;  /* 0xfffffffc0064e947 */ /* 0x000fea000383ffff */
.L_x_2536:
        /* <DEDUP_REMOVED lines=8> */
.L_x_2663:
[----:B------:R-:W-:Y:S01]  /*10580*/  ISETP.NE.AND P0, PT, R0, RZ, PT ;  /* 0x000000ff0000720c */ /* 0x000fe20003f05270 */
[----:B------:R-:W-:-:S12]  /*10590*/  IMAD.MOV.U32 R14, RZ, RZ, RZ ;  /* 0x000000ffff0e7224 */ /* 0x000fd800078e00ff */
[----:B------:R-:W-:Y:S05]  /*105a0*/  @!P0 BRA `(.L_x_2543) ;  /* 0x0000000000108947 */ /* 0x000fea0003800000 */
[----:B------:R-:W-:Y:S01]  /*105b0*/  UMOV UR4, 0xffffffff ;  /* 0xffffffff00047882 */ /* 0x000fe20000000000 */
[----:B------:R-:W-:Y:S02]  /*105c0*/  IADD3 R12, R8, -0x1, RZ ;  /* 0xffffffff080c7810 */ /* 0x000fe40007ffe0ff */
[----:B------:R-:W-:Y:S05]  /*105d0*/  BRA.DIV UR4, `(.L_x_2544) ;  /* 0x0000004204207947 */ /* 0x000fea000b800000 */
[----:B------:R3:W4:Y:S02]  /*105e0*/  SHFL.IDX PT, R14, R6, R12, 0x1f ;  /* 0x00001f0c060e7589 */ /* 0x00072400000e0000 */
.L_x_2543:
[----:B------:R-:W5:Y:S01]  /*105f0*/  LDC.64 R2, c[0x0][0xc90] ;  /* 0x00032400ff027b82 */ /* 0x000f620000000a00 */
[----:B------:R-:W-:-:S04]  /*10600*/  IMAD.IADD R19, R8, 0x1, R19 ;  /* 0x0000000108137824 */ /* 0x000fc800078e0213 */
[----:B-----5:R-:W-:-:S05]  /*10610*/  IMAD.WIDE R2, R19, 0x4, R2 ;  /* 0x0000000413027825 */ /* 0x020fca00078e0202 */
[----:B0--3--:R0:W2:Y:S01]  /*10620*/  LDG.E R6, desc[UR36][R2.64] ;  /* 0x0000002402067981 */ /* 0x0090a2000c1e1900 */
[----:B----4-:R-:W-:-:S05]  /*10630*/  IMAD R16, R14, R7, R16 ;  /* 0x000000070e107224 */ /* 0x010fca00078e0210 */
[----:B------:R-:W-:Y:S01]  /*10640*/  IADD3 R5, R5, -R16, RZ ;  /* 0x8000001005057210 */ /* 0x000fe20007ffe0ff */
[----:B0-----:R-:W-:Y:S02]  /*10650*/  IMAD.MOV.U32 R2, RZ, RZ, RZ ;  /* 0x000000ffff027224 */ /* 0x001fe400078e00ff */
[----:B--2---:R-:W-:-:S05]  /*10660*/  IMAD R0, R4, R6, RZ ;  /* 0x0000000604007224 */ /* 0x004fca00078e02ff */
[----:B-1----:R-:W-:-:S04]  /*10670*/  IABS R8, R0 ;  /* 0x0000000000087213 */ /* 0x002fc80000000000 */
[----:B------:R-:W0:Y:S08]  /*10680*/  I2F.RP R9, R8 ;  /* 0x0000000800097306 */ /* 0x000e300000209400 */
[----:B0-----:R-:W0:Y:S02]  /*10690*/  MUFU.RCP R9, R9 ;  /* 0x0000000900097308 */ /* 0x001e240000001000 */
[----:B0-----:R-:W-:Y:S01]  /*106a0*/  VIADD R10, R9, 0xffffffe ;  /* 0x0ffffffe090a7836 */ /* 0x001fe20000000000 */
[----:B------:R-:W-:-:S05]  /*106b0*/  IABS R9, R0 ;  /* 0x0000000000097213 */ /* 0x000fca0000000000 */
[----:B------:R-:W0:Y:S01]  /*106c0*/  F2I.FTZ.U32.TRUNC.NTZ R3, R10 ;  /* 0x0000000a00037305 */ /* 0x000e22000021f000 */
[----:B------:R-:W-:Y:S02]  /*106d0*/  IMAD.MOV R9, RZ, RZ, -R9 ;  /* 0x000000ffff097224 */ /* 0x000fe400078e0a09 */
[----:B0-----:R-:W-:-:S04]  /*106e0*/  IMAD.MOV R11, RZ, RZ, -R3 ;  /* 0x000000ffff0b7224 */ /* 0x001fc800078e0a03 */
[----:B------:R-:W-:-:S04]  /*106f0*/  IMAD R11, R11, R8, RZ ;  /* 0x000000080b0b7224 */ /* 0x000fc800078e02ff */
[----:B------:R-:W-:Y:S01]  /*10700*/  IMAD.HI.U32 R2, R3, R11, R2 ;  /* 0x0000000b03027227 */ /* 0x000fe200078e0002 */
[----:B------:R-:W-:-:S05]  /*10710*/  IABS R3, R5 ;  /* 0x0000000500037213 */ /* 0x000fca0000000000 */
        /* <DEDUP_REMOVED lines=15> */
[----:B------:R-:W-:Y:S01]  /*10810*/  IMAD R11, R0, R2, R5 ;  /* 0x00000002000b7224 */ /* 0x000fe200078e0205 */
[----:B------:R-:W-:Y:S02]  /*10820*/  MOV R2, RZ ;  /* 0x000000ff00027202 */ /* 0x000fe40000000f00 */
[----:B------:R-:W-:-:S04]  /*10830*/  VIADDMNMX R6, R3, R7, R6, PT ;  /* 0x0000000703067246 */ /* 0x000fc80003800106 */
[----:B------:R-:W-:-:S04]  /*10840*/  IABS R7, R6 ;  /* 0x0000000600077213 */ /* 0x000fc80000000000 */
[----:B------:R-:W0:Y:S08]  /*10850*/  I2F.RP R9, R7 ;  /* 0x0000000700097306 */ /* 0x000e300000209400 */
[----:B0-----:R-:W0:Y:S02]  /*10860*/  MUFU.RCP R9, R9 ;  /* 0x0000000900097308 */ /* 0x001e240000001000 */
[----:B0-----:R-:W-:-:S06]  /*10870*/  VIADD R3, R9, 0xffffffe ;  /* 0x0ffffffe09037836 */ /* 0x001fcc0000000000 */
[----:B------:R-:W0:Y:S02]  /*10880*/  F2I.FTZ.U32.TRUNC.NTZ R3, R3 ;  /* 0x0000000300037305 */ /* 0x000e24000021f000 */
[----:B0-----:R-:W-:-:S04]  /*10890*/  IMAD.MOV R0, RZ, RZ, -R3 ;  /* 0x000000ffff007224 */ /* 0x001fc800078e0a03 */
[----:B------:R-:W-:Y:S01]  /*108a0*/  IMAD R5, R0, R7, RZ ;  /* 0x0000000700057224 */ /* 0x000fe200078e02ff */
[----:B------:R-:W-:-:S03]  /*108b0*/  IABS R0, R6 ;  /* 0x0000000600007213 */ /* 0x000fc60000000000 */
[----:B------:R-:W-:Y:S01]  /*108c0*/  IMAD.HI.U32 R2, R3, R5, R2 ;  /* 0x0000000503027227 */ /* 0x000fe200078e0002 */
[----:B------:R-:W-:-:S03]  /*108d0*/  IABS R5, R11 ;  /* 0x0000000b00057213 */ /* 0x000fc60000000000 */
[----:B------:R-:W-:Y:S02]  /*108e0*/  IMAD.MOV R0, RZ, RZ, -R0 ;  /* 0x000000ffff007224 */ /* 0x000fe400078e0a00 */
[----:B------:R-:W-:-:S04]  /*108f0*/  IMAD.HI.U32 R2, R2, R5, RZ ;  /* 0x0000000502027227 */ /* 0x000fc800078e00ff */
[----:B------:R-:W-:Y:S02]  /*10900*/  IMAD R0, R2, R0, R5 ;  /* 0x0000000002007224 */ /* 0x000fe400078e0205 */
[----:B------:R-:W-:-:S03]  /*10910*/  IMAD.IADD R3, R11, 0x1, R8 ;  /* 0x000000010b037824 */ /* 0x000fc600078e0208 */
        /* <DEDUP_REMOVED lines=9> */
[----:B------:R-:W-:Y:S01]  /*109b0*/  @!P1 LOP3.LUT R2, RZ, R6, RZ, 0x33, !PT ;  /* 0x00000006ff029212 */ /* 0x000fe200078e33ff */
[----:B------:R-:W-:-:S03]  /*109c0*/  IMAD.MOV R6, RZ, RZ, -R6 ;  /* 0x000000ffff067224 */ /* 0x000fc600078e0a06 */
[----:B------:R-:W-:Y:S01]  /*109d0*/  LOP3.LUT R17, RZ, R2, RZ, 0x33, !PT ;  /* 0x00000002ff117212 */ /* 0x000fe200078e33ff */
[----:B------:R-:W-:-:S04]  /*109e0*/  IMAD R18, R2, R6, R3 ;  /* 0x0000000602127224 */ /* 0x000fc800078e0203 */
[----:B------:R-:W-:Y:S01]  /*109f0*/  IMAD.IADD R17, R4, 0x1, R17 ;  /* 0x0000000104117824 */ /* 0x000fe200078e0211 */
[----:B------:R-:W-:Y:S06]  /*10a00*/  BRA `(.L_x_2545) ;  /* 0x00000000001c7947 */ /* 0x000fec0003800000 */
.L_x_2537:
[----:B------:R-:W-:Y:S01]  /*10a10*/  UMOV UR4, URZ ;  /* 0x0000003f00047c82 */ /* 0x000fe20008000000 */
[----:B------:R-:W-:Y:S01]  /*10a20*/  UMOV UR5, URZ ;  /* 0x0000003f00057c82 */ /* 0x000fe20008000000 */
[----:B------:R-:W-:Y:S01]  /*10a30*/  ULDC UR6, c[0x0][0xc3c] ;  /* 0x00030f0000067ab9 */ /* 0x000fe20000000800 */
[----:B------:R-:W-:Y:S01]  /*10a40*/  IMAD.MOV.U32 R16, RZ, RZ, R5 ;  /* 0x000000ffff107224 */ /* 0x000fe200078e0005 */
[----:B------:R-:W-:Y:S01]  /*10a50*/  MOV R17, UR4 ;  /* 0x0000000400117c02 */ /* 0x000fe20008000f00 */
[----:B------:R-:W-:Y:S02]  /*10a60*/  IMAD.U32 R18, RZ, RZ, UR5 ;  /* 0x00000005ff127e24 */ /* 0x000fe4000f8e00ff */
[----:B------:R-:W-:-:S07]  /*10a70*/  IMAD.U32 R19, RZ, RZ, UR6 ;  /* 0x00000006ff137e24 */ /* 0x000fce000f8e00ff */
.L_x_2545:
[----:B------:R-:W1:Y:S01]  /*10a80*/  S2R R0, SR_TID.X ;  /* 0x0000000000007919 */ /* 0x000e620000002100 */
        /* <DEDUP_REMOVED lines=9> */
.L_x_2534:
[----:B------:R-:W-:Y:S02]  /*10b20*/  ULDC UR4, c[0x0][0xc3c] ;  /* 0x00030f0000047ab9 */ /* 0x000fe40000000800 */
[----:B-1----:R-:W-:-:S13]  /*10b30*/  ISETP.GE.AND P0, PT, R19, UR4, PT ;  /* 0x0000000413007c0c */ /* 0x002fda000bf06270 */
[----:B------:R-:W-:Y:S05]  /*10b40*/  @!P0 BRA `(.L_x_2546) ;  /* 0xffffffb400d88947 */ /* 0x000fea000383ffff */
[----:B------:R-:W-:Y:S05]  /*10b50*/  BSYNC B8 ;  /* 0x0000000000087941 */ /* 0x000fea0003800000 */
.L_x_2483:
[----:B-1----:R-:W3:Y:S01]  /*10b60*/  LDL.LU R0, [R1+0x18] ;  /* 0x0000180001007983 */ /* 0x002ee20000300800 */
[----:B------:R-:W-:Y:S01]  /*10b70*/  BSSY B0, `(.L_x_2547) ;  /* 0x000000b000007945 */ /* 0x000fe20003800000 */
[----:B------:R-:W1:Y:S01]  /*10b80*/  S2R R5, SR_CgaCtaId ;  /* 0x0000000000057919 */ /* 0x000e620000008800 */
[----:B---3--:R-:W-:-:S05]  /*10b90*/  VIADD R0, R0, 0x1 ;  /* 0x0000000100007836 */ /* 0x008fca0000000000 */
        /* <DEDUP_REMOVED lines=8> */
.L_x_2666:
[----:B------:R-:W-:Y:S05]  /*10c20*/  BSYNC B0 ;  /* 0x0000000000007941 */ /* 0x000fea0003800000 */
.L_x_2547:
[----:B------:R-:W-:-:S03]  /*10c30*/  UMOV UR4, 0xffffffff ;  /* 0xffffffff00047882 */ /* 0x000fc60000000000 */
[----:B------:R-:W-:Y:S05]  /*10c40*/  BRA.DIV UR4, `(.L_x_2549) ;  /* 0x0000003a04bc7947 */ /* 0x000fea000b800000 */
[----:B-1----:R-:W1:Y:S02]  /*10c50*/  S2R R0, SR_TID.X ;  /* 0x0000000000007919 */ /* 0x002e640000002100 */
[----:B-1----:R-:W-:-:S04]  /*10c60*/  SHF.R.U32.HI R0, RZ, 0x5, R0 ;  /* 0x00000005ff007819 */ /* 0x002fc80000011600 */
[----:B------:R-:W-:-:S05]  /*10c70*/  LOP3.LUT R0, R0, 0x3, RZ, 0xc0, !PT ;  /* 0x0000000300007812 */ /* 0x000fca00078ec0ff */
[----:B------:R1:W3:Y:S02]  /*10c80*/  SHFL.IDX PT, R14, R0, RZ, 0x1f ;  /* 0x00001fff000e7589 */ /* 0x0002e400000e0000 */
.L_x_2669:
[----:B---3--:R-:W-:Y:S01]  /*10c90*/  ISETP.NE.AND P0, PT, R14, RZ, PT ;  /* 0x000000ff0e00720c */ /* 0x008fe20003f05270 */
[----:B------:R-:W-:-:S12]  /*10ca0*/  BSSY B0, `(.L_x_2550) ;  /* 0x0000024000007945 */ /* 0x000fd80003800000 */
[----:B------:R-:W-:Y:S05]  /*10cb0*/  @P0 BRA `(.L_x_2551) ;  /* 0x0000000000880947 */ /* 0x000fea0003800000 */
[----:B------:R-:W-:-:S03]  /*10cc0*/  UMOV UR4, 0xffffffff ;  /* 0xffffffff00047882 */ /* 0x000fc60000000000 */
[----:B------:R-:W-:Y:S05]  /*10cd0*/  BRA.DIV UR4, `(.L_x_2552) ;  /* 0x0000003a04cc7947 */ /* 0x000fea000b800000 */
[----:B------:R-:W-:-:S13]  /*10ce0*/  ELECT P6, URZ, PT ;  /* 0x00000000003f782f */ /* 0x000fda00038c0000 */
.L_x_2672:
[----:B------:R-:W-:Y:S05]  /*10cf0*/  @!P6 BRA `(.L_x_2551) ;  /* 0x000000000078e947 */ /* 0x000fea0003800000 */
[----:B------:R-:W-:-:S06]  /*10d00*/  ULOP3.LUT UR4, UR60, 0x2, URZ, 0xfc, !UPT ;  /* 0x000000023c047892 */ /* 0x000fcc000f8efc3f */
[----:B-1----:R-:W-:-:S04]  /*10d10*/  MOV R0, UR4 ;  /* 0x0000000400007c02 */ /* 0x002fc80008000f00 */
[----:B------:R-:W-:-:S13]  /*10d20*/  ISETP.NE.AND P0, PT, R0, 0x3, PT ;  /* 0x000000030000780c */ /* 0x000fda0003f05270 */
[----:B------:R-:W-:Y:S05]  /*10d30*/  @!P0 BRA `(.L_x_2553) ;  /* 0x0000000000048947 */ /* 0x000fea0003800000 */
[----:B------:R-:W-:Y:S01]  /*10d40*/  BPT.TRAP 0x1 ;  /* 0x000000040000795c */ /* 0x000fe20000300000 */
.L_x_2553:
[C---:B------:R-:W-:Y:S01]  /*10d50*/  IMAD R5, R27.reuse, 0x8, R4 ;  /* 0x000000081b057824 */ /* 0x040fe200078e0204 */
[----:B------:R-:W-:Y:S01]  /*10d60*/  SHF.L.U32 R0, R28, 0x1f, RZ ;  /* 0x0000001f1c007819 */ /* 0x000fe200000006ff */
[----:B------:R-:W-:-:S03]  /*10d70*/  VIADD R27, R27, 0x1 ;  /* 0x000000011b1b7836 */ /* 0x000fc60000000000 */
[----:B------:R-:W1:Y:S02]  /*10d80*/  SYNCS.PHASECHK.TRANS64.TRYWAIT P1, [R5+URZ+0x2a840], R0 ;  /* 0x02a84000050075a7 */ /* 0x000e64000802017f */
[----:B------:R-:W-:-:S04]  /*10d90*/  ISETP.NE.AND P2, PT, R27, 0x2, PT ;  /* 0x000000021b00780c */ /* 0x000fc80003f45270 */
[----:B------:R-:W-:Y:S01]  /*10da0*/  SEL R3, RZ, 0x1, P2 ;  /* 0x00000001ff037807 */ /* 0x000fe20001000000 */
[----:B-1----:R-:W-:Y:S08]  /*10db0*/  @!P1 BRA `(.L_x_2554) ;  /* 0x0000003800b49947 */ /* 0x002ff00003800000 */
.L_x_2673:
[----:B------:R-:W-:Y:S02]  /*10dc0*/  SEL R27, R27, RZ, P2 ;  /* 0x000000ff1b1b7207 */ /* 0x000fe40001000000 */
[----:B------:R-:W-:Y:S01]  /*10dd0*/  LOP3.LUT R2, R28, R3, RZ, 0x3c, !PT ;  /* 0x000000031c027212 */ /* 0x000fe200078e3cff */
[----:B------:R-:W-:Y:S06]  /*10de0*/  @!P0 BRA `(.L_x_2555) ;  /* 0x0000000000048947 */ /* 0x000fec0003800000 */
[----:B------:R-:W-:Y:S01]  /*10df0*/  BPT.TRAP 0x1 ;  /* 0x000000040000795c */ /* 0x000fe20000300000 */
.L_x_2555:
[----:B------:R-:W-:Y:S01]  /*10e00*/  IMAD R27, R27, 0x8, R4 ;  /* 0x000000081b1b7824 */ /* 0x000fe200078e0204 */
[----:B------:R-:W-:-:S04]  /*10e10*/  SHF.L.U32 R2, R2, 0x1f, RZ ;  /* 0x0000001f02027819 */ /* 0x000fc800000006ff */
[----:B------:R-:W3:Y:S02]  /*10e20*/  SYNCS.PHASECHK.TRANS64.TRYWAIT P1, [R27+URZ+0x2a840], R2 ;  /* 0x02a840021b0075a7 */ /* 0x000ee4000802017f */
[----:B---3--:R-:W-:Y:S05]  /*10e30*/  @!P1 BRA `(.L_x_2556) ;  /* 0x0000003800a89947 */ /* 0x008fea0003800000 */
.L_x_2674:
[----:B------:R-:W-:Y:S05]  /*10e40*/  @!P0 BRA `(.L_x_2557) ;  /* 0x0000000000048947 */ /* 0x000fea0003800000 */
[----:B------:R-:W-:Y:S01]  /*10e50*/  BPT.TRAP 0x1 ;  /* 0x000000040000795c */ /* 0x000fe20000300000 */
.L_x_2557:
[----:B------:R-:W4:Y:S02]  /*10e60*/  SYNCS.PHASECHK.TRANS64.TRYWAIT P1, [R5+URZ+0x2a860], R0 ;  /* 0x02a86000050075a7 */ /* 0x000f24000802017f */
[----:B----4-:R-:W-:Y:S05]  /*10e70*/  @!P1 BRA `(.L_x_2558) ;  /* 0x0000003800ac9947 */ /* 0x010fea0003800000 */
.L_x_2675:
[----:B------:R-:W-:Y:S05]  /*10e80*/  @!P0 BRA `(.L_x_2559) ;  /* 0x0000000000048947 */ /* 0x000fea0003800000 */
[----:B------:R-:W-:Y:S01]  /*10e90*/  BPT.TRAP 0x1 ;  /* 0x000000040000795c */ /* 0x000fe20000300000 */
.L_x_2559:
[----:B------:R0:W0:Y:S02]  /*10ea0*/  SYNCS.PHASECHK.TRANS64.TRYWAIT P0, [R27+URZ+0x2a860], R2 ;  /* 0x02a860021b0075a7 */ /* 0x000024000800017f */
[----:B0-----:R-:W-:Y:S05]  /*10eb0*/  @!P0 NANOSLEEP.SYNCS 0x989680 ;  /* 0x009896800000895d */ /* 0x001fea0003900000 */
[----:B------:R-:W0:Y:S02]  /*10ec0*/  @!P0 SYNCS.PHASECHK.TRANS64 P0, [R27+URZ+0x2a860], R2 ;  /* 0x02a860021b0085a7 */ /* 0x000e24000800007f */
[----:B0-----:R-:W-:Y:S05]  /*10ed0*/  @!P0 BRA `(.L_x_2559) ;  /* 0xfffffffc00f08947 */ /* 0x001fea000383ffff */
.L_x_2551:
[----:B------:R-:W-:Y:S05]  /*10ee0*/  BSYNC B0 ;  /* 0x0000000000007941 */ /* 0x000fea0003800000 */
.L_x_2550:
[----:B------:R-:W-:Y:S05]  /*10ef0*/  EXIT ;  /* 0x000000000000794d */ /* 0x000fea0003800000 */
.L_x_2419:
[----:B0-----:R-:W-:-:S04]  /*10f00*/  IMAD.U32 R3, RZ, RZ, UR40 ;  /* 0x00000028ff037e24 */ /* 0x001fc8000f8e00ff */
[----:B------:R0:W1:Y:S03]  /*10f10*/  SYNCS.PHASECHK.TRANS64.TRYWAIT P1, [R3+URZ+0x2a800], R0 ;  /* 0x02a80000030075a7 */ /* 0x000066000802017f */
[----:B-1----:R-:W-:Y:S05]  /*10f20*/  @!P1 NANOSLEEP.SYNCS 0x989680 ;  /* 0x009896800000995d */ /* 0x002fea0003900000 */
[----:B------:R-:W1:Y:S02]  /*10f30*/  @!P1 SYNCS.PHASECHK.TRANS64 P1, [R3+URZ+0x2a800], R0 ;  /* 0x02a80000030095a7 */ /* 0x000e64000802007f */
[----:B-1----:R-:W-:Y:S05]  /*10f40*/  @!P1 BRA `(.L_x_2419) ;  /* 0xfffffffc00ec9947 */ /* 0x002fea000383ffff */
[----:B------:R-:W-:Y:S05]  /*10f50*/  BRA `(.L_x_2560) ;  /* 0xffffff0400bc7947 */ /* 0x000fea000383ffff */
.L_x_2423:
[----:B-1----:R1:W2:Y:S02]  /*10f60*/  SYNCS.PHASECHK.TRANS64.TRYWAIT P1, [R0+URZ+0x2a830], R3 ;  /* 0x02a83003000075a7 */ /* 0x0022a4000802017f */
[----:B--2---:R-:W-:Y:S05]  /*10f70*/  @!P1 NANOSLEEP.SYNCS 0x989680 ;  /* 0x009896800000995d */ /* 0x004fea0003900000 */
[----:B------:R-:W2:Y:S02]  /*10f80*/  @!P1 SYNCS.PHASECHK.TRANS64 P1, [R0+URZ+0x2a830], R3 ;  /* 0x02a83003000095a7 */ /* 0x000ea4000802007f */
[----:B--2---:R-:W-:Y:S05]  /*10f90*/  @!P1 BRA `(.L_x_2423) ;  /* 0xfffffffc00f09947 */ /* 0x004fea000383ffff */
[----:B------:R-:W-:Y:S05]  /*10fa0*/  BRA `(.L_x_2422) ;  /* 0xffffff0400d87947 */ /* 0x000fea000383ffff */
.L_x_2429:
[----:B-1----:R-:W-:-:S04]  /*10fb0*/  MOV R10, UR7 ;  /* 0x00000007000a7c02 */ /* 0x002fc80008000f00 */
[----:B------:R1:W2:Y:S03]  /*10fc0*/  SYNCS.PHASECHK.TRANS64.TRYWAIT P1, [R10+URZ+0x2a830], R9 ;  /* 0x02a830090a0075a7 */ /* 0x0002a6000802017f */
[----:B--2---:R-:W-:Y:S05]  /*10fd0*/  @!P1 NANOSLEEP.SYNCS 0x989680 ;  /* 0x009896800000995d */ /* 0x004fea0003900000 */
[----:B------:R-:W2:Y:S02]  /*10fe0*/  @!P1 SYNCS.PHASECHK.TRANS64 P1, [R10+URZ+0x2a830], R9 ;  /* 0x02a830090a0095a7 */ /* 0x000ea4000802007f */
[----:B--2---:R-:W-:Y:S05]  /*10ff0*/  @!P1 BRA `(.L_x_2429) ;  /* 0xfffffffc00ec9947 */ /* 0x004fea000383ffff */
[----:B------:R-:W-:Y:S05]  /*11000*/  BRA `(.L_x_2428) ;  /* 0xffffff2c00507947 */ /* 0x000fea000383ffff */
.L_x_2433:
[----:B01----:R-:W-:-:S04]  /*11010*/  IMAD.U32 R9, RZ, RZ, UR10 ;  /* 0x0000000aff097e24 */ /* 0x003fc8000f8e00ff */
[----:B------:R0:W1:Y:S03]  /*11020*/  SYNCS.PHASECHK.TRANS64.TRYWAIT P1, [R9+URZ+0x2a850], R0 ;  /* 0x02a85000090075a7 */ /* 0x000066000802017f */
[----:B-1----:R-:W-:Y:S05]  /*11030*/  @!P1 NANOSLEEP.SYNCS 0x989680 ;  /* 0x009896800000995d */ /* 0x002fea0003900000 */
[----:B------:R-:W1:Y:S02]  /*11040*/  @!P1 SYNCS.PHASECHK.TRANS64 P1, [R9+URZ+0x2a850], R0 ;  /* 0x02a85000090095a7 */ /* 0x000e64000802007f */
[----:B-1----:R-:W-:Y:S05]  /*11050*/  @!P1 BRA `(.L_x_2433) ;  /* 0xfffffffc00ec9947 */ /* 0x002fea000383ffff */
[----:B------:R-:W-:Y:S05]  /*11060*/  BRA `(.L_x_2432) ;  /* 0xffffff3400987947 */ /* 0x000fea000383ffff */
.L_x_2441:
[----:B-1----:R-:W-:-:S04]  /*11070*/  IMAD.U32 R10, RZ, RZ, UR7 ;  /* 0x00000007ff0a7e24 */ /* 0x002fc8000f8e00ff */
[----:B------:R1:W2:Y:S03]  /*11080*/  SYNCS.PHASECHK.TRANS64.TRYWAIT P1, [R10+URZ+0x2a830], R9 ;  /* 0x02a830090a0075a7 */ /* 0x0002a6000802017f */
[----:B--2---:R-:W-:Y:S05]  /*11090*/  @!P1 NANOSLEEP.SYNCS 0x989680 ;  /* 0x009896800000995d */ /* 0x004fea0003900000 */
[----:B------:R-:W2:Y:S02]  /*110a0*/  @!P1 SYNCS.PHASECHK.TRANS64 P1, [R10+URZ+0x2a830], R9 ;  /* 0x02a830090a0095a7 */ /* 0x000ea4000802007f */
[----:B--2---:R-:W-:Y:S05]  /*110b0*/  @!P1 BRA `(.L_x_2441) ;  /* 0xfffffffc00ec9947 */ /* 0x004fea000383ffff */
[----:B------:R-:W-:Y:S05]  /*110c0*/  BRA `(.L_x_2440) ;  /* 0xffffff5400a87947 */ /* 0x000fea000383ffff */
.L_x_2445:
[----:B01----:R-:W-:-:S04]  /*110d0*/  IMAD.U32 R9, RZ, RZ, UR7 ;  /* 0x00000007ff097e24 */ /* 0x003fc8000f8e00ff */
[----:B------:R0:W1:Y:S03]  /*110e0*/  SYNCS.PHASECHK.TRANS64.TRYWAIT P1, [R9+URZ+0x2a850], R0 ;  /* 0x02a85000090075a7 */ /* 0x000066000802017f */
[----:B-1----:R-:W-:Y:S05]  /*110f0*/  @!P1 NANOSLEEP.SYNCS 0x989680 ;  /* 0x009896800000995d */ /* 0x002fea0003900000 */
[----:B------:R-:W1:Y:S02]  /*11100*/  @!P1 SYNCS.PHASECHK.TRANS64 P1, [R9+URZ+0x2a850], R0 ;  /* 0x02a85000090095a7 */ /* 0x000e64000802007f */
[----:B-1----:R-:W-:Y:S05]  /*11110*/  @!P1 BRA `(.L_x_2445) ;  /* 0xfffffffc00ec9947 */ /* 0x002fea000383ffff */
[----:B------:R-:W-:Y:S05]  /*11120*/  BRA `(.L_x_2444) ;  /* 0xffffff5c00f07947 */ /* 0x000fea000383ffff */
.L_x_2452:
[----:B-1----:R-:W-:-:S04]  /*11130*/  IMAD.U32 R3, RZ, RZ, UR5 ;  /* 0x00000005ff037e24 */ /* 0x002fc8000f8e00ff */
[----:B------:R1:W2:Y:S03]  /*11140*/  SYNCS.PHASECHK.TRANS64.TRYWAIT P1, [R3+URZ+0x2a850], R0 ;  /* 0x02a85000030075a7 */ /* 0x0002a6000802017f */
[----:B--2---:R-:W-:Y:S05]  /*11150*/  @!P1 NANOSLEEP.SYNCS 0x989680 ;  /* 0x009896800000995d */ /* 0x004fea0003900000 */
[----:B------:R-:W2:Y:S02]  /*11160*/  @!P1 SYNCS.PHASECHK.TRANS64 P1, [R3+URZ+0x2a850], R0 ;  /* 0x02a85000030095a7 */ /* 0x000ea4000802007f */
[----:B--2---:R-:W-:Y:S05]  /*11170*/  @!P1 BRA `(.L_x_2452) ;  /* 0xfffffffc00ec9947 */ /* 0x004fea000383ffff */
[----:B------:R-:W-:Y:S05]  /*11180*/  BRA `(.L_x_2451) ;  /* 0xffffff7c00047947 */ /* 0x000fea000383ffff */
.L_x_2495:
[----:B------:R-:W-:Y:S01]  /*11190*/  SHF.R.U32.HI R9, RZ, 0x5, R21 ;  /* 0x00000005ff097819 */ /* 0x000fe20000011615 */
[----:B------:R-:W-:Y:S01]  /*111a0*/  BSSY B0, `(.L_x_2561) ;  /* 0x0000009000007945 */ /* 0x000fe20003800000 */
[----:B------:R-:W-:Y:S02]  /*111b0*/  IMAD.MOV.U32 R12, RZ, RZ, RZ ;  /* 0x000000ffff0c7224 */ /* 0x000fe400078e00ff */
[----:B------:R-:W-:Y:S01]  /*111c0*/  LOP3.LUT R9, R9, 0x3, RZ, 0xc0, !PT ;  /* 0x0000000309097812 */ /* 0x000fe200078ec0ff */
[----:B------:R-:W-:Y:S02]  /*111d0*/  IMAD.MOV.U32 R11, RZ, RZ, 0x1f ;  /* 0x0000001fff0b7424 */ /* 0x000fe400078e00ff */
[----:B------:R-:W-:Y:S01]  /*111e0*/  IMAD.MOV.U32 R15, RZ, RZ, -0x1 ;  /* 0xffffffffff0f7424 */ /* 0x000fe200078e00ff */
[----:B------:R-:W-:-:S07]  /*111f0*/  MOV R13, R9 ;  /* 0x00000009000d7202 */ /* 0x000fce0000000f00 */
[----:B-----5:R-:W-:Y:S05]  /*11200*/  WARPSYNC.COLLECTIVE R15, `(.L_x_2562) ;  /* 0x000000000f087348 */ /* 0x020fea0003c00000 */
[----:B------:R0:W1:Y:S02]  /*11210*/  SHFL.IDX P6, R14, R13, R12, R11 ;  /* 0x0000000c0d0e7389 */ /* 0x00006400000c000b */
[----:B01---5:R-:W-:Y:S01]  /*11220*/  ENDCOLLECTIVE ;  /* 0x000000000000791b */ /* 0x023fe20003800000 */
.L_x_2562:
[----:B------:R-:W-:Y:S05]  /*11230*/  BSYNC B0 ;  /* 0x0000000000007941 */ /* 0x000fea0003800000 */
.L_x_2561:
[----:B------:R-:W-:Y:S05]  /*11240*/  BRA `(.L_x_2563) ;  /* 0xffffffbc00b87947 */ /* 0x000fea000383ffff */
.L_x_2498:
[----:B0-----:R0:W1:Y:S02]  /*11250*/  SYNCS.PHASECHK.TRANS64.TRYWAIT P0, [R7+URZ+0x2a840], R2 ;  /* 0x02a84002070075a7 */ /* 0x001064000800017f */
[----:B-1----:R-:W-:Y:S05]  /*11260*/  @!P0 NANOSLEEP.SYNCS 0x989680 ;  /* 0x009896800000895d */ /* 0x002fea0003900000 */
[----:B------:R-:W1:Y:S02]  /*11270*/  @!P0 SYNCS.PHASECHK.TRANS64 P0, [R7+URZ+0x2a840], R2 ;  /* 0x02a84002070085a7 */ /* 0x000e64000800007f */
[----:B-1----:R-:W-:Y:S05]  /*11280*/  @!P0 BRA `(.L_x_2498) ;  /* 0xfffffffc00f08947 */ /* 0x002fea000383ffff */
[----:B------:R-:W-:Y:S05]  /*11290*/  BRA `(.L_x_2564) ;  /* 0xffffffc0002c7947 */ /* 0x000fea000383ffff */
.L_x_2499:
        /* <DEDUP_REMOVED lines=8> */
.L_x_2566:
[----:B------:R-:W-:Y:S05]  /*11320*/  BSYNC B0 ;  /* 0x0000000000007941 */ /* 0x000fea0003800000 */
.L_x_2565:
[----:B------:R-:W-:Y:S01]  /*11330*/  IMAD.MOV.U32 R13, RZ, RZ, R4 ;  /* 0x000000ffff0d7224 */ /* 0x000fe200078e0004 */
[----:B------:R-:W-:Y:S01]  /*11340*/  MOV R12, RZ ;  /* 0x000000ff000c7202 */ /* 0x000fe20000000f00 */
[----:B------:R-:W-:Y:S01]  /*11350*/  IMAD.MOV.U32 R11, RZ, RZ, 0x181f ;  /* 0x0000181fff0b7424 */ /* 0x000fe200078e00ff */
[----:B------:R-:W-:Y:S01]  /*11360*/  @P0 LEA R8, R5, R22, 0x1 ;  /* 0x0000001605080211 */ /* 0x000fe200078e08ff */
[----:B------:R-:W-:Y:S02]  /*11370*/  IMAD.MOV.U32 R15, RZ, RZ, -0x1 ;  /* 0xffffffffff0f7424 */ /* 0x000fe400078e00ff */
[----:B------:R-:W-:-:S07]  /*11380*/  IMAD.MOV.U32 R2, RZ, RZ, R14 ;  /* 0x000000ffff027224 */ /* 0x000fce00078e000e */
[----:B------:R-:W-:Y:S05]  /*11390*/  WARPSYNC.COLLECTIVE R15, `(.L_x_2567) ;  /* 0x000000000f087348 */ /* 0x000fea0003c00000 */
[----:B------:R0:W1:Y:S02]  /*113a0*/  SHFL.IDX P6, R14, R13, R12, R11 ;  /* 0x0000000c0d0e7389 */ /* 0x00006400000c000b */
[----:B01----:R-:W-:Y:S01]  /*113b0*/  ENDCOLLECTIVE ;  /* 0x000000000000791b */ /* 0x003fe20003800000 */
.L_x_2567:
[----:B------:R-:W-:Y:S02]  /*113c0*/  IMAD.MOV.U32 R13, RZ, RZ, R0 ;  /* 0x000000ffff0d7224 */ /* 0x000fe400078e0000 */
[----:B------:R-:W-:Y:S02]  /*113d0*/  IMAD.MOV.U32 R12, RZ, RZ, 0x1 ;  /* 0x00000001ff0c7424 */ /* 0x000fe400078e00ff */
[----:B------:R-:W-:-:S07]  /*113e0*/  IMAD.MOV.U32 R3, RZ, RZ, R14 ;  /* 0x000000ffff037224 */ /* 0x000fce00078e000e */
[----:B------:R-:W-:Y:S05]  /*113f0*/  WARPSYNC.COLLECTIVE R15, `(.L_x_2568) ;  /* 0x000000000f087348 */ /* 0x000fea0003c00000 */
[----:B------:R0:W1:Y:S02]  /*11400*/  SHFL.IDX P6, R14, R13, R12, R11 ;  /* 0x0000000c0d0e7389 */ /* 0x00006400000c000b */
[----:B01----:R-:W-:Y:S01]  /*11410*/  ENDCOLLECTIVE ;  /* 0x000000000000791b */ /* 0x003fe20003800000 */
.L_x_2568:
        /* <DEDUP_REMOVED lines=17> */
.L_x_2569:
[----:B------:R-:W-:Y:S02]  /*11530*/  @P1 IMAD R8, R5, 0x2, R22 ;  /* 0x0000000205081824 */ /* 0x000fe400078e0216 */
[----:B------:R-:W-:Y:S02]  /*11540*/  IMAD.MOV.U32 R13, RZ, RZ, R0 ;  /* 0x000000ffff0d7224 */ /* 0x000fe400078e0000 */
[----:B------:R-:W-:Y:S01]  /*11550*/  IMAD.MOV.U32 R12, RZ, RZ, 0x2 ;  /* 0x00000002ff0c7424 */ /* 0x000fe200078e00ff */
[----:B------:R-:W-:-:S07]  /*11560*/  MOV R3, R14 ;  /* 0x0000000e00037202 */ /* 0x000fce0000000f00 */
[----:B------:R-:W-:Y:S05]  /*11570*/  WARPSYNC.COLLECTIVE R15, `(.L_x_2570) ;  /* 0x000000000f087348 */ /* 0x000fea0003c00000 */
[----:B------:R0:W1:Y:S02]  /*11580*/  SHFL.IDX P6, R14, R13, R12, R11 ;  /* 0x0000000c0d0e7389 */ /* 0x00006400000c000b */
[----:B01----:R-:W-:Y:S01]  /*11590*/  ENDCOLLECTIVE ;  /* 0x000000000000791b */ /* 0x003fe20003800000 */
.L_x_2570:
        /* <DEDUP_REMOVED lines=17> */
.L_x_2571:
[----:B------:R-:W-:Y:S01]  /*116b0*/  @P1 IMAD R8, R5, 0x2, R22 ;  /* 0x0000000205081824 */ /* 0x000fe200078e0216 */
[----:B------:R-:W-:Y:S01]  /*116c0*/  MOV R13, R0 ;  /* 0x00000000000d7202 */ /* 0x000fe20000000f00 */
[----:B------:R-:W-:Y:S02]  /*116d0*/  IMAD.MOV.U32 R12, RZ, RZ, 0x3 ;  /* 0x00000003ff0c7424 */ /* 0x000fe400078e00ff */
[----:B------:R-:W-:-:S07]  /*116e0*/  IMAD.MOV.U32 R3, RZ, RZ, R14 ;  /* 0x000000ffff037224 */ /* 0x000fce00078e000e */
[----:B------:R-:W-:Y:S05]  /*116f0*/  WARPSYNC.COLLECTIVE R15, `(.L_x_2572) ;  /* 0x000000000f087348 */ /* 0x000fea0003c00000 */
[----:B------:R0:W1:Y:S02]  /*11700*/  SHFL.IDX P6, R14, R13, R12, R11 ;  /* 0x0000000c0d0e7389 */ /* 0x00006400000c000b */
[----:B01----:R-:W-:Y:S01]  /*11710*/  ENDCOLLECTIVE ;  /* 0x000000000000791b */ /* 0x003fe20003800000 */
.L_x_2572:
        /* <DEDUP_REMOVED lines=17> */
.L_x_2573:
[----:B------:R-:W-:Y:S02]  /*11830*/  @P1 IMAD R8, R5, 0x2, R22 ;  /* 0x0000000205081824 */ /* 0x000fe400078e0216 */
[----:B------:R-:W-:Y:S02]  /*11840*/  IMAD.MOV.U32 R13, RZ, RZ, R0 ;  /* 0x000000ffff0d7224 */ /* 0x000fe400078e0000 */
[----:B------:R-:W-:Y:S02]  /*11850*/  IMAD.MOV.U32 R12, RZ, RZ, 0x4 ;  /* 0x00000004ff0c7424 */ /* 0x000fe400078e00ff */
[----:B------:R-:W-:-:S07]  /*11860*/  IMAD.MOV.U32 R3, RZ, RZ, R14 ;  /* 0x000000ffff037224 */ /* 0x000fce00078e000e */
[----:B------:R-:W-:Y:S05]  /*11870*/  WARPSYNC.COLLECTIVE R15, `(.L_x_2574) ;  /* 0x000000000f087348 */ /* 0x000fea0003c00000 */
[----:B------:R0:W1:Y:S02]  /*11880*/  SHFL.IDX P6, R14, R13, R12, R11 ;  /* 0x0000000c0d0e7389 */ /* 0x00006400000c000b */
[----:B01----:R-:W-:Y:S01]  /*11890*/  ENDCOLLECTIVE ;  /* 0x000000000000791b */ /* 0x003fe20003800000 */
.L_x_2574:
[----:B------:R-:W-:-:S04]  /*118a0*/  @P1 LEA R3, P0, R9, R3, 0x1 ;  /* 0x0000000309031211 */ /* 0x000fc800078008ff */
[----:B------:R-:W-:-:S04]  /*118b0*/  @P1 IADD3.X R2, RZ, R2, RZ, P0, !PT ;  /* 0x00000002ff021210 */ /* 0x000fc800007fe4ff */
        /* <DEDUP_REMOVED lines=15> */
.L_x_2575:
[----:B------:R-:W-:Y:S01]  /*119b0*/  @P1 IMAD R8, R5, 0x2, R22 ;  /* 0x0000000205081824 */ /* 0x000fe200078e0216 */
[----:B------:R-:W-:Y:S01]  /*119c0*/  MOV R13, R0 ;  /* 0x00000000000d7202 */ /* 0x000fe20000000f00 */
[----:B------:R-:W-:Y:S02]  /*119d0*/  IMAD.MOV.U32 R12, RZ, RZ, 0x5 ;  /* 0x00000005ff0c7424 */ /* 0x000fe400078e00ff */
[----:B------:R-:W-:-:S07]  /*119e0*/  IMAD.MOV.U32 R3, RZ, RZ, R14 ;  /* 0x000000ffff037224 */ /* 0x000fce00078e000e */
[----:B------:R-:W-:Y:S05]  /*119f0*/  WARPSYNC.COLLECTIVE R15, `(.L_x_2576) ;  /* 0x000000000f087348 */ /* 0x000fea0003c00000 */
[----:B------:R0:W1:Y:S02]  /*11a00*/  SHFL.IDX P6, R14, R13, R12, R11 ;  /* 0x0000000c0d0e7389 */ /* 0x00006400000c000b */
[----:B01----:R-:W-:Y:S01]  /*11a10*/  ENDCOLLECTIVE ;  /* 0x000000000000791b */ /* 0x003fe20003800000 */
.L_x_2576:
        /* <DEDUP_REMOVED lines=10> */
.L_x_2577:
        /* <DEDUP_REMOVED lines=8> */
.L_x_2504:
[----:B------:R-:W-:Y:S01]  /*11b40*/  IMAD.MOV.U32 R13, RZ, RZ, R4 ;  /* 0x000000ffff0d7224 */ /* 0x000fe200078e0004 */
[----:B------:R-:W-:Y:S01]  /*11b50*/  MOV R15, 0xffffffff ;  /* 0xffffffff000f7802 */ /* 0x000fe20000000f00 */
[----:B------:R-:W-:Y:S02]  /*11b60*/  IMAD.MOV.U32 R12, RZ, RZ, RZ ;  /* 0x000000ffff0c7224 */ /* 0x000fe400078e00ff */
[----:B------:R-:W-:Y:S02]  /*11b70*/  IMAD.MOV.U32 R11, RZ, RZ, 0x181f ;  /* 0x0000181fff0b7424 */ /* 0x000fe400078e00ff */
[----:B-----5:R-:W-:Y:S02]  /*11b80*/  IMAD R5, R10, R6, RZ ;  /* 0x000000060a057224 */ /* 0x020fe400078e02ff */
[----:B------:R-:W-:-:S07]  /*11b90*/  IMAD R17, R17, 0x80, R9 ;  /* 0x0000008011117824 */ /* 0x000fce00078e0209 */
[----:B------:R-:W-:Y:S05]  /*11ba0*/  WARPSYNC.COLLECTIVE R15, `(.L_x_2579) ;  /* 0x000000000f087348 */ /* 0x000fea0003c00000 */
[----:B------:R0:W1:Y:S02]  /*11bb0*/  SHFL.IDX P6, R14, R13, R12, R11 ;  /* 0x0000000c0d0e7389 */ /* 0x00006400000c000b */
[----:B01----:R-:W-:Y:S01]  /*11bc0*/  ENDCOLLECTIVE ;  /* 0x000000000000791b */ /* 0x003fe20003800000 */
.L_x_2579:
[C---:B------:R-:W-:Y:S01]  /*11bd0*/  VIADD R6, R17.reuse, 0x10 ;  /* 0x0000001011067836 */ /* 0x040fe20000000000 */
[----:B------:R-:W-:Y:S01]  /*11be0*/  ISETP.GE.AND P2, PT, R17, R5, PT ;  /* 0x000000051100720c */ /* 0x000fe20003f46270 */
[----:B------:R-:W-:Y:S02]  /*11bf0*/  IMAD.MOV.U32 R13, RZ, RZ, R0 ;  /* 0x000000ffff0d7224 */ /* 0x000fe400078e0000 */
[----:B------:R-:W-:-:S10]  /*11c00*/  IMAD.MOV.U32 R2, RZ, RZ, R14 ;  /* 0x000000ffff027224 */ /* 0x000fd400078e000e */
[----:B------:R-:W-:Y:S05]  /*11c10*/  WARPSYNC.COLLECTIVE R15, `(.L_x_2580) ;  /* 0x000000000f087348 */ /* 0x000fea0003c00000 */
[----:B------:R0:W1:Y:S02]  /*11c20*/  SHFL.IDX P6, R14, R13, R12, R11 ;  /* 0x0000000c0d0e7389 */ /* 0x00006400000c000b */
[----:B01----:R-:W-:Y:S01]  /*11c30*/  ENDCOLLECTIVE ;  /* 0x000000000000791b */ /* 0x003fe20003800000 */
.L_x_2580:
[----:B------:R-:W-:Y:S01]  /*11c40*/  IMAD.MOV.U32 R13, RZ, RZ, R4 ;  /* 0x000000ffff0d7224 */ /* 0x000fe200078e0004 */
[----:B------:R-:W-:Y:S02]  /*11c50*/  MOV R12, 0x1 ;  /* 0x00000001000c7802 */ /* 0x000fe40000000f00 */
[----:B------:R-:W-:-:S04]  /*11c60*/  @!P2 LEA R14, P4, R8, R14, 0x1 ;  /* 0x0000000e080ea211 */ /* 0x000fc800078808ff */
[----:B------:R-:W-:Y:S01]  /*11c70*/  @!P2 IADD3.X R3, RZ, R2, RZ, P4, !PT ;  /* 0x00000002ff03a210 */ /* 0x000fe200027fe4ff */
[----:B------:R-:W-:-:S08]  /*11c80*/  @!P2 IMAD.MOV.U32 R2, RZ, RZ, R14 ;  /* 0x000000ffff02a224 */ /* 0x000fd000078e000e */
[----:B------:R-:W-:Y:S05]  /*11c90*/  WARPSYNC.COLLECTIVE R15, `(.L_x_2581) ;  /* 0x000000000f087348 */ /* 0x000fea0003c00000 */
[----:B------:R0:W1:Y:S02]  /*11ca0*/  SHFL.IDX P6, R14, R13, R12, R11 ;  /* 0x0000000c0d0e7389 */ /* 0x00006400000c000b */
[----:B01----:R-:W-:Y:S01]  /*11cb0*/  ENDCOLLECTIVE ;  /* 0x000000000000791b */ /* 0x003fe20003800000 */
.L_x_2581:
[----:B------:R-:W-:Y:S01]  /*11cc0*/  @!PT LDS RZ, [RZ] ;  /* 0x00000000fffff984 */ /* 0x000fe20000000800 */
[----:B------:R-:W-:Y:S01]  /*11cd0*/  @!PT LDS RZ, [RZ] ;  /* 0x00000000fffff984 */ /* 0x000fe20000000800 */
[----:B------:R-:W-:Y:S01]  /*11ce0*/  @!PT LDS RZ, [RZ] ;  /* 0x00000000fffff984 */ /* 0x000fe20000000800 */
[----:B------:R-:W-:Y:S04]  /*11cf0*/  @!P2 LDGSTS.E.BYPASS.LTC128B.128 [R34+0xc400], desc[UR36][R2.64], !P3 ;  /* 0x0c4000000222afae */ /* 0x000fe8000d901d64 */
[----:B------:R-:W-:Y:S04]  /*11d00*/  @!P2 LDGSTS.E.BYPASS.LTC128B.128 [R34+0x10400], desc[UR36][R2.64+0x80], !P0 ;  /* 0x104000800222afae */ /* 0x000fe8000c101d64 */
[----:B------:R0:W-:Y:S01]  /*11d10*/  @!P2 LDGSTS.E.BYPASS.LTC128B.128 [R34+0x14400], desc[UR36][R2.64+0x100], !P1 ;  /* 0x144001000222afae */ /* 0x0001e2000c901d64 */
[----:B------:R-:W-:Y:S01]  /*11d20*/  ISETP.GE.AND P2, PT, R6, R5, PT ;  /* 0x000000050600720c */ /* 0x000fe20003f46270 */
[----:B------:R-:W-:-:S02]  /*11d30*/  IMAD.MOV.U32 R13, RZ, RZ, R0 ;  /* 0x000000ffff0d7224 */ /* 0x000fc400078e0000 */
[----:B------:R-:W-:Y:S02]  /*11d40*/  VIADD R6, R17, 0x20 ;  /* 0x0000002011067836 */ /* 0x000fe40000000000 */
[----:B0-----:R-:W-:-:S08]  /*11d50*/  IMAD.MOV.U32 R2, RZ, RZ, R14 ;  /* 0x000000ffff027224 */ /* 0x001fd000078e000e */
[----:B------:R-:W-:Y:S05]  /*11d60*/  WARPSYNC.COLLECTIVE R15, `(.L_x_2582) ;  /* 0x000000000f087348 */ /* 0x000fea0003c00000 */
[----:B------:R0:W1:Y:S02]  /*11d70*/  SHFL.IDX P6, R14, R13, R12, R11 ;  /* 0x0000000c0d0e7389 */ /* 0x00006400000c000b */
[----:B01----:R-:W-:Y:S01]  /*11d80*/  ENDCOLLECTIVE ;  /* 0x000000000000791b */ /* 0x003fe20003800000 */
.L_x_2582:
[----:B------:R-:W-:Y:S01]  /*11d90*/  IMAD.MOV.U32 R13, RZ, RZ, R4 ;  /* 0x000000ffff0d7224 */ /* 0x000fe200078e0004 */
[----:B------:R-:W-:Y:S02]  /*11da0*/  MOV R12, 0x2 ;  /* 0x00000002000c7802 */ /* 0x000fe40000000f00 */
[----:B------:R-:W-:-:S05]  /*11db0*/  @!P2 LEA R14, P4, R8, R14, 0x1 ;  /* 0x0000000e080ea211 */ /* 0x000fca00078808ff */
[----:B------:R-:W-:Y:S01]  /*11dc0*/  @!P2 IMAD.X R7, RZ, RZ, R2, P4 ;  /* 0x000000ffff07a224 */ /* 0x000fe200020e0602 */
[----:B------:R-:W-:-:S07]  /*11dd0*/  @!P2 MOV R2, R14 ;  /* 0x0000000e0002a202 */ /* 0x000fce0000000f00 */
[----:B------:R-:W-:Y:S05]  /*11de0*/  WARPSYNC.COLLECTIVE R15, `(.L_x_2583) ;  /* 0x000000000f087348 */ /* 0x000fea0003c00000 */
[----:B------:R0:W1:Y:S02]  /*11df0*/  SHFL.IDX P6, R14, R13, R12, R11 ;  /* 0x0000000c0d0e7389 */ /* 0x00006400000c000b */
[----:B01----:R-:W-:Y:S01]  /*11e00*/  ENDCOLLECTIVE ;  /* 0x000000000000791b */ /* 0x003fe20003800000 */
.L_x_2583:
[----:B------:R-:W-:-:S05]  /*11e10*/  @!P2 IMAD.MOV.U32 R3, RZ, RZ, R7 ;  /* 0x000000ffff03a224 */ /* 0x000fca00078e0007 */
[----:B------:R-:W-:Y:S01]  /*11e20*/  @!PT LDS RZ, [RZ] ;  /* 0x00000000fffff984 */ /* 0x000fe20000000800 */
[----:B------:R-:W-:Y:S01]  /*11e30*/  @!PT LDS RZ, [RZ] ;  /* 0x00000000fffff984 */ /* 0x000fe20000000800 */
[----:B------:R-:W-:Y:S01]  /*11e40*/  @!PT LDS RZ, [RZ] ;  /* 0x00000000fffff984 */ /* 0x000fe20000000800 */
[----:B------:R-:W-:Y:S04]  /*11e50*/  @!P2 LDGSTS.E.BYPASS.LTC128B.128 [R34+0xcc00], desc[UR36][R2.64], !P3 ;  /* 0x0cc000000222afae */ /* 0x000fe8000d901d64 */
[----:B------:R-:W-:Y:S01]  /*11e60*/  @!P2 LDGSTS.E.BYPASS.LTC128B.128 [R34+0x10c00], desc[UR36][R2.64+0x80], !P0 ;  /* 0x10c000800222afae */ /* 0x000fe2000c101d64 */
[----:B------:R-:W-:-:S03]  /*11e70*/  IMAD.MOV.U32 R13, RZ, RZ, R0 ;  /* 0x000000ffff0d7224 */ /* 0x000fc600078e0000 */
[----:B------:R0:W-:Y:S01]  /*11e80*/  @!P2 LDGSTS.E.BYPASS.LTC128B.128 [R34+0x14c00], desc[UR36][R2.64+0x100], !P1 ;  /* 0x14c001000222afae */ /* 0x0001e2000c901d64 */
[----:B------:R-:W-:Y:S01]  /*11e90*/  ISETP.GE.AND P2, PT, R6, R5, PT ;  /* 0x000000050600720c */ /* 0x000fe20003f46270 */
[----:B------:R-:W-:Y:S02]  /*11ea0*/  VIADD R6, R17, 0x30 ;  /* 0x0000003011067836 */ /* 0x000fe40000000000 */
[----:B0-----:R-:W-:-:S10]  /*11eb0*/  IMAD.MOV.U32 R2, RZ, RZ, R14 ;  /* 0x000000ffff027224 */ /* 0x001fd400078e000e */
[----:B------:R-:W-:Y:S05]  /*11ec0*/  WARPSYNC.COLLECTIVE R15, `(.L_x_2584) ;  /* 0x000000000f087348 */ /* 0x000fea0003c00000 */
[----:B------:R0:W1:Y:S02]  /*11ed0*/  SHFL.IDX P6, R14, R13, R12, R11 ;  /* 0x0000000c0d0e7389 */ /* 0x00006400000c000b */
[----:B01----:R-:W-:Y:S01]  /*11ee0*/  ENDCOLLECTIVE ;  /* 0x000000000000791b */ /* 0x003fe20003800000 */
.L_x_2584:
        /* <DEDUP_REMOVED lines=8> */
.L_x_2585:
        /* <DEDUP_REMOVED lines=14> */
.L_x_2586:
        /* <DEDUP_REMOVED lines=8> */
.L_x_2587:
        /* <DEDUP_REMOVED lines=14> */
.L_x_2588:
        /* <DEDUP_REMOVED lines=8> */
.L_x_2589:
        /* <DEDUP_REMOVED lines=14> */
.L_x_2590:
        /* <DEDUP_REMOVED lines=8> */
.L_x_2591:
        /* <DEDUP_REMOVED lines=9> */
[----:B0-----:R-:W-:-:S12]  /*12420*/  IMAD.MOV.U32 R2, RZ, RZ, R14 ;  /* 0x000000ffff027224 */ /* 0x001fd800078e000e */
[----:B------:R-:W-:Y:S05]  /*12430*/  WARPSYNC.COLLECTIVE R15, `(.L_x_2592) ;  /* 0x000000000f087348 */ /* 0x000fea0003c00000 */
[----:B------:R0:W1:Y:S02]  /*12440*/  SHFL.IDX P6, R14, R13, R12, R11 ;  /* 0x0000000c0d0e7389 */ /* 0x00006400000c000b */
[----:B01----:R-:W-:Y:S01]  /*12450*/  ENDCOLLECTIVE ;  /* 0x000000000000791b */ /* 0x003fe20003800000 */
.L_x_2592:
[----:B------:R-:W-:Y:S02]  /*12460*/  IMAD.MOV.U32 R13, RZ, RZ, R4 ;  /* 0x000000ffff0d7224 */ /* 0x000fe400078e0004 */
[----:B------:R-:W-:Y:S01]  /*12470*/  IMAD.MOV.U32 R12, RZ, RZ, 0x7 ;  /* 0x00000007ff0c7424 */ /* 0x000fe200078e00ff */
[----:B------:R-:W-:-:S05]  /*12480*/  @!P2 LEA R14, P4, R8, R14, 0x1 ;  /* 0x0000000e080ea211 */ /* 0x000fca00078808ff */
[----:B------:R-:W-:Y:S01]  /*12490*/  @!P2 IMAD.X R7, RZ, RZ, R2, P4 ;  /* 0x000000ffff07a224 */ /* 0x000fe200020e0602 */
[----:B------:R-:W-:-:S07]  /*124a0*/  @!P2 MOV R2, R14 ;  /* 0x0000000e0002a202 */ /* 0x000fce0000000f00 */
[----:B------:R-:W-:Y:S05]  /*124b0*/  WARPSYNC.COLLECTIVE R15, `(.L_x_2593) ;  /* 0x000000000f087348 */ /* 0x000fea0003c00000 */
[----:B------:R0:W1:Y:S02]  /*124c0*/  SHFL.IDX P6, R14, R13, R12, R11 ;  /* 0x0000000c0d0e7389 */ /* 0x00006400000c000b */
[----:B01----:R-:W-:Y:S01]  /*124d0*/  ENDCOLLECTIVE ;  /* 0x000000000000791b */ /* 0x003fe20003800000 */
.L_x_2593:
        /* <DEDUP_REMOVED lines=8> */
[----:B------:R-:W-:-:S07]  /*12560*/  MOV R4, R14 ;  /* 0x0000000e00047202 */ /* 0x000fce0000000f00 */
[----:B0-----:R-:W-:Y:S05]  /*12570*/  WARPSYNC.COLLECTIVE R15, `(.L_x_2594) ;  /* 0x000000000f087348 */ /* 0x001fea0003c00000 */
[----:B------:R1:W2:Y:S02]  /*12580*/  SHFL.IDX P6, R14, R13, R12, R11 ;  /* 0x0000000c0d0e7389 */ /* 0x0002a400000c000b */
[----:B012---:R-:W-:Y:S01]  /*12590*/  ENDCOLLECTIVE ;  /* 0x000000000000791b */ /* 0x007fe20003800000 */
.L_x_2594:
[----:B------:R-:W-:Y:S05]  /*125a0*/  BRA `(.L_x_2595) ;  /* 0xffffffc0000c7947 */ /* 0x000fea000383ffff */
.L_x_2509:
[----:B0-----:R0:W1:Y:S02]  /*125b0*/  SYNCS.PHASECHK.TRANS64.TRYWAIT P0, [R22+URZ+0x2a820], R3 ;  /* 0x02a82003160075a7 */ /* 0x001064000800017f */
[----:B-1----:R-:W-:Y:S05]  /*125c0*/  @!P0 NANOSLEEP.SYNCS 0x989680 ;  /* 0x009896800000895d */ /* 0x002fea0003900000 */
[----:B------:R-:W1:Y:S02]  /*125d0*/  @!P0 SYNCS.PHASECHK.TRANS64 P0, [R22+URZ+0x2a820], R3 ;  /* 0x02a82003160085a7 */ /* 0x000e64000800007f */
[----:B-1----:R-:W-:Y:S05]  /*125e0*/  @!P0 BRA `(.L_x_2509) ;  /* 0xfffffffc00f08947 */ /* 0x002fea000383ffff */
[----:B------:R-:W-:Y:S05]  /*125f0*/  BRA `(.L_x_2596) ;  /* 0xffffffc0007c7947 */ /* 0x000fea000383ffff */
.L_x_2514:
[----:B0-----:R0:W1:Y:S02]  /*12600*/  SYNCS.PHASECHK.TRANS64.TRYWAIT P0, [R6+URZ+0x2a840], R3 ;  /* 0x02a84003060075a7 */ /* 0x001064000800017f */
[----:B-1----:R-:W-:Y:S05]  /*12610*/  @!P0 NANOSLEEP.SYNCS 0x989680 ;  /* 0x009896800000895d */ /* 0x002fea0003900000 */
[----:B------:R-:W1:Y:S02]  /*12620*/  @!P0 SYNCS.PHASECHK.TRANS64 P0, [R6+URZ+0x2a840], R3 ;  /* 0x02a84003060085a7 */ /* 0x000e64000800007f */
[----:B-1----:R-:W-:Y:S05]  /*12630*/  @!P0 BRA `(.L_x_2514) ;  /* 0xfffffffc00f08947 */ /* 0x002fea000383ffff */
[----:B------:R-:W-:Y:S05]  /*12640*/  BRA `(.L_x_2597) ;  /* 0xffffffc4004c7947 */ /* 0x000fea000383ffff */
.L_x_2515:
[----:B------:R-:W-:Y:S01]  /*12650*/  BSSY B1, `(.L_x_2598) ;  /* 0x0000008000017945 */ /* 0x000fe20003800000 */
[----:B------:R-:W-:Y:S01]  /*12660*/  IMAD.MOV.U32 R13, RZ, RZ, R5 ;  /* 0x000000ffff0d7224 */ /* 0x000fe200078e0005 */
[----:B------:R-:W-:Y:S01]  /*12670*/  MOV R11, 0x181f ;  /* 0x0000181f000b7802 */ /* 0x000fe20000000f00 */
[----:B------:R-:W-:Y:S02]  /*12680*/  IMAD.MOV.U32 R12, RZ, RZ, RZ ;  /* 0x000000ffff0c7224 */ /* 0x000fe400078e00ff */
[----:B------:R-:W-:-:S07]  /*12690*/  IMAD.MOV.U32 R15, RZ, RZ, -0x1 ;  /* 0xffffffffff0f7424 */ /* 0x000fce00078e00ff */
[----:B--2---:R-:W-:Y:S05]  /*126a0*/  WARPSYNC.COLLECTIVE R15, `(.L_x_2599) ;  /* 0x000000000f087348 */ /* 0x004fea0003c00000 */
[----:B--2---:R0:W1:Y:S02]  /*126b0*/  SHFL.IDX P6, R14, R13, R12, R11 ;  /* 0x0000000c0d0e7389 */ /* 0x00406400000c000b */
[----:B01----:R-:W-:Y:S01]  /*126c0*/  ENDCOLLECTIVE ;  /* 0x000000000000791b */ /* 0x003fe20003800000 */
.L_x_2599:
[----:B------:R-:W-:Y:S05]  /*126d0*/  BSYNC B1 ;  /* 0x0000000000017941 */ /* 0x000fea0003800000 */
.L_x_2598:
[----:B------:R-:W0:Y:S01]  /*126e0*/  S2R R35, SR_TID.X ;  /* 0x0000000000237919 */ /* 0x000e220000002100 */
[----:B------:R-:W-:Y:S01]  /*126f0*/  IMAD.MOV.U32 R13, RZ, RZ, R9 ;  /* 0x000000ffff0d7224 */ /* 0x000fe200078e0009 */
[----:B------:R-:W-:Y:S01]  /*12700*/  MOV R12, RZ ;  /* 0x000000ff000c7202 */ /* 0x000fe20000000f00 */
[----:B------:R-:W-:Y:S02]  /*12710*/  IMAD.MOV.U32 R11, RZ, RZ, 0x181f ;  /* 0x0000181fff0b7424 */ /* 0x000fe400078e00ff */
[----:B------:R-:W-:Y:S02]  /*12720*/  IMAD.MOV.U32 R15, RZ, RZ, -0x1 ;  /* 0xffffffffff0f7424 */ /* 0x000fe400078e00ff */
[----:B------:R-:W-:Y:S02]  /*12730*/  IMAD.MOV.U32 R3, RZ, RZ, R14 ;  /* 0x000000ffff037224 */ /* 0x000fe400078e000e */
[----:B------:R-:W-:-:S07]  /*12740*/  IMAD R4, R4, 0x2, R22 ;  /* 0x0000000204047824 */ /* 0x000fce00078e0216 */
[----:B0-----:R-:W-:Y:S05]  /*12750*/  WARPSYNC.COLLECTIVE R15, `(.L_x_2600) ;  /* 0x000000000f087348 */ /* 0x001fea0003c00000 */
[----:B------:R1:W2:Y:S02]  /*12760*/  SHFL.IDX P6, R14, R13, R12, R11 ;  /* 0x0000000c0d0e7389 */ /* 0x0002a400000c000b */
[----:B012---:R-:W-:Y:S01]  /*12770*/  ENDCOLLECTIVE ;  /* 0x000000000000791b */ /* 0x007fe20003800000 */
.L_x_2600:
[----:B------:R-:W-:Y:S01]  /*12780*/  MOV R13, R5 ;  /* 0x00000005000d7202 */ /* 0x000fe20000000f00 */
[----:B------:R-:W-:Y:S02]  /*12790*/  IMAD.MOV.U32 R12, RZ, RZ, 0x1 ;  /* 0x00000001ff0c7424 */ /* 0x000fe400078e00ff */
[----:B------:R-:W-:Y:S01]  /*127a0*/  IMAD.SHL.U32 R35, R35, 0x8, RZ ;  /* 0x0000000823237824 */ /* 0x000fe200078e00ff */
[----:B------:R-:W-:-:S07]  /*127b0*/  MOV R2, R14 ;  /* 0x0000000e00027202 */ /* 0x000fce0000000f00 */
[----:B------:R-:W-:Y:S05]  /*127c0*/  WARPSYNC.COLLECTIVE R15, `(.L_x_2601) ;  /* 0x000000000f087348 */ /* 0x000fea0003c00000 */
[----:B------:R0:W1:Y:S02]  /*127d0*/  SHFL.IDX P6, R14, R13, R12, R11 ;  /* 0x0000000c0d0e7389 */ /* 0x00006400000c000b */
[----:B01----:R-:W-:Y:S01]  /*127e0*/  ENDCOLLECTIVE ;  /* 0x000000000000791b */ /* 0x003fe20003800000 */
.L_x_2601:
[----:B------:R-:W-:-:S05]  /*127f0*/  LOP3.LUT R35, R35, 0x38, RZ, 0xc0, !PT ;  /* 0x0000003823237812 */ /* 0x000fca00078ec0ff */
[----:B------:R-:W-:-:S05]  /*12800*/  IMAD.SHL.U32 R0, R35, 0x2, RZ ;  /* 0x0000000223007824 */ /* 0x000fca00078e00ff */
[----:B------:R-:W-:Y:S01]  /*12810*/  IADD3 R2, P0, R2, R0, RZ ;  /* 0x0000000002027210 */ /* 0x000fe20007f1e0ff */
[----:B------:R-:W-:-:S04]  /*12820*/  IMAD.MOV.U32 R13, RZ, RZ, R9 ;  /* 0x000000ffff0d7224 */ /* 0x000fc800078e0009 */
[----:B------:R-:W-:-:S05]  /*12830*/  IMAD.X R3, RZ, RZ, R3, P0 ;  /* 0x000000ffff037224 */ /* 0x000fca00000e0603 */
        /* <DEDUP_REMOVED lines=10> */
.L_x_2602:
[----:B------:R-:W-:Y:S02]  /*128e0*/  IMAD.MOV.U32 R13, RZ, RZ, R5 ;  /* 0x000000ffff0d7224 */ /* 0x000fe400078e0005 */
[----:B------:R-:W-:Y:S01]  /*128f0*/  IMAD.MOV.U32 R12, RZ, RZ, 0x2 ;  /* 0x00000002ff0c7424 */ /* 0x000fe200078e00ff */
[----:B------:R-:W-:-:S07]  /*12900*/  MOV R2, R14 ;  /* 0x0000000e00027202 */ /* 0x000fce0000000f00 */
[----:B------:R-:W-:Y:S05]  /*12910*/  WARPSYNC.COLLECTIVE R15, `(.L_x_2603) ;  /* 0x000000000f087348 */ /* 0x000fea0003c00000 */
[----:B------:R0:W1:Y:S02]  /*12920*/  SHFL.IDX P6, R14, R13, R12, R11 ;  /* 0x0000000c0d0e7389 */ /* 0x00006400000c000b */
[----:B01----:R-:W-:Y:S01]  /*12930*/  ENDCOLLECTIVE ;  /* 0x000000000000791b */ /* 0x003fe20003800000 */
.L_x_2603:
        /* <DEDUP_REMOVED lines=9> */
[----:B------:R-:W-:-:S07]  /*129d0*/  MOV R35, R14 ;  /* 0x0000000e00237202 */ /* 0x000fce0000000f00 */
[----:B0-----:R-:W-:Y:S05]  /*129e0*/  WARPSYNC.COLLECTIVE R15, `(.L_x_2604) ;  /* 0x000000000f087348 */ /* 0x001fea0003c00000 */
[----:B------:R1:W2:Y:S02]  /*129f0*/  SHFL.IDX P6, R14, R13, R12, R11 ;  /* 0x0000000c0d0e7389 */ /* 0x0002a400000c000b */
[----:B012---:R-:W-:Y:S01]  /*12a00*/  ENDCOLLECTIVE ;  /* 0x000000000000791b */ /* 0x007fe20003800000 */
.L_x_2604:
[----:B------:R-:W-:Y:S01]  /*12a10*/  MOV R13, R5 ;  /* 0x00000005000d7202 */ /* 0x000fe20000000f00 */
[----:B------:R-:W-:Y:S02]  /*12a20*/  IMAD.MOV.U32 R12, RZ, RZ, 0x3 ;  /* 0x00000003ff0c7424 */ /* 0x000fe400078e00ff */
[----:B------:R-:W-:-:S07]  /*12a30*/  IMAD.MOV.U32 R2, RZ, RZ, R14 ;  /* 0x000000ffff027224 */ /* 0x000fce00078e000e */
[----:B------:R-:W-:Y:S05]  /*12a40*/  WARPSYNC.COLLECTIVE R15, `(.L_x_2605) ;  /* 0x000000000f087348 */ /* 0x000fea0003c00000 */
[----:B------:R0:W1:Y:S02]  /*12a50*/  SHFL.IDX P6, R14, R13, R12, R11 ;  /* 0x0000000c0d0e7389 */ /* 0x00006400000c000b */
[----:B01----:R-:W-:Y:S01]  /*12a60*/  ENDCOLLECTIVE ;  /* 0x000000000000791b */ /* 0x003fe20003800000 */
.L_x_2605:
        /* <DEDUP_REMOVED lines=13> */
.L_x_2606:
[----:B------:R-:W-:Y:S02]  /*12b40*/  IMAD.MOV.U32 R13, RZ, RZ, R5 ;  /* 0x000000ffff0d7224 */ /* 0x000fe400078e0005 */
[----:B------:R-:W-:Y:S01]  /*12b50*/  IMAD.MOV.U32 R12, RZ, RZ, 0x4 ;  /* 0x00000004ff0c7424 */ /* 0x000fe200078e00ff */
[----:B------:R-:W-:-:S07]  /*12b60*/  MOV R2, R14 ;  /* 0x0000000e00027202 */ /* 0x000fce0000000f00 */
[----:B------:R-:W-:Y:S05]  /*12b70*/  WARPSYNC.COLLECTIVE R15, `(.L_x_2607) ;  /* 0x000000000f087348 */ /* 0x000fea0003c00000 */
[----:B------:R0:W1:Y:S02]  /*12b80*/  SHFL.IDX P6, R14, R13, R12, R11 ;  /* 0x0000000c0d0e7389 */ /* 0x00006400000c000b */
[----:B01----:R-:W-:Y:S01]  /*12b90*/  ENDCOLLECTIVE ;  /* 0x000000000000791b */ /* 0x003fe20003800000 */
.L_x_2607:
        /* <DEDUP_REMOVED lines=13> */
.L_x_2608:
[----:B------:R-:W-:Y:S01]  /*12c70*/  MOV R13, R5 ;  /* 0x00000005000d7202 */ /* 0x000fe20000000f00 */
[----:B------:R-:W-:Y:S02]  /*12c80*/  IMAD.MOV.U32 R12, RZ, RZ, 0x5 ;  /* 0x00000005ff0c7424 */ /* 0x000fe400078e00ff */
[----:B------:R-:W-:-:S07]  /*12c90*/  IMAD.MOV.U32 R2, RZ, RZ, R14 ;  /* 0x000000ffff027224 */ /* 0x000fce00078e000e */
[----:B------:R-:W-:Y:S05]  /*12ca0*/  WARPSYNC.COLLECTIVE R15, `(.L_x_2609) ;  /* 0x000000000f087348 */ /* 0x000fea0003c00000 */
[----:B------:R0:W1:Y:S02]  /*12cb0*/  SHFL.IDX P6, R14, R13, R12, R11 ;  /* 0x0000000c0d0e7389 */ /* 0x00006400000c000b */
[----:B01----:R-:W-:Y:S01]  /*12cc0*/  ENDCOLLECTIVE ;  /* 0x000000000000791b */ /* 0x003fe20003800000 */
.L_x_2609:
        /* <DEDUP_REMOVED lines=13> */
.L_x_2610:
[----:B------:R-:W-:Y:S01]  /*12da0*/  MOV R2, R14 ;  /* 0x0000000e00027202 */ /* 0x000fe20000000f00 */
[----:B------:R-:W-:Y:S06]  /*12db0*/  BRA `(.L_x_2611) ;  /* 0xffffffc000847947 */ /* 0x000fec000383ffff */
.L_x_2520:
[----:B---3--:R3:W4:Y:S02]  /*12dc0*/  SYNCS.PHASECHK.TRANS64.TRYWAIT P0, [R4+URZ+0x2a860], R2 ;  /* 0x02a86002040075a7 */ /* 0x008724000800017f */
[----:B----4-:R-:W-:Y:S05]  /*12dd0*/  @!P0 NANOSLEEP.SYNCS 0x989680 ;  /* 0x009896800000895d */ /* 0x010fea0003900000 */
[----:B------:R-:W4:Y:S02]  /*12de0*/  @!P0 SYNCS.PHASECHK.TRANS64 P0, [R4+URZ+0x2a860], R2 ;  /* 0x02a86002040085a7 */ /* 0x000f24000800007f */
[----:B----4-:R-:W-:Y:S05]  /*12df0*/  @!P0 BRA `(.L_x_2520) ;  /* 0xfffffffc00f08947 */ /* 0x010fea000383ffff */
[----:B------:R-:W-:Y:S05]  /*12e00*/  BRA `(.L_x_2612) ;  /* 0xffffffc000e47947 */ /* 0x000fea000383ffff */
.L_x_2521:
[----:B------:R-:W-:Y:S01]  /*12e10*/  BSSY B1, `(.L_x_2613) ;  /* 0x0000008000017945 */ /* 0x000fe20003800000 */
[----:B------:R-:W-:Y:S01]  /*12e20*/  IMAD.MOV.U32 R13, RZ, RZ, R24 ;  /* 0x000000ffff0d7224 */ /* 0x000fe200078e0018 */
[----:B------:R-:W-:Y:S01]  /*12e30*/  MOV R15, 0xffffffff ;  /* 0xffffffff000f7802 */ /* 0x000fe20000000f00 */
[----:B------:R-:W-:Y:S02]  /*12e40*/  IMAD.MOV.U32 R12, RZ, RZ, RZ ;  /* 0x000000ffff0c7224 */ /* 0x000fe400078e00ff */
[----:B------:R-:W-:-:S07]  /*12e50*/  IMAD.MOV.U32 R11, RZ, RZ, 0x181f ;  /* 0x0000181fff0b7424 */ /* 0x000fce00078e00ff */
[----:B--23--:R-:W-:Y:S05]  /*12e60*/  WARPSYNC.COLLECTIVE R15, `(.L_x_2614) ;  /* 0x000000000f087348 */ /* 0x00cfea0003c00000 */
[----:B--2---:R0:W1:Y:S02]  /*12e70*/  SHFL.IDX P6, R14, R13, R12, R11 ;  /* 0x0000000c0d0e7389 */ /* 0x00406400000c000b */
[----:B01-3--:R-:W-:Y:S01]  /*12e80*/  ENDCOLLECTIVE ;  /* 0x000000000000791b */ /* 0x00bfe20003800000 */
.L_x_2614:
[----:B------:R-:W-:Y:S05]  /*12e90*/  BSYNC B1 ;  /* 0x0000000000017941 */ /* 0x000fea0003800000 */
.L_x_2613:
[----:B------:R-:W-:Y:S01]  /*12ea0*/  IMAD.MOV.U32 R13, RZ, RZ, R23 ;  /* 0x000000ffff0d7224 */ /* 0x000fe200078e0017 */
[----:B------:R-:W-:Y:S01]  /*12eb0*/  MOV R11, 0x181f ;  /* 0x0000181f000b7802 */ /* 0x000fe20000000f00 */
[----:B------:R-:W-:Y:S01]  /*12ec0*/  IMAD.MOV.U32 R12, RZ, RZ, RZ ;  /* 0x000000ffff0c7224 */ /* 0x000fe200078e00ff */
[----:B------:R-:W-:Y:S01]  /*12ed0*/  LEA R5, R5, R22, 0x1 ;  /* 0x0000001605057211 */ /* 0x000fe200078e08ff */
[----:B------:R-:W-:Y:S02]  /*12ee0*/  IMAD.MOV.U32 R15, RZ, RZ, -0x1 ;  /* 0xffffffffff0f7424 */ /* 0x000fe400078e00ff */
[----:B------:R-:W-:-:S07]  /*12ef0*/  IMAD.MOV.U32 R3, RZ, RZ, R14 ;  /* 0x000000ffff037224 */ /* 0x000fce00078e000e */
[----:B------:R-:W-:Y:S05]  /*12f00*/  WARPSYNC.COLLECTIVE R15, `(.L_x_2615) ;  /* 0x000000000f087348 */ /* 0x000fea0003c00000 */
[----:B------:R0:W1:Y:S02]  /*12f10*/  SHFL.IDX P6, R14, R13, R12, R11 ;  /* 0x0000000c0d0e7389 */ /* 0x00006400000c000b */
[----:B01----:R-:W-:Y:S01]  /*12f20*/  ENDCOLLECTIVE ;  /* 0x000000000000791b */ /* 0x003fe20003800000 */
.L_x_2615:
[----:B------:R-:W-:Y:S02]  /*12f30*/  IMAD.MOV.U32 R13, RZ, RZ, R24 ;  /* 0x000000ffff0d7224 */ /* 0x000fe400078e0018 */
[----:B------:R-:W-:Y:S02]  /*12f40*/  IMAD.MOV.U32 R12, RZ, RZ, 0x1 ;  /* 0x00000001ff0c7424 */ /* 0x000fe400078e00ff */
[----:B------:R-:W-:-:S07]  /*12f50*/  IMAD.MOV.U32 R2, RZ, RZ, R14 ;  /* 0x000000ffff027224 */ /* 0x000fce00078e000e */
[----:B------:R-:W-:Y:S05]  /*12f60*/  WARPSYNC.COLLECTIVE R15, `(.L_x_2616) ;  /* 0x000000000f087348 */ /* 0x000fea0003c00000 */
[----:B------:R0:W1:Y:S02]  /*12f70*/  SHFL.IDX P6, R14, R13, R12, R11 ;  /* 0x0000000c0d0e7389 */ /* 0x00006400000c000b */
[----:B01----:R-:W-:Y:S01]  /*12f80*/  ENDCOLLECTIVE ;  /* 0x000000000000791b */ /* 0x003fe20003800000 */
.L_x_2616:
[----:B------:R-:W-:-:S05]  /*12f90*/  IADD3 R2, P1, R2, R0, RZ ;  /* 0x0000000002027210 */ /* 0x000fca0007f3e0ff */
[----:B------:R-:W-:Y:S01]  /*12fa0*/  IMAD.X R3, RZ, RZ, R3, P1 ;  /* 0x000000ffff037224 */ /* 0x000fe200008e0603 */
[----:B------:R-:W-:-:S04]  /*12fb0*/  LOP3.LUT P1, RZ, R29, 0x1, RZ, 0xc0, !PT ;  /* 0x000000011dff7812 */ /* 0x000fc8000782c0ff */
[----:B------:R-:W-:Y:S02]  /*12fc0*/  ISETP.LT.OR P2, PT, R6, 0x1, !P1 ;  /* 0x000000010600780c */ /* 0x000fe40004f41670 */
[----:B------:R-:W-:-:S11]  /*12fd0*/  MOV R13, R23 ;  /* 0x00000017000d7202 */ /* 0x000fd60000000f00 */
        /* <DEDUP_REMOVED lines=10> */
.L_x_2617:
[----:B------:R-:W-:Y:S01]  /*13080*/  IMAD.MOV.U32 R13, RZ, RZ, R24 ;  /* 0x000000ffff0d7224 */ /* 0x000fe200078e0018 */
[----:B------:R-:W-:Y:S01]  /*13090*/  MOV R12, 0x2 ;  /* 0x00000002000c7802 */ /* 0x000fe20000000f00 */
[----:B------:R-:W-:-:S07]  /*130a0*/  IMAD.MOV.U32 R2, RZ, RZ, R14 ;  /* 0x000000ffff027224 */ /* 0x000fce00078e000e */
[----:B------:R-:W-:Y:S05]  /*130b0*/  WARPSYNC.COLLECTIVE R15, `(.L_x_2618) ;  /* 0x000000000f087348 */ /* 0x000fea0003c00000 */
[----:B------:R0:W1:Y:S02]  /*130c0*/  SHFL.IDX P6, R14, R13, R12, R11 ;  /* 0x0000000c0d0e7389 */ /* 0x00006400000c000b */
[----:B01----:R-:W-:Y:S01]  /*130d0*/  ENDCOLLECTIVE ;  /* 0x000000000000791b */ /* 0x003fe20003800000 */
.L_x_2618:
        /* <DEDUP_REMOVED lines=14> */
.L_x_2619:
[----:B------:R-:W-:Y:S02]  /*131c0*/  IMAD.MOV.U32 R13, RZ, RZ, R24 ;  /* 0x000000ffff0d7224 */ /* 0x000fe400078e0018 */
[----:B------:R-:W-:Y:S02]  /*131d0*/  IMAD.MOV.U32 R12, RZ, RZ, 0x3 ;  /* 0x00000003ff0c7424 */ /* 0x000fe400078e00ff */
[----:B------:R-:W-:-:S07]  /*131e0*/  IMAD.MOV.U32 R2, RZ, RZ, R14 ;  /* 0x000000ffff027224 */ /* 0x000fce00078e000e */
[----:B------:R-:W-:Y:S05]  /*131f0*/  WARPSYNC.COLLECTIVE R15, `(.L_x_2620) ;  /* 0x000000000f087348 */ /* 0x000fea0003c00000 */
[----:B------:R0:W1:Y:S02]  /*13200*/  SHFL.IDX P6, R14, R13, R12, R11 ;  /* 0x0000000c0d0e7389 */ /* 0x00006400000c000b */
[----:B01----:R-:W-:Y:S01]  /*13210*/  ENDCOLLECTIVE ;  /* 0x000000000000791b */ /* 0x003fe20003800000 */
.L_x_2620:
[----:B------:R-:W-:-:S04]  /*13220*/  IADD3 R2, P2, R2, R0, RZ ;  /* 0x0000000002027210 */ /* 0x000fc80007f5e0ff */
[----:B------:R-:W-:Y:S02]  /*13230*/  IADD3.X R3, RZ, R3, RZ, P2, !PT ;  /* 0x00000003ff037210 */ /* 0x000fe400017fe4ff */
        /* <DEDUP_REMOVED lines=12> */
.L_x_2621:
[----:B------:R-:W-:Y:S01]  /*13300*/  IMAD.MOV.U32 R13, RZ, RZ, R24 ;  /* 0x000000ffff0d7224 */ /* 0x000fe200078e0018 */
[----:B------:R-:W-:Y:S01]  /*13310*/  MOV R12, 0x4 ;  /* 0x00000004000c7802 */ /* 0x000fe20000000f00 */
[----:B------:R-:W-:-:S07]  /*13320*/  IMAD.MOV.U32 R2, RZ, RZ, R14 ;  /* 0x000000ffff027224 */ /* 0x000fce00078e000e */
[----:B------:R-:W-:Y:S05]  /*13330*/  WARPSYNC.COLLECTIVE R15, `(.L_x_2622) ;  /* 0x000000000f087348 */ /* 0x000fea0003c00000 */
[----:B------:R0:W1:Y:S02]  /*13340*/  SHFL.IDX P6, R14, R13, R12, R11 ;  /* 0x0000000c0d0e7389 */ /* 0x00006400000c000b */
[----:B01----:R-:W-:Y:S01]  /*13350*/  ENDCOLLECTIVE ;  /* 0x000000000000791b */ /* 0x003fe20003800000 */
.L_x_2622:
        /* <DEDUP_REMOVED lines=14> */
.L_x_2623:
[----:B------:R-:W-:Y:S02]  /*13440*/  IMAD.MOV.U32 R13, RZ, RZ, R24 ;  /* 0x000000ffff0d7224 */ /* 0x000fe400078e0018 */
[----:B------:R-:W-:Y:S02]  /*13450*/  IMAD.MOV.U32 R12, RZ, RZ, 0x5 ;  /* 0x00000005ff0c7424 */ /* 0x000fe400078e00ff */
[----:B------:R-:W-:-:S07]  /*13460*/  IMAD.MOV.U32 R2, RZ, RZ, R14 ;  /* 0x000000ffff027224 */ /* 0x000fce00078e000e */
[----:B------:R-:W-:Y:S05]  /*13470*/  WARPSYNC.COLLECTIVE R15, `(.L_x_2624) ;  /* 0x000000000f087348 */ /* 0x000fea0003c00000 */
[----:B------:R0:W1:Y:S02]  /*13480*/  SHFL.IDX P6, R14, R13, R12, R11 ;  /* 0x0000000c0d0e7389 */ /* 0x00006400000c000b */
[----:B01----:R-:W-:Y:S01]  /*13490*/  ENDCOLLECTIVE ;  /* 0x000000000000791b */ /* 0x003fe20003800000 */
.L_x_2624:
[----:B------:R-:W-:-:S04]  /*134a0*/  IADD3 R2, P2, R2, R0, RZ ;  /* 0x0000000002027210 */ /* 0x000fc80007f5e0ff */
[----:B------:R-:W-:Y:S02]  /*134b0*/  IADD3.X R3, RZ, R3, RZ, P2, !PT ;  /* 0x00000003ff037210 */ /* 0x000fe400017fe4ff */
[----:B------:R-:W-:Y:S02]  /*134c0*/  ISETP.LT.OR P2, PT, R6, 0x41, !P1 ;  /* 0x000000410600780c */ /* 0x000fe40004f41670 */
[----:B------:R-:W-:-:S11]  /*134d0*/  MOV R13, R23 ;  /* 0x00000017000d7202 */ /* 0x000fd60000000f00 */
        /* <DEDUP_REMOVED lines=9> */
.L_x_2625:
[----:B------:R-:W-:Y:S01]  /*13570*/  @!PT LDS RZ, [RZ] ;  /* 0x00000000fffff984 */ /* 0x000fe20000000800 */
[----:B------:R-:W-:Y:S01]  /*13580*/  @!PT LDS RZ, [RZ] ;  /* 0x00000000fffff984 */ /* 0x000fe20000000800 */
[----:B------:R-:W-:Y:S01]  /*13590*/  @!PT LDS RZ, [RZ] ;  /* 0x00000000fffff984 */ /* 0x000fe20000000800 */
[----:B------:R1:W-:Y:S01]  /*135a0*/  LDGSTS.E.BYPASS.LTC128B.128 [R5+0x5400], desc[UR36][R2.64+0x80], !P2 ;  /* 0x0540008002057fae */ /* 0x0003e2000d101d64 */
[----:B------:R-:W-:Y:S05]  /*135b0*/  BRA `(.L_x_2626) ;  /* 0xffffffbc00d07947 */ /* 0x000fea000383ffff */
.L_x_2529:
[----:B0-----:R0:W1:Y:S02]  /*135c0*/  SYNCS.PHASECHK.TRANS64.TRYWAIT P0, [R0+URZ+0x2a860], R3 ;  /* 0x02a86003000075a7 */ /* 0x001064000800017f */
[----:B-1----:R-:W-:Y:S05]  /*135d0*/  @!P0 NANOSLEEP.SYNCS 0x989680 ;  /* 0x009896800000895d */ /* 0x002fea0003900000 */
[----:B------:R-:W1:Y:S02]  /*135e0*/  @!P0 SYNCS.PHASECHK.TRANS64 P0, [R0+URZ+0x2a860], R3 ;  /* 0x02a86003000085a7 */ /* 0x000e64000800007f */
[----:B-1----:R-:W-:Y:S05]  /*135f0*/  @!P0 BRA `(.L_x_2529) ;  /* 0xfffffffc00f08947 */ /* 0x002fea000383ffff */
[----:B------:R-:W-:Y:S05]  /*13600*/  BRA `(.L_x_2627) ;  /* 0xffffffc000f07947 */ /* 0x000fea000383ffff */
.L_x_2530:
[----:B------:R-:W-:Y:S01]  /*13610*/  BSSY B0, `(.L_x_2628) ;  /* 0x0000008000007945 */ /* 0x000fe20003800000 */
[----:B------:R-:W-:Y:S01]  /*13620*/  IMAD.MOV.U32 R13, RZ, RZ, R24 ;  /* 0x000000ffff0d7224 */ /* 0x000fe200078e0018 */
[----:B------:R-:W-:Y:S01]  /*13630*/  MOV R15, 0xffffffff ;  /* 0xffffffff000f7802 */ /* 0x000fe20000000f00 */
[----:B------:R-:W-:Y:S02]  /*13640*/  IMAD.MOV.U32 R12, RZ, RZ, RZ ;  /* 0x000000ffff0c7224 */ /* 0x000fe400078e00ff */
[----:B------:R-:W-:-:S07]  /*13650*/  IMAD.MOV.U32 R11, RZ, RZ, 0x181f ;  /* 0x0000181fff0b7424 */ /* 0x000fce00078e00ff */
[----:B0-2---:R-:W-:Y:S05]  /*13660*/  WARPSYNC.COLLECTIVE R15, `(.L_x_2629) ;  /* 0x000000000f087348 */ /* 0x005fea0003c00000 */
[----:B--2---:R1:W2:Y:S02]  /*13670*/  SHFL.IDX P6, R14, R13, R12, R11 ;  /* 0x0000000c0d0e7389 */ /* 0x0042a400000c000b */
[----:B012---:R-:W-:Y:S01]  /*13680*/  ENDCOLLECTIVE ;  /* 0x000000000000791b */ /* 0x007fe20003800000 */
.L_x_2629:
[----:B------:R-:W-:Y:S05]  /*13690*/  BSYNC B0 ;  /* 0x0000000000007941 */ /* 0x000fea0003800000 */
.L_x_2628:
        /* <DEDUP_REMOVED lines=12> */
.L_x_2630:
        /* <DEDUP_REMOVED lines=12> */
.L_x_2631:
        /* <DEDUP_REMOVED lines=13> */
.L_x_2632:
[----:B------:R-:W-:Y:S01]  /*138f0*/  IMAD.MOV.U32 R13, RZ, RZ, R24 ;  /* 0x000000ffff0d7224 */ /* 0x000fe200078e0018 */
[----:B------:R-:W-:Y:S02]  /*13900*/  MOV R12, 0x2 ;  /* 0x00000002000c7802 */ /* 0x000fe40000000f00 */
[----:B------:R-:W-:-:S13]  /*13910*/  IADD3 R2, P2, R14, R5, RZ ;  /* 0x000000050e027210 */ /* 0x000fda0007f5e0ff */
[----:B------:R-:W-:Y:S05]  /*13920*/  WARPSYNC.COLLECTIVE R15, `(.L_x_2633) ;  /* 0x000000000f087348 */ /* 0x000fea0003c00000 */
[----:B------:R0:W1:Y:S02]  /*13930*/  SHFL.IDX P6, R14, R13, R12, R11 ;  /* 0x0000000c0d0e7389 */ /* 0x00006400000c000b */
[----:B01----:R-:W-:Y:S01]  /*13940*/  ENDCOLLECTIVE ;  /* 0x000000000000791b */ /* 0x003fe20003800000 */
.L_x_2633:
        /* <DEDUP_REMOVED lines=13> */
.L_x_2634:
[----:B------:R-:W-:Y:S02]  /*13a20*/  IMAD.MOV.U32 R13, RZ, RZ, R24 ;  /* 0x000000ffff0d7224 */ /* 0x000fe400078e0018 */
[----:B------:R-:W-:Y:S02]  /*13a30*/  IMAD.MOV.U32 R12, RZ, RZ, 0x3 ;  /* 0x00000003ff0c7424 */ /* 0x000fe400078e00ff */
[----:B------:R-:W-:-:S07]  /*13a40*/  IMAD.MOV.U32 R10, RZ, RZ, R14 ;  /* 0x000000ffff0a7224 */ /* 0x000fce00078e000e */
[----:B------:R-:W-:Y:S05]  /*13a50*/  WARPSYNC.COLLECTIVE R15, `(.L_x_2635) ;  /* 0x000000000f087348 */ /* 0x000fea0003c00000 */
[----:B------:R0:W1:Y:S02]  /*13a60*/  SHFL.IDX P6, R14, R13, R12, R11 ;  /* 0x0000000c0d0e7389 */ /* 0x00006400000c000b */
[----:B01----:R-:W-:Y:S01]  /*13a70*/  ENDCOLLECTIVE ;  /* 0x000000000000791b */ /* 0x003fe20003800000 */
.L_x_2635:
        /* <DEDUP_REMOVED lines=14> */
.L_x_2636:
[----:B------:R-:W-:Y:S02]  /*13b60*/  IMAD.MOV.U32 R13, RZ, RZ, R24 ;  /* 0x000000ffff0d7224 */ /* 0x000fe400078e0018 */
[----:B------:R-:W-:Y:S01]  /*13b70*/  IMAD.MOV.U32 R12, RZ, RZ, 0x4 ;  /* 0x00000004ff0c7424 */ /* 0x000fe200078e00ff */
[----:B------:R-:W-:-:S13]  /*13b80*/  IADD3 R2, P2, R14, R5, RZ ;  /* 0x000000050e027210 */ /* 0x000fda0007f5e0ff */
[----:B------:R-:W-:Y:S05]  /*13b90*/  WARPSYNC.COLLECTIVE R15, `(.L_x_2637) ;  /* 0x000000000f087348 */ /* 0x000fea0003c00000 */
[----:B------:R0:W1:Y:S02]  /*13ba0*/  SHFL.IDX P6, R14, R13, R12, R11 ;  /* 0x0000000c0d0e7389 */ /* 0x00006400000c000b */
[----:B01----:R-:W-:Y:S01]  /*13bb0*/  ENDCOLLECTIVE ;  /* 0x000000000000791b */ /* 0x003fe20003800000 */
.L_x_2637:
        /* <DEDUP_REMOVED lines=13> */
.L_x_2638:
[----:B------:R-:W-:Y:S01]  /*13c90*/  MOV R13, R24 ;  /* 0x00000018000d7202 */ /* 0x000fe20000000f00 */
[----:B------:R-:W-:Y:S02]  /*13ca0*/  IMAD.MOV.U32 R12, RZ, RZ, 0x5 ;  /* 0x00000005ff0c7424 */ /* 0x000fe400078e00ff */
[----:B------:R-:W-:-:S07]  /*13cb0*/  IMAD.MOV.U32 R10, RZ, RZ, R14 ;  /* 0x000000ffff0a7224 */ /* 0x000fce00078e000e */
[----:B------:R-:W-:Y:S05]  /*13cc0*/  WARPSYNC.COLLECTIVE R15, `(.L_x_2639) ;  /* 0x000000000f087348 */ /* 0x000fea0003c00000 */
[----:B------:R0:W1:Y:S02]  /*13cd0*/  SHFL.IDX P6, R14, R13, R12, R11 ;  /* 0x0000000c0d0e7389 */ /* 0x00006400000c000b */
[----:B01----:R-:W-:Y:S01]  /*13ce0*/  ENDCOLLECTIVE ;  /* 0x000000000000791b */ /* 0x003fe20003800000 */
.L_x_2639:
        /* <DEDUP_REMOVED lines=12> */
.L_x_2640:
[----:B------:R-:W-:Y:S05]  /*13db0*/  BRA `(.L_x_2641) ;  /* 0xffffffbc00ec7947 */ /* 0x000fea000383ffff */
.L_x_2535:
        /* <DEDUP_REMOVED lines=8> */
.L_x_2643:
[----:B------:R-:W-:Y:S05]  /*13e40*/  BSYNC B0 ;  /* 0x0000000000007941 */ /* 0x000fea0003800000 */
.L_x_2642:
        /* <DEDUP_REMOVED lines=9> */
.L_x_2644:
        /* <DEDUP_REMOVED lines=18> */
.L_x_2645:
[----:B------:R-:W-:Y:S01]  /*14000*/  IMAD.MOV.U32 R12, RZ, RZ, 0x2 ;  /* 0x00000002ff0c7424 */ /* 0x000fe200078e00ff */
[----:B------:R-:W-:-:S05]  /*14010*/  SEL R7, R14, RZ, P1 ;  /* 0x000000ff0e077207 */ /* 0x000fca0000800000 */
[----:B------:R-:W-:-:S05]  /*14020*/  IMAD.IADD R6, R4, 0x1, R7 ;  /* 0x0000000104067824 */ /* 0x000fca00078e0207 */
[----:B------:R-:W-:-:S07]  /*14030*/  MOV R13, R6 ;  /* 0x00000006000d7202 */ /* 0x000fce0000000f00 */
[----:B------:R-:W-:Y:S05]  /*14040*/  WARPSYNC.COLLECTIVE R15, `(.L_x_2646) ;  /* 0x000000000f087348 */ /* 0x000fea0003c00000 */
[----:B------:R0:W1:Y:S02]  /*14050*/  SHFL.UP P6, R14, R13, R12, R11 ;  /* 0x0400000c0d0e7389 */ /* 0x00006400000c000b */
[----:B01----:R-:W-:Y:S01]  /*14060*/  ENDCOLLECTIVE ;  /* 0x000000000000791b */ /* 0x003fe20003800000 */
.L_x_2646:
[----:B------:R-:W-:Y:S02]  /*14070*/  MOV R12, 0x4 ;  /* 0x00000004000c7802 */ /* 0x000fe40000000f00 */
[----:B------:R-:W-:-:S05]  /*14080*/  SEL R7, R14, RZ, P2 ;  /* 0x000000ff0e077207 */ /* 0x000fca0001000000 */
[----:B------:R-:W-:-:S04]  /*14090*/  IMAD.IADD R7, R6, 0x1, R7 ;  /* 0x0000000106077824 */ /* 0x000fc800078e0207 */
[----:B------:R-:W-:-:S07]  /*140a0*/  IMAD.MOV.U32 R13, RZ, RZ, R7 ;  /* 0x000000ffff0d7224 */ /* 0x000fce00078e0007 */
[----:B------:R-:W-:Y:S05]  /*140b0*/  WARPSYNC.COLLECTIVE R15, `(.L_x_2647) ;  /* 0x000000000f087348 */ /* 0x000fea0003c00000 */
[----:B------:R0:W1:Y:S02]  /*140c0*/  SHFL.UP P6, R14, R13, R12, R11 ;  /* 0x0400000c0d0e7389 */ /* 0x00006400000c000b */
[----:B01----:R-:W-:Y:S01]  /*140d0*/  ENDCOLLECTIVE ;  /* 0x000000000000791b */ /* 0x003fe20003800000 */
.L_x_2647:
[----:B------:R-:W-:Y:S01]  /*140e0*/  IMAD.MOV.U32 R12, RZ, RZ, 0x8 ;  /* 0x00000008ff0c7424 */ /* 0x000fe200078e00ff */
[----:B------:R-:W-:-:S05]  /*140f0*/  SEL R2, R14, RZ, P3 ;  /* 0x000000ff0e027207 */ /* 0x000fca0001800000 */
[----:B------:R-:W-:-:S04]  /*14100*/  IMAD.IADD R2, R7, 0x1, R2 ;  /* 0x0000000107027824 */ /* 0x000fc800078e0202 */
[----:B------:R-:W-:-:S07]  /*14110*/  IMAD.MOV.U32 R13, RZ, RZ, R2 ;  /* 0x000000ffff0d7224 */ /* 0x000fce00078e0002 */
[----:B------:R-:W-:Y:S05]  /*14120*/  WARPSYNC.COLLECTIVE R15, `(.L_x_2648) ;  /* 0x000000000f087348 */ /* 0x000fea0003c00000 */
[----:B------:R0:W1:Y:S02]  /*14130*/  SHFL.UP P6, R14, R13, R12, R11 ;  /* 0x0400000c0d0e7389 */ /* 0x00006400000c000b */
[----:B01----:R-:W-:Y:S01]  /*14140*/  ENDCOLLECTIVE ;  /* 0x000000000000791b */ /* 0x003fe20003800000 */
.L_x_2648:
[----:B------:R-:W-:Y:S01]  /*14150*/  IMAD.MOV.U32 R12, RZ, RZ, 0x10 ;  /* 0x00000010ff0c7424 */ /* 0x000fe200078e00ff */
[----:B------:R-:W-:-:S04]  /*14160*/  SEL R3, R14, RZ, P4 ;  /* 0x000000ff0e037207 */ /* 0x000fc80002000000 */
[----:B------:R-:W-:-:S05]  /*14170*/  IADD3 R3, R2, R3, RZ ;  /* 0x0000000302037210 */ /* 0x000fca0007ffe0ff */
[----:B------:R-:W-:-:S07]  /*14180*/  IMAD.MOV.U32 R13, RZ, RZ, R3 ;  /* 0x000000ffff0d7224 */ /* 0x000fce00078e0003 */
[----:B------:R-:W-:Y:S05]  /*14190*/  WARPSYNC.COLLECTIVE R15, `(.L_x_2649) ;  /* 0x000000000f087348 */ /* 0x000fea0003c00000 */
[----:B------:R0:W1:Y:S02]  /*141a0*/  SHFL.UP P6, R14, R13, R12, R11 ;  /* 0x0400000c0d0e7389 */ /* 0x00006400000c000b */
[----:B01----:R-:W-:Y:S01]  /*141b0*/  ENDCOLLECTIVE ;  /* 0x000000000000791b */ /* 0x003fe20003800000 */
.L_x_2649:
        /* <DEDUP_REMOVED lines=8> */
.L_x_2650:
[----:B------:R-:W-:Y:S05]  /*14240*/  BRA `(.L_x_2651) ;  /* 0xffffffbc00f87947 */ /* 0x000fea000383ffff */
.L_x_2540:
        /* <DEDUP_REMOVED lines=8> */
.L_x_2653:
[----:B------:R-:W-:Y:S05]  /*142d0*/  BSYNC B0 ;  /* 0x0000000000007941 */ /* 0x000fea0003800000 */
.L_x_2652:
        /* <DEDUP_REMOVED lines=8> */
.L_x_2654:
[----:B------:R-:W-:Y:S01]  /*14360*/  IMAD.MOV.U32 R12, RZ, RZ, 0x4 ;  /* 0x00000004ff0c7424 */ /* 0x000fe200078e00ff */
[----:B------:R-:W-:-:S05]  /*14370*/  SEL R0, R14, RZ, P2 ;  /* 0x000000ff0e007207 */ /* 0x000fca0001000000 */
[----:B------:R-:W-:-:S05]  /*14380*/  IMAD.IADD R0, R13, 0x1, R0 ;  /* 0x000000010d007824 */ /* 0x000fca00078e0200 */
[----:B------:R-:W-:-:S07]  /*14390*/  MOV R13, R0 ;  /* 0x00000000000d7202 */ /* 0x000fce0000000f00 */
[----:B------:R-:W-:Y:S05]  /*143a0*/  WARPSYNC.COLLECTIVE R15, `(.L_x_2655) ;  /* 0x000000000f087348 */ /* 0x000fea0003c00000 */
[----:B------:R0:W1:Y:S02]  /*143b0*/  SHFL.UP P6, R14, R13, R12, R11 ;  /* 0x0400000c0d0e7389 */ /* 0x00006400000c000b */
[----:B01----:R-:W-:Y:S01]  /*143c0*/  ENDCOLLECTIVE ;  /* 0x000000000000791b */ /* 0x003fe20003800000 */
.L_x_2655:
[----:B------:R-:W-:Y:S02]  /*143d0*/  MOV R12, 0x8 ;  /* 0x00000008000c7802 */ /* 0x000fe40000000f00 */
[----:B------:R-:W-:-:S05]  /*143e0*/  SEL R3, R14, RZ, P3 ;  /* 0x000000ff0e037207 */ /* 0x000fca0001800000 */
[----:B------:R-:W-:-:S04]  /*143f0*/  IMAD.IADD R2, R0, 0x1, R3 ;  /* 0x0000000100027824 */ /* 0x000fc800078e0203 */
[----:B------:R-:W-:-:S07]  /*14400*/  IMAD.MOV.U32 R13, RZ, RZ, R2 ;  /* 0x000000ffff0d7224 */ /* 0x000fce00078e0002 */
[----:B------:R-:W-:Y:S05]  /*14410*/  WARPSYNC.COLLECTIVE R15, `(.L_x_2656) ;  /* 0x000000000f087348 */ /* 0x000fea0003c00000 */
[----:B------:R0:W1:Y:S02]  /*14420*/  SHFL.UP P6, R14, R13, R12, R11 ;  /* 0x0400000c0d0e7389 */ /* 0x00006400000c000b */
[----:B01----:R-:W-:Y:S01]  /*14430*/  ENDCOLLECTIVE ;  /* 0x000000000000791b */ /* 0x003fe20003800000 */
.L_x_2656:
[----:B------:R-:W-:Y:S01]  /*14440*/  IMAD.MOV.U32 R12, RZ, RZ, 0x10 ;  /* 0x00000010ff0c7424 */ /* 0x000fe200078e00ff */
[----:B------:R-:W-:-:S05]  /*14450*/  SEL R3, R14, RZ, P4 ;  /* 0x000000ff0e037207 */ /* 0x000fca0002000000 */
[----:B------:R-:W-:-:S04]  /*14460*/  IMAD.IADD R3, R2, 0x1, R3 ;  /* 0x0000000102037824 */ /* 0x000fc800078e0203 */
[----:B------:R-:W-:-:S07]  /*14470*/  IMAD.MOV.U32 R13, RZ, RZ, R3 ;  /* 0x000000ffff0d7224 */ /* 0x000fce00078e0003 */
[----:B------:R-:W-:Y:S05]  /*14480*/  WARPSYNC.COLLECTIVE R15, `(.L_x_2657) ;  /* 0x000000000f087348 */ /* 0x000fea0003c00000 */
[----:B------:R0:W1:Y:S02]  /*14490*/  SHFL.UP P6, R14, R13, R12, R11 ;  /* 0x0400000c0d0e7389 */ /* 0x00006400000c000b */
[----:B01----:R-:W-:Y:S01]  /*144a0*/  ENDCOLLECTIVE ;  /* 0x000000000000791b */ /* 0x003fe20003800000 */
.L_x_2657:
        /* <DEDUP_REMOVED lines=8> */
.L_x_2658:
[----:B------:R-:W-:Y:S05]  /*14530*/  BRA `(.L_x_2659) ;  /* 0xffffffbc00d87947 */ /* 0x000fea000383ffff */
.L_x_2542:
[----:B------:R-:W-:Y:S01]  /*14540*/  BSSY B0, `(.L_x_2660) ;  /* 0x0000006000007945 */ /* 0x000fe20003800000 */
[----:B------:R-:W-:Y:S02]  /*14550*/  PLOP3.LUT P6, PT, P6, PT, PT, 0x8, 0x0 ;  /* 0x000000000000781c */ /* 0x000fe400037ce170 */
[----:B------:R-:W-:-:S11]  /*14560*/  MOV R15, 0xffffffff ;  /* 0xffffffff000f7802 */ /* 0x000fd60000000f00 */
[----:B0-----:R-:W-:Y:S05]  /*14570*/  WARPSYNC.COLLECTIVE R15, `(.L_x_2661) ;  /* 0x000000000f087348 */ /* 0x001fea0003c00000 */
[----:B------:R-:W-:Y:S01]  /*14580*/  VOTE.ANY R14, PT, P6 ;  /* 0x00000000000e7806 */ /* 0x000fe200030e0100 */
[----:B0-----:R-:W-:Y:S06]  /*14590*/  ENDCOLLECTIVE ;  /* 0x000000000000791b */ /* 0x001fec0003800000 */
.L_x_2661:
[----:B------:R-:W-:Y:S05]  /*145a0*/  BSYNC B0 ;  /* 0x0000000000007941 */ /* 0x000fea0003800000 */
.L_x_2660:
        /* <DEDUP_REMOVED lines=9> */
.L_x_2662:
[----:B------:R-:W-:Y:S01]  /*14640*/  IMAD.MOV.U32 R4, RZ, RZ, R14 ;  /* 0x000000ffff047224 */ /* 0x000fe200078e000e */
[----:B------:R-:W-:Y:S06]  /*14650*/  BRA `(.L_x_2663) ;  /* 0xffffffbc00c87947 */ /* 0x000fec000383ffff */
.L_x_2544:
[----:B------:R-:W-:Y:S01]  /*14660*/  BSSY B0, `(.L_x_2664) ;  /* 0x0000007000007945 */ /* 0x000fe20003800000 */
[----:B------:R-:W-:Y:S01]  /*14670*/  IMAD.MOV.U32 R13, RZ, RZ, R6 ;  /* 0x000000ffff0d7224 */ /* 0x000fe200078e0006 */
[----:B------:R-:W-:Y:S01]  /*14680*/  MOV R11, 0x1f ;  /* 0x0000001f000b7802 */ /* 0x000fe20000000f00 */
[----:B------:R-:W-:-:S07]  /*14690*/  IMAD.MOV.U32 R15, RZ, RZ, -0x1 ;  /* 0xffffffffff0f7424 */ /* 0x000fce00078e00ff */
[----:B012---:R-:W-:Y:S05]  /*146a0*/  WARPSYNC.COLLECTIVE R15, `(.L_x_2665) ;  /* 0x000000000f087348 */ /* 0x007fea0003c00000 */
[----:B------:R3:W4:Y:S02]  /*146b0*/  SHFL.IDX P6, R14, R13, R12, R11 ;  /* 0x0000000c0d0e7389 */ /* 0x00072400000c000b */
[----:B01234-:R-:W-:Y:S01]  /*146c0*/  ENDCOLLECTIVE ;  /* 0x000000000000791b */ /* 0x01ffe20003800000 */
.L_x_2665:
[----:B------:R-:W-:Y:S05]  /*146d0*/  BSYNC B0 ;  /* 0x0000000000007941 */ /* 0x000fea0003800000 */
.L_x_2664:
[----:B------:R-:W-:Y:S05]  /*146e0*/  BRA `(.L_x_2543) ;  /* 0xffffffbc00c07947 */ /* 0x000fea000383ffff */
.L_x_2548:
[----:B-1----:R1:W3:Y:S02]  /*146f0*/  SYNCS.PHASECHK.TRANS64.TRYWAIT P0, [R4+URZ+0x2a820], R0 ;  /* 0x02a82000040075a7 */ /* 0x0022e4000800017f */
[----:B---3--:R-:W-:Y:S05]  /*14700*/  @!P0 NANOSLEEP.SYNCS 0x989680 ;  /* 0x009896800000895d */ /* 0x008fea0003900000 */
[----:B------:R-:W3:Y:S02]  /*14710*/  @!P0 SYNCS.PHASECHK.TRANS64 P0, [R4+URZ+0x2a820], R0 ;  /* 0x02a82000040085a7 */ /* 0x000ee4000800007f */
[----:B---3--:R-:W-:Y:S05]  /*14720*/  @!P0 BRA `(.L_x_2548) ;  /* 0xfffffffc00f08947 */ /* 0x008fea000383ffff */
[----:B------:R-:W-:Y:S05]  /*14730*/  BRA `(.L_x_2666) ;  /* 0xffffffc400387947 */ /* 0x000fea000383ffff */
.L_x_2549:
        /* <DEDUP_REMOVED lines=11> */
.L_x_2668:
[----:B------:R-:W-:Y:S05]  /*147f0*/  BSYNC B0 ;  /* 0x0000000000007941 */ /* 0x000fea0003800000 */
.L_x_2667:
[----:B------:R-:W-:Y:S05]  /*14800*/  BRA `(.L_x_2669) ;  /* 0xffffffc400207947 */ /* 0x000fea000383ffff */
.L_x_2552:
[----:B------:R-:W-:Y:S01]  /*14810*/  BSSY B1, `(.L_x_2670) ;  /* 0x0000006000017945 */ /* 0x000fe20003800000 */
[----:B------:R-:W-:-:S07]  /*14820*/  IMAD.MOV.U32 R15, RZ, RZ, -0x1 ;  /* 0xffffffffff0f7424 */ /* 0x000fce00078e00ff */
[----:B012---:R-:W-:Y:S05]  /*14830*/  WARPSYNC.COLLECTIVE R15, `(.L_x_2671) ;  /* 0x000000000f0c7348 */ /* 0x007fea0003c00000 */
[----:B------:R-:W-:Y:S02]  /*14840*/  ELECT P6, UR62, PT ;  /* 0x00000000003e782f */ /* 0x000fe400038c0000 */
[----:B------:R-:W-:Y:S01]  /*14850*/  MOV R14, UR62 ;  /* 0x0000003e000e7c02 */ /* 0x000fe20008000f00 */
[----:B012---:R-:W-:Y:S10]  /*14860*/  ENDCOLLECTIVE ;  /* 0x000000000000791b */ /* 0x007ff40003800000 */
.L_x_2671:
[----:B------:R-:W-:Y:S05]  /*14870*/  BSYNC B1 ;  /* 0x0000000000017941 */ /* 0x000fea0003800000 */
.L_x_2670:
[----:B------:R-:W-:Y:S05]  /*14880*/  BRA `(.L_x_2672) ;  /* 0xffffffc400187947 */ /* 0x000fea000383ffff */
.L_x_2554:
[----:B-1----:R1:W3:Y:S02]  /*14890*/  SYNCS.PHASECHK.TRANS64.TRYWAIT P1, [R5+URZ+0x2a840], R0 ;  /* 0x02a84000050075a7 */ /* 0x0022e4000802017f */
[----:B---3--:R-:W-:Y:S05]  /*148a0*/  @!P1 NANOSLEEP.SYNCS 0x989680 ;  /* 0x009896800000995d */ /* 0x008fea0003900000 */
[----:B------:R-:W3:Y:S02]  /*148b0*/  @!P1 SYNCS.PHASECHK.TRANS64 P1, [R5+URZ+0x2a840], R0 ;  /* 0x02a84000050095a7 */ /* 0x000ee4000802007f */
[----:B---3--:R-:W-:Y:S05]  /*148c0*/  @!P1 BRA `(.L_x_2554) ;  /* 0xfffffffc00f09947 */ /* 0x008fea000383ffff */
[----:B------:R-:W-:Y:S05]  /*148d0*/  BRA `(.L_x_2673) ;  /* 0xffffffc400387947 */ /* 0x000fea000383ffff */
.L_x_2556:
[----:B---3--:R3:W4:Y:S02]  /*148e0*/  SYNCS.PHASECHK.TRANS64.TRYWAIT P1, [R27+URZ+0x2a840], R2 ;  /* 0x02a840021b0075a7 */ /* 0x008724000802017f */
[----:B----4-:R-:W-:Y:S05]  /*148f0*/  @!P1 NANOSLEEP.SYNCS 0x989680 ;  /* 0x009896800000995d */ /* 0x010fea0003900000 */
[----:B------:R-:W4:Y:S02]  /*14900*/  @!P1 SYNCS.PHASECHK.TRANS64 P1, [R27+URZ+0x2a840], R2 ;  /* 0x02a840021b0095a7 */ /* 0x000f24000802007f */
[----:B----4-:R-:W-:Y:S05]  /*14910*/  @!P1 BRA `(.L_x_2556) ;  /* 0xfffffffc00f09947 */ /* 0x010fea000383ffff */
[----:B------:R-:W-:Y:S05]  /*14920*/  BRA `(.L_x_2674) ;  /* 0xffffffc400447947 */ /* 0x000fea000383ffff */
.L_x_2558:
[----:B----4-:R4:W0:Y:S02]  /*14930*/  SYNCS.PHASECHK.TRANS64.TRYWAIT P1, [R5+URZ+0x2a860], R0 ;  /* 0x02a86000050075a7 */ /* 0x010824000802017f */
[----:B0-----:R-:W-:Y:S05]  /*14940*/  @!P1 NANOSLEEP.SYNCS 0x989680 ;  /* 0x009896800000995d */ /* 0x001fea0003900000 */
[----:B------:R-:W0:Y:S02]  /*14950*/  @!P1 SYNCS.PHASECHK.TRANS64 P1, [R5+URZ+0x2a860], R0 ;  /* 0x02a86000050095a7 */ /* 0x000e24000802007f */
[----:B0-----:R-:W-:Y:S05]  /*14960*/  @!P1 BRA `(.L_x_2558) ;  /* 0xfffffffc00f09947 */ /* 0x001fea000383ffff */
[----:B------:R-:W-:Y:S05]  /*14970*/  BRA `(.L_x_2675) ;  /* 0xffffffc400407947 */ /* 0x000fea000383ffff */
.L_x_2676:
        /* <DEDUP_REMOVED lines=16> */
.L_x_3233:


//--------------------- .text._ZN7cutlass13device_kernelIN5flash11enable_sm90INS1_16FlashAttnFwdSm90INS1_25CollectiveMainloopFwdSm90ILi2EN4cute5tupleIJNS5_1CILi1EEES8_S8_EEENS6_IJNS7_ILi128EEENS7_ILi96EEENS7_ILi192EEEEEELi128ENS_6half_tEfNS_4arch4Sm90ELb1ELb0ELb1ELb1ELb1ELb1ELb0ELb1ELb1ELb1ELb0ELb0EEENS1_21CollectiveEpilogueFwdINS6_IJSA_SA_SB_EEES9_SE_SG_Li256ELb1ELb1ELb0ELb0EEENS1_36VarlenDynamicPersistentTileSchedulerILi128ELi96ELi256ELi128ELb0ELb1ELb1ELb1ELb1ELb1EEEEEEEEEvNT_6ParamsE --------------------------
	.section	.text._ZN7cutlass13device_kernelIN5flash11enable_sm90INS1_16FlashAttnFwdSm90INS1_25CollectiveMainloopFwdSm90ILi2EN4cute5tupleIJNS5_1CILi1EEES8_S8_EEENS6_IJNS7_ILi128EEENS7_ILi96EEENS7_ILi192EEEEEELi128ENS_6half_tEfNS_4arch4Sm90ELb1ELb0ELb1ELb1ELb1ELb1ELb0ELb1ELb1ELb1ELb0ELb0EEENS1_21CollectiveEpilogueFwdINS6_IJSA_SA_SB_EEES9_SE_SG_Li256ELb1ELb1ELb0ELb0EEENS1_36VarlenDynamicPersistentTileSchedulerILi128ELi96ELi256ELi128ELb0ELb1ELb1ELb1ELb1ELb1EEEEEEEEEvNT_6ParamsE,"ax",@progbits
	.align	128
.text._ZN7cutlass13device_kernelIN5flash11enable_sm90INS1_16FlashAttnFwdSm90INS1_25CollectiveMainloopFwdSm90ILi2EN4cute5tupleIJNS5_1CILi1EEES8_S8_EEENS6_IJNS7_ILi128EEENS7_ILi96EEENS7_ILi192EEEEEELi128ENS_6half_tEfNS_4arch4Sm90ELb1ELb0ELb1ELb1ELb1ELb1ELb0ELb1ELb1ELb1ELb0ELb0EEENS1_21CollectiveEpilogueFwdINS6_IJSA_SA_SB_EEES9_SE_SG_Li256ELb1ELb1ELb0ELb0EEENS1_36VarlenDynamicPersistentTileSchedulerILi128ELi96ELi256ELi128ELb0ELb1ELb1ELb1ELb1ELb1EEEEEEEEEvNT_6ParamsE:
        .type           _ZN7cutlass13device_kernelIN5flash11enable_sm90INS1_16FlashAttnFwdSm90INS1_25CollectiveMainloopFwdSm90ILi2EN4cute5tupleIJNS5_1CILi1EEES8_S8_EEENS6_IJNS7_ILi128EEENS7_ILi96EEENS7_ILi192EEEEEELi128ENS_6half_tEfNS_4arch4Sm90ELb1ELb0ELb1ELb1ELb1ELb1ELb0ELb1ELb1ELb1ELb0ELb0EEENS1_21CollectiveEpilogueFwdINS6_IJSA_SA_SB_EEES9_SE_SG_Li256ELb1ELb1ELb0ELb0EEENS1_36VarlenDynamicPersistentTileSchedulerILi128ELi96ELi256ELi128ELb0ELb1ELb1ELb1ELb1ELb1EEEEEEEEEvNT_6ParamsE,@function
        .size           _ZN7cutlass13device_kernelIN5flash11enable_sm90INS1_16FlashAttnFwdSm90INS1_25CollectiveMainloopFwdSm90ILi2EN4cute5tupleIJNS5_1CILi1EEES8_S8_EEENS6_IJNS7_ILi128EEENS7_ILi96EEENS7_ILi192EEEEEELi128ENS_6half_tEfNS_4arch4Sm90ELb1ELb0ELb1ELb1ELb1ELb1ELb0ELb1ELb1ELb1ELb0ELb0EEENS1_21CollectiveEpilogueFwdINS6_IJSA_SA_SB_EEES9_SE_SG_Li256ELb1ELb1ELb0ELb0EEENS1_36VarlenDynamicPersistentTileSchedulerILi128ELi96ELi256ELi128ELb0ELb1ELb1ELb1ELb1ELb1EEEEEEEEEvNT_6ParamsE,(.L_x_3234 - _ZN7cutlass13device_kernelIN5flash11enable_sm90INS1_16FlashAttnFwdSm90INS1_25CollectiveMainloopFwdSm90ILi2EN4cute5tupleIJNS5_1CILi1EEES8_S8_EEENS6_IJNS7_ILi128EEENS7_ILi96EEENS7_ILi192EEEEEELi128ENS_6half_tEfNS_4arch4Sm90ELb1ELb0ELb1ELb1ELb1ELb1ELb0ELb1ELb1ELb1ELb0ELb0EEENS1_21CollectiveEpilogueFwdINS6_IJSA_SA_SB_EEES9_SE_SG_Li256ELb1ELb1ELb0ELb0EEENS1_36VarlenDynamicPersistentTileSchedulerILi128ELi96ELi256ELi128ELb0ELb1ELb1ELb1ELb1ELb1EEEEEEEEEvNT_6ParamsE)
        .other          _ZN7cutlass13device_kernelIN5flash11enable_sm90INS1_16FlashAttnFwdSm90INS1_25CollectiveMainloopFwdSm90ILi2EN4cute5tupleIJNS5_1CILi1EEES8_S8_EEENS6_IJNS7_ILi128EEENS7_ILi96EEENS7_ILi192EEEEEELi128ENS_6half_tEfNS_4arch4Sm90ELb1ELb0ELb1ELb1ELb1ELb1ELb0ELb1ELb1ELb1ELb0ELb0EEENS1_21CollectiveEpilogueFwdINS6_IJSA_SA_SB_EEES9_SE_SG_Li256ELb1ELb1ELb0ELb0EEENS1_36VarlenDynamicPersistentTileSchedulerILi128ELi96ELi256ELi128ELb0ELb1ELb1ELb1ELb1ELb1EEEEEEEEEvNT_6ParamsE,@"STO_CUDA_ENTRY STV_DEFAULT"
_ZN7cutlass13device_kernelIN5flash11enable_sm90INS1_16FlashAttnFwdSm90INS1_25CollectiveMainloopFwdSm90ILi2EN4cute5tupleIJNS5_1CILi1EEES8_S8_EEENS6_IJNS7_ILi128EEENS7_ILi96EEENS7_ILi192EEEEEELi128ENS_6half_tEfNS_4arch4Sm90ELb1ELb0ELb1ELb1ELb1ELb1ELb0ELb1ELb1ELb1ELb0ELb0EEENS1_21CollectiveEpilogueFwdINS6_IJSA_SA_SB_EEES9_SE_SG_Li256ELb1ELb1ELb0ELb0EEENS1_36VarlenDynamicPersistentTileSchedulerILi128ELi96ELi256ELi128ELb0ELb1ELb1ELb1ELb1ELb1EEEEEEEEEvNT_6ParamsE:
        /* <DEDUP_REMOVED lines=18> */
.L_x_2678:
[----:B------:R-:W-:Y:S05]  /*0120*/  BSYNC B0 ;  /* 0x0000000000007941 */ /* 0x000fea0003800000 */
.L_x_2677:
        /* <DEDUP_REMOVED lines=41> */
.L_x_2679:
        /* <DEDUP_REMOVED lines=22> */
.L_x_2680:
        /* <DEDUP_REMOVED lines=18> */
.L_x_2681:
        /* <DEDUP_REMOVED lines=22> */
.L_x_2682:
        /* <DEDUP_REMOVED lines=22> */
.L_x_2683:
        /* <DEDUP_REMOVED lines=10> */
.L_x_2686:
        /* <DEDUP_REMOVED lines=18> */
[----:B------:R-:W-:Y:S01]  /*0ac0*/  IMAD.MOV.U32 R196, RZ, RZ, RZ ;  /* 0x000000ffffc47224 */ /* 0x000fe200078e00ff */
[----:B------:R-:W-:Y:S01]  /*0ad0*/  MOV R18, RZ ;  /* 0x000000ff00127202 */ /* 0x000fe20000000f00 */
[----:B------:R-:W-:Y:S01]  /*0ae0*/  IMAD.MOV.U32 R170, RZ, RZ, RZ ;  /* 0x000000ffffaa7224 */ /* 0x000fe200078e00ff */
[----:B------:R-:W-:Y:S01]  /*0af0*/  MOV R167, RZ ;  /* 0x000000ff00a77202 */ /* 0x000fe20000000f00 */
[----:B------:R-:W-:-:S08]  /*0b00*/  IMAD.MOV.U32 R162, RZ, RZ, RZ ;  /* 0x000000ffffa27224 */ /* 0x000fd000078e00ff */
[----:B------:R-:W-:Y:S01]  /*0b10*/  UIADD3 UR4, UR4, 0xc400, URZ ;  /* 0x0000c40004047890 */ /* 0x000fe2000fffe03f */
[----:B--2---:R-:W-:Y:S02]  /*0b20*/  R2UR UR5, R3 ;  /* 0x00000000030572ca */ /* 0x004fe400000e0000 */
[----:B------:R-:W-:-:S04]  /*0b30*/  SHF.R.S32.HI R3, RZ, 0x1f, R0 ;  /* 0x0000001fff037819 */ /* 0x000fc80000011400 */
[CC--:B------:R-:W-:Y:S02]  /*0b40*/  LEA.HI R5, R3.reuse, R0.reuse, RZ, 0x7 ;  /* 0x0000000003057211 */ /* 0x0c0fe400078f38ff */
[-C--:B------:R-:W-:Y:S02]  /*0b50*/  LEA.HI R4, R3, R0.reuse, RZ, 0x4 ;  /* 0x0000000003047211 */ /* 0x080fe400078f20ff */
[----:B------:R-:W-:Y:S02]  /*0b60*/  LOP3.LUT R7, R5, 0xffffff80, RZ, 0xc0, !PT ;  /* 0xffffff8005077812 */ /* 0x000fe400078ec0ff */
[----:B------:R-:W-:Y:S01]  /*0b70*/  LEA.HI R198, R3, R0, RZ, 0x3 ;  /* 0x0000000003c67211 */ /* 0x000fe200078f18ff */
[----:B------:R-:W-:Y:S01]  /*0b80*/  ULOP3.LUT UR5, UR5, 0x1, URZ, 0xfc, !UPT ;  /* 0x0000000105057892 */ /* 0x000fe2000f8efc3f */
[----:B------:R-:W-:Y:S01]  /*0b90*/  SHF.R.S32.HI R222, RZ, 0x7, R5 ;  /* 0x00000007ffde7819 */ /* 0x000fe20000011405 */
[----:B------:R-:W-:Y:S01]  /*0ba0*/  IMAD.IADD R214, R0, 0x1, -R7 ;  /* 0x0000000100d67824 */ /* 0x000fe200078e0a07 */
[----:B------:R-:W-:-:S02]  /*0bb0*/  SHF.R.S32.HI R7, RZ, 0x4, R4 ;  /* 0x00000004ff077819 */ /* 0x000fc40000011404 */
[----:B------:R-:W-:Y:S02]  /*0bc0*/  LOP3.LUT R191, R198, 0xfffffff8, RZ, 0xc0, !PT ;  /* 0xfffffff8c6bf7812 */ /* 0x000fe400078ec0ff */
[----:B------:R-:W-:Y:S02]  /*0bd0*/  SHF.R.S32.HI R9, RZ, 0x1f, R214 ;  /* 0x0000001fff097819 */ /* 0x000fe400000114d6 */
        /* <DEDUP_REMOVED lines=9> */
[----:B------:R-:W-:Y:S01]  /*0c70*/  IADD3 R191, R0, -R191, RZ ;  /* 0x800000bf00bf7210 */ /* 0x000fe20007ffe0ff */
[----:B------:R-:W-:Y:S01]  /*0c80*/  IMAD.IADD R7, R7, 0x1, -R6 ;  /* 0x0000000107077824 */ /* 0x000fe200078e0a06 */
[----:B------:R-:W-:-:S02]  /*0c90*/  IADD3 R10, R10, -R11, RZ ;  /* 0x8000000b0a0a7210 */ /* 0x000fc40007ffe0ff */
[----:B------:R-:W-:Y:S01]  /*0ca0*/  LEA.HI R6, R3, R0, RZ, 0x5 ;  /* 0x0000000003067211 */ /* 0x000fe200078f28ff */
[----:B------:R-:W-:Y:S01]  /*0cb0*/  IMAD.SHL.U32 R187, R191, 0x8, RZ ;  /* 0x00000008bfbb7824 */ /* 0x000fe200078e00ff */
[----:B------:R-:W-:Y:S01]  /*0cc0*/  LEA.HI R5, R5, R222, RZ, 0x1 ;  /* 0x000000de05057211 */ /* 0x000fe200078f08ff */
[----:B------:R-:W-:Y:S01]  /*0cd0*/  IMAD R10, R9, 0x10, R10 ;  /* 0x00000010090a7824 */ /* 0x000fe200078e020a */
[----:B------:R-:W-:Y:S02]  /*0ce0*/  LEA.HI R9, R3, R0, RZ, 0x2 ;  /* 0x0000000003097211 */ /* 0x000fe400078f10ff */
[----:B------:R-:W-:Y:S02]  /*0cf0*/  LOP3.LUT R3, R4, 0x3fffff0, RZ, 0xc0, !PT ;  /* 0x03fffff004037812 */ /* 0x000fe400078ec0ff */
[----:B------:R-:W-:Y:S02]  /*0d00*/  LOP3.LUT R197, R9, 0xfffffffc, RZ, 0xc0, !PT ;  /* 0xfffffffc09c57812 */ /* 0x000fe400078ec0ff */
[----:B------:R-:W-:-:S02]  /*0d10*/  SHF.R.S32.HI R169, RZ, 0x2, R9 ;  /* 0x00000002ffa97819 */ /* 0x000fc40000011409 */
[----:B------:R-:W-:Y:S01]  /*0d20*/  SHF.R.S32.HI R4, RZ, 0x1f, R9 ;  /* 0x0000001fff047819 */ /* 0x000fe20000011409 */
[C---:B------:R-:W-:Y:S01]  /*0d30*/  IMAD.IADD R197, R0.reuse, 0x1, -R197 ;  /* 0x0000000100c57824 */ /* 0x040fe200078e0ac5 */
[----:B------:R-:W-:Y:S01]  /*0d40*/  IADD3 R3, R0, -R3, RZ ;  /* 0x8000000300037210 */ /* 0x000fe20007ffe0ff */
[----:B------:R-:W-:Y:S01]  /*0d50*/  VIADD R221, R169, 0x40 ;  /* 0x00000040a9dd7836 */ /* 0x000fe20000000000 */
[----:B------:R-:W-:Y:S01]  /*0d60*/  LEA.HI R4, R4, R169, RZ, 0x3 ;  /* 0x000000a904047211 */ /* 0x000fe200078f18ff */
[C---:B------:R-:W-:Y:S01]  /*0d70*/  IMAD.SHL.U32 R16, R197.reuse, 0x8, RZ ;  /* 0x00000008c5107824 */ /* 0x040fe200078e00ff */
[----:B------:R-:W-:Y:S01]  /*0d80*/  SHF.L.U32 R160, R197, 0x2, RZ ;  /* 0x00000002c5a07819 */ /* 0x000fe200000006ff */
[----:B------:R-:W-:Y:S01]  /*0d90*/  IMAD.SHL.U32 R176, R221, 0x40, RZ ;  /* 0x00000040ddb07824 */ /* 0x000fe200078e00ff */
[----:B------:R-:W-:Y:S01]  /*0da0*/  SHF.R.S32.HI R0, RZ, 0x1f, R221 ;  /* 0x0000001fff007819 */ /* 0x000fe200000114dd */
[----:B------:R-:W-:Y:S01]  /*0db0*/  VIADD R19, R16, 0x60 ;  /* 0x0000006010137836 */ /* 0x000fe20000000000 */
[----:B------:R-:W-:Y:S01]  /*0dc0*/  LOP3.LUT R4, R4, 0xfffffff8, RZ, 0xc0, !PT ;  /* 0xfffffff804047812 */ /* 0x000fe200078ec0ff */
[C---:B------:R-:W-:Y:S01]  /*0dd0*/  VIADD R171, R160.reuse, 0x40 ;  /* 0x00000040a0ab7836 */ /* 0x040fe20000000000 */
[----:B------:R-:W-:Y:S01]  /*0de0*/  IADD3 R172, R160, 0x20, RZ ;  /* 0x00000020a0ac7810 */ /* 0x000fe20007ffe0ff */
[----:B------:R-:W-:Y:S01]  /*0df0*/  VIADD R23, R16, 0xa0 ;  /* 0x000000a010177836 */ /* 0x000fe20000000000 */
[----:B------:R-:W-:Y:S01]  /*0e00*/  LOP3.LUT R5, R5, 0x3fffffe, RZ, 0xc0, !PT ;  /* 0x03fffffe05057812 */ /* 0x000fe200078ec0ff */
[----:B------:R-:W-:Y:S01]  /*0e10*/  IMAD.IADD R164, R160, 0x1, R171 ;  /* 0x00000001a0a47824 */ /* 0x000fe200078e02ab */
[----:B------:R-:W-:Y:S01]  /*0e20*/  LEA.HI R0, R0, R221, RZ, 0x3 ;  /* 0x000000dd00007211 */ /* 0x000fe200078f18ff */
[----:B------:R-:W-:Y:S01]  /*0e30*/  IMAD.IADD R205, R169, 0x1, -R4 ;  /* 0x00000001a9cd7824 */ /* 0x000fe200078e0a04 */
[----:B------:R-:W-:Y:S01]  /*0e40*/  SHF.R.S32.HI R6, RZ, 0x5, R6 ;  /* 0x00000005ff067819 */ /* 0x000fe20000011406 */
[----:B------:R-:W-:Y:S01]  /*0e50*/  IMAD.IADD R5, R222, 0x1, -R5 ;  /* 0x00000001de057824 */ /* 0x000fe200078e0a05 */
[----:B------:R-:W-:Y:S01]  /*0e60*/  IADD3 R163, R160, R172, RZ ;  /* 0x000000aca0a37210 */ /* 0x000fe20007ffe0ff */
[----:B------:R-:W-:Y:S01]  /*0e70*/  IMAD.SHL.U32 R183, R0, 0x40, RZ ;  /* 0x0000004000b77824 */ /* 0x000fe200078e00ff */
[----:B------:R-:W-:Y:S01]  /*0e80*/  LOP3.LUT R176, R176, 0x1c0, RZ, 0xc0, !PT ;  /* 0x000001c0b0b07812 */ /* 0x000fe200078ec0ff */
[----:B------:R-:W-:Y:S01]  /*0e90*/  IMAD R12, R6, 0x10, R3 ;  /* 0x00000010060c7824 */ /* 0x000fe200078e0203 */
[----:B------:R-:W-:Y:S01]  /*0ea0*/  SHF.R.S32.HI R0, RZ, 0x1f, R163 ;  /* 0x0000001fff007819 */ /* 0x000fe200000114a3 */
[----:B------:R-:W-:Y:S01]  /*0eb0*/  IMAD.SHL.U32 R180, R205, 0x40, RZ ;  /* 0x00000040cdb47824 */ /* 0x000fe200078e00ff */
[----:B------:R-:W-:Y:S01]  /*0ec0*/  SHF.R.S32.HI R3, RZ, 0x1f, R164 ;  /* 0x0000001fff037819 */ /* 0x000fe200000114a4 */
[----:B------:R-:W-:Y:S01]  /*0ed0*/  IMAD R12, R12, 0x8, R7 ;  /* 0x000000080c0c7824 */ /* 0x000fe200078e0207 */
[----:B------:R-:W-:Y:S01]  /*0ee0*/  LEA R224, R5, R10, 0x6 ;  /* 0x0000000a05e07211 */ /* 0x000fe200078e30ff */
[----:B------:R-:W-:Y:S01]  /*0ef0*/  IMAD.SHL.U32 R182, R6, 0x200, RZ ;  /* 0x0000020006b67824 */ /* 0x000fe200078e00ff */
[-C--:B------:R-:W-:Y:S01]  /*0f00*/  LEA.HI R165, R0, R163.reuse, RZ, 0x3 ;  /* 0x000000a300a57211 */ /* 0x080fe200078f18ff */
[----:B------:R-:W-:Y:S01]  /*0f10*/  VIADD R174, R160, 0x10 ;  /* 0x00000010a0ae7836 */ /* 0x000fe20000000000 */
[----:B------:R-:W-:Y:S01]  /*0f20*/  LEA.HI R0, R0, R163, RZ, 0x6 ;  /* 0x000000a300007211 */ /* 0x000fe200078f30ff */
[C---:B------:R-:W-:Y:S01]  /*0f30*/  VIADD R173, R160.reuse, 0x30 ;  /* 0x00000030a0ad7836 */ /* 0x040fe20000000000 */
[CC--:B------:R-:W-:Y:S01]  /*0f40*/  LEA.HI R5, R3.reuse, R164.reuse, RZ, 0x6 ;  /* 0x000000a403057211 */ /* 0x0c0fe200078f30ff */
[----:B------:R-:W-:Y:S01]  /*0f50*/  VIADD R175, R160, 0x50 ;  /* 0x00000050a0af7836 */ /* 0x000fe20000000000 */
[----:B------:R-:W-:Y:S01]  /*0f60*/  LOP3.LUT R180, R180, 0x1c0, RZ, 0xc0, !PT ;  /* 0x000001c0b4b47812 */ /* 0x000fe200078ec0ff */
[----:B------:R-:W-:Y:S01]  /*0f70*/  IMAD.SHL.U32 R225, R12, 0x8, RZ ;  /* 0x000000080ce17824 */ /* 0x000fe200078e00ff */
[----:B------:R-:W-:Y:S01]  /*0f80*/  LEA.HI R3, R3, R164, RZ, 0x3 ;  /* 0x000000a403037211 */ /* 0x000fe200078f18ff */
[----:B------:R-:W-:Y:S01]  /*0f90*/  IMAD.SHL.U32 R7, R5, 0x80, RZ ;  /* 0x0000008005077824 */ /* 0x000fe200078e00ff */
[----:B------:R-:W-:-:S02]  /*0fa0*/  SHF.L.U32 R4, R0, 0x7, RZ ;  /* 0x0000000700047819 */ /* 0x000fc400000006ff */
[----:B------:R-:W-:Y:S02]  /*0fb0*/  SHF.R.U32.HI R181, RZ, 0x3, R180 ;  /* 0x00000003ffb57819 */ /* 0x000fe400000116b4 */
[----:B------:R-:W-:Y:S02]  /*0fc0*/  LOP3.LUT R0, R180, 0x38, R165, 0xf8, !PT ;  /* 0x00000038b4007812 */ /* 0x000fe400078ef8a5 */
[----:B------:R-:W-:Y:S02]  /*0fd0*/  SHF.R.U32.HI R220, RZ, 0x3, R176 ;  /* 0x00000003ffdc7819 */ /* 0x000fe400000116b0 */
[C---:B------:R-:W-:Y:S02]  /*0fe0*/  LOP3.LUT R11, R176.reuse, 0x38, R3, 0xf8, !PT ;  /* 0x00000038b00b7812 */ /* 0x040fe400078ef803 */
[----:B------:R-:W-:Y:S02]  /*0ff0*/  LOP3.LUT R9, R176, 0x38, R165, 0xf8, !PT ;  /* 0x00000038b0097812 */ /* 0x000fe400078ef8a5 */
[----:B------:R-:W-:-:S02]  /*1000*/  LOP3.LUT R5, R0, R181, RZ, 0x3c, !PT ;  /* 0x000000b500057212 */ /* 0x000fc400078e3cff */
[----:B------:R-:W-:Y:S02]  /*1010*/  LOP3.LUT R183, R183, 0xfffffe00, RZ, 0xc0, !PT ;  /* 0xfffffe00b7b77812 */ /* 0x000fe400078ec0ff */
[----:B------:R-:W-:Y:S02]  /*1020*/  LOP3.LUT R7, R7, 0xffffe000, RZ, 0xc0, !PT ;  /* 0xffffe00007077812 */ /* 0x000fe400078ec0ff */
[-C--:B------:R-:W-:Y:S02]  /*1030*/  LOP3.LUT R0, R11, R220.reuse, RZ, 0x3c, !PT ;  /* 0x000000dc0b007212 */ /* 0x080fe400078e3cff */
[----:B------:R-:W-:Y:S02]  /*1040*/  LOP3.LUT R4, R4, 0xffffe000, RZ, 0xc0, !PT ;  /* 0xffffe00004047812 */ /* 0x000fe400078ec0ff */
[----:B------:R-:W-:Y:S02]  /*1050*/  LOP3.LUT R9, R9, R220, RZ, 0x3c, !PT ;  /* 0x000000dc09097212 */ /* 0x000fe400078e3cff */
[----:B------:R-:W-:Y:S01]  /*1060*/  IADD3 R215, R0, R7, R183 ;  /* 0x0000000700d77210 */ /* 0x000fe20007ffe0b7 */
[----:B------:R-:W-:Y:S01]  /*1070*/  IMAD.U32 R0, RZ, RZ, UR5 ;  /* 0x00000005ff007e24 */ /* 0x000fe2000f8e00ff */
[----:B------:R-:W-:-:S02]  /*1080*/  IADD3 R219, R5, R4, R182 ;  /* 0x0000000405db7210 */ /* 0x000fc40007ffe0b6 */
[----:B------:R-:W-:Y:S02]  /*1090*/  IADD3 R9, R9, R4, R183 ;  /* 0x0000000409097210 */ /* 0x000fe40007ffe0b7 */
[----:B------:R-:W-:Y:S01]  /*10a0*/  MOV R4, UR4 ;  /* 0x0000000400047c02 */ /* 0x000fe20008000f00 */
[----:B------:R0:W-:Y:S01]  /*10b0*/  STL [R1+0x30], R0 ;  /* 0x0000300001007387 */ /* 0x0001e20000100800 */
[----:B------:R-:W-:Y:S02]  /*10c0*/  LOP3.LUT R6, R180, 0x38, R3, 0xf8, !PT ;  /* 0x00000038b4067812 */ /* 0x000fe400078ef803 */
[----:B------:R-:W-:Y:S01]  /*10d0*/  LOP3.LUT R5, R8, 0x7ffffffc, RZ, 0xc0, !PT ;  /* 0x7ffffffc08057812 */ /* 0x000fe200078ec0ff */
[----:B------:R1:W-:Y:S01]  /*10e0*/  STL [R1+0x34], R4 ;  /* 0x0000340401007387 */ /* 0x0003e20000100800 */
[----:B------:R-:W-:Y:S02]  /*10f0*/  LOP3.LUT R6, R6, R181, RZ, 0x3c, !PT ;  /* 0x000000b506067212 */ /* 0x000fe400078e3cff */
[----:B------:R-:W-:Y:S01]  /*1100*/  IADD3 R22, R16, 0x80, RZ ;  /* 0x0000008010167810 */ /* 0x000fe20007ffe0ff */
[----:B------:R-:W-:Y:S01]  /*1110*/  IMAD.IADD R188, R214, 0x1, -R5 ;  /* 0x00000001d6bc7824 */ /* 0x000fe200078e0a05 */
[----:B------:R-:W-:-:S02]  /*1120*/  IADD3 R6, R6, R7, R182 ;  /* 0x0000000706067210 */ /* 0x000fc40007ffe0b6 */
[----:B0-----:R-:W-:Y:S02]  /*1130*/  LEA.HI R0, R197, R197, RZ, 0x1 ;  /* 0x000000c5c5007211 */ /* 0x001fe400078f08ff */
[----:B------:R-:W-:Y:S02]  /*1140*/  IADD3 R190, R187, 0x40, RZ ;  /* 0x00000040bbbe7810 */ /* 0x000fe40007ffe0ff */
[----:B------:R-:W-:Y:S02]  /*1150*/  LOP3.LUT R0, R0, 0x1ffffffe, RZ, 0xc0, !PT ;  /* 0x1ffffffe00007812 */ /* 0x000fe400078ec0ff */
[----:B------:R-:W-:Y:S02]  /*1160*/  SHF.R.S32.HI R198, RZ, 0x3, R198 ;  /* 0x00000003ffc67819 */ /* 0x000fe400000114c6 */
[----:B------:R-:W-:Y:S02]  /*1170*/  IADD3 R189, R197, -R0, RZ ;  /* 0x80000000c5bd7210 */ /* 0x000fe40007ffe0ff */
[----:B------:R-:W-:-:S02]  /*1180*/  LOP3.LUT R0, R176, 0x38, R16, 0xf8, !PT ;  /* 0x00000038b0007812 */ /* 0x000fc400078ef810 */
[----:B------:R-:W-:Y:S02]  /*1190*/  SHF.R.S32.HI R17, RZ, 0x1f, R16 ;  /* 0x0000001fff117819 */ /* 0x000fe40000011410 */
[----:B------:R-:W-:Y:S02]  /*11a0*/  LOP3.LUT R0, R183, R0, R220, 0xf6, !PT ;  /* 0x00000000b7007212 */ /* 0x000fe400078ef6dc */
[----:B------:R-:W-:Y:S02]  /*11b0*/  SHF.R.S32.HI R227, RZ, 0x1f, R187 ;  /* 0x0000001fffe37819 */ /* 0x000fe400000114bb */
[----:B------:R-:W-:Y:S02]  /*11c0*/  SHF.R.S32.HI R168, RZ, 0x1f, R19 ;  /* 0x0000001fffa87819 */ /* 0x000fe40000011413 */
[----:B------:R-:W-:Y:S02]  /*11d0*/  SHF.R.S32.HI R179, RZ, 0x1f, R22 ;  /* 0x0000001fffb37819 */ /* 0x000fe40000011416 */
        /* <DEDUP_REMOVED lines=9> */
[----:B------:R-:W-:Y:S02]  /*1270*/  LEA R218, R0, UR4, 0x1 ;  /* 0x0000000400da7c11 */ /* 0x000fe4000f8e08ff */
[----:B------:R-:W-:Y:S02]  /*1280*/  LEA R219, R219, UR4, 0x1 ;  /* 0x00000004dbdb7c11 */ /* 0x000fe4000f8e08ff */
[----:B------:R-:W-:Y:S02]  /*1290*/  LEA R216, R9, UR4, 0x1 ;  /* 0x0000000409d87c11 */ /* 0x000fe4000f8e08ff */
[----:B------:R-:W-:-:S02]  /*12a0*/  LEA R217, R6, UR4, 0x1 ;  /* 0x0000000406d97c11 */ /* 0x000fc4000f8e08ff */
[----:B------:R-:W-:Y:S02]  /*12b0*/  LEA R215, R215, UR4, 0x1 ;  /* 0x00000004d7d77c11 */ /* 0x000fe4000f8e08ff */
[----:B-1----:R-:W-:-:S07]  /*12c0*/  LEA R189, R189, R224, 0x3 ;  /* 0x000000e0bdbd7211 */ /* 0x002fce00078e18ff */
.L_x_2923:
[----:B0--34-:R-:W0:Y:S01]  /*12d0*/  LDC.64 R4, c[0x0][0xc88] ;  /* 0x00032200ff047b82 */ /* 0x019e220000000a00 */
        /* <DEDUP_REMOVED lines=40> */
[----:B0-----:R-:W-:Y:S06]  /*1560*/  @P1 BRA `(.L_x_2688) ;  /* 0x0000000000241947 */ /* 0x001fec0003800000 */
        /* <DEDUP_REMOVED lines=9> */
.L_x_2688:
[----:B------:R-:W-:Y:S01]  /*1600*/  IMAD.U32 R24, RZ, RZ, UR5 ;  /* 0x00000005ff187e24 */ /* 0x000fe2000f8e00ff */
[----:B------:R-:W-:Y:S01]  /*1610*/  MOV R27, UR4 ;  /* 0x00000004001b7c02 */ /* 0x000fe20008000f00 */
[----:B------:R-:W-:Y:S06]  /*1620*/  @!P2 BRA `(.L_x_2689) ;  /* 0x000000000010a947 */ /* 0x000fec0003800000 */
[----:B------:R-:W-:-:S04]  /*1630*/  IADD3 R4, P0, R193, UR8, RZ ;  /* 0x00000008c1047c10 */ /* 0x000fc8000ff1e0ff */
[----:B------:R-:W-:-:S05]  /*1640*/  IADD3.X R5, R194, UR9, RZ, P0, !PT ;  /* 0x00000009c2057c10 */ /* 0x000fca00087fe4ff */
[----:B------:R0:W5:Y:S01]  /*1650*/  LDG.E R27, desc[UR60][R4.64] ;  /* 0x0000003c041b7981 */ /* 0x000162000c1e1900 */
[----:B------:R-:W-:Y:S05]  /*1660*/  BRA `(.L_x_2690) ;  /* 0x0000000000107947 */ /* 0x000fea0003800000 */
.L_x_2689:
[----:B------:R-:W-:Y:S05]  /*1670*/  @!P0 BRA `(.L_x_2690) ;  /* 0x00000000000c8947 */ /* 0x000fea0003800000 */
[----:B------:R-:W2:Y:S04]  /*1680*/  LDG.E R4, desc[UR60][R8.64] ;  /* 0x0000003c08047981 */ /* 0x000ea8000c1e1900 */
[----:B------:R-:W2:Y:S02]  /*1690*/  LDG.E R27, desc[UR60][R8.64+0x4] ;  /* 0x0000043c081b7981 */ /* 0x000ea4000c1e1900 */
[----:B--2---:R-:W-:-:S07]  /*16a0*/  IMAD.IADD R27, R27, 0x1, -R4 ;  /* 0x000000011b1b7824 */ /* 0x004fce00078e0a04 */
.L_x_2690:
[----:B------:R-:W-:Y:S01]  /*16b0*/  ULDC.64 UR4, c[0x0][0xa10] ;  /* 0x0002840000047ab9 */ /* 0x000fe20000000a00 */
[----:B------:R-:W1:Y:S01]  /*16c0*/  LDC R9, c[0x0][0x448] ;  /* 0x00011200ff097b82 */ /* 0x000e620000000800 */
[----:B------:R-:W-:-:S04]  /*16d0*/  ISETP.NE.U32.AND P0, PT, RZ, UR4, PT ;  /* 0x00000004ff007c0c */ /* 0x000fc8000bf05070 */
[----:B------:R-:W-:Y:S01]  /*16e0*/  ISETP.NE.AND.EX P0, PT, RZ, UR5, PT, P0 ;  /* 0x00000005ff007c0c */ /* 0x000fe2000bf05300 */
[----:B------:R-:W-:-:S12]  /*16f0*/  ULDC.64 UR4, c[0x0][0xa30] ;  /* 0x00028c0000047ab9 */ /* 0x000fd80000000a00 */
[----:B0-----:R-:W0:Y:S02]  /*1700*/  @P0 LDC.64 R4, c[0x0][0xa10] ;  /* 0x00028400ff040b82 */ /* 0x001e240000000a00 */
[----:B0-----:R-:W-:-:S05]  /*1710*/  @P0 IMAD.WIDE R4, R25, 0x4, R4 ;  /* 0x0000000419040825 */ /* 0x001fca00078e0204 */
[----:B------:R-:W2:Y:S04]  /*1720*/  @P0 LDG.E R3, desc[UR60][R4.64] ;  /* 0x0000003c04030981 */ /* 0x000ea8000c1e1900 */
[----:B------:R0:W2:Y:S01]  /*1730*/  @P0 LDG.E R8, desc[UR60][R4.64+0x4] ;  /* 0x0000043c04080981 */ /* 0x0000a2000c1e1900 */
[----:B------:R-:W-:Y:S01]  /*1740*/  ISETP.NE.U32.AND P1, PT, RZ, UR4, PT ;  /* 0x00000004ff007c0c */ /* 0x000fe2000bf25070 */
[----:B-----5:R-:W-:-:S03]  /*1750*/  IMAD.MOV.U32 R142, RZ, RZ, R27 ;  /* 0x000000ffff8e7224 */ /* 0x020fc600078e001b */
[----:B------:R-:W-:-:S13]  /*1760*/  ISETP.NE.AND.EX P1, PT, RZ, UR5, PT, P1 ;  /* 0x00000005ff007c0c */ /* 0x000fda000bf25310 */
[----:B------:R-:W-:-:S04]  /*1770*/  @P1 IADD3 R6, P2, R193, UR4, RZ ;  /* 0x00000004c1061c10 */ /* 0x000fc8000ff5e0ff */
[----:B------:R-:W-:-:S05]  /*1780*/  @P1 IADD3.X R7, R194, UR5, RZ, P2, !PT ;  /* 0x00000005c2071c10 */ /* 0x000fca00097fe4ff */
[----:B------:R3:W5:Y:S01]  /*1790*/  @P1 LDG.E R142, desc[UR60][R6.64] ;  /* 0x0000003c068e1981 */ /* 0x000762000c1e1900 */
[----:B-1----:R-:W-:Y:S02]  /*17a0*/  ISETP.NE.AND P1, PT, R9, 0x1, PT ;  /* 0x000000010900780c */ /* 0x002fe40003f25270 */
[----:B------:R-:W-:-:S05]  /*17b0*/  SHF.L.U32 R184, R29, 0x7, RZ ;  /* 0x000000071db87819 */ /* 0x000fca00000006ff */
[----:B0-----:R-:W-:-:S06]  /*17c0*/  VIADD R4, R184, 0x7f ;  /* 0x0000007fb8047836 */ /* 0x001fcc0000000000 */
[----:B------:R-:W0:Y:S08]  /*17d0*/  @P1 LDC R9, c[0x0][0x44c] ;  /* 0x00011300ff091b82 */ /* 0x000e300000000800 */
[----:B------:R-:W1:Y:S01]  /*17e0*/  @P1 LDC R5, c[0x0][0x450] ;  /* 0x00011400ff051b82 */ /* 0x000e620000000800 */
[----:B--2---:R-:W-:Y:S01]  /*17f0*/  @P0 IMAD.IADD R24, R8, 0x1, -R3 ;  /* 0x0000000108180824 */ /* 0x004fe200078e0a03 */
[----:B------:R-:W-:Y:S01]  /*1800*/  IADD3 R8, R27, -R0, RZ ;  /* 0x800000001b087210 */ /* 0x000fe20007ffe0ff */
[----:B0-----:R-:W-:-:S04]  /*1810*/  @P1 IMAD.HI.U32 R0, R4, R9, RZ ;  /* 0x0000000904001227 */ /* 0x001fc800078e00ff */
[----:B------:R-:W-:Y:S01]  /*1820*/  IMAD.IADD R186, R8, 0x1, R24 ;  /* 0x0000000108ba7824 */ /* 0x000fe200078e0218 */
[----:B-1----:R-:W-:-:S03]  /*1830*/  @P1 SHF.R.U32.HI R4, RZ, R5, R0 ;  /* 0x00000005ff041219 */ /* 0x002fc60000011600 */
[C---:B------:R-:W-:Y:S01]  /*1840*/  VIADD R0, R186.reuse, 0x5f ;  /* 0x0000005fba007836 */ /* 0x040fe20000000000 */
[----:B------:R-:W-:-:S03]  /*1850*/  IADD3 R143, R186, 0x60, -R185 ;  /* 0x00000060ba8f7810 */ /* 0x000fc60007ffe8b9 */
[----:B------:R-:W-:Y:S01]  /*1860*/  IMAD.HI R0, R0, 0x2aaaaaab, RZ ;  /* 0x2aaaaaab00007827 */ /* 0x000fe200078e02ff */
[----:B------:R-:W-:-:S04]  /*1870*/  IADD3 R4, R143, R4, RZ ;  /* 0x000000048f047210 */ /* 0x000fc80007ffe0ff */
[----:B------:R-:W-:Y:S01]  /*1880*/  SHF.R.U32.HI R3, RZ, 0x1f, R0 ;  /* 0x0000001fff037819 */ /* 0x000fe20000011600 */
[----:B------:R-:W-:-:S03]  /*1890*/  IMAD.HI R4, R4, 0x2aaaaaab, RZ ;  /* 0x2aaaaaab04047827 */ /* 0x000fc600078e02ff */
[----:B------:R-:W-:Y:S02]  /*18a0*/  LEA.HI.SX32 R144, R0, R3, 0x1c ;  /* 0x0000000300907211 */ /* 0x000fe400078fe2ff */
[----:B------:R-:W-:-:S04]  /*18b0*/  SHF.R.U32.HI R5, RZ, 0x1f, R4 ;  /* 0x0000001fff057819 */ /* 0x000fc80000011604 */
[----:B------:R-:W-:Y:S01]  /*18c0*/  LEA.HI.SX32 R5, R4, R5, 0x1c ;  /* 0x0000000504057211 */ /* 0x000fe200078fe2ff */
[----:B------:R-:W-:-:S03]  /*18d0*/  IMAD.MOV R4, RZ, RZ, -R8 ;  /* 0x000000ffff047224 */ /* 0x000fc600078e0a08 */
[----:B------:R-:W-:Y:S02]  /*18e0*/  VIMNMX R5, R144, R5, PT ;  /* 0x0000000590057248 */ /* 0x000fe40003fe0100 */
[----:B------:R-:W-:-:S03]  /*18f0*/  VIMNMX R4, RZ, R4, !PT ;  /* 0x00000004ff047248 */ /* 0x000fc60007fe0100 */
[----:B------:R-:W-:-:S05]  /*1900*/  IMAD R5, R5, 0x60, -R8 ;  /* 0x0000006005057824 */ /* 0x000fca00078e0a08 */
[----:B------:R-:W-:-:S04]  /*1910*/  VIMNMX R3, R5, R24, PT ;  /* 0x0000001805037248 */ /* 0x000fc80003fe0100 */
[----:B------:R-:W-:Y:S01]  /*1920*/  ISETP.GT.AND P0, PT, R3, R4, PT ;  /* 0x000000040300720c */ /* 0x000fe20003f04270 */
[----:B------:R-:W-:-:S05]  /*1930*/  IMAD.WIDE.U32 R4, R4, -0x55555555, RZ ;  /* 0xaaaaaaab04047825 */ /* 0x000fca00078e00ff */
[----:B------:R-:W-:-:S04]  /*1940*/  SHF.R.U32.HI R127, RZ, 0x6, R5 ;  /* 0x00000006ff7f7819 */ /* 0x000fc80000011605 */
[----:B------:R-:W-:-:S03]  /*1950*/  MOV R26, R127 ;  /* 0x0000007f001a7202 */ /* 0x000fc60000000f00 */
[----:B------:R-:W-:-:S04]  /*1960*/  @P0 VIADD R0, R3, 0x5f ;  /* 0x0000005f03000836 */ /* 0x000fc80000000000 */
[----:B------:R-:W-:-:S05]  /*1970*/  @P0 IMAD.HI R0, R0, 0x2aaaaaab, RZ ;  /* 0x2aaaaaab00000827 */ /* 0x000fca00078e02ff */
[----:B------:R-:W-:-:S04]  /*1980*/  @P0 SHF.R.U32.HI R3, RZ, 0x1f, R0 ;  /* 0x0000001fff030819 */ /* 0x000fc80000011600 */
[----:B------:R-:W-:Y:S02]  /*1990*/  @P0 LEA.HI.SX32 R26, R0, R3, 0x1c ;  /* 0x00000003001a0211 */ /* 0x000fe400078fe2ff */
[----:B------:R-:W-:Y:S02]  /*19a0*/  PLOP3.LUT P0, PT, PT, PT, PT, 0x80, 0x0 ;  /* 0x000000000000781c */ /* 0x000fe40003f0f070 */
[----:B------:R-:W-:-:S13]  /*19b0*/  ISETP.GT.AND P1, PT, R26, R127, PT ;  /* 0x0000007f1a00720c */ /* 0x000fda0003f24270 */
[----:B---3--:R-:W-:Y:S05]  /*19c0*/  @!P1 BRA `(.L_x_2691) ;  /* 0x0000008c00d49947 */ /* 0x008fea0003800000 */
        /* <DEDUP_REMOVED lines=11> */
[----:B------:R-:W-:Y:S01]  /*1a80*/  MOV R10, UR6 ;  /* 0x00000006000a7c02 */ /* 0x000fe20008000f00 */
[----:B------:R-:W-:Y:S01]  /*1a90*/  IMAD.U32 R6, RZ, RZ, UR4 ;  /* 0x00000004ff067e24 */ /* 0x000fe2000f8e00ff */
[----:B------:R-:W-:Y:S01]  /*1aa0*/  MOV R12, 0x1 ;  /* 0x00000001000c7802 */ /* 0x000fe20000000f00 */
[----:B------:R-:W-:-:S02]  /*1ab0*/  IMAD.U32 R7, RZ, RZ, UR5 ;  /* 0x00000005ff077e24 */ /* 0x000fc4000f8e00ff */
[----:B------:R-:W-:Y:S02]  /*1ac0*/  IMAD.U32 R11, RZ, RZ, UR7 ;  /* 0x00000007ff0b7e24 */ /* 0x000fe4000f8e00ff */
[----:B------:R-:W-:Y:S02]  /*1ad0*/  IMAD.MOV.U32 R8, RZ, RZ, 0x70 ;  /* 0x00000070ff087424 */ /* 0x000fe400078e00ff */
[----:B0-----:R-:W-:-:S07]  /*1ae0*/  IMAD.MOV.U32 R13, RZ, RZ, RZ ;  /* 0x000000ffff0d7224 */ /* 0x001fce00078e00ff */
[----:B------:R-:W-:-:S07]  /*1af0*/  LEPC R20, `(.L_x_2693) ;  /* 0x000000001014794e */ /* 0x000fce0000000000 */
[----:B-1---5:R-:W-:Y:S05]  /*1b00*/  CALL.ABS.NOINC R14 ;  /* 0x000000000e007343 */ /* 0x022fea0003c00000 */
.L_x_2693:
[----:B------:R-:W-:Y:S05]  /*1b10*/  BSYNC B6 ;  /* 0x0000000000067941 */ /* 0x000fea0003800000 */
.L_x_2692:
        /* <DEDUP_REMOVED lines=20> */
.L_x_2695:
[----:B------:R-:W-:Y:S05]  /*1c60*/  BSYNC B6 ;  /* 0x0000000000067941 */ /* 0x000fea0003800000 */
.L_x_2694:
[----:B------:R-:W-:Y:S01]  /*1c70*/  ULDC.64 UR4, c[0x0][0x9f8] ;  /* 0x00027e0000047ab9 */ /* 0x000fe20000000a00 */
[----:B------:R-:W0:Y:S01]  /*1c80*/  LDC.64 R94, c[0x0][0x3f8] ;  /* 0x0000fe00ff5e7b82 */ /* 0x000e220000000a00 */
[----:B------:R-:W-:-:S04]  /*1c90*/  ISETP.NE.U32.AND P0, PT, RZ, UR4, PT ;  /* 0x00000004ff007c0c */ /* 0x000fc8000bf05070 */
[----:B------:R-:W-:-:S03]  /*1ca0*/  ISETP.NE.AND.EX P0, PT, RZ, UR5, PT, P0 ;  /* 0x00000005ff007c0c */ /* 0x000fc6000bf05300 */
[----:B------:R-:W1:Y:S08]  /*1cb0*/  LDC R29, c[0x0][0x3f4] ;  /* 0x0000fd00ff1d7b82 */ /* 0x000e700000000800 */
[----:B------:R-:W2:Y:S02]  /*1cc0*/  LDC.64 R88, c[0x0][0x408] ;  /* 0x00010200ff587b82 */ /* 0x000ea40000000a00 */
[----:B------:R-:W-:Y:S01]  /*1cd0*/  @P0 IADD3 R4, P1, R193, UR4, RZ ;  /* 0x00000004c1040c10 */ /* 0x000fe2000ff3e0ff */
[----:B------:R-:W-:-:S03]  /*1ce0*/  ULDC UR4, c[0x0][0x2f4] ;  /* 0x0000bd0000047ab9 */ /* 0x000fc60000000800 */
        /* <DEDUP_REMOVED lines=8> */
[----:B------:R-:W-:Y:S01]  /*1d70*/  IMAD R131, R95, 0x60, RZ ;  /* 0x000000605f837824 */ /* 0x000fe200078e02ff */
[----:B------:R-:W-:Y:S01]  /*1d80*/  SEL R0, RZ, 0x1, P0 ;  /* 0x00000001ff007807 */ /* 0x000fe20000000000 */
[----:B------:R-:W-:Y:S01]  /*1d90*/  IMAD.SHL.U32 R108, R94, 0x40, RZ ;  /* 0x000000405e6c7824 */ /* 0x000fe200078e00ff */
[----:B------:R-:W-:Y:S01]  /*1da0*/  SHF.L.U32 R3, R3, 0x1, RZ ;  /* 0x0000000103037819 */ /* 0x000fe200000006ff */
[----:B------:R-:W-:Y:S01]  /*1db0*/  IMAD R114, R197, 0x40, R169 ;  /* 0x00000040c5727824 */ /* 0x000fe200078e02a9 */
[----:B------:R-:W-:Y:S01]  /*1dc0*/  ISETP.GE.AND P0, PT, R163, UR5, PT ;  /* 0x00000005a3007c0c */ /* 0x000fe2000bf06270 */
[----:B-1----:R-:W-:Y:S01]  /*1dd0*/  IMAD.SHL.U32 R126, R29, 0x2, RZ ;  /* 0x000000021d7e7824 */ /* 0x002fe200078e00ff */
[----:B------:R-:W-:Y:S01]  /*1de0*/  LOP3.LUT R0, R3, 0x2, R0, 0xe2, !PT ;  /* 0x0000000203007812 */ /* 0x000fe200078ee200 */
[----:B--2---:R-:W-:Y:S01]  /*1df0*/  IMAD.WIDE.U32 R90, R169, R88, R16 ;  /* 0x00000058a95a7225 */ /* 0x004fe200078e0010 */
[----:B------:R-:W-:-:S02]  /*1e00*/  SEL R3, RZ, 0xffffffff, P0 ;  /* 0xffffffffff037807 */ /* 0x000fc40000000000 */
[----:B------:R-:W-:Y:S01]  /*1e10*/  ISETP.GE.AND P0, PT, R164, UR4, PT ;  /* 0x00000004a4007c0c */ /* 0x000fe2000bf06270 */
[----:B------:R-:W-:Y:S01]  /*1e20*/  IMAD R133, R89, 0x60, RZ ;  /* 0x0000006059857824 */ /* 0x000fe200078e02ff */
[----:B------:R-:W-:Y:S01]  /*1e30*/  ISETP.GE.AND P1, PT, R19, UR4, PT ;  /* 0x0000000413007c0c */ /* 0x000fe2000bf26270 */
[----:B------:R-:W-:Y:S01]  /*1e40*/  IMAD.SHL.U32 R6, R3, 0x2, RZ ;  /* 0x0000000203067824 */ /* 0x000fe200078e00ff */
[----:B------:R-:W-:Y:S01]  /*1e50*/  SHF.R.S32.HI R7, RZ, 0x1f, R169 ;  /* 0x0000001fff077819 */ /* 0x000fe200000114a9 */
[----:B------:R-:W-:Y:S01]  /*1e60*/  IMAD.SHL.U32 R110, R88, 0x40, RZ ;  /* 0x00000040586e7824 */ /* 0x000fe200078e00ff */
[----:B------:R-:W-:Y:S02]  /*1e70*/  SEL R3, RZ, 0x4, P0 ;  /* 0x00000004ff037807 */ /* 0x000fe40000000000 */
[----:B---3--:R-:W-:Y:S02]  /*1e80*/  SEL R4, RZ, 0x8, P1 ;  /* 0x00000008ff047807 */ /* 0x008fe40000800000 */
[----:B------:R-:W-:-:S02]  /*1e90*/  SHF.R.S32.HI R161, RZ, 0x1f, R160 ;  /* 0x0000001fffa17819 */ /* 0x000fc400000114a0 */
[----:B------:R-:W-:Y:S01]  /*1ea0*/  LOP3.LUT R0, R4, R0, R3, 0xfe, !PT ;  /* 0x0000000004007212 */ /* 0x000fe200078efe03 */
[-C--:B------:R-:W-:Y:S01]  /*1eb0*/  IMAD R4, R7, R94.reuse, RZ ;  /* 0x0000005e07047224 */ /* 0x080fe200078e02ff */
[----:B------:R-:W-:Y:S01]  /*1ec0*/  ISETP.GE.AND P0, PT, R22, UR4, PT ;  /* 0x0000000416007c0c */ /* 0x000fe2000bf06270 */
[C---:B------:R-:W-:Y:S01]  /*1ed0*/  IMAD.WIDE.U32 R98, R169.reuse, R94, R160 ;  /* 0x0000005ea9627225 */ /* 0x040fe200078e00a0 */
[C---:B------:R-:W-:Y:S02]  /*1ee0*/  ISETP.GE.AND P2, PT, R16.reuse, UR5, PT ;  /* 0x0000000510007c0c */ /* 0x040fe4000bf46270 */
[----:B------:R-:W-:Y:S01]  /*1ef0*/  SEL R3, RZ, 0x10, P0 ;  /* 0x00000010ff037807 */ /* 0x000fe20000000000 */
[C---:B------:R-:W-:Y:S01]  /*1f00*/  IMAD R9, R169.reuse, R95, R4 ;  /* 0x0000005fa9097224 */ /* 0x040fe200078e0204 */
[----:B------:R-:W-:Y:S01]  /*1f10*/  SEL R5, RZ, 0x1, P2 ;  /* 0x00000001ff057807 */ /* 0x000fe20001000000 */
[----:B------:R-:W-:Y:S01]  /*1f20*/  IMAD.WIDE.U32 R92, R169, R88, R160 ;  /* 0x00000058a95c7225 */ /* 0x000fe200078e00a0 */
[----:B------:R-:W-:-:S02]  /*1f30*/  ISETP.GE.AND P3, PT, R16, R29, PT ;  /* 0x0000001d1000720c */ /* 0x000fc40003f66270 */
        /* <DEDUP_REMOVED lines=8> */
[----:B------:R-:W-:Y:S02]  /*1fc0*/  LOP3.LUT R5, R6, 0x2, R5, 0xe2, !PT ;  /* 0x0000000206057812 */ /* 0x000fe400078ee205 */
[----:B------:R-:W-:Y:S01]  /*1fd0*/  SEL R4, RZ, 0x4, P1 ;  /* 0x00000004ff047807 */ /* 0x000fe20000800000 */
[----:B------:R-:W-:Y:S01]  /*1fe0*/  IMAD R11, R169, R89, R0 ;  /* 0x00000059a90b7224 */ /* 0x000fe200078e0200 */
[----:B------:R-:W-:Y:S01]  /*1ff0*/  SEL R0, R29, RZ, P2 ;  /* 0x000000ff1d007207 */ /* 0x000fe20001000000 */
[----:B------:R-:W-:Y:S01]  /*2000*/  IMAD.IADD R3, R16, 0x1, R3 ;  /* 0x0000000110037824 */ /* 0x000fe200078e0203 */
[----:B------:R-:W-:Y:S01]  /*2010*/  LOP3.LUT R5, R5, R4, RZ, 0xfc, !PT ;  /* 0x0000000405057212 */ /* 0x000fe200078efcff */
[----:B------:R-:W-:Y:S01]  /*2020*/  IMAD.IADD R93, R93, 0x1, R11 ;  /* 0x000000015d5d7824 */ /* 0x000fe200078e020b */
[----:B------:R-:W-:Y:S01]  /*2030*/  ISETP.GE.AND P1, PT, R164, R29, PT ;  /* 0x0000001da400720c */ /* 0x000fe20003f26270 */
[----:B------:R-:W-:Y:S01]  /*2040*/  IMAD.IADD R4, R163, 0x1, R0 ;  /* 0x00000001a3047824 */ /* 0x000fe200078e0200 */
[----:B------:R-:W-:Y:S01]  /*2050*/  IADD3 R91, R11, R91, RZ ;  /* 0x0000005b0b5b7210 */ /* 0x000fe20007ffe0ff */
[----:B------:R-:W-:Y:S01]  /*2060*/  IMAD.WIDE.U32 R96, R142, R94, R96 ;  /* 0x0000005e8e607225 */ /* 0x000fe200078e0060 */
[----:B------:R-:W-:-:S02]  /*2070*/  SEL R7, R29, RZ, P1 ;  /* 0x000000ff1d077207 */ /* 0x000fc40000800000 */
[----:B------:R-:W-:Y:S01]  /*2080*/  SHF.R.S32.HI R0, RZ, 0x1f, R3 ;  /* 0x0000001fff007819 */ /* 0x000fe20000011403 */
[-C--:B------:R-:W-:Y:S01]  /*2090*/  IMAD.WIDE.U32 R92, R142, R88.reuse, R92 ;  /* 0x000000588e5c7225 */ /* 0x080fe200078e005c */
[----:B------:R-:W-:Y:S02]  /*20a0*/  SHF.R.S32.HI R11, RZ, 0x1f, R4 ;  /* 0x0000001fff0b7819 */ /* 0x000fe40000011404 */
[----:B------:R-:W-:Y:S01]  /*20b0*/  IADD3 R10, R164, R7, RZ ;  /* 0x00000007a40a7210 */ /* 0x000fe20007ffe0ff */
[----:B------:R-:W-:Y:S01]  /*20c0*/  IMAD.WIDE.U32 R90, R142, R88, R90 ;  /* 0x000000588e5a7225 */ /* 0x000fe200078e005a */
[CC--:B------:R-:W-:Y:S02]  /*20d0*/  LEA.HI R7, R0.reuse, R3.reuse, RZ, 0x3 ;  /* 0x0000000300077211 */ /* 0x0c0fe400078f18ff */
[----:B------:R-:W-:Y:S02]  /*20e0*/  LEA.HI R0, R0, R3, RZ, 0x6 ;  /* 0x0000000300007211 */ /* 0x000fe400078f30ff */
[----:B------:R-:W-:-:S02]  /*20f0*/  LEA.HI R6, R11, R4, RZ, 0x6 ;  /* 0x000000040b067211 */ /* 0x000fc400078f30ff */
[----:B------:R-:W-:Y:S02]  /*2100*/  LEA.HI R11, R11, R4, RZ, 0x3 ;  /* 0x000000040b0b7211 */ /* 0x000fe400078f18ff */
[----:B------:R-:W-:Y:S02]  /*2110*/  SHF.R.S32.HI R3, RZ, 0x6, R0 ;  /* 0x00000006ff037819 */ /* 0x000fe40000011400 */
[----:B------:R-:W-:Y:S02]  /*2120*/  SHF.R.S32.HI R6, RZ, 0x6, R6 ;  /* 0x00000006ff067819 */ /* 0x000fe40000011406 */
[C---:B------:R-:W-:Y:S01]  /*2130*/  LOP3.LUT R4, R180.reuse, 0x38, R11, 0xf8, !PT ;  /* 0x00000038b4047812 */ /* 0x040fe200078ef80b */
[C-C-:B------:R-:W-:Y:S01]  /*2140*/  IMAD R141, R3.reuse, 0x1800, R182.reuse ;  /* 0x00001800038d7824 */ /* 0x140fe200078e02b6 */
[----:B------:R-:W-:Y:S01]  /*2150*/  LOP3.LUT R0, R180, 0x38, R7, 0xf8, !PT ;  /* 0x00000038b4007812 */ /* 0x000fe200078ef807 */
[--C-:B------:R-:W-:Y:S01]  /*2160*/  IMAD R139, R3, 0x1800, R183.reuse ;  /* 0x00001800038b7824 */ /* 0x100fe200078e02b7 */
[-C--:B------:R-:W-:Y:S01]  /*2170*/  LOP3.LUT R3, R4, R181.reuse, RZ, 0x3c, !PT ;  /* 0x000000b504037212 */ /* 0x080fe200078e3cff */
[C---:B------:R-:W-:Y:S01]  /*2180*/  IMAD R140, R6.reuse, 0x1800, R182 ;  /* 0x00001800068c7824 */ /* 0x040fe200078e02b6 */
[----:B------:R-:W-:Y:S01]  /*2190*/  SHF.R.S32.HI R15, RZ, 0x1f, R10 ;  /* 0x0000001fff0f7819 */ /* 0x000fe2000001140a */
[----:B------:R-:W-:Y:S01]  /*21a0*/  IMAD R137, R6, 0x1800, R183 ;  /* 0x0000180006897824 */ /* 0x000fe200078e02b7 */
[----:B------:R-:W-:-:S02]  /*21b0*/  LOP3.LUT R0, R0, R181, RZ, 0x3c, !PT ;  /* 0x000000b500007212 */ /* 0x000fc400078e3cff */
[----:B------:R-:W-:Y:S02]  /*21c0*/  IADD3 R140, R140, R3, RZ ;  /* 0x000000038c8c7210 */ /* 0x000fe40007ffe0ff */
[C---:B------:R-:W-:Y:S01]  /*21d0*/  LOP3.LUT R3, R176.reuse, 0x38, R11, 0xf8, !PT ;  /* 0x00000038b0037812 */ /* 0x040fe200078ef80b */
[----:B------:R-:W-:Y:S01]  /*21e0*/  IMAD.IADD R141, R141, 0x1, R0 ;  /* 0x000000018d8d7824 */ /* 0x000fe200078e0200 */
[CC--:B------:R-:W-:Y:S02]  /*21f0*/  LEA.HI R21, R15.reuse, R10.reuse, RZ, 0x3 ;  /* 0x0000000a0f157211 */ /* 0x0c0fe400078f18ff */
[----:B------:R-:W-:Y:S02]  /*2200*/  LOP3.LUT R13, R176, 0x38, R7, 0xf8, !PT ;  /* 0x00000038b00d7812 */ /* 0x000fe400078ef807 */
[----:B------:R-:W-:Y:S02]  /*2210*/  LEA.HI R10, R15, R10, RZ, 0x6 ;  /* 0x0000000a0f0a7211 */ /* 0x000fe400078f30ff */
[----:B------:R-:W-:-:S02]  /*2220*/  LOP3.LUT R4, R3, R220, RZ, 0x3c, !PT ;  /* 0x000000dc03047212 */ /* 0x000fc400078e3cff */
[----:B------:R-:W-:Y:S02]  /*2230*/  SHF.R.S32.HI R15, RZ, 0x1f, R142 ;  /* 0x0000001fff0f7819 */ /* 0x000fe4000001148e */
[----:B------:R-:W-:Y:S01]  /*2240*/  LOP3.LUT R8, R13, R220, RZ, 0x3c, !PT ;  /* 0x000000dc0d087212 */ /* 0x000fe200078e3cff */
[----:B------:R-:W-:Y:S01]  /*2250*/  IMAD.IADD R137, R137, 0x1, R4 ;  /* 0x0000000189897824 */ /* 0x000fe200078e0204 */
[--C-:B------:R-:W-:Y:S01]  /*2260*/  LOP3.LUT R0, R180, 0x38, R21.reuse, 0xf8, !PT ;  /* 0x00000038b4007812 */ /* 0x100fe200078ef815 */
[----:B------:R-:W-:Y:S01]  /*2270*/  IMAD R4, R15, R94, RZ ;  /* 0x0000005e0f047224 */ /* 0x000fe200078e02ff */
[----:B------:R-:W-:Y:S01]  /*2280*/  SHF.R.S32.HI R10, RZ, 0x6, R10 ;  /* 0x00000006ff0a7819 */ /* 0x000fe2000001140a */
[----:B------:R-:W-:Y:S01]  /*2290*/  IMAD.IADD R139, R139, 0x1, R8 ;  /* 0x000000018b8b7824 */ /* 0x000fe200078e0208 */
[----:B------:R-:W-:Y:S01]  /*22a0*/  LOP3.LUT R13, R176, 0x38, R21, 0xf8, !PT ;  /* 0x00000038b00d7812 */ /* 0x000fe200078ef815 */
[----:B------:R-:W-:Y:S01]  /*22b0*/  IMAD R15, R15, R88, RZ ;  /* 0x000000580f0f7224 */ /* 0x000fe200078e02ff */
[----:B------:R-:W-:Y:S01]  /*22c0*/  LOP3.LUT R3, R0, R181, RZ, 0x3c, !PT ;  /* 0x000000b500037212 */ /* 0x000fe200078e3cff */
[----:B------:R-:W-:Y:S01]  /*22d0*/  IMAD R138, R10, 0x1800, R182 ;  /* 0x000018000a8a7824 */ /* 0x000fe200078e02b6 */
[----:B------:R-:W-:Y:S01]  /*22e0*/  LOP3.LUT R0, R13, R220, RZ, 0x3c, !PT ;  /* 0x000000dc0d007212 */ /* 0x000fe200078e3cff */
[----:B------:R-:W-:Y:S01]  /*22f0*/  IMAD R13, R142, R95, R4 ;  /* 0x0000005f8e0d7224 */ /* 0x000fe200078e0204 */
[----:B------:R-:W-:Y:S01]  /*2300*/  LOP3.LUT R4, R180, 0x18, R16, 0xf8, !PT ;  /* 0x00000018b4047812 */ /* 0x000fe200078ef810 */
[----:B------:R-:W-:Y:S01]  /*2310*/  IMAD.IADD R138, R138, 0x1, R3 ;  /* 0x000000018a8a7824 */ /* 0x000fe200078e0203 */
[----:B------:R-:W-:Y:S01]  /*2320*/  ISETP.GE.AND P4, PT, R19, UR5, PT ;  /* 0x0000000513007c0c */ /* 0x000fe2000bf86270 */
[----:B------:R-:W-:Y:S01]  /*2330*/  IMAD R135, R10, 0x1800, R183 ;  /* 0x000018000a877824 */ /* 0x000fe200078e02b7 */
[----:B------:R-:W-:Y:S01]  /*2340*/  ISETP.GE.AND P0, PT, R23, UR4, PT ;  /* 0x0000000417007c0c */ /* 0x000fe2000bf06270 */
[----:B------:R-:W-:Y:S01]  /*2350*/  IMAD R15, R142, R89, R15 ;  /* 0x000000598e0f7224 */ /* 0x000fe200078e020f */
[----:B------:R-:W-:Y:S01]  /*2360*/  LOP3.LUT R3, R4, R181, RZ, 0x3c, !PT ;  /* 0x000000b504037212 */ /* 0x000fe200078e3cff */
[----:B------:R-:W-:Y:S01]  /*2370*/  IMAD.IADD R106, R99, 0x1, R13 ;  /* 0x00000001636a7824 */ /* 0x000fe200078e020d */
[----:B------:R-:W-:Y:S01]  /*2380*/  SEL R4, RZ, 0x8, P4 ;  /* 0x00000008ff047807 */ /* 0x000fe20002000000 */
[----:B------:R-:W-:Y:S01]  /*2390*/  IMAD.IADD R104, R13, 0x1, R97 ;  /* 0x000000010d687824 */ /* 0x000fe200078e0261 */
[----:B------:R-:W-:Y:S01]  /*23a0*/  SEL R8, RZ, 0x20, P0 ;  /* 0x00000020ff087807 */ /* 0x000fe20000000000 */
[----:B------:R-:W-:Y:S01]  /*23b0*/  IMAD.IADD R103, R15, 0x1, R91 ;  /* 0x000000010f677824 */ /* 0x000fe200078e025b */
[----:B------:R-:W-:-:S02]  /*23c0*/  LOP3.LUT P5, RZ, R205, 0x4, RZ, 0xc0, !PT ;  /* 0x00000004cdff7812 */ /* 0x000fc400078ac0ff */
[----:B------:R-:W-:Y:S02]  /*23d0*/  MOV R128, 0x20 ;  /* 0x0000002000807802 */ /* 0x000fe40000000f00 */
[C---:B------:R-:W-:Y:S02]  /*23e0*/  LOP3.LUT R20, R5.reuse, R4, RZ, 0xfc, !PT ;  /* 0x0000000405147212 */ /* 0x040fe400078efcff */
[----:B------:R-:W-:Y:S02]  /*23f0*/  LOP3.LUT R4, R5, 0x1, RZ, 0xc0, !PT ;  /* 0x0000000105047812 */ /* 0x000fe400078ec0ff */
[C---:B------:R-:W-:Y:S01]  /*2400*/  SHF.L.U64.HI R107, R94.reuse, 0x6, R95 ;  /* 0x000000065e6b7819 */ /* 0x040fe2000001025f */
[----:B------:R-:W-:Y:S01]  /*2410*/  IMAD.WIDE.U32 R94, R94, 0x60, RZ ;  /* 0x000000605e5e7825 */ /* 0x000fe200078e00ff */
[C---:B------:R-:W-:Y:S02]  /*2420*/  SHF.L.U64.HI R109, R88.reuse, 0x6, R89 ;  /* 0x00000006586d7819 */ /* 0x040fe40000010259 */
[----:B------:R-:W-:Y:S01]  /*2430*/  SHF.R.S32.HI R119, RZ, 0x3, R7 ;  /* 0x00000003ff777819 */ /* 0x000fe20000011407 */
[----:B------:R-:W-:Y:S01]  /*2440*/  IMAD.WIDE.U32 R88, R88, 0x60, RZ ;  /* 0x0000006058587825 */ /* 0x000fe200078e00ff */
[----:B------:R-:W-:-:S02]  /*2450*/  LOP3.LUT R5, R7, 0xfffffff8, RZ, 0xc0, !PT ;  /* 0xfffffff807057812 */ /* 0x000fc400078ec0ff */
[----:B------:R-:W-:Y:S01]  /*2460*/  LOP3.LUT R100, R9, R8, RZ, 0xfc, !PT ;  /* 0x0000000809647212 */ /* 0x000fe200078efcff */
[----:B------:R-:W-:Y:S01]  /*2470*/  IMAD.IADD R131, R95, 0x1, R131 ;  /* 0x000000015f837824 */ /* 0x000fe200078e0283 */
[----:B------:R-:W-:Y:S01]  /*2480*/  SEL R128, R128, 0xffffffe0, !P5 ;  /* 0xffffffe080807807 */ /* 0x000fe20006800000 */
[----:B------:R-:W-:Y:S01]  /*2490*/  IMAD.IADD R133, R89, 0x1, R133 ;  /* 0x0000000159857824 */ /* 0x000fe200078e0285 */
[----:B------:R-:W-:Y:S02]  /*24a0*/  IADD3 R3, R182, R3, RZ ;  /* 0x00000003b6037210 */ /* 0x000fe40007ffe0ff */
[----:B------:R-:W-:Y:S02]  /*24b0*/  LOP3.LUT R6, R11, 0xfffffff8, RZ, 0xc0, !PT ;  /* 0xfffffff80b067812 */ /* 0x000fe400078ec0ff */
[----:B------:R-:W-:Y:S02]  /*24c0*/  LOP3.LUT R7, R21, 0xfffffff8, RZ, 0xc0, !PT ;  /* 0xfffffff815077812 */ /* 0x000fe400078ec0ff */
[----:B------:R-:W-:-:S02]  /*24d0*/  IADD3 R130, R130, R27, RZ ;  /* 0x0000001b82827210 */ /* 0x000fc40007ffe0ff */
[----:B------:R-:W-:Y:S02]  /*24e0*/  SHF.R.S32.HI R115, RZ, 0x3, R21 ;  /* 0x00000003ff737819 */ /* 0x000fe40000011415 */
[----:B------:R-:W-:Y:S02]  /*24f0*/  LOP3.LUT R8, R9, 0x1, RZ, 0xc0, !PT ;  /* 0x0000000109087812 */ /* 0x000fe400078ec0ff */
[----:B------:R-:W-:Y:S02]  /*2500*/  IADD3 R135, R135, R0, RZ ;  /* 0x0000000087877210 */ /* 0x000fe40007ffe0ff */
        /* <DEDUP_REMOVED lines=9> */
[----:B------:R-:W-:Y:S02]  /*25a0*/  IADD3 R105, R93, R15, RZ ;  /* 0x0000000f5d697210 */ /* 0x000fe40007ffe0ff */
[----:B------:R-:W-:Y:S02]  /*25b0*/  SHF.R.S32.HI R116, RZ, 0x3, R11 ;  /* 0x00000003ff747819 */ /* 0x000fe4000001140b */
[----:B------:R-:W-:Y:S02]  /*25c0*/  LOP3.LUT R20, R20, 0x8, RZ, 0xc0, !PT ;  /* 0x0000000814147812 */ /* 0x000fe400078ec0ff */
[----:B------:R-:W-:Y:S02]  /*25d0*/  SHF.R.S32.HI R113, RZ, 0x1f, R5 ;  /* 0x0000001fff717819 */ /* 0x000fe40000011405 */
[----:B------:R-:W-:Y:S02]  /*25e0*/  SHF.R.S32.HI R112, RZ, 0x1f, R6 ;  /* 0x0000001fff707819 */ /* 0x000fe40000011406 */
[----:B------:R-:W-:-:S02]  /*25f0*/  SHF.R.S32.HI R111, RZ, 0x1f, R7 ;  /* 0x0000001fff6f7819 */ /* 0x000fc40000011407 */
[----:B------:R-:W-:Y:S02]  /*2600*/  LOP3.LUT R100, R100, 0x20, RZ, 0xc0, !PT ;  /* 0x0000002064647812 */ /* 0x000fe400078ec0ff */
[----:B----4-:R-:W-:-:S07]  /*2610*/  SHF.R.S32.HI R129, RZ, 0x1f, R25 ;  /* 0x0000001fff817819 */ /* 0x010fce0000011419 */
.L_x_2801:
        /* <DEDUP_REMOVED lines=9> */
[----:B--2---:R-:W0:Y:S08]  /*26b0*/  @!P0 LDC.64 R14, c[0x0][0x428] ;  /* 0x00010a00ff0e8b82 */ /* 0x004e300000000a00 */
        /* <DEDUP_REMOVED lines=9> */
[----:B------:R-:W-:-:S04]  /*2750*/  @!P0 IMAD.WIDE.U32 R14, R25, R14, R28 ;  /* 0x0000000e190e8225 */ /* 0x000fc800078e001c */
[----:B------:R-:W-:Y:S01]  /*2760*/  IMAD.MOV.U32 R28, RZ, RZ, RZ ;  /* 0x000000ffff1c7224 */ /* 0x000fe200078e00ff */
[----:B------:R-:W-:Y:S02]  /*2770*/  @!P0 IADD3 R15, R15, R31, RZ ;  /* 0x0000001f0f0f8210 */ /* 0x000fe40007ffe0ff */
        /* <DEDUP_REMOVED lines=11> */
[----:B------:R-:W-:-:S02]  /*2830*/  P2R R124, PR, RZ, 0x10 ;  /* 0x00000010ff7c7803 */ /* 0x000fc40000000000 */
[----:B------:R-:W-:Y:S01]  /*2840*/  LEA R33, R14, R121, 0x1 ;  /* 0x000000790e217211 */ /* 0x000fe200078e08ff */
        /* <DEDUP_REMOVED lines=13> */
[----:B------:R-:W-:Y:S02]  /*2920*/  IMAD R15, R84, UR4, RZ ;  /* 0x00000004540f7c24 */ /* 0x000fe4000f8e02ff */
[----:B------:R-:W-:Y:S01]  /*2930*/  IMAD.IADD R13, R13, 0x1, R11 ;  /* 0x000000010d0d7824 */ /* 0x000fe200078e020b */
[----:B------:R-:W-:Y:S01]  /*2940*/  SHF.R.S32.HI R11, RZ, 0x1f, R26 ;  /* 0x0000001fff0b7819 */ /* 0x000fe2000001141a */
[C---:B------:R-:W-:Y:S02]  /*2950*/  IMAD R15, R28.reuse, UR5, R15 ;  /* 0x000000051c0f7c24 */ /* 0x040fe4000f8e020f */
[----:B------:R-:W-:Y:S01]  /*2960*/  IMAD.WIDE.U32 R12, R28, UR4, R12 ;  /* 0x000000041c0c7c25 */ /* 0x000fe2000f8e000c */
[----:B------:R-:W-:-:S03]  /*2970*/  ULDC.64 UR4, c[0x0][0x308] ;  /* 0x0000c20000047ab9 */ /* 0x000fc60000000a00 */
[----:B------:R-:W-:Y:S01]  /*2980*/  IMAD R39, R11, R88, R34 ;  /* 0x000000580b277224 */ /* 0x000fe200078e0222 */
[----:B------:R-:W-:Y:S01]  /*2990*/  IADD3 R13, R13, R15, RZ ;  /* 0x0000000f0d0d7210 */ /* 0x000fe20007ffe0ff */
[----:B------:R-:W-:Y:S02]  /*29a0*/  IMAD R15, R0, UR4, RZ ;  /* 0x00000004000f7c24 */ /* 0x000fe4000f8e02ff */
[----:B------:R-:W-:Y:S02]  /*29b0*/  IMAD R37, R11, R94, R14 ;  /* 0x0000005e0b257224 */ /* 0x000fe400078e020e */
[C---:B------:R-:W-:Y:S02]  /*29c0*/  IMAD R117, R30.reuse, UR5, R15 ;  /* 0x000000051e757c24 */ /* 0x040fe4000f8e020f */
[----:B------:R-:W-:Y:S01]  /*29d0*/  IMAD.WIDE.U32 R34, R30, UR4, R12 ;  /* 0x000000041e227c25 */ /* 0x000fe2000f8e000c */
[----:B------:R-:W-:-:S03]  /*29e0*/  ULDC.64 UR4, c[0x0][0x2e8] ;  /* 0x0000ba0000047ab9 */ /* 0x000fc60000000a00 */
[----:B------:R-:W-:Y:S01]  /*29f0*/  IMAD.IADD R117, R35, 0x1, R117 ;  /* 0x0000000123757824 */ /* 0x000fe200078e0275 */
[----:B------:R-:W-:Y:S01]  /*2a00*/  LEA R118, P4, R34, UR4, 0x1 ;  /* 0x0000000422767c11 */ /* 0x000fe2000f8808ff */
[----:B------:R-:W-:Y:S02]  /*2a10*/  IMAD R85, R26, -0x60, R24 ;  /* 0xffffffa01a557824 */ /* 0x000fe400078e0218 */
[-C--:B------:R-:W-:Y:S01]  /*2a20*/  IMAD.WIDE.U32 R12, R88, R26.reuse, RZ ;  /* 0x0000001a580c7225 */ /* 0x080fe200078e00ff */
[----:B------:R-:W-:Y:S02]  /*2a30*/  LEA.HI.X R117, R34, UR5, R117, 0x1, P4 ;  /* 0x0000000522757c11 */ /* 0x000fe4000a0f0c75 */
[----:B------:R-:W-:Y:S01]  /*2a40*/  VIMNMX R85, R85, 0x60, PT ;  /* 0x0000006055557848 */ /* 0x000fe20003fe0100 */
        /* <DEDUP_REMOVED lines=60> */
.L_x_2700:
[----:B------:R-:W-:Y:S05]  /*2e10*/  BSYNC B1 ;  /* 0x0000000000017941 */ /* 0x000fea0003800000 */
.L_x_2699:
        /* <DEDUP_REMOVED lines=56> */
.L_x_2702:
[----:B------:R-:W-:Y:S05]  /*31a0*/  BSYNC B1 ;  /* 0x0000000000017941 */ /* 0x000fea0003800000 */
.L_x_2701:
[----:B------:R-:W2:Y:S01]  /*31b0*/  LDL R11, [R1+0x30] ;  /* 0x00003000010b7983 */ /* 0x000ea20000100800 */
[----:B0-----:R-:W-:Y:S01]  /*31c0*/  MOV R12, R63 ;  /* 0x0000003f000c7202 */ /* 0x001fe20000000f00 */
[----:B------:R-:W-:Y:S01]  /*31d0*/  IMAD.MOV.U32 R14, RZ, RZ, R71 ;  /* 0x000000ffff0e7224 */ /* 0x000fe200078e0047 */
[----:B------:R-:W-:Y:S02]  /*31e0*/  MOV R13, R70 ;  /* 0x00000046000d7202 */ /* 0x000fe40000000f00 */
[----:B------:R-:W-:Y:S02]  /*31f0*/  PRMT R156, R83, 0x5410, R86 ;  /* 0x00005410539c7816 */ /* 0x000fe40000000056 */
[----:B------:R-:W-:Y:S01]  /*3200*/  PRMT R208, R13, 0x5410, R14 ;  /* 0x000054100dd07816 */ /* 0x000fe2000000000e */
[----:B------:R-:W-:Y:S02]  /*3210*/  IMAD.MOV.U32 R13, RZ, RZ, R78 ;  /* 0x000000ffff0d7224 */ /* 0x000fe400078e004e */
[----:B------:R-:W-:-:S03]  /*3220*/  IMAD.MOV.U32 R14, RZ, RZ, R79 ;  /* 0x000000ffff0e7224 */ /* 0x000fc600078e004f */
[----:B------:R-:W-:Y:S01]  /*3230*/  PRMT R153, R13, 0x7610, R153 ;  /* 0x000076100d997816 */ /* 0x000fe20000000099 */
[----:B------:R-:W-:Y:S01]  /*3240*/  IMAD.MOV.U32 R13, RZ, RZ, R64 ;  /* 0x000000ffff0d7224 */ /* 0x000fe200078e0040 */
[----:B------:R-:W-:Y:S02]  /*3250*/  PRMT R210, R14, 0x7610, R210 ;  /* 0x000076100ed27816 */ /* 0x000fe400000000d2 */
[----:B------:R-:W-:-:S04]  /*3260*/  MOV R14, R65 ;  /* 0x00000041000e7202 */ /* 0x000fc80000000f00 */
[----:B------:R-:W-:Y:S01]  /*3270*/  PRMT R159, R14, 0x5410, R13 ;  /* 0x000054100e9f7816 */ /* 0x000fe2000000000d */
[----:B------:R-:W-:Y:S01]  /*3280*/  IMAD.MOV.U32 R13, RZ, RZ, R69 ;  /* 0x000000ffff0d7224 */ /* 0x000fe200078e0045 */
[----:B------:R-:W-:-:S04]  /*3290*/  MOV R14, R72 ;  /* 0x00000048000e7202 */ /* 0x000fc80000000f00 */
[----:B------:R-:W-:Y:S01]  /*32a0*/  PRMT R210, R210, 0x5410, R14 ;  /* 0x00005410d2d27816 */ /* 0x000fe2000000000e */
[----:B------:R-:W-:Y:S01]  /*32b0*/  IMAD.MOV.U32 R14, RZ, RZ, R81 ;  /* 0x000000ffff0e7224 */ /* 0x000fe200078e0051 */
        /* <DEDUP_REMOVED lines=8> */
[----:B------:R-:W-:Y:S01]  /*3340*/  UISETP.NE.AND UP0, UPT, UR4, 0x3, UPT ;  /* 0x000000030400788c */ /* 0x000fe2000bf05270 */
[----:B------:R-:W-:Y:S02]  /*3350*/  MOV R12, R75 ;  /* 0x0000004b000c7202 */ /* 0x000fe40000000f00 */
[----:B------:R-:W-:Y:S01]  /*3360*/  PRMT R206, R206, 0x5410, R13 ;  /* 0x00005410cece7816 */ /* 0x000fe2000000000d */
[----:B------:R-:W-:Y:S01]  /*3370*/  IMAD.MOV.U32 R13, RZ, RZ, R80 ;  /* 0x000000ffff0d7224 */ /* 0x000fe200078e0050 */
[----:B------:R-:W-:Y:S01]  /*3380*/  PRMT R209, R11, 0x5410, R12 ;  /* 0x000054100bd17816 */ /* 0x000fe2000000000c */
[----:B------:R-:W-:Y:S01]  /*3390*/  IMAD.MOV.U32 R12, RZ, RZ, R61 ;  /* 0x000000ffff0c7224 */ /* 0x000fe200078e003d */
[----:B------:R-:W-:-:S02]  /*33a0*/  MOV R11, R60 ;  /* 0x0000003c000b7202 */ /* 0x000fc40000000f00 */
[----:B------:R-:W-:Y:S01]  /*33b0*/  PRMT R153, R153, 0x5410, R13 ;  /* 0x0000541099997816 */ /* 0x000fe2000000000d */
[----:B-----5:R-:W-:Y:S01]  /*33c0*/  IMAD.MOV.U32 R13, RZ, RZ, R35 ;  /* 0x000000ffff0d7224 */ /* 0x020fe200078e0023 */
[----:B------:R-:W-:Y:S01]  /*33d0*/  PRMT R157, R11, 0x5410, R12 ;  /* 0x000054100b9d7816 */ /* 0x000fe2000000000c */
[----:B------:R-:W-:Y:S01]  /*33e0*/  IMAD.MOV.U32 R12, RZ, RZ, R68 ;  /* 0x000000ffff0c7224 */ /* 0x000fe200078e0044 */
[----:B------:R-:W-:Y:S01]  /*33f0*/  PLOP3.LUT P0, PT, PT, PT, UP0, 0x80, 0x0 ;  /* 0x000000000000781c */ /* 0x000fe20003f0f008 */
[----:B------:R-:W-:-:S03]  /*3400*/  IMAD.MOV.U32 R11, RZ, RZ, R73 ;  /* 0x000000ffff0b7224 */ /* 0x000fc600078e0049 */
[----:B------:R-:W-:Y:S02]  /*3410*/  PRMT R207, R12, 0x7610, R207 ;  /* 0x000076100ccf7816 */ /* 0x000fe400000000cf */
[----:B------:R-:W-:Y:S01]  /*3420*/  PRMT R211, R11, 0x7610, R211 ;  /* 0x000076100bd37816 */ /* 0x000fe200000000d3 */
[----:B------:R-:W-:Y:S01]  /*3430*/  IMAD.MOV.U32 R11, RZ, RZ, R76 ;  /* 0x000000ffff0b7224 */ /* 0x000fe200078e004c */
[----:B------:R-:W-:-:S04]  /*3440*/  MOV R12, R77 ;  /* 0x0000004d000c7202 */ /* 0x000fc80000000f00 */
[----:B------:R-:W-:Y:S01]  /*3450*/  PRMT R212, R12, 0x5410, R14 ;  /* 0x000054100cd47816 */ /* 0x000fe2000000000e */
[----:B------:R-:W-:Y:S01]  /*3460*/  IMAD.MOV.U32 R12, RZ, RZ, R38 ;  /* 0x000000ffff0c7224 */ /* 0x000fe200078e0026 */
[----:B------:R-:W-:Y:S02]  /*3470*/  PRMT R211, R211, 0x5410, R11 ;  /* 0x00005410d3d37816 */ /* 0x000fe4000000000b */
[----:B------:R-:W-:Y:S02]  /*3480*/  MOV R11, R39 ;  /* 0x00000027000b7202 */ /* 0x000fe40000000f00 */
[----:B------:R-:W-:Y:S02]  /*3490*/  MOV R14, R34 ;  /* 0x00000022000e7202 */ /* 0x000fe40000000f00 */
[----:B------:R-:W-:Y:S01]  /*34a0*/  PRMT R123, R12, 0x5410, R11 ;  /* 0x000054100c7b7816 */ /* 0x000fe2000000000b */
[----:B------:R-:W-:Y:S01]  /*34b0*/  IMAD.MOV.U32 R11, RZ, RZ, R47 ;  /* 0x000000ffff0b7224 */ /* 0x000fe200078e002f */
[----:B------:R-:W-:-:S02]  /*34c0*/  MOV R12, R46 ;  /* 0x0000002e000c7202 */ /* 0x000fc40000000f00 */
[----:B------:R-:W-:Y:S01]  /*34d0*/  PRMT R83, R14, 0x5410, R13 ;  /* 0x000054100e537816 */ /* 0x000fe2000000000d */
[----:B------:R-:W-:Y:S01]  /*34e0*/  IMAD.MOV.U32 R14, RZ, RZ, R42 ;  /* 0x000000ffff0e7224 */ /* 0x000fe200078e002a */
[----:B------:R-:W-:Y:S01]  /*34f0*/  PRMT R147, R12, 0x5410, R11 ;  /* 0x000054100c937816 */ /* 0x000fe2000000000b */
[----:B------:R-:W-:Y:S02]  /*3500*/  IMAD.MOV.U32 R12, RZ, RZ, R54 ;  /* 0x000000ffff0c7224 */ /* 0x000fe400078e0036 */
[----:B------:R-:W-:Y:S02]  /*3510*/  IMAD.MOV.U32 R11, RZ, RZ, R55 ;  /* 0x000000ffff0b7224 */ /* 0x000fe400078e0037 */
[----:B------:R-:W-:-:S03]  /*3520*/  IMAD.MOV.U32 R13, RZ, RZ, R43 ;  /* 0x000000ffff0d7224 */ /* 0x000fc600078e002b */
        /* <DEDUP_REMOVED lines=13> */
[----:B------:R-:W-:Y:S02]  /*3600*/  MOV R12, R48 ;  /* 0x00000030000c7202 */ /* 0x000fe40000000f00 */
[----:B------:R-:W-:Y:S02]  /*3610*/  MOV R14, R36 ;  /* 0x00000024000e7202 */ /* 0x000fe40000000f00 */
[----:B------:R-:W-:Y:S01]  /*3620*/  PRMT R148, R12, 0x5410, R11 ;  /* 0x000054100c947816 */ /* 0x000fe2000000000b */
[----:B------:R-:W-:Y:S01]  /*3630*/  IMAD.MOV.U32 R12, RZ, RZ, R52 ;  /* 0x000000ffff0c7224 */ /* 0x000fe200078e0034 */
[----:B------:R-:W-:-:S02]  /*3640*/  MOV R11, R53 ;  /* 0x00000035000b7202 */ /* 0x000fc40000000f00 */
[----:B------:R-:W-:Y:S02]  /*3650*/  PRMT R122, R14, 0x5410, R13 ;  /* 0x000054100e7a7816 */ /* 0x000fe4000000000d */
[----:B------:R-:W-:Y:S01]  /*3660*/  PRMT R152, R12, 0x5410, R11 ;  /* 0x000054100c987816 */ /* 0x000fe2000000000b */
[----:B------:R-:W-:Y:S02]  /*3670*/  IMAD.MOV.U32 R12, RZ, RZ, R56 ;  /* 0x000000ffff0c7224 */ /* 0x000fe400078e0038 */
[----:B------:R-:W-:-:S05]  /*3680*/  IMAD.MOV.U32 R11, RZ, RZ, R57 ;  /* 0x000000ffff0b7224 */ /* 0x000fca00078e0039 */
[----:B------:R-:W-:Y:S01]  /*3690*/  PRMT R155, R12, 0x5410, R11 ;  /* 0x000054100c9b7816 */ /* 0x000fe2000000000b */
[----:B------:R-:W-:Y:S06]  /*36a0*/  @!P0 BRA `(.L_x_2703) ;  /* 0x0000000000048947 */ /* 0x000fec0003800000 */
[----:B------:R-:W-:Y:S01]  /*36b0*/  BPT.TRAP 0x1 ;  /* 0x000000040000795c */ /* 0x000fe20000300000 */
.L_x_2703:
[----:B------:R-:W-:Y:S01]  /*36c0*/  LEA R86, R18, R2, 0x3 ;  /* 0x0000000212567211 */ /* 0x000fe200078e18ff */
[----:B------:R-:W-:Y:S01]  /*36d0*/  BSSY B1, `(.L_x_2704) ;  /* 0x0000004000017945 */ /* 0x000fe20003800000 */
[----:B------:R-:W-:-:S04]  /*36e0*/  SHF.L.U32 R87, R170, 0x1f, RZ ;  /* 0x0000001faa577819 */ /* 0x000fc800000006ff */
[----:B------:R-:W0:Y:S02]  /*36f0*/  SYNCS.PHASECHK.TRANS64.TRYWAIT P6, [R86+URZ+0x2a890], R87 ;  /* 0x02a89057560075a7 */ /* 0x000e2400080c017f */
[----:B0-----:R-:W-:Y:S05]  /*3700*/  @!P6 BRA `(.L_x_2705) ;  /* 0x000001fc002ce947 */ /* 0x001fea0003800000 */
.L_x_3046:
[----:B------:R-:W-:Y:S05]  /*3710*/  BSYNC B1 ;  /* 0x0000000000017941 */ /* 0x000fea0003800000 */
.L_x_2704:
[----:B------:R-:W-:-:S03]  /*3720*/  UMOV UR4, 0xffffffff ;  /* 0xffffffff00047882 */ /* 0x000fc60000000000 */
[----:B------:R-:W-:Y:S05]  /*3730*/  BRA.DIV UR4, `(.L_x_2706) ;  /* 0x000001fe04347947 */ /* 0x000fea000b800000 */
[----:B------:R1:W2:Y:S04]  /*3740*/  SHFL.IDX PT, R82, R117, RZ, 0x1c1f ;  /* 0x001c1fff75527589 */ /* 0x0002a800000e0000 */
[----:B------:R1:W3:Y:S02]  /*3750*/  SHFL.IDX PT, R11, R118, RZ, 0x1c1f ;  /* 0x001c1fff760b7589 */ /* 0x0002e400000e0000 */
.L_x_3050:
        /* <DEDUP_REMOVED lines=9> */
[----:B------:R-:W-:Y:S01]  /*37f0*/  SHF.R.U64 R150, R80, 0x10, R81 ;  /* 0x0000001050967819 */ /* 0x000fe20000001251 */
[----:B0-----:R-:W-:Y:S01]  /*3800*/  IMAD.MOV.U32 R80, RZ, RZ, R13 ;  /* 0x000000ffff507224 */ /* 0x001fe200078e000d */
        /* <DEDUP_REMOVED lines=12> */
[----:B------:R-:W-:Y:S01]  /*38d0*/  IMAD.MOV.U32 R78, RZ, RZ, R12 ;  /* 0x000000ffff4e7224 */ /* 0x000fe200078e000c */
[----:B------:R-:W-:Y:S01]  /*38e0*/  MOV R12, R15 ;  /* 0x0000000f000c7202 */ /* 0x000fe20000000f00 */
[----:B------:R-:W-:-:S02]  /*38f0*/  HADD2.F32 R15, -RZ, R80.H0_H0 ;  /* 0x20000050ff0f7230 */ /* 0x000fc40000004100 */
[----:B------:R-:W-:Y:S02]  /*3900*/  F2FP.F16.F32.PACK_AB R150, R150, R151 ;  /* 0x000000979696723e */ /* 0x000fe400000000ff */
        /* <DEDUP_REMOVED lines=16> */
[--C-:B------:R-:W-:Y:S02]  /*3a10*/  HADD2.F32 R78, -RZ, R79.reuse.H1_H1 ;  /* 0x3000004fff4e7230 */ /* 0x100fe40000004100 */
[----:B------:R-:W-:Y:S02]  /*3a20*/  HADD2.F32 R80, -RZ, R79.H0_H0 ;  /* 0x2000004fff507230 */ /* 0x000fe40000004100 */
[----:B------:R-:W-:Y:S02]  /*3a30*/  HADD2.F32 R79, -RZ, R210.H0_H0 ;  /* 0x200000d2ff4f7230 */ /* 0x000fe40000004100 */
[----:B------:R-:W-:Y:S01]  /*3a40*/  FMUL.FTZ R81, R78, R153 ;  /* 0x000000994e517220 */ /* 0x000fe20000410000 */
[----:B------:R-:W-:Y:S01]  /*3a50*/  F2FP.F16.F32.PACK_AB R14, R14, R15 ;  /* 0x0000000f0e0e723e */ /* 0x000fe200000000ff */
[C---:B------:R-:W-:Y:S02]  /*3a60*/  FMUL.FTZ R153, R80.reuse, R153 ;  /* 0x0000009950997220 */ /* 0x040fe40000410000 */
[----:B------:R-:W-:-:S02]  /*3a70*/  FFMA.FTZ R81, R80, R79, -R81 ;  /* 0x0000004f50517223 */ /* 0x000fc40000010851 */
[----:B------:R-:W-:Y:S01]  /*3a80*/  FFMA.FTZ R153, R78, R79, R153 ;  /* 0x0000004f4e997223 */ /* 0x000fe20000010099 */
[----:B------:R-:W-:Y:S01]  /*3a90*/  F2FP.F16.F32.PACK_AB R78, R13, R12 ;  /* 0x0000000c0d4e723e */ /* 0x000fe200000000ff */
[----:B------:R-:W-:Y:S01]  /*3aa0*/  IMAD.MOV.U32 R12, RZ, RZ, R14 ;  /* 0x000000ffff0c7224 */ /* 0x000fe200078e000e */
[----:B------:R-:W-:Y:S02]  /*3ab0*/  MOV R13, R150 ;  /* 0x00000096000d7202 */ /* 0x000fe40000000f00 */
[----:B------:R-:W-:Y:S01]  /*3ac0*/  F2FP.F16.F32.PACK_AB R81, R153, R81 ;  /* 0x000000519951723e */ /* 0x000fe200000000ff */
[----:B------:R-:W-:-:S04]  /*3ad0*/  IMAD.MOV.U32 R15, RZ, RZ, R78 ;  /* 0x000000ffff0f7224 */ /* 0x000fc800078e004e */
[----:B------:R-:W-:-:S07]  /*3ae0*/  IMAD.MOV.U32 R14, RZ, RZ, R81 ;  /* 0x000000ffff0e7224 */ /* 0x000fce00078e0051 */
.L_x_2712:
[----:B------:R-:W-:Y:S05]  /*3af0*/  BSYNC B3 ;  /* 0x0000000000037941 */ /* 0x000fea0003800000 */
.L_x_2711:
[----:B---3--:R-:W-:-:S04]  /*3b00*/  LEA R78, P4, R16, R11, 0x1 ;  /* 0x0000000b104e7211 */ /* 0x008fc800078808ff */
[----:B--2---:R-:W-:-:S05]  /*3b10*/  LEA.HI.X R79, R16, R82, R17, 0x1, P4 ;  /* 0x00000052104f7211 */ /* 0x004fca00020f0c11 */
[----:B0-----:R4:W-:Y:S04]  /*3b20*/  ST.E.128 desc[UR60][R78.64], R12 ;  /* 0x0000000c4e007985 */ /* 0x0019e8000c101d3c */
.L_x_2710:
[----:B------:R-:W-:Y:S05]  /*3b30*/  BSYNC B2 ;  /* 0x0000000000027941 */ /* 0x000fea0003800000 */
.L_x_2709:
        /* <DEDUP_REMOVED lines=50> */
[----:B------:R-:W-:Y:S02]  /*3e60*/  IMAD.MOV.U32 R12, RZ, RZ, R14 ;  /* 0x000000ffff0c7224 */ /* 0x000fe400078e000e */
[----:B------:R-:W-:Y:S01]  /*3e70*/  IMAD.MOV.U32 R13, RZ, RZ, R78 ;  /* 0x000000ffff0d7224 */ /* 0x000fe200078e004e */
[----:B------:R-:W-:Y:S01]  /*3e80*/  F2FP.F16.F32.PACK_AB R77, R80, R77 ;  /* 0x0000004d504d723e */ /* 0x000fe200000000ff */
[----:B------:R-:W-:-:S03]  /*3e90*/  IMAD.MOV.U32 R15, RZ, RZ, R74 ;  /* 0x000000ffff0f7224 */ /* 0x000fc600078e004a */
[----:B------:R-:W-:-:S07]  /*3ea0*/  MOV R14, R77 ;  /* 0x0000004d000e7202 */ /* 0x000fce0000000f00 */
.L_x_2716:
[----:B------:R-:W-:Y:S05]  /*3eb0*/  BSYNC B3 ;  /* 0x0000000000037941 */ /* 0x000fea0003800000 */
.L_x_2715:
[----:B---3--:R-:W-:Y:S01]  /*3ec0*/  MOV R74, R11 ;  /* 0x0000000b004a7202 */ /* 0x008fe20000000f00 */
[----:B------:R-:W-:Y:S02]  /*3ed0*/  IMAD.SHL.U32 R76, R165, 0x8, RZ ;  /* 0x00000008a54c7824 */ /* 0x000fe400078e00ff */
[----:B--2---:R-:W-:Y:S02]  /*3ee0*/  IMAD.MOV.U32 R75, RZ, RZ, R82 ;  /* 0x000000ffff4b7224 */ /* 0x004fe400078e0052 */
[----:B------:R-:W-:-:S05]  /*3ef0*/  IMAD.WIDE R74, R76, 0x2, R74 ;  /* 0x000000024c4a7825 */ /* 0x000fca00078e024a */
[----:B0-----:R0:W-:Y:S02]  /*3f00*/  ST.E.128 desc[UR60][R74.64], R12 ;  /* 0x0000000c4a007985 */ /* 0x0011e4000c101d3c */
.L_x_2714:
[----:B------:R-:W-:Y:S05]  /*3f10*/  BSYNC B2 ;  /* 0x0000000000027941 */ /* 0x000fea0003800000 */
.L_x_2713:
        /* <DEDUP_REMOVED lines=28> */
[----:B------:R-:W-:Y:S01]  /*40e0*/  F2FP.F16.F32.PACK_AB R76, R77, R76 ;  /* 0x0000004c4d4c723e */ /* 0x000fe200000000ff */
[--C-:B------:R-:W-:Y:S02]  /*40f0*/  HADD2.F32 R12, -RZ, R13.reuse.H1_H1 ;  /* 0x3000000dff0c7230 */ /* 0x100fe40000004100 */
[----:B------:R-:W-:-:S03]  /*4100*/  HADD2.F32 R13, -RZ, R13.H0_H0 ;  /* 0x2000000dff0d7230 */ /* 0x000fc60000004100 */
[CC--:B------:R-:W-:Y:S02]  /*4110*/  FMUL.FTZ R72, R12.reuse, R15.reuse ;  /* 0x0000000f0c487220 */ /* 0x0c0fe40000410000 */
[C---:B------:R-:W-:Y:S02]  /*4120*/  FMUL.FTZ R15, R13.reuse, R15 ;  /* 0x0000000f0d0f7220 */ /* 0x040fe40000410000 */
[-C--:B------:R-:W-:Y:S01]  /*4130*/  FFMA.FTZ R13, R13, R71.reuse, -R72 ;  /* 0x000000470d0d7223 */ /* 0x080fe20000010848 */
[----:B------:R-:W-:Y:S02]  /*4140*/  HADD2.F32 R72, -RZ, R70.H0_H0 ;  /* 0x20000046ff487230 */ /* 0x000fe40000004100 */
        /* <DEDUP_REMOVED lines=8> */
[----:B------:R-:W-:Y:S02]  /*41d0*/  HADD2.F32 R72, -RZ, R211.H0_H0 ;  /* 0x200000d3ff487230 */ /* 0x000fe40000004100 */
[--C-:B------:R-:W-:Y:S02]  /*41e0*/  HADD2.F32 R71, -RZ, R14.reuse.H1_H1 ;  /* 0x3000000eff477230 */ /* 0x100fe40000004100 */
[----:B------:R-:W-:Y:S01]  /*41f0*/  HADD2.F32 R73, -RZ, R14.H0_H0 ;  /* 0x2000000eff497230 */ /* 0x000fe20000004100 */
[----:B------:R-:W-:Y:S01]  /*4200*/  F2FP.F16.F32.PACK_AB R15, R70, R15 ;  /* 0x0000000f460f723e */ /* 0x000fe200000000ff */
[----:B------:R-:W-:Y:S02]  /*4210*/  HADD2.F32 R14, -RZ, R208.H1_H1 ;  /* 0x300000d0ff0e7230 */ /* 0x000fe40000004100 */
        /* <DEDUP_REMOVED lines=10> */
.L_x_2720:
[----:B------:R-:W-:Y:S05]  /*42c0*/  BSYNC B3 ;  /* 0x0000000000037941 */ /* 0x000fea0003800000 */
.L_x_2719:
[----:B----4-:R0:W-:Y:S02]  /*42d0*/  ST.E.128 desc[UR60][R74.64], R12 ;  /* 0x0000000c4a007985 */ /* 0x0101e4000c101d3c */
.L_x_2718:
[----:B------:R-:W-:Y:S05]  /*42e0*/  BSYNC B2 ;  /* 0x0000000000027941 */ /* 0x000fea0003800000 */
.L_x_2717:
        /* <DEDUP_REMOVED lines=29> */
[-C--:B------:R-:W-:Y:S01]  /*44c0*/  FFMA.FTZ R68, R68, R67.reuse, R75 ;  /* 0x0000004344447223 */ /* 0x080fe2000001004b */
[----:B------:R-:W-:Y:S01]  /*44d0*/  FFMA.FTZ R66, R73, R67, -R66 ;  /* 0x0000004349427223 */ /* 0x000fe20000010842 */
[----:B------:R-:W-:-:S02]  /*44e0*/  HADD2.F32 R69, -RZ, R207.H0_H0 ;  /* 0x200000cfff457230 */ /* 0x000fc40000004100 */
[--C-:B------:R-:W-:Y:S01]  /*44f0*/  HADD2.F32 R73, -RZ, R12.reuse.H1_H1 ;  /* 0x3000000cff497230 */ /* 0x100fe20000004100 */
[----:B------:R-:W-:Y:S01]  /*4500*/  F2FP.F16.F32.PACK_AB R14, R15, R14 ;  /* 0x0000000e0f0e723e */ /* 0x000fe200000000ff */
[----:B------:R-:W-:Y:S01]  /*4510*/  HADD2.F32 R74, -RZ, R12.H0_H0 ;  /* 0x2000000cff4a7230 */ /* 0x000fe20000004100 */
[----:B------:R-:W-:Y:S01]  /*4520*/  F2FP.F16.F32.PACK_AB R66, R68, R66 ;  /* 0x000000424442723e */ /* 0x000fe200000000ff */
[----:B------:R-:W-:Y:S02]  /*4530*/  HADD2.F32 R67, -RZ, R206.H1_H1 ;  /* 0x300000ceff437230 */ /* 0x000fe40000004100 */
[--C-:B------:R-:W-:Y:S02]  /*4540*/  HADD2.F32 R12, -RZ, R13.reuse.H1_H1 ;  /* 0x3000000dff0c7230 */ /* 0x100fe40000004100 */
[-C--:B------:R-:W-:Y:S01]  /*4550*/  FMUL.FTZ R77, R74, R69.reuse ;  /* 0x000000454a4d7220 */ /* 0x080fe20000410000 */
[----:B------:R-:W-:Y:S02]  /*4560*/  HADD2.F32 R76, -RZ, R13.H0_H0 ;  /* 0x2000000dff4c7230 */ /* 0x000fe40000004100 */
[----:B------:R-:W-:Y:S01]  /*4570*/  FMUL.FTZ R13, R73, R69 ;  /* 0x00000045490d7220 */ /* 0x000fe20000410000 */
[----:B------:R-:W-:-:S02]  /*4580*/  HADD2.F32 R72, -RZ, R207.H1_H1 ;  /* 0x300000cfff487230 */ /* 0x000fc40000004100 */
[-C--:B------:R-:W-:Y:S01]  /*4590*/  FMUL.FTZ R69, R12, R67.reuse ;  /* 0x000000430c457220 */ /* 0x080fe20000410000 */
[----:B------:R-:W-:Y:S02]  /*45a0*/  HADD2.F32 R75, -RZ, R206.H0_H0 ;  /* 0x200000ceff4b7230 */ /* 0x000fe40000004100 */
[----:B------:R-:W-:Y:S01]  /*45b0*/  FMUL.FTZ R67, R76, R67 ;  /* 0x000000434c437220 */ /* 0x000fe20000410000 */
[----:B------:R-:W-:Y:S02]  /*45c0*/  IMAD.MOV.U32 R15, RZ, RZ, R66 ;  /* 0x000000ffff0f7224 */ /* 0x000fe400078e0042 */
[-C--:B------:R-:W-:Y:S01]  /*45d0*/  FFMA.FTZ R13, R74, R72.reuse, -R13 ;  /* 0x000000484a0d7223 */ /* 0x080fe2000001080d */
[----:B------:R-:W-:Y:S01]  /*45e0*/  FFMA.FTZ R77, R73, R72, R77 ;  /* 0x00000048494d7223 */ /* 0x000fe2000001004d */
[-C--:B------:R-:W-:Y:S01]  /*45f0*/  FFMA.FTZ R69, R76, R75.reuse, -R69 ;  /* 0x0000004b4c457223 */ /* 0x080fe20000010845 */
[----:B------:R-:W-:-:S03]  /*4600*/  FFMA.FTZ R67, R12, R75, R67 ;  /* 0x0000004b0c437223 */ /* 0x000fc60000010043 */
[----:B------:R-:W-:Y:S02]  /*4610*/  F2FP.F16.F32.PACK_AB R13, R77, R13 ;  /* 0x0000000d4d0d723e */ /* 0x000fe400000000ff */
[----:B------:R-:W-:-:S03]  /*4620*/  F2FP.F16.F32.PACK_AB R67, R67, R69 ;  /* 0x000000454343723e */ /* 0x000fc600000000ff */
[----:B------:R-:W-:Y:S01]  /*4630*/  IMAD.MOV.U32 R12, RZ, RZ, R13 ;  /* 0x000000ffff0c7224 */ /* 0x000fe200078e000d */
[----:B------:R-:W-:Y:S01]  /*4640*/  MOV R13, R14 ;  /* 0x0000000e000d7202 */ /* 0x000fe20000000f00 */
[----:B------:R-:W-:-:S07]  /*4650*/  IMAD.MOV.U32 R14, RZ, RZ, R67 ;  /* 0x000000ffff0e7224 */ /* 0x000fce00078e0043 */
.L_x_2724:
[----:B------:R-:W-:Y:S05]  /*4660*/  BSYNC B3 ;  /* 0x0000000000037941 */ /* 0x000fea0003800000 */
.L_x_2723:
[----:B----4-:R0:W-:Y:S02]  /*4670*/  ST.E.128 desc[UR60][R70.64], R12 ;  /* 0x0000000c46007985 */ /* 0x0101e4000c101d3c */
.L_x_2722:
[----:B------:R-:W-:Y:S05]  /*4680*/  BSYNC B2 ;  /* 0x0000000000027941 */ /* 0x000fea0003800000 */
.L_x_2721:
        /* <DEDUP_REMOVED lines=49> */
[----:B------:R-:W-:-:S07]  /*49a0*/  MOV R15, R64 ;  /* 0x00000040000f7202 */ /* 0x000fce0000000f00 */
.L_x_2728:
[----:B------:R-:W-:Y:S05]  /*49b0*/  BSYNC B3 ;  /* 0x0000000000037941 */ /* 0x000fea0003800000 */
.L_x_2727:
[----:B----4-:R0:W-:Y:S02]  /*49c0*/  ST.E.128 desc[UR60][R66.64], R12 ;  /* 0x0000000c42007985 */ /* 0x0101e4000c101d3c */
.L_x_2726:
[----:B------:R-:W-:Y:S05]  /*49d0*/  BSYNC B2 ;  /* 0x0000000000027941 */ /* 0x000fea0003800000 */
.L_x_2725:
        /* <DEDUP_REMOVED lines=8> */
[----:B------:R-:W-:Y:S02]  /*4a60*/  SHF.R.U64 R11, R58, 0x10, R59 ;  /* 0x000000103a0b7819 */ /* 0x000fe4000000123b */
[----:B------:R-:W-:Y:S02]  /*4a70*/  SHF.R.U64 R64, R60, 0x10, R61 ;  /* 0x000000103c407819 */ /* 0x000fe4000000123d */
[----:B------:R-:W-:Y:S01]  /*4a80*/  SHF.R.U32.HI R58, RZ, 0x10, R59 ;  /* 0x00000010ff3a7819 */ /* 0x000fe2000001163b */
[----:B----4-:R-:W-:Y:S01]  /*4a90*/  IMAD.MOV.U32 R59, RZ, RZ, R13 ;  /* 0x000000ffff3b7224 */ /* 0x010fe200078e000d */
[----:B------:R-:W-:Y:S01]  /*4aa0*/  SHF.R.U32.HI R61, RZ, 0x10, R61 ;  /* 0x00000010ff3d7819 */ /* 0x000fe2000001163d */
[----:B------:R-:W-:Y:S02]  /*4ab0*/  HADD2.F32 R66, -RZ, R64.H0_H0 ;  /* 0x20000040ff427230 */ /* 0x000fe40000004100 */
[----:B------:R-:W-:Y:S02]  /*4ac0*/  HADD2.F32 R60, -RZ, R11.H0_H0 ;  /* 0x2000000bff3c7230 */ /* 0x000fe40000004100 */
[----:B------:R-:W-:-:S02]  /*4ad0*/  HADD2.F32 R64, -RZ, R61.H0_H0 ;  /* 0x2000003dff407230 */ /* 0x000fc40000004100 */
[--C-:B------:R-:W-:Y:S02]  /*4ae0*/  HADD2.F32 R13, -RZ, R59.reuse.H1_H1 ;  /* 0x3000003bff0d7230 */ /* 0x100fe40000004100 */
[----:B------:R-:W-:Y:S02]  /*4af0*/  HADD2.F32 R61, -RZ, R59.H0_H0 ;  /* 0x2000003bff3d7230 */ /* 0x000fe40000004100 */
[--C-:B------:R-:W-:Y:S02]  /*4b00*/  HADD2.F32 R11, -RZ, R15.reuse.H1_H1 ;  /* 0x3000000fff0b7230 */ /* 0x100fe40000004100 */
[-C--:B------:R-:W-:Y:S01]  /*4b10*/  FMUL.FTZ R68, R13, R66.reuse ;  /* 0x000000420d447220 */ /* 0x080fe20000410000 */
[----:B------:R-:W-:Y:S02]  /*4b20*/  HADD2.F32 R59, -RZ, R15.H0_H0 ;  /* 0x2000000fff3b7230 */ /* 0x000fe40000004100 */
[----:B------:R-:W-:Y:S01]  /*4b30*/  FMUL.FTZ R70, R61, R66 ;  /* 0x000000423d467220 */ /* 0x000fe20000410000 */
[----:B------:R-:W-:-:S02]  /*4b40*/  HADD2.F32 R58, -RZ, R58.H0_H0 ;  /* 0x2000003aff3a7230 */ /* 0x000fc40000004100 */
[----:B------:R-:W-:Y:S01]  /*4b50*/  FMUL.FTZ R66, R11, R64 ;  /* 0x000000400b427220 */ /* 0x000fe20000410000 */
[----:B------:R-:W-:Y:S01]  /*4b60*/  FFMA.FTZ R15, R61, R60, -R68 ;  /* 0x0000003c3d0f7223 */ /* 0x000fe20000010844 */
[C---:B------:R-:W-:Y:S01]  /*4b70*/  FMUL.FTZ R64, R59.reuse, R64 ;  /* 0x000000403b407220 */ /* 0x040fe20000410000 */
[--C-:B------:R-:W-:Y:S02]  /*4b80*/  HADD2.F32 R61, -RZ, R157.reuse.H0_H0 ;  /* 0x2000009dff3d7230 */ /* 0x100fe40000004100 */
[-C--:B------:R-:W-:Y:S01]  /*4b90*/  FFMA.FTZ R59, R59, R58.reuse, -R66 ;  /* 0x0000003a3b3b7223 */ /* 0x080fe20000010842 */
[--C-:B------:R-:W-:Y:S02]  /*4ba0*/  HADD2.F32 R66, -RZ, R12.reuse.H0_H0 ;  /* 0x2000000cff427230 */ /* 0x100fe40000004100 */
[----:B------:R-:W-:Y:S01]  /*4bb0*/  FFMA.FTZ R58, R11, R58, R64 ;  /* 0x0000003a0b3a7223 */ /* 0x000fe20000010040 */
[----:B------:R-:W-:Y:S02]  /*4bc0*/  HADD2.F32 R64, -RZ, R12.H1_H1 ;  /* 0x3000000cff407230 */ /* 0x000fe40000004100 */
[----:B------:R-:W-:Y:S01]  /*4bd0*/  FFMA.FTZ R60, R13, R60, R70 ;  /* 0x0000003c0d3c7223 */ /* 0x000fe20000010046 */
[----:B------:R-:W-:-:S02]  /*4be0*/  HADD2.F32 R157, -RZ, R157.H1_H1 ;  /* 0x3000009dff9d7230 */ /* 0x000fc40000004100 */
[----:B------:R-:W-:Y:S02]  /*4bf0*/  HADD2.F32 R12, -RZ, R14.H1_H1 ;  /* 0x3000000eff0c7230 */ /* 0x000fe40000004100 */
[-C--:B------:R-:W-:Y:S01]  /*4c00*/  FMUL.FTZ R65, R64, R61.reuse ;  /* 0x0000003d40417220 */ /* 0x080fe20000410000 */
[----:B------:R-:W-:Y:S02]  /*4c10*/  HADD2.F32 R11, -RZ, R156.H0_H0 ;  /* 0x2000009cff0b7230 */ /* 0x000fe40000004100 */
[----:B------:R-:W-:Y:S01]  /*4c20*/  FMUL.FTZ R61, R66, R61 ;  /* 0x0000003d423d7220 */ /* 0x000fe20000410000 */
[----:B------:R-:W-:Y:S02]  /*4c30*/  HADD2.F32 R14, -RZ, R14.H0_H0 ;  /* 0x2000000eff0e7230 */ /* 0x000fe40000004100 */
[----:B------:R-:W-:Y:S01]  /*4c40*/  FMUL.FTZ R67, R12, R157 ;  /* 0x0000009d0c437220 */ /* 0x000fe20000410000 */
[----:B------:R-:W-:Y:S02]  /*4c50*/  HADD2.F32 R13, -RZ, R156.H1_H1 ;  /* 0x3000009cff0d7230 */ /* 0x000fe40000004100 */
[-C--:B------:R-:W-:Y:S01]  /*4c60*/  FFMA.FTZ R65, R66, R11.reuse, -R65 ;  /* 0x0000000b42417223 */ /* 0x080fe20000010841 */
[----:B------:R-:W-:Y:S01]  /*4c70*/  FFMA.FTZ R64, R64, R11, R61 ;  /* 0x0000000b40407223 */ /* 0x000fe2000001003d */
[C---:B------:R-:W-:Y:S01]  /*4c80*/  FMUL.FTZ R157, R14.reuse, R157 ;  /* 0x0000009d0e9d7220 */ /* 0x040fe20000410000 */
[----:B------:R-:W-:-:S03]  /*4c90*/  FFMA.FTZ R67, R14, R13, -R67 ;  /* 0x0000000d0e437223 */ /* 0x000fc60000010843 */
[----:B------:R-:W-:Y:S01]  /*4ca0*/  FFMA.FTZ R12, R12, R13, R157 ;  /* 0x0000000d0c0c7223 */ /* 0x000fe2000001009d */
[----:B------:R-:W-:Y:S02]  /*4cb0*/  F2FP.F16.F32.PACK_AB R64, R64, R65 ;  /* 0x000000414040723e */ /* 0x000fe400000000ff */
[----:B------:R-:W-:Y:S02]  /*4cc0*/  F2FP.F16.F32.PACK_AB R13, R60, R15 ;  /* 0x0000000f3c0d723e */ /* 0x000fe400000000ff */
[----:B------:R-:W-:Y:S01]  /*4cd0*/  F2FP.F16.F32.PACK_AB R14, R12, R67 ;  /* 0x000000430c0e723e */ /* 0x000fe200000000ff */
[----:B------:R-:W-:Y:S01]  /*4ce0*/  IMAD.MOV.U32 R12, RZ, RZ, R64 ;  /* 0x000000ffff0c7224 */ /* 0x000fe200078e0040 */
[----:B------:R-:W-:-:S07]  /*4cf0*/  F2FP.F16.F32.PACK_AB R15, R58, R59 ;  /* 0x0000003b3a0f723e */ /* 0x000fce00000000ff */
.L_x_2730:
[----:B------:R-:W-:Y:S05]  /*4d00*/  BSYNC B2 ;  /* 0x0000000000027941 */ /* 0x000fea0003800000 */
.L_x_2729:
[----:B----4-:R0:W-:Y:S02]  /*4d10*/  ST.E.128 desc[UR60][R62.64], R12 ;  /* 0x0000000c3e007985 */ /* 0x0101e4000c101d3c */
.L_x_2708:
[----:B------:R-:W-:Y:S05]  /*4d20*/  BSYNC B1 ;  /* 0x0000000000017941 */ /* 0x000fea0003800000 */
.L_x_2707:
[----:B------:R-:W-:-:S03]  /*4d30*/  UMOV UR4, 0xffffffff ;  /* 0xffffffff00047882 */ /* 0x000fc60000000000 */
[----:B------:R-:W-:Y:S05]  /*4d40*/  BRA.DIV UR4, `(.L_x_2731) ;  /* 0x000001e604fc7947 */ /* 0x000fea000b800000 */
[----:B-1----:R-:W1:Y:S04]  /*4d50*/  SHFL.IDX PT, R117, R117, 0x1, 0x1c1f ;  /* 0x003c1f0075757f89 */ /* 0x002e6800000e0000 */
[----:B------:R-:W0:Y:S02]  /*4d60*/  SHFL.IDX PT, R118, R118, 0x1, 0x1c1f ;  /* 0x003c1f0076767f89 */ /* 0x000e2400000e0000 */
.L_x_3054:
        /* <DEDUP_REMOVED lines=10> */
[----:B------:R-:W-:Y:S02]  /*4e10*/  SHF.R.U64 R54, R54, 0x10, R55 ;  /* 0x0000001036367819 */ /* 0x000fe40000001237 */
[--C-:B---3--:R-:W-:Y:S01]  /*4e20*/  SHF.R.U64 R11, R56, 0x10, R57.reuse ;  /* 0x00000010380b7819 */ /* 0x108fe20000001239 */
[----:B----4-:R-:W-:Y:S01]  /*4e30*/  HADD2.F32 R56, -RZ, R15.H1_H1 ;  /* 0x3000000fff387230 */ /* 0x010fe20000004100 */
[----:B------:R-:W-:Y:S02]  /*4e40*/  SHF.R.U32.HI R60, RZ, 0x10, R57 ;  /* 0x00000010ff3c7819 */ /* 0x000fe40000011639 */
[----:B------:R-:W-:Y:S01]  /*4e50*/  SHF.R.U32.HI R61, RZ, 0x10, R55 ;  /* 0x00000010ff3d7819 */ /* 0x000fe20000011637 */
[----:B------:R-:W-:Y:S02]  /*4e60*/  HADD2.F32 R55, -RZ, R54.H0_H0 ;  /* 0x20000036ff377230 */ /* 0x000fe40000004100 */
[----:B------:R-:W-:Y:S02]  /*4e70*/  HADD2.F32 R57, -RZ, R11.H0_H0 ;  /* 0x2000000bff397230 */ /* 0x000fe40000004100 */
[----:B------:R-:W-:-:S02]  /*4e80*/  HADD2.F32 R54, -RZ, R13.H1_H1 ;  /* 0x3000000dff367230 */ /* 0x000fc40000004100 */
[----:B------:R-:W-:Y:S02]  /*4e90*/  HADD2.F32 R11, -RZ, R13.H0_H0 ;  /* 0x2000000dff0b7230 */ /* 0x000fe40000004100 */
[----:B------:R-:W-:Y:S02]  /*4ea0*/  HADD2.F32 R60, -RZ, R60.H0_H0 ;  /* 0x2000003cff3c7230 */ /* 0x000fe40000004100 */
[-C--:B------:R-:W-:Y:S01]  /*4eb0*/  FMUL.FTZ R62, R54, R57.reuse ;  /* 0x00000039363e7220 */ /* 0x080fe20000410000 */
[----:B------:R-:W-:Y:S02]  /*4ec0*/  HADD2.F32 R13, -RZ, R15.H0_H0 ;  /* 0x2000000fff0d7230 */ /* 0x000fe40000004100 */
[C---:B------:R-:W-:Y:S01]  /*4ed0*/  FMUL.FTZ R57, R11.reuse, R57 ;  /* 0x000000390b397220 */ /* 0x040fe20000410000 */
[----:B------:R-:W-:Y:S02]  /*4ee0*/  HADD2.F32 R15, -RZ, R61.H0_H0 ;  /* 0x2000003dff0f7230 */ /* 0x000fe40000004100 */
[-C--:B------:R-:W-:Y:S01]  /*4ef0*/  FMUL.FTZ R64, R56, R60.reuse ;  /* 0x0000003c38407220 */ /* 0x080fe20000410000 */
[-C--:B------:R-:W-:Y:S01]  /*4f00*/  FFMA.FTZ R11, R11, R55.reuse, -R62 ;  /* 0x000000370b0b7223 */ /* 0x080fe2000001083e */
[C---:B------:R-:W-:Y:S01]  /*4f10*/  FMUL.FTZ R61, R13.reuse, R60 ;  /* 0x0000003c0d3d7220 */ /* 0x040fe20000410000 */
[----:B------:R-:W-:Y:S01]  /*4f20*/  FFMA.FTZ R54, R54, R55, R57 ;  /* 0x0000003736367223 */ /* 0x000fe20000010039 */
[----:B------:R-:W-:Y:S01]  /*4f30*/  FFMA.FTZ R13, R13, R15, -R64 ;  /* 0x0000000f0d0d7223 */ /* 0x000fe20000010840 */
[----:B------:R-:W-:-:S02]  /*4f40*/  HADD2.F32 R60, -RZ, R155.H0_H0 ;  /* 0x2000009bff3c7230 */ /* 0x000fc40000004100 */
[----:B------:R-:W-:Y:S01]  /*4f50*/  FFMA.FTZ R56, R56, R15, R61 ;  /* 0x0000000f38387223 */ /* 0x000fe2000001003d */
[----:B------:R-:W-:Y:S01]  /*4f60*/  HADD2.F32 R15, -RZ, R12.H1_H1 ;  /* 0x3000000cff0f7230 */ /* 0x000fe20000004100 */
[----:B------:R-:W-:Y:S01]  /*4f70*/  F2FP.F16.F32.PACK_AB R11, R54, R11 ;  /* 0x0000000b360b723e */ /* 0x000fe200000000ff */
        /* <DEDUP_REMOVED lines=18> */
.L_x_2736:
[----:B------:R-:W-:Y:S05]  /*50a0*/  BSYNC B2 ;  /* 0x0000000000027941 */ /* 0x000fea0003800000 */
.L_x_2735:
[----:B----4-:R0:W-:Y:S02]  /*50b0*/  ST.E.128 desc[UR60][R58.64], R12 ;  /* 0x0000000c3a007985 */ /* 0x0101e4000c101d3c */
.L_x_2734:
[----:B------:R-:W-:Y:S05]  /*50c0*/  BSYNC B1 ;  /* 0x0000000000017941 */ /* 0x000fea0003800000 */
.L_x_2733:
        /* <DEDUP_REMOVED lines=19> */
[----:B------:R-:W-:Y:S02]  /*5200*/  HADD2.F32 R53, -RZ, R53.H0_H0 ;  /* 0x20000035ff357230 */ /* 0x000fe40000004100 */
[----:B------:R-:W-:-:S02]  /*5210*/  HADD2.F32 R11, -RZ, R13.H1_H1 ;  /* 0x3000000dff0b7230 */ /* 0x000fc40000004100 */
[----:B------:R-:W-:Y:S02]  /*5220*/  HADD2.F32 R13, -RZ, R13.H0_H0 ;  /* 0x2000000dff0d7230 */ /* 0x000fe40000004100 */
[-C--:B------:R-:W-:Y:S01]  /*5230*/  FMUL.FTZ R57, R15, R53.reuse ;  /* 0x000000350f397220 */ /* 0x080fe20000410000 */
[----:B------:R-:W-:Y:S02]  /*5240*/  HADD2.F32 R51, -RZ, R51.H0_H0 ;  /* 0x20000033ff337230 */ /* 0x000fe40000004100 */
[-C--:B------:R-:W-:Y:S01]  /*5250*/  FMUL.FTZ R58, R11, R56.reuse ;  /* 0x000000380b3a7220 */ /* 0x080fe20000410000 */
[C---:B------:R-:W-:Y:S01]  /*5260*/  FMUL.FTZ R60, R50.reuse, R53 ;  /* 0x00000035323c7220 */ /* 0x040fe20000410000 */
[C---:B------:R-:W-:Y:S01]  /*5270*/  FMUL.FTZ R56, R13.reuse, R56 ;  /* 0x000000380d387220 */ /* 0x040fe20000410000 */
[----:B------:R-:W-:Y:S01]  /*5280*/  FFMA.FTZ R59, R50, R51, R57 ;  /* 0x00000033323b7223 */ /* 0x000fe20000010039 */
[-C--:B------:R-:W-:Y:S02]  /*5290*/  FFMA.FTZ R58, R13, R52.reuse, -R58 ;  /* 0x000000340d3a7223 */ /* 0x080fe4000001083a */
        /* <DEDUP_REMOVED lines=22> */
.L_x_2740:
[----:B------:R-:W-:Y:S05]  /*5400*/  BSYNC B2 ;  /* 0x0000000000027941 */ /* 0x000fea0003800000 */
.L_x_2739:
[----:B----4-:R0:W-:Y:S02]  /*5410*/  ST.E.128 desc[UR60][R54.64], R12 ;  /* 0x0000000c36007985 */ /* 0x0101e4000c101d3c */
.L_x_2738:
[----:B------:R-:W-:Y:S05]  /*5420*/  BSYNC B1 ;  /* 0x0000000000017941 */ /* 0x000fea0003800000 */
.L_x_2737:
        /* <DEDUP_REMOVED lines=51> */
.L_x_2744:
[----:B------:R-:W-:Y:S05]  /*5760*/  BSYNC B2 ;  /* 0x0000000000027941 */ /* 0x000fea0003800000 */
.L_x_2743:
[----:B----4-:R0:W-:Y:S02]  /*5770*/  ST.E.128 desc[UR60][R50.64], R12 ;  /* 0x0000000c32007985 */ /* 0x0101e4000c101d3c */
.L_x_2742:
[----:B------:R-:W-:Y:S05]  /*5780*/  BSYNC B1 ;  /* 0x0000000000017941 */ /* 0x000fea0003800000 */
.L_x_2741:
        /* <DEDUP_REMOVED lines=49> */
.L_x_2748:
[----:B------:R-:W-:Y:S05]  /*5aa0*/  BSYNC B2 ;  /* 0x0000000000027941 */ /* 0x000fea0003800000 */
.L_x_2747:
[----:B----4-:R0:W-:Y:S02]  /*5ab0*/  ST.E.128 desc[UR60][R46.64], R12 ;  /* 0x0000000c2e007985 */ /* 0x0101e4000c101d3c */
.L_x_2746:
[----:B------:R-:W-:Y:S05]  /*5ac0*/  BSYNC B1 ;  /* 0x0000000000017941 */ /* 0x000fea0003800000 */
.L_x_2745:
        /* <DEDUP_REMOVED lines=49> */
.L_x_2752:
[----:B------:R-:W-:Y:S05]  /*5de0*/  BSYNC B2 ;  /* 0x0000000000027941 */ /* 0x000fea0003800000 */
.L_x_2751:
[----:B----4-:R0:W-:Y:S02]  /*5df0*/  ST.E.128 desc[UR60][R42.64], R12 ;  /* 0x0000000c2a007985 */ /* 0x0101e4000c101d3c */
.L_x_2750:
[----:B------:R-:W-:Y:S05]  /*5e00*/  BSYNC B1 ;  /* 0x0000000000017941 */ /* 0x000fea0003800000 */
.L_x_2749:
        /* <DEDUP_REMOVED lines=48> */
.L_x_2754:
[----:B------:R-:W-:Y:S05]  /*6110*/  BSYNC B1 ;  /* 0x0000000000017941 */ /* 0x000fea0003800000 */
.L_x_2753:
[----:B----4-:R0:W-:Y:S01]  /*6120*/  ST.E.128 desc[UR60][R38.64], R12 ;  /* 0x0000000c26007985 */ /* 0x0101e2000c101d3c */
[----:B------:R-:W-:Y:S05]  /*6130*/  BRA `(.L_x_2732) ;  /* 0x0000004000287947 */ /* 0x000fea0003800000 */
.L_x_2698:
        /* <DEDUP_REMOVED lines=47> */
.L_x_2756:
[----:B------:R-:W-:Y:S05]  /*6430*/  BSYNC B1 ;  /* 0x0000000000017941 */ /* 0x000fea0003800000 */
.L_x_2755:
        /* <DEDUP_REMOVED lines=47> */
.L_x_2758:
[----:B------:R-:W-:Y:S05]  /*6730*/  BSYNC B1 ;  /* 0x0000000000017941 */ /* 0x000fea0003800000 */
.L_x_2757:
[----:B------:R-:W2:Y:S01]  /*6740*/  LDL R11, [R1+0x30] ;  /* 0x00003000010b7983 */ /* 0x000ea20000100800 */
[----:B0-----:R-:W-:Y:S01]  /*6750*/  MOV R12, R33 ;  /* 0x00000021000c7202 */ /* 0x001fe20000000f00 */
[----:B------:R-:W-:Y:S01]  /*6760*/  IMAD.MOV.U32 R14, RZ, RZ, R37 ;  /* 0x000000ffff0e7224 */ /* 0x000fe200078e0025 */
[----:B------:R-:W-:Y:S02]  /*6770*/  MOV R13, R36 ;  /* 0x00000024000d7202 */ /* 0x000fe40000000f00 */
[----:B------:R-:W-:Y:S02]  /*6780*/  PRMT R210, R80, 0x5410, R81 ;  /* 0x0000541050d27816 */ /* 0x000fe40000000051 */
        /* <DEDUP_REMOVED lines=11> */
[----:B------:R-:W-:Y:S01]  /*6840*/  MOV R12, R43 ;  /* 0x0000002b000c7202 */ /* 0x000fe20000000f00 */
[----:B------:R-:W-:Y:S01]  /*6850*/  UISETP.NE.AND UP0, UPT, UR4, 0x3, UPT ;  /* 0x000000030400788c */ /* 0x000fe2000bf05270 */
[----:B------:R0:W-:Y:S02]  /*6860*/  STL.S16 [R1+0x38], R11 ;  /* 0x0000380b01007387 */ /* 0x0001e40000100600 */
[----:B------:R-:W-:Y:S02]  /*6870*/  PRMT R157, R14, 0x7610, R157 ;  /* 0x000076100e9d7816 */ /* 0x000fe4000000009d */
[----:B------:R1:W-:Y:S01]  /*6880*/  STL.S16 [R1+0x3a], R12 ;  /* 0x00003a0c01007387 */ /* 0x0003e20000100600 */
[----:B------:R-:W-:-:S02]  /*6890*/  MOV R14, R45 ;  /* 0x0000002d000e7202 */ /* 0x000fc40000000f00 */
[----:B------:R-:W-:Y:S01]  /*68a0*/  PLOP3.LUT P0, PT, PT, PT, UP0, 0x80, 0x0 ;  /* 0x000000000000781c */ /* 0x000fe20003f0f008 */
[----:B------:R2:W-:Y:S01]  /*68b0*/  STL.S16 [R1+0x3c], R13 ;  /* 0x00003c0d01007387 */ /* 0x0005e20000100600 */
[----:B0-----:R-:W-:Y:S01]  /*68c0*/  MOV R11, R46 ;  /* 0x0000002e000b7202 */ /* 0x001fe20000000f00 */
[----:B-1----:R-:W-:Y:S02]  /*68d0*/  IMAD.MOV.U32 R12, RZ, RZ, R47 ;  /* 0x000000ffff0c7224 */ /* 0x002fe400078e002f */
[----:B--2---:R-:W-:-:S03]  /*68e0*/  IMAD.MOV.U32 R13, RZ, RZ, R44 ;  /* 0x000000ffff0d7224 */ /* 0x004fc600078e002c */
[----:B------:R-:W-:Y:S01]  /*68f0*/  PRMT R212, R11, 0x5410, R12 ;  /* 0x000054100bd47816 */ /* 0x000fe2000000000c */
[----:B------:R-:W-:Y:S02]  /*6900*/  IMAD.MOV.U32 R12, RZ, RZ, R51 ;  /* 0x000000ffff0c7224 */ /* 0x000fe400078e0033 */
[----:B------:R-:W-:Y:S01]  /*6910*/  IMAD.MOV.U32 R11, RZ, RZ, R50 ;  /* 0x000000ffff0b7224 */ /* 0x000fe200078e0032 */
[----:B------:R-:W-:Y:S01]  /*6920*/  PRMT R213, R13, 0x5410, R14 ;  /* 0x000054100dd57816 */ /* 0x000fe2000000000e */
[----:B------:R-:W-:Y:S01]  /*6930*/  IMAD.MOV.U32 R14, RZ, RZ, R49 ;  /* 0x000000ffff0e7224 */ /* 0x000fe200078e0031 */
[----:B------:R-:W-:Y:S01]  /*6940*/  MOV R13, R48 ;  /* 0x00000030000d7202 */ /* 0x000fe20000000f00 */
[----:B------:R0:W-:Y:S01]  /*6950*/  STL.S16 [R1+0x3e], R12 ;  /* 0x00003e0c01007387 */ /* 0x0001e20000100600 */
[----:B------:R-:W-:Y:S01]  /*6960*/  PRMT R223, R223, 0x5410, R11 ;  /* 0x00005410dfdf7816 */ /* 0x000fe2000000000b */
[----:B------:R-:W-:Y:S01]  /*6970*/  IMAD.MOV.U32 R11, RZ, RZ, R53 ;  /* 0x000000ffff0b7224 */ /* 0x000fe200078e0035 */
[----:B------:R-:W-:Y:S01]  /*6980*/  PRMT R228, R228, 0x5410, R13 ;  /* 0x00005410e4e47816 */ /* 0x000fe2000000000d */
[----:B------:R1:W-:Y:S01]  /*6990*/  STL.S16 [R1+0x44], R14 ;  /* 0x0000440e01007387 */ /* 0x0003e20000100600 */
[----:B------:R-:W-:-:S02]  /*69a0*/  MOV R13, R55 ;  /* 0x00000037000d7202 */ /* 0x000fc40000000f00 */
[----:B------:R-:W-:Y:S02]  /*69b0*/  PRMT R156, R11, 0x7610, R156 ;  /* 0x000076100b9c7816 */ /* 0x000fe4000000009c */
[----:B-----5:R-:W-:Y:S01]  /*69c0*/  MOV R11, R57 ;  /* 0x00000039000b7202 */ /* 0x020fe20000000f00 */
[----:B0-----:R-:W-:Y:S02]  /*69d0*/  IMAD.MOV.U32 R12, RZ, RZ, R52 ;  /* 0x000000ffff0c7224 */ /* 0x001fe400078e0034 */
[----:B-1----:R-:W-:-:S05]  /*69e0*/  IMAD.MOV.U32 R14, RZ, RZ, R54 ;  /* 0x000000ffff0e7224 */ /* 0x002fca00078e0036 */
[----:B------:R0:W-:Y:S04]  /*69f0*/  STL.S16 [R1+0x46], R14 ;  /* 0x0000460e01007387 */ /* 0x0001e80000100600 */
[----:B------:R1:W-:Y:S04]  /*6a00*/  STL.S16 [R1+0x48], R13 ;  /* 0x0000480d01007387 */ /* 0x0003e80000100600 */
[----:B------:R2:W-:Y:S01]  /*6a10*/  STL.S16 [R1+0x4a], R12 ;  /* 0x00004a0c01007387 */ /* 0x0005e20000100600 */
[----:B0-----:R-:W-:Y:S01]  /*6a20*/  MOV R14, R58 ;  /* 0x0000003a000e7202 */ /* 0x001fe20000000f00 */
[----:B-1----:R-:W-:-:S02]  /*6a30*/  IMAD.MOV.U32 R13, RZ, RZ, R59 ;  /* 0x000000ffff0d7224 */ /* 0x002fc400078e003b */
        /* <DEDUP_REMOVED lines=33> */
[----:B------:R-:W-:Y:S06]  /*6c50*/  @!P0 BRA `(.L_x_2759) ;  /* 0x0000000000048947 */ /* 0x000fec0003800000 */
[----:B------:R-:W-:Y:S01]  /*6c60*/  BPT.TRAP 0x1 ;  /* 0x000000040000795c */ /* 0x000fe20000300000 */
.L_x_2759:
[----:B------:R-:W-:Y:S01]  /*6c70*/  LEA R86, R18, R2, 0x3 ;  /* 0x0000000212567211 */ /* 0x000fe200078e18ff */
[----:B------:R-:W0:Y:S01]  /*6c80*/  LDC R132, c[0x0][0x2f4] ;  /* 0x0000bd00ff847b82 */ /* 0x000e220000000800 */
[----:B------:R-:W-:Y:S01]  /*6c90*/  SHF.L.U32 R87, R170, 0x1f, RZ ;  /* 0x0000001faa577819 */ /* 0x000fe200000006ff */
[----:B------:R-:W-:Y:S03]  /*6ca0*/  BSSY B1, `(.L_x_2760) ;  /* 0x0000003000017945 */ /* 0x000fe60003800000 */
[----:B------:R-:W1:Y:S02]  /*6cb0*/  SYNCS.PHASECHK.TRANS64.TRYWAIT P6, [R86+URZ+0x2a890], R87 ;  /* 0x02a89057560075a7 */ /* 0x000e6400080c017f */
[----:B-1----:R-:W-:Y:S05]  /*6cc0*/  @!P6 BRA `(.L_x_2761) ;  /* 0x000001c80068e947 */ /* 0x002fea0003800000 */
.L_x_3055:
[----:B------:R-:W-:Y:S05]  /*6cd0*/  BSYNC B1 ;  /* 0x0000000000017941 */ /* 0x000fea0003800000 */
.L_x_2760:
[----:B------:R-:W-:Y:S01]  /*6ce0*/  UMOV UR4, 0xffffffff ;  /* 0xffffffff00047882 */ /* 0x000fe20000000000 */
[----:B0-----:R-:W-:Y:S02]  /*6cf0*/  IMAD.IADD R136, R132, 0x1, -R126 ;  /* 0x0000000184887824 */ /* 0x001fe400078e0a7e */
[----:B------:R-:W-:Y:S05]  /*6d00*/  BRA.DIV UR4, `(.L_x_2762) ;  /* 0x000001ca046c7947 */ /* 0x000fea000b800000 */
[----:B------:R0:W2:Y:S04]  /*6d10*/  SHFL.IDX PT, R123, R117, RZ, 0x1c1f ;  /* 0x001c1fff757b7589 */ /* 0x0000a800000e0000 */
[----:B------:R0:W3:Y:S02]  /*6d20*/  SHFL.IDX PT, R11, R118, RZ, 0x1c1f ;  /* 0x001c1fff760b7589 */ /* 0x0000e400000e0000 */
.L_x_3059:
        /* <DEDUP_REMOVED lines=56> */
[C---:B------:R-:W-:Y:S01]  /*70b0*/  FFMA.FTZ R158, R156.reuse, R155, -R158 ;  /* 0x0000009b9c9e7223 */ /* 0x040fe2000001089e */
[----:B------:R-:W-:Y:S02]  /*70c0*/  FMUL.FTZ R156, R156, R157 ;  /* 0x0000009d9c9c7220 */ /* 0x000fe40000410000 */
[----:B------:R-:W3:Y:S02]  /*70d0*/  LDL.LU.S16 R157, [R1+0x4a] ;  /* 0x00004a00019d7983 */ /* 0x000ee40000300600 */
[----:B------:R-:W-:Y:S02]  /*70e0*/  FFMA.FTZ R156, R154, R155, R156 ;  /* 0x0000009b9a9c7223 */ /* 0x000fe4000001009c */
[----:B------:R-:W4:Y:S01]  /*70f0*/  LDL.S16 R155, [R1+0x3c] ;  /* 0x00003c00019b7983 */ /* 0x000f220000100600 */
        /* <DEDUP_REMOVED lines=28> */
[----:B------:R-:W4:Y:S01]  /*72c0*/  LDL.LU.S16 R54, [R1+0x38] ;  /* 0x0000380001367983 */ /* 0x000f220000300600 */
        /* <DEDUP_REMOVED lines=32> */
.L_x_2768:
[----:B------:R-:W-:Y:S05]  /*74d0*/  BSYNC B3 ;  /* 0x0000000000037941 */ /* 0x000fea0003800000 */
.L_x_2767:
[----:B------:R-:W-:-:S04]  /*74e0*/  LEA R40, P4, R5, R11, 0x1 ;  /* 0x0000000b05287211 */ /* 0x000fc800078808ff */
[----:B--2---:R-:W-:Y:S02]  /*74f0*/  LEA.HI.X R41, R5, R123, R113, 0x1, P4 ;  /* 0x0000007b05297211 */ /* 0x004fe400020f0c71 */
[----:B------:R-:W-:-:S03]  /*7500*/  ISETP.GE.AND P4, PT, R153, R132, PT ;  /* 0x000000849900720c */ /* 0x000fc60003f86270 */
[----:B----4-:R2:W-:Y:S10]  /*7510*/  ST.E.128 desc[UR60][R40.64], R12 ;  /* 0x0000000c28007985 */ /* 0x0105f4000c101d3c */
[----:B--2---:R-:W-:-:S05]  /*7520*/  @!P4 IMAD.WIDE R12, R153, 0x2, R122 ;  /* 0x00000002990cc825 */ /* 0x004fca00078e027a */
[----:B---3--:R3:W-:Y:S02]  /*7530*/  @!P4 ST.E.128 desc[UR60][R12.64], R80 ;  /* 0x000000500c00c985 */ /* 0x0087e4000c101d3c */
.L_x_2766:
[----:B------:R-:W-:Y:S05]  /*7540*/  BSYNC B2 ;  /* 0x0000000000027941 */ /* 0x000fea0003800000 */
.L_x_2765:
        /* <DEDUP_REMOVED lines=16> */
[----:B------:R-:W-:Y:S02]  /*7650*/  IMAD.IADD R13, R13, 0x1, R12 ;  /* 0x000000010d0d7824 */ /* 0x000fe400078e020c */
[C---:B------:R-:W-:Y:S02]  /*7660*/  IMAD R12, R18.reuse, 0x4800, R140 ;  /* 0x00004800120c7824 */ /* 0x040fe400078e028c */
[----:B------:R-:W-:-:S03]  /*7670*/  IMAD R40, R18, 0x4800, R13 ;  /* 0x0000480012287824 */ /* 0x000fc600078e020d */
[----:B------:R-:W-:Y:S01]  /*7680*/  LEA R12, R12, R2, 0x1 ;  /* 0x000000020c0c7211 */ /* 0x000fe200078e08ff */
[----:B------:R-:W-:-:S05]  /*7690*/  IMAD R40, R40, 0x2, R2 ;  /* 0x0000000228287824 */ /* 0x000fca00078e0202 */
[----:B------:R-:W3:Y:S04]  /*76a0*/  LDS.128 R12, [R12+0x18400] ;  /* 0x018400000c0c7984 */ /* 0x000ee80000000c00 */
[----:B------:R-:W4:Y:S01]  /*76b0*/  LDS.128 R40, [R40+0x18400] ;  /* 0x0184000028287984 */ /* 0x000f220000000c00 */
[----:B------:R-:W-:Y:S05]  /*76c0*/  @P4 BRA `(.L_x_2772) ;  /* 0x0000000400704947 */ /* 0x000fea0003800000 */
[----:B------:R-:W5:Y:S04]  /*76d0*/  LDL.LU.S16 R53, [R1+0x44] ;  /* 0x0000440001357983 */ /* 0x000f680000300600 */
[----:B------:R-:W2:Y:S01]  /*76e0*/  LDL.LU.S16 R82, [R1+0x3e] ;  /* 0x00003e0001527983 */ /* 0x000ea20000300600 */
[----:B----4-:R-:W-:Y:S01]  /*76f0*/  IMAD.MOV.U32 R55, RZ, RZ, R41 ;  /* 0x000000ffff377224 */ /* 0x010fe200078e0029 */
[----:B---3--:R-:W-:Y:S01]  /*7700*/  MOV R41, R13 ;  /* 0x0000000d00297202 */ /* 0x008fe20000000f00 */
[----:B------:R-:W-:Y:S01]  /*7710*/  HADD2.F32 R13, -RZ, R229.H1_H1 ;  /* 0x300000e5ff0d7230 */ /* 0x000fe20000004100 */
[----:B------:R-:W-:Y:S01]  /*7720*/  SHF.R.U64 R48, R48, 0x10, R49 ;  /* 0x0000001030307819 */ /* 0x000fe20000001231 */
[----:B------:R-:W-:Y:S01]  /*7730*/  HADD2.F32 R153, -RZ, R228.H1_H1 ;  /* 0x300000e4ff997230 */ /* 0x000fe20000004100 */
[----:B------:R-:W-:Y:S01]  /*7740*/  SHF.R.U64 R36, R36, 0x10, R37 ;  /* 0x0000001024247819 */ /* 0x000fe20000001225 */
[--C-:B------:R-:W-:Y:S01]  /*7750*/  HADD2.F32 R54, -RZ, R41.reuse.H0_H0 ;  /* 0x20000029ff367230 */ /* 0x100fe20000004100 */
[----:B------:R-:W-:Y:S01]  /*7760*/  SHF.R.U64 R50, R50, 0x10, R51 ;  /* 0x0000001032327819 */ /* 0x000fe20000001233 */
[----:B------:R-:W-:Y:S01]  /*7770*/  HADD2.F32 R41, -RZ, R41.H1_H1 ;  /* 0x30000029ff297230 */ /* 0x000fe20000004100 */
[----:B------:R-:W-:Y:S01]  /*7780*/  SHF.R.U64 R38, R38, 0x10, R39 ;  /* 0x0000001026267819 */ /* 0x000fe20000001227 */
[----:B------:R-:W-:-:S02]  /*7790*/  HADD2.F32 R48, -RZ, R48.H0_H0 ;  /* 0x20000030ff307230 */ /* 0x000fc40000004100 */
[----:B------:R-:W-:Y:S02]  /*77a0*/  HADD2.F32 R36, -RZ, R36.H0_H0 ;  /* 0x20000024ff247230 */ /* 0x000fe40000004100 */
[----:B------:R-:W-:Y:S02]  /*77b0*/  HADD2.F32 R50, -RZ, R50.H0_H0 ;  /* 0x20000032ff327230 */ /* 0x000fe40000004100 */
[----:B------:R-:W-:Y:S02]  /*77c0*/  HADD2.F32 R38, -RZ, R38.H0_H0 ;  /* 0x20000026ff267230 */ /* 0x000fe40000004100 */
[----:B-----5:R-:W-:Y:S02]  /*77d0*/  HADD2.F32 R80, -RZ, R53.H0_H0 ;  /* 0x20000035ff507230 */ /* 0x020fe40000004100 */
[----:B------:R-:W-:Y:S02]  /*77e0*/  HADD2.F32 R53, -RZ, R55.H0_H0 ;  /* 0x20000037ff357230 */ /* 0x000fe40000004100 */
[----:B--2---:R-:W-:-:S03]  /*77f0*/  HADD2.F32 R82, -RZ, R82.H0_H0 ;  /* 0x20000052ff527230 */ /* 0x004fc60000004100 */
        /* <DEDUP_REMOVED lines=69> */
[----:B------:R-:W-:Y:S01]  /*7c50*/  IMAD.MOV.U32 R40, RZ, RZ, R48 ;  /* 0x000000ffff287224 */ /* 0x000fe200078e0030 */
[----:B------:R-:W-:Y:S01]  /*7c60*/  MOV R15, R43 ;  /* 0x0000002b000f7202 */ /* 0x000fe20000000f00 */
[----:B------:R-:W-:Y:S02]  /*7c70*/  IMAD.MOV.U32 R43, RZ, RZ, R80 ;  /* 0x000000ffff2b7224 */ /* 0x000fe400078e0050 */
[----:B------:R-:W-:-:S07]  /*7c80*/  IMAD.MOV.U32 R42, RZ, RZ, R49 ;  /* 0x000000ffff2a7224 */ /* 0x000fce00078e0031 */
.L_x_2772:
[----:B------:R-:W-:Y:S05]  /*7c90*/  BSYNC B3 ;  /* 0x0000000000037941 */ /* 0x000fea0003800000 */
.L_x_2771:
[----:B------:R-:W-:-:S04]  /*7ca0*/  LEA R36, P4, R6, R11, 0x1 ;  /* 0x0000000b06247211 */ /* 0x000fc800078808ff */
[----:B--2---:R-:W-:Y:S02]  /*7cb0*/  LEA.HI.X R37, R6, R123, R112, 0x1, P4 ;  /* 0x0000007b06257211 */ /* 0x004fe400020f0c70 */
[----:B------:R-:W-:-:S03]  /*7cc0*/  ISETP.GE.AND P4, PT, R52, R132, PT ;  /* 0x000000843400720c */ /* 0x000fc60003f86270 */
[----:B---3--:R2:W-:Y:S10]  /*7cd0*/  ST.E.128 desc[UR60][R36.64], R12 ;  /* 0x0000000c24007985 */ /* 0x0085f4000c101d3c */
[----:B------:R-:W-:-:S05]  /*7ce0*/  @!P4 IMAD.WIDE R38, R52, 0x2, R122 ;  /* 0x000000023426c825 */ /* 0x000fca00078e027a */
[----:B----4-:R2:W-:Y:S02]  /*7cf0*/  @!P4 ST.E.128 desc[UR60][R38.64], R40 ;  /* 0x000000282600c985 */ /* 0x0105e4000c101d3c */
.L_x_2770:
[----:B------:R-:W-:Y:S05]  /*7d00*/  BSYNC B2 ;  /* 0x0000000000027941 */ /* 0x000fea0003800000 */
.L_x_2769:
[----:B------:R-:W-:-:S13]  /*7d10*/  ISETP.NE.AND P4, PT, R27, RZ, PT ;  /* 0x000000ff1b00720c */ /* 0x000fda0003f85270 */
[----:B------:R-:W-:Y:S05]  /*7d20*/  @!P4 BRA `(.L_x_2764) ;  /* 0x0000000400c0c947 */ /* 0x000fea0003800000 */
[----:B--23--:R-:W-:Y:S01]  /*7d30*/  SEL R12, R126, R136, !P1 ;  /* 0x000000887e0c7207 */ /* 0x00cfe20004800000 */
[----:B------:R-:W-:Y:S01]  /*7d40*/  BSSY B2, `(.L_x_2773) ;  /* 0x000006c000027945 */ /* 0x000fe20003800000 */
[C---:B------:R-:W-:Y:S02]  /*7d50*/  LEA R40, P4, R7.reuse, R11, 0x1 ;  /* 0x0000000b07287211 */ /* 0x040fe400078808ff */
[----:B------:R-:W-:Y:S02]  /*7d60*/  SHF.R.S32.HI R13, RZ, 0x1f, R12 ;  /* 0x0000001fff0d7819 */ /* 0x000fe4000001140c */
[----:B------:R-:W-:Y:S02]  /*7d70*/  LEA.HI.X R41, R7, R123, R111, 0x1, P4 ;  /* 0x0000007b07297211 */ /* 0x000fe400020f0c6f */
[----:B------:R-:W-:Y:S02]  /*7d80*/  LEA.HI R12, R13, R12, RZ, 0x4 ;  /* 0x0000000c0d0c7211 */ /* 0x000fe400078f20ff */
[----:B------:R-:W-:-:S02]  /*7d90*/  ISETP.GE.AND P6, PT, R164, R125, PT ;  /* 0x0000007da400720c */ /* 0x000fc40003fc6270 */
        /* <DEDUP_REMOVED lines=12> */
[----:B------:R-:W-:Y:S02]  /*7e60*/  IMAD R13, R13, 0x2, R2 ;  /* 0x000000020d0d7824 */ /* 0x000fe400078e0202 */
[----:B------:R-:W-:Y:S01]  /*7e70*/  @!P4 IMAD.WIDE R122, R12, 0x2, R122 ;  /* 0x000000020c7ac825 */ /* 0x000fe200078e027a */
[----:B------:R-:W-:-:S03]  /*7e80*/  LEA R36, R36, R2, 0x1 ;  /* 0x0000000224247211 */ /* 0x000fc600078e08ff */
[----:B------:R-:W2:Y:S04]  /*7e90*/  LDS.128 R12, [R13+0x18400] ;  /* 0x018400000d0c7984 */ /* 0x000ea80000000c00 */
[----:B------:R-:W3:Y:S01]  /*7ea0*/  LDS.128 R36, [R36+0x18400] ;  /* 0x0184000024247984 */ /* 0x000ee20000000c00 */
[----:B------:R-:W-:Y:S05]  /*7eb0*/  @P6 BRA `(.L_x_2774) ;  /* 0x0000000400506947 */ /* 0x000fea0003800000 */
[----:B------:R-:W-:Y:S01]  /*7ec0*/  SHF.R.U64 R11, R32, 0x10, R33 ;  /* 0x00000010200b7819 */ /* 0x000fe20000001221 */
[----:B---3--:R-:W-:Y:S01]  /*7ed0*/  HADD2.F32 R48, -RZ, R37.H1_H1 ;  /* 0x30000025ff307230 */ /* 0x008fe20000004100 */
        /* <DEDUP_REMOVED lines=27> */
[----:B------:R-:W-:Y:S01]  /*8090*/  HADD2.F32 R39, -RZ, R15.H0_H0 ;  /* 0x2000000fff277230 */ /* 0x000fe20000004100 */
[----:B------:R-:W-:Y:S01]  /*80a0*/  F2FP.F16.F32.PACK_AB R33, R45, R33 ;  /* 0x000000212d21723e */ /* 0x000fe200000000ff */
        /* <DEDUP_REMOVED lines=19> */
[-C--:B------:R-:W-:Y:S01]  /*81e0*/  FMUL.FTZ R11, R15, R213.reuse ;  /* 0x000000d50f0b7220 */ /* 0x080fe20000410000 */
[----:B------:R-:W-:Y:S02]  /*81f0*/  HADD2.F32 R12, -RZ, R12.H1_H1 ;  /* 0x3000000cff0c7230 */ /* 0x000fe40000004100 */
[----:B------:R-:W-:Y:S01]  /*8200*/  FMUL.FTZ R43, R36, R32 ;  /* 0x00000020242b7220 */ /* 0x000fe20000410000 */
[C---:B------:R-:W-:Y:S01]  /*8210*/  FMUL.FTZ R213, R13.reuse, R213 ;  /* 0x000000d50dd57220 */ /* 0x040fe20000410000 */
[----:B------:R-:W-:Y:S01]  /*8220*/  FFMA.FTZ R11, R13, R211, -R11 ;  /* 0x000000d30d0b7223 */ /* 0x000fe2000001080b */
[----:B------:R-:W-:-:S02]  /*8230*/  HADD2.F32 R13, -RZ, R38.H0_H0 ;  /* 0x20000026ff0d7230 */ /* 0x000fc40000004100 */
[C---:B------:R-:W-:Y:S01]  /*8240*/  FMUL.FTZ R32, R12.reuse, R32 ;  /* 0x000000200c207220 */ /* 0x040fe20000410000 */
[----:B------:R-:W-:Y:S01]  /*8250*/  FFMA.FTZ R43, R12, R39, -R43 ;  /* 0x000000270c2b7223 */ /* 0x000fe2000001082b */
        /* <DEDUP_REMOVED lines=23> */
[----:B------:R-:W-:Y:S01]  /*83d0*/  F2FP.F16.F32.PACK_AB R38, R42, R212 ;  /* 0x000000d42a26723e */ /* 0x000fe200000000ff */
[----:B------:R-:W-:Y:S01]  /*83e0*/  IMAD.MOV.U32 R39, RZ, RZ, R46 ;  /* 0x000000ffff277224 */ /* 0x000fe200078e002e */
[----:B------:R-:W-:-:S07]  /*83f0*/  MOV R15, R35 ;  /* 0x00000023000f7202 */ /* 0x000fce0000000f00 */
.L_x_2774:
[----:B------:R-:W-:Y:S05]  /*8400*/  BSYNC B2 ;  /* 0x0000000000027941 */ /* 0x000fea0003800000 */
.L_x_2773:
[----:B--2---:R4:W-:Y:S04]  /*8410*/  ST.E.128 desc[UR60][R40.64], R12 ;  /* 0x0000000c28007985 */ /* 0x0049e8000c101d3c */
[----:B---3--:R4:W-:Y:S02]  /*8420*/  @!P4 ST.E.128 desc[UR60][R122.64], R36 ;  /* 0x000000247a00c985 */ /* 0x0089e4000c101d3c */
.L_x_2764:
[----:B------:R-:W-:Y:S05]  /*8430*/  BSYNC B1 ;  /* 0x0000000000017941 */ /* 0x000fea0003800000 */
.L_x_2763:
[----:B------:R-:W-:-:S03]  /*8440*/  UMOV UR4, 0xffffffff ;  /* 0xffffffff00047882 */ /* 0x000fc60000000000 */
[----:B------:R-:W-:Y:S05]  /*8450*/  BRA.DIV UR4, `(.L_x_2775) ;  /* 0x000001b204e47947 */ /* 0x000fea000b800000 */
[----:B0-----:R-:W0:Y:S04]  /*8460*/  SHFL.IDX PT, R117, R117, 0x1, 0x1c1f ;  /* 0x003c1f0075757f89 */ /* 0x001e2800000e0000 */
[----:B------:R-:W0:Y:S02]  /*8470*/  SHFL.IDX PT, R118, R118, 0x1, 0x1c1f ;  /* 0x003c1f0076767f89 */ /* 0x000e2400000e0000 */
.L_x_3063:
[----:B------:R-:W-:Y:S05]  /*8480*/  @P5 BRA `(.L_x_2732) ;  /* 0x0000001c00545947 */ /* 0x000fea0003800000 */
[----:B------:R-:W-:Y:S01]  /*8490*/  ISETP.NE.AND P4, PT, R8, RZ, PT ;  /* 0x000000ff0800720c */ /* 0x000fe20003f85270 */
[----:B------:R-:W-:Y:S01]  /*84a0*/  BSSY B1, `(.L_x_2776) ;  /* 0x0000070000017945 */ /* 0x000fe20003800000 */
[----:B0-2-4-:R-:W-:Y:S01]  /*84b0*/  IMAD.MOV.U32 R36, RZ, RZ, R118 ;  /* 0x000000ffff247224 */ /* 0x015fe200078e0076 */
[----:B------:R-:W-:-:S10]  /*84c0*/  MOV R37, R117 ;  /* 0x0000007500257202 */ /* 0x000fd40000000f00 */
        /* <DEDUP_REMOVED lines=20> */
[----:B------:R-:W-:Y:S01]  /*8610*/  @!P4 IMAD.WIDE R40, R41, 0x2, R36 ;  /* 0x000000022928c825 */ /* 0x000fe200078e0224 */
[----:B------:R-:W-:-:S03]  /*8620*/  LEA R11, R11, R2, 0x1 ;  /* 0x000000020b0b7211 */ /* 0x000fc600078e08ff */
[----:B------:R-:W-:Y:S02]  /*8630*/  IMAD R32, R13, 0x2, R2 ;  /* 0x000000020d207824 */ /* 0x000fe400078e0202 */
[----:B------:R0:W2:Y:S04]  /*8640*/  LDS.128 R12, [R11+0x18400] ;  /* 0x018400000b0c7984 */ /* 0x0000a80000000c00 */
[----:B------:R-:W3:Y:S01]  /*8650*/  LDS.128 R32, [R32+0x18400] ;  /* 0x0184000020207984 */ /* 0x000ee20000000c00 */
[----:B------:R-:W-:Y:S05]  /*8660*/  @P5 BRA `(.L_x_2779) ;  /* 0x0000000400405947 */ /* 0x000fea0003800000 */
[--C-:B------:R-:W-:Y:S01]  /*8670*/  SHF.R.U64 R42, R76, 0x10, R77.reuse ;  /* 0x000000104c2a7819 */ /* 0x100fe2000000124d */
[----:B------:R-:W-:Y:S01]  /*8680*/  HADD2.F32 R51, -RZ, R209.H1_H1 ;  /* 0x300000d1ff337230 */ /* 0x000fe20000004100 */
[----:B------:R-:W-:Y:S01]  /*8690*/  SHF.R.U32.HI R76, RZ, 0x10, R77 ;  /* 0x00000010ff4c7819 */ /* 0x000fe2000001164d */
[----:B--2---:R-:W-:Y:S01]  /*86a0*/  HADD2.F32 R48, -RZ, R13.H0_H0 ;  /* 0x2000000dff307230 */ /* 0x004fe20000004100 */
[--C-:B0-----:R-:W-:Y:S01]  /*86b0*/  SHF.R.U64 R11, R64, 0x10, R65.reuse ;  /* 0x00000010400b7819 */ /* 0x101fe20000001241 */
[--C-:B---3--:R-:W-:Y:S01]  /*86c0*/  HADD2.F32 R46, -RZ, R33.reuse.H0_H0 ;  /* 0x20000021ff2e7230 */ /* 0x108fe20000004100 */
[----:B------:R-:W-:Y:S01]  /*86d0*/  SHF.R.U32.HI R64, RZ, 0x10, R65 ;  /* 0x00000010ff407819 */ /* 0x000fe20000011641 */
[----:B------:R-:W-:Y:S02]  /*86e0*/  HADD2.F32 R47, -RZ, R33.H1_H1 ;  /* 0x30000021ff2f7230 */ /* 0x000fe40000004100 */
[----:B------:R-:W-:Y:S01]  /*86f0*/  FMUL.FTZ R33, R48, R51 ;  /* 0x0000003330217220 */ /* 0x000fe20000410000 */
[----:B------:R-:W-:Y:S01]  /*8700*/  HADD2.F32 R76, -RZ, R76.H0_H0 ;  /* 0x2000004cff4c7230 */ /* 0x000fe20000004100 */
[--C-:B------:R-:W-:Y:S01]  /*8710*/  SHF.R.U64 R44, R78, 0x10, R79.reuse ;  /* 0x000000104e2c7819 */ /* 0x100fe2000000124f */
[----:B------:R-:W-:Y:S01]  /*8720*/  HADD2.F32 R45, -RZ, R207.H1_H1 ;  /* 0x300000cfff2d7230 */ /* 0x000fe20000004100 */
[----:B------:R-:W-:Y:S01]  /*8730*/  SHF.R.U32.HI R78, RZ, 0x10, R79 ;  /* 0x00000010ff4e7819 */ /* 0x000fe2000001164f */
[----:B------:R-:W-:-:S02]  /*8740*/  HADD2.F32 R49, -RZ, R13.H1_H1 ;  /* 0x3000000dff317230 */ /* 0x000fc40000004100 */
[C---:B------:R-:W-:Y:S01]  /*8750*/  FMUL.FTZ R13, R46.reuse, R51 ;  /* 0x000000332e0d7220 */ /* 0x040fe20000410000 */
[----:B------:R-:W-:Y:S02]  /*8760*/  HADD2.F32 R64, -RZ, R64.H0_H0 ;  /* 0x20000040ff407230 */ /* 0x000fe40000004100 */
[-C--:B------:R-:W-:Y:S01]  /*8770*/  FMUL.FTZ R50, R47, R76.reuse ;  /* 0x0000004c2f327220 */ /* 0x080fe20000410000 */
[-C--:B------:R-:W-:Y:S01]  /*8780*/  FFMA.FTZ R33, R46, R45.reuse, R33 ;  /* 0x0000002d2e217223 */ /* 0x080fe20000010021 */
[C---:B------:R-:W-:Y:S01]  /*8790*/  FMUL.FTZ R76, R49.reuse, R76 ;  /* 0x0000004c314c7220 */ /* 0x040fe20000410000 */
[----:B------:R-:W-:Y:S01]  /*87a0*/  FFMA.FTZ R13, R48, R45, -R13 ;  /* 0x0000002d300d7223 */ /* 0x000fe2000001080d */
[----:B------:R-:W-:Y:S01]  /*87b0*/  FFMA.FTZ R46, R49, R64, -R50 ;  /* 0x00000040312e7223 */ /* 0x000fe20000010832 */
[--C-:B------:R-:W-:Y:S01]  /*87c0*/  SHF.R.U64 R43, R66, 0x10, R67.reuse ;  /* 0x00000010422b7819 */ /* 0x100fe20000001243 */
[----:B------:R-:W-:Y:S01]  /*87d0*/  HADD2.F32 R49, -RZ, R208.H1_H1 ;  /* 0x300000d0ff317230 */ /* 0x000fe20000004100 */
[----:B------:R-:W-:Y:S01]  /*87e0*/  SHF.R.U32.HI R66, RZ, 0x10, R67 ;  /* 0x00000010ff427819 */ /* 0x000fe20000011643 */
[----:B------:R-:W-:-:S02]  /*87f0*/  HADD2.F32 R48, -RZ, R35.H0_H0 ;  /* 0x20000023ff307230 */ /* 0x000fc40000004100 */
[----:B------:R-:W-:Y:S01]  /*8800*/  FFMA.FTZ R64, R47, R64, R76 ;  /* 0x000000402f407223 */ /* 0x000fe2000001004c */
[----:B------:R-:W-:Y:S01]  /*8810*/  HADD2.F32 R50, -RZ, R35.H1_H1 ;  /* 0x30000023ff327230 */ /* 0x000fe20000004100 */
[----:B------:R-:W-:Y:S01]  /*8820*/  F2FP.F16.F32.PACK_AB R13, R46, R13 ;  /* 0x0000000d2e0d723e */ /* 0x000fe200000000ff */
[--C-:B------:R-:W-:Y:S02]  /*8830*/  HADD2.F32 R54, -RZ, R15.reuse.H0_H0 ;  /* 0x2000000fff367230 */ /* 0x100fe40000004100 */
[----:B------:R-:W-:Y:S01]  /*8840*/  HADD2.F32 R35, -RZ, R78.H0_H0 ;  /* 0x2000004eff237230 */ /* 0x000fe20000004100 */
[----:B------:R-:W-:Y:S01]  /*8850*/  F2FP.F16.F32.PACK_AB R33, R64, R33 ;  /* 0x000000214021723e */ /* 0x000fe200000000ff */
[----:B------:R-:W-:Y:S02]  /*8860*/  HADD2.F32 R52, -RZ, R15.H1_H1 ;  /* 0x3000000fff347230 */ /* 0x000fe40000004100 */
[----:B------:R-:W-:Y:S01]  /*8870*/  FMUL.FTZ R15, R48, R49 ;  /* 0x00000031300f7220 */ /* 0x000fe20000410000 */
[----:B------:R-:W-:-:S02]  /*8880*/  HADD2.F32 R45, -RZ, R206.H1_H1 ;  /* 0x300000ceff2d7230 */ /* 0x000fc40000004100 */
[----:B------:R-:W-:Y:S01]  /*8890*/  FMUL.FTZ R49, R54, R49 ;  /* 0x0000003136317220 */ /* 0x000fe20000410000 */
[----:B------:R-:W-:Y:S02]  /*88a0*/  HADD2.F32 R47, -RZ, R66.H0_H0 ;  /* 0x20000042ff2f7230 */ /* 0x000fe40000004100 */
[-C--:B------:R-:W-:Y:S01]  /*88b0*/  FMUL.FTZ R51, R50, R35.reuse ;  /* 0x0000002332337220 */ /* 0x080fe20000410000 */
[----:B------:R-:W-:Y:S01]  /*88c0*/  FMUL.FTZ R53, R52, R35 ;  /* 0x0000002334357220 */ /* 0x000fe20000410000 */
[----:B------:R-:W-:Y:S01]  /*88d0*/  FFMA.FTZ R35, R48, R45, R49 ;  /* 0x0000002d30237223 */ /* 0x000fe20000010031 */
[----:B------:R-:W-:Y:S02]  /*88e0*/  HADD2.F32 R209, -RZ, R209.H0_H0 ;  /* 0x200000d1ffd17230 */ /* 0x000fe40000004100 */
[-C--:B------:R-:W-:Y:S01]  /*88f0*/  FFMA.FTZ R48, R52, R47.reuse, -R51 ;  /* 0x0000002f34307223 */ /* 0x080fe20000010833 */
[----:B------:R-:W-:Y:S01]  /*8900*/  FFMA.FTZ R50, R50, R47, R53 ;  /* 0x0000002f32327223 */ /* 0x000fe20000010035 */
[----:B------:R-:W-:-:S02]  /*8910*/  HADD2.F32 R52, -RZ, R32.H0_H0 ;  /* 0x20000020ff347230 */ /* 0x000fc40000004100 */
[----:B------:R-:W-:Y:S01]  /*8920*/  FFMA.FTZ R15, R54, R45, -R15 ;  /* 0x0000002d360f7223 */ /* 0x000fe2000001080f */
[----:B------:R-:W-:Y:S02]  /*8930*/  HADD2.F32 R47, -RZ, R42.H0_H0 ;  /* 0x2000002aff2f7230 */ /* 0x000fe40000004100 */
[----:B------:R-:W-:Y:S01]  /*8940*/  HADD2.F32 R32, -RZ, R32.H1_H1 ;  /* 0x30000020ff207230 */ /* 0x000fe20000004100 */
[----:B------:R-:W-:Y:S01]  /*8950*/  F2FP.F16.F32.PACK_AB R35, R50, R35 ;  /* 0x000000233223723e */ /* 0x000fe200000000ff */
[--C-:B------:R-:W-:Y:S01]  /*8960*/  HADD2.F32 R42, -RZ, R12.reuse.H0_H0 ;  /* 0x2000000cff2a7230 */ /* 0x100fe20000004100 */
[----:B------:R-:W-:Y:S01]  /*8970*/  F2FP.F16.F32.PACK_AB R15, R48, R15 ;  /* 0x0000000f300f723e */ /* 0x000fe200000000ff */
[----:B------:R-:W-:Y:S02]  /*8980*/  HADD2.F32 R12, -RZ, R12.H1_H1 ;  /* 0x3000000cff0c7230 */ /* 0x000fe40000004100 */
[----:B------:R-:W-:Y:S01]  /*8990*/  FMUL.FTZ R49, R32, R47 ;  /* 0x0000002f20317220 */ /* 0x000fe20000410000 */
[----:B------:R-:W-:-:S02]  /*89a0*/  HADD2.F32 R45, -RZ, R11.H0_H0 ;  /* 0x2000000bff2d7230 */ /* 0x000fc40000004100 */
[----:B------:R-:W-:Y:S01]  /*89b0*/  FMUL.FTZ R11, R52, R209 ;  /* 0x000000d1340b7220 */ /* 0x000fe20000410000 */
[----:B------:R-:W-:Y:S02]  /*89c0*/  HADD2.F32 R207, -RZ, R207.H0_H0 ;  /* 0x200000cfffcf7230 */ /* 0x000fe40000004100 */
[----:B------:R-:W-:Y:S01]  /*89d0*/  FMUL.FTZ R47, R12, R47 ;  /* 0x0000002f0c2f7220 */ /* 0x000fe20000410000 */
[----:B------:R-:W-:Y:S01]  /*89e0*/  FMUL.FTZ R209, R42, R209 ;  /* 0x000000d12ad17220 */ /* 0x000fe20000410000 */
[----:B------:R-:W-:Y:S01]  /*89f0*/  FFMA.FTZ R12, R12, R45, -R49 ;  /* 0x0000002d0c0c7223 */ /* 0x000fe20000010831 */
[----:B------:R-:W-:Y:S02]  /*8a00*/  HADD2.F32 R49, -RZ, R44.H0_H0 ;  /* 0x2000002cff317230 */ /* 0x000fe40000004100 */
[----:B------:R-:W-:Y:S01]  /*8a10*/  FFMA.FTZ R11, R42, R207, -R11 ;  /* 0x000000cf2a0b7223 */ /* 0x000fe2000001080b */
[----:B------:R-:W-:Y:S01]  /*8a20*/  FFMA.FTZ R32, R32, R45, R47 ;  /* 0x0000002d20207223 */ /* 0x000fe2000001002f */
[----:B------:R-:W-:-:S02]  /*8a30*/  HADD2.F32 R44, -RZ, R34.H0_H0 ;  /* 0x20000022ff2c7230 */ /* 0x000fc40000004100 */
[----:B------:R-:W-:Y:S01]  /*8a40*/  FFMA.FTZ R207, R52, R207, R209 ;  /* 0x000000cf34cf7223 */ /* 0x000fe200000100d1 */
[----:B------:R-:W-:Y:S01]  /*8a50*/  HADD2.F32 R47, -RZ, R208.H0_H0 ;  /* 0x200000d0ff2f7230 */ /* 0x000fe20000004100 */
[----:B------:R-:W-:Y:S01]  /*8a60*/  F2FP.F16.F32.PACK_AB R12, R12, R11 ;  /* 0x0000000b0c0c723e */ /* 0x000fe200000000ff */
[----:B------:R-:W-:Y:S02]  /*8a70*/  HADD2.F32 R42, -RZ, R14.H0_H0 ;  /* 0x2000000eff2a7230 */ /* 0x000fe40000004100 */
        /* <DEDUP_REMOVED lines=12> */
[----:B------:R-:W-:-:S04]  /*8b40*/  FFMA.FTZ R34, R34, R43, R49 ;  /* 0x0000002b22227223 */ /* 0x000fc80000010031 */
[----:B------:R-:W-:Y:S02]  /*8b50*/  F2FP.F16.F32.PACK_AB R14, R14, R51 ;  /* 0x000000330e0e723e */ /* 0x000fe400000000ff */
[----:B------:R-:W-:-:S07]  /*8b60*/  F2FP.F16.F32.PACK_AB R34, R34, R47 ;  /* 0x0000002f2222723e */ /* 0x000fce00000000ff */
.L_x_2779:
[----:B------:R-:W-:Y:S05]  /*8b70*/  BSYNC B2 ;  /* 0x0000000000027941 */ /* 0x000fea0003800000 */
.L_x_2778:
[----:B--2---:R2:W-:Y:S04]  /*8b80*/  ST.E.128 desc[UR60][R38.64], R12 ;  /* 0x0000000c26007985 */ /* 0x0045e8000c101d3c */
[----:B---3--:R2:W-:Y:S02]  /*8b90*/  @!P4 ST.E.128 desc[UR60][R40.64], R32 ;  /* 0x000000202800c985 */ /* 0x0085e4000c101d3c */
.L_x_2777:
[----:B------:R-:W-:Y:S05]  /*8ba0*/  BSYNC B1 ;  /* 0x0000000000017941 */ /* 0x000fea0003800000 */
.L_x_2776:
        /* <DEDUP_REMOVED lines=85> */
[----:B------:R-:W-:Y:S02]  /*9100*/  HADD2.F32 R152, -RZ, R152.H0_H0 ;  /* 0x20000098ff987230 */ /* 0x000fe40000004100 */
[C---:B------:R-:W-:Y:S01]  /*9110*/  FMUL.FTZ R47, R12.reuse, R47 ;  /* 0x0000002f0c2f7220 */ /* 0x040fe20000410000 */
        /* <DEDUP_REMOVED lines=8> */
[----:B------:R-:W-:Y:S02]  /*91a0*/  HADD2.F32 R11, -RZ, R14.H0_H0 ;  /* 0x2000000eff0b7230 */ /* 0x000fe40000004100 */
[----:B------:R-:W-:Y:S01]  /*91b0*/  FMUL.FTZ R32, R12, R152 ;  /* 0x000000980c207220 */ /* 0x000fe20000410000 */
[----:B------:R-:W-:Y:S01]  /*91c0*/  HADD2.F32 R34, -RZ, R34.H1_H1 ;  /* 0x30000022ff227230 */ /* 0x000fe20000004100 */
[----:B------:R-:W-:Y:S01]  /*91d0*/  F2FP.F16.F32.PACK_AB R60, R47, R60 ;  /* 0x0000003c2f3c723e */ /* 0x000fe200000000ff */
[----:B------:R-:W-:Y:S02]  /*91e0*/  HADD2.F32 R14, -RZ, R14.H1_H1 ;  /* 0x3000000eff0e7230 */ /* 0x000fe40000004100 */
[----:B------:R-:W-:Y:S01]  /*91f0*/  FMUL.FTZ R51, R11, R152 ;  /* 0x000000980b337220 */ /* 0x000fe20000410000 */
[----:B------:R-:W-:-:S02]  /*9200*/  HADD2.F32 R43, -RZ, R42.H0_H0 ;  /* 0x2000002aff2b7230 */ /* 0x000fc40000004100 */
[-C--:B------:R-:W-:Y:S01]  /*9210*/  FMUL.FTZ R53, R34, R45.reuse ;  /* 0x0000002d22357220 */ /* 0x080fe20000410000 */
[-C--:B------:R-:W-:Y:S01]  /*9220*/  FFMA.FTZ R32, R11, R150.reuse, -R32 ;  /* 0x000000960b207223 */ /* 0x080fe20000010820 */
[----:B------:R-:W-:Y:S01]  /*9230*/  FMUL.FTZ R45, R14, R45 ;  /* 0x0000002d0e2d7220 */ /* 0x000fe20000410000 */
[----:B------:R-:W-:Y:S01]  /*9240*/  FFMA.FTZ R51, R12, R150, R51 ;  /* 0x000000960c337223 */ /* 0x000fe20000010033 */
[-C--:B------:R-:W-:Y:S01]  /*9250*/  FFMA.FTZ R53, R14, R43.reuse, -R53 ;  /* 0x0000002b0e357223 */ /* 0x080fe20000010835 */
[----:B------:R-:W-:Y:S01]  /*9260*/  F2FP.F16.F32.PACK_AB R12, R49, R62 ;  /* 0x0000003e310c723e */ /* 0x000fe200000000ff */
[----:B------:R-:W-:Y:S01]  /*9270*/  FFMA.FTZ R34, R34, R43, R45 ;  /* 0x0000002b22227223 */ /* 0x000fe2000001002d */
[----:B------:R-:W-:Y:S02]  /*9280*/  IMAD.MOV.U32 R15, RZ, RZ, R50 ;  /* 0x000000ffff0f7224 */ /* 0x000fe400078e0032 */
[----:B------:R-:W-:Y:S02]  /*9290*/  F2FP.F16.F32.PACK_AB R14, R53, R32 ;  /* 0x00000020350e723e */ /* 0x000fe400000000ff */
[----:B------:R-:W-:-:S02]  /*92a0*/  F2FP.F16.F32.PACK_AB R34, R34, R51 ;  /* 0x000000332222723e */ /* 0x000fc400000000ff */
[----:B------:R-:W-:-:S07]  /*92b0*/  MOV R32, R60 ;  /* 0x0000003c00207202 */ /* 0x000fce0000000f00 */
.L_x_2783:
[----:B------:R-:W-:Y:S05]  /*92c0*/  BSYNC B2 ;  /* 0x0000000000027941 */ /* 0x000fea0003800000 */
.L_x_2782:
[----:B--2---:R4:W-:Y:S04]  /*92d0*/  ST.E.128 desc[UR60][R38.64], R12 ;  /* 0x0000000c26007985 */ /* 0x0049e8000c101d3c */
[----:B---3--:R4:W-:Y:S02]  /*92e0*/  @!P4 ST.E.128 desc[UR60][R40.64], R32 ;  /* 0x000000202800c985 */ /* 0x0089e4000c101d3c */
.L_x_2781:
[----:B------:R-:W-:Y:S05]  /*92f0*/  BSYNC B1 ;  /* 0x0000000000017941 */ /* 0x000fea0003800000 */
.L_x_2780:
[----:B------:R-:W-:-:S13]  /*9300*/  ISETP.NE.AND P4, PT, R27, RZ, PT ;  /* 0x000000ff1b00720c */ /* 0x000fda0003f85270 */
[----:B------:R-:W-:Y:S05]  /*9310*/  @!P4 BRA `(.L_x_2732) ;  /* 0x0000000c00b0c947 */ /* 0x000fea0003800000 */
[----:B------:R-:W-:Y:S01]  /*9320*/  SEL R136, R126, R136, !P1 ;  /* 0x000000887e887207 */ /* 0x000fe20004800000 */
[----:B------:R-:W-:Y:S01]  /*9330*/  BSSY B1, `(.L_x_2784) ;  /* 0x000006d000017945 */ /* 0x000fe20003800000 */
[----:B------:R-:W-:Y:S02]  /*9340*/  ISETP.GE.AND P5, PT, R164, R125, PT ;  /* 0x0000007da400720c */ /* 0x000fe40003fa6270 */
[----:B0--3--:R-:W-:Y:S02]  /*9350*/  SHF.R.S32.HI R11, RZ, 0x1f, R136 ;  /* 0x0000001fff0b7819 */ /* 0x009fe40000011488 */
[----:B--2-4-:R-:W-:Y:S02]  /*9360*/  LEA R38, P4, R7, R118, 0x1 ;  /* 0x0000007607267211 */ /* 0x014fe400078808ff */
[----:B------:R-:W-:Y:S02]  /*9370*/  LEA.HI R136, R11, R136, RZ, 0x4 ;  /* 0x000000880b887211 */ /* 0x000fe400078f20ff */
[----:B------:R-:W-:-:S02]  /*9380*/  LEA.HI.X R39, R7, R117, R111, 0x1, P4 ;  /* 0x0000007507277211 */ /* 0x000fc400020f0c6f */
        /* <DEDUP_REMOVED lines=8> */
[----:B------:R-:W-:Y:S01]  /*9410*/  IADD3 R15, R12, R13, RZ ;  /* 0x0000000d0c0f7210 */ /* 0x000fe20007ffe0ff */
[----:B------:R-:W-:-:S04]  /*9420*/  IMAD R13, R18, 0x4800, R135 ;  /* 0x00004800120d7824 */ /* 0x000fc800078e0287 */
[----:B------:R-:W-:Y:S02]  /*9430*/  IMAD R15, R18, 0x4800, R15 ;  /* 0x00004800120f7824 */ /* 0x000fe400078e020f */
[--C-:B------:R-:W-:Y:S02]  /*9440*/  IMAD R13, R13, 0x2, R2.reuse ;  /* 0x000000020d0d7824 */ /* 0x100fe400078e0202 */
[----:B------:R-:W-:-:S04]  /*9450*/  IMAD R32, R15, 0x2, R2 ;  /* 0x000000020f207824 */ /* 0x000fc800078e0202 */
[----:B------:R-:W0:Y:S04]  /*9460*/  LDS.128 R12, [R13+0x18400] ;  /* 0x018400000d0c7984 */ /* 0x000e280000000c00 */
[----:B------:R-:W2:Y:S01]  /*9470*/  LDS.128 R32, [R32+0x18400] ;  /* 0x0184000020207984 */ /* 0x000ea20000000c00 */
[----:B------:R-:W-:Y:S05]  /*9480*/  @P5 BRA `(.L_x_2785) ;  /* 0x00000004005c5947 */ /* 0x000fea0003800000 */
[----:B0-----:R-:W-:Y:S01]  /*9490*/  MOV R44, R12 ;  /* 0x0000000c002c7202 */ /* 0x001fe20000000f00 */
[----:B--2---:R-:W-:Y:S01]  /*94a0*/  IMAD.MOV.U32 R12, RZ, RZ, R33 ;  /* 0x000000ffff0c7224 */ /* 0x004fe200078e0021 */
        /* <DEDUP_REMOVED lines=8> */
[--C-:B------:R-:W-:Y:S01]  /*9530*/  SHF.R.U64 R40, R58, 0x10, R59.reuse ;  /* 0x000000103a287819 */ /* 0x100fe2000000123b */
        /* <DEDUP_REMOVED lines=19> */
[----:B------:R-:W-:Y:S01]  /*9670*/  HADD2.F32 R35, -RZ, R33.H0_H0 ;  /* 0x20000021ff237230 */ /* 0x000fe20000004100 */
[----:B------:R-:W-:Y:S01]  /*9680*/  SHF.R.U64 R41, R70, 0x10, R71 ;  /* 0x0000001046297819 */ /* 0x000fe20000001247 */
[----:B------:R-:W-:Y:S02]  /*9690*/  HADD2.F32 R46, -RZ, R46.H1_H1 ;  /* 0x3000002eff2e7230 */ /* 0x000fe40000004100 */
[-C--:B------:R-:W-:Y:S01]  /*96a0*/  FMUL.FTZ R52, R47, R50.reuse ;  /* 0x000000322f347220 */ /* 0x080fe20000410000 */
[----:B------:R-:W-:Y:S02]  /*96b0*/  HADD2.F32 R51, -RZ, R51.H0_H0 ;  /* 0x20000033ff337230 */ /* 0x000fe40000004100 */
[----:B------:R-:W-:Y:S01]  /*96c0*/  FMUL.FTZ R50, R35, R50 ;  /* 0x0000003223327220 */ /* 0x000fe20000410000 */
[----:B------:R-:W-:Y:S01]  /*96d0*/  HADD2.F32 R33, -RZ, R33.H1_H1 ;  /* 0x30000021ff217230 */ /* 0x000fe20000004100 */
[----:B------:R-:W-:Y:S01]  /*96e0*/  F2FP.F16.F32.PACK_AB R15, R15, R12 ;  /* 0x0000000c0f0f723e */ /* 0x000fe200000000ff */
[----:B------:R-:W-:-:S02]  /*96f0*/  HADD2.F32 R48, -RZ, R146.H1_H1 ;  /* 0x30000092ff307230 */ /* 0x000fc40000004100 */
[CC--:B------:R-:W-:Y:S01]  /*9700*/  FMUL.FTZ R54, R46.reuse, R51.reuse ;  /* 0x000000332e367220 */ /* 0x0c0fe20000410000 */
[----:B------:R-:W-:Y:S02]  /*9710*/  HADD2.F32 R49, -RZ, R58.H0_H0 ;  /* 0x2000003aff317230 */ /* 0x000fe40000004100 */
[----:B------:R-:W-:Y:S01]  /*9720*/  FMUL.FTZ R55, R33, R51 ;  /* 0x0000003321377220 */ /* 0x000fe20000410000 */
[----:B------:R-:W-:Y:S02]  /*9730*/  HADD2.F32 R43, -RZ, R43.H0_H0 ;  /* 0x2000002bff2b7230 */ /* 0x000fe40000004100 */
[-C--:B------:R-:W-:Y:S01]  /*9740*/  FFMA.FTZ R51, R35, R48.reuse, -R52 ;  /* 0x0000003023337223 */ /* 0x080fe20000010834 */
[----:B------:R-:W-:Y:S01]  /*9750*/  FFMA.FTZ R53, R47, R48, R50 ;  /* 0x000000302f357223 */ /* 0x000fe20000010032 */
[-C--:B------:R-:W-:Y:S01]  /*9760*/  FFMA.FTZ R54, R33, R49.reuse, -R54 ;  /* 0x0000003121367223 */ /* 0x080fe20000010836 */
[----:B------:R-:W-:Y:S02]  /*9770*/  HADD2.F32 R48, -RZ, R149.H0_H0 ;  /* 0x20000095ff307230 */ /* 0x000fe40000004100 */
[----:B------:R-:W-:Y:S01]  /*9780*/  FFMA.FTZ R56, R46, R49, R55 ;  /* 0x000000312e387223 */ /* 0x000fe20000010037 */
[----:B------:R-:W-:-:S02]  /*9790*/  HADD2.F32 R35, -RZ, R45.H0_H0 ;  /* 0x2000002dff237230 */ /* 0x000fc40000004100 */
[--C-:B------:R-:W-:Y:S01]  /*97a0*/  HADD2.F32 R33, -RZ, R44.reuse.H0_H0 ;  /* 0x2000002cff217230 */ /* 0x100fe20000004100 */
[----:B------:R-:W-:Y:S01]  /*97b0*/  F2FP.F16.F32.PACK_AB R51, R54, R51 ;  /* 0x000000333633723e */ /* 0x000fe200000000ff */
[----:B------:R-:W-:Y:S02]  /*97c0*/  HADD2.F32 R46, -RZ, R147.H0_H0 ;  /* 0x20000093ff2e7230 */ /* 0x000fe40000004100 */
[-C--:B------:R-:W-:Y:S01]  /*97d0*/  FMUL.FTZ R50, R35, R48.reuse ;  /* 0x0000003023327220 */ /* 0x080fe20000410000 */
[----:B------:R-:W-:Y:S02]  /*97e0*/  HADD2.F32 R45, -RZ, R45.H1_H1 ;  /* 0x3000002dff2d7230 */ /* 0x000fe40000004100 */
[C---:B------:R-:W-:Y:S01]  /*97f0*/  FMUL.FTZ R48, R33.reuse, R48 ;  /* 0x0000003021307220 */ /* 0x040fe20000410000 */
[----:B------:R-:W-:Y:S02]  /*9800*/  HADD2.F32 R44, -RZ, R44.H1_H1 ;  /* 0x3000002cff2c7230 */ /* 0x000fe40000004100 */
[----:B------:R-:W-:Y:S01]  /*9810*/  FFMA.FTZ R50, R33, R46, -R50 ;  /* 0x0000002e21327223 */ /* 0x000fe20000010832 */
[----:B------:R-:W-:-:S02]  /*9820*/  HADD2.F32 R148, -RZ, R148.H0_H0 ;  /* 0x20000094ff947230 */ /* 0x000fc40000004100 */
[----:B------:R-:W-:Y:S01]  /*9830*/  FFMA.FTZ R48, R35, R46, R48 ;  /* 0x0000002e23307223 */ /* 0x000fe20000010030 */
[-C--:B------:R-:W-:Y:S01]  /*9840*/  FMUL.FTZ R47, R45, R43.reuse ;  /* 0x0000002b2d2f7220 */ /* 0x080fe20000410000 */
[----:B------:R-:W-:Y:S01]  /*9850*/  FMUL.FTZ R52, R44, R43 ;  /* 0x0000002b2c347220 */ /* 0x000fe20000410000 */
[----:B------:R-:W-:Y:S02]  /*9860*/  HADD2.F32 R35, -RZ, R34.H0_H0 ;  /* 0x20000022ff237230 */ /* 0x000fe40000004100 */
[----:B------:R-:W-:Y:S02]  /*9870*/  HADD2.F32 R43, -RZ, R41.H0_H0 ;  /* 0x20000029ff2b7230 */ /* 0x000fe40000004100 */
[----:B------:R-:W-:Y:S02]  /*9880*/  HADD2.F32 R33, -RZ, R14.H0_H0 ;  /* 0x2000000eff217230 */ /* 0x000fe40000004100 */
[----:B------:R-:W-:Y:S02]  /*9890*/  HADD2.F32 R34, -RZ, R34.H1_H1 ;  /* 0x30000022ff227230 */ /* 0x000fe40000004100 */
[----:B------:R-:W-:-:S02]  /*98a0*/  HADD2.F32 R14, -RZ, R14.H1_H1 ;  /* 0x3000000eff0e7230 */ /* 0x000fc40000004100 */
[----:B------:R-:W-:Y:S02]  /*98b0*/  HADD2.F32 R41, -RZ, R40.H0_H0 ;  /* 0x20000028ff297230 */ /* 0x000fe40000004100 */
[-C--:B------:R-:W-:Y:S01]  /*98c0*/  FMUL.FTZ R40, R35, R148.reuse ;  /* 0x0000009423287220 */ /* 0x080fe20000410000 */
[----:B------:R-:W-:Y:S02]  /*98d0*/  HADD2.F32 R42, -RZ, R42.H0_H0 ;  /* 0x2000002aff2a7230 */ /* 0x000fe40000004100 */
[-C--:B------:R-:W-:Y:S01]  /*98e0*/  FMUL.FTZ R49, R34, R43.reuse ;  /* 0x0000002b22317220 */ /* 0x080fe20000410000 */
[----:B------:R-:W-:Y:S02]  /*98f0*/  HADD2.F32 R146, -RZ, R146.H0_H0 ;  /* 0x20000092ff927230 */ /* 0x000fe40000004100 */
[----:B------:R-:W-:Y:S01]  /*9900*/  FMUL.FTZ R148, R33, R148 ;  /* 0x0000009421947220 */ /* 0x000fe20000410000 */
[----:B------:R-:W-:Y:S01]  /*9910*/  FMUL.FTZ R43, R14, R43 ;  /* 0x0000002b0e2b7220 */ /* 0x000fe20000410000 */
[-C--:B------:R-:W-:Y:S01]  /*9920*/  FFMA.FTZ R47, R44, R42.reuse, -R47 ;  /* 0x0000002a2c2f7223 */ /* 0x080fe2000001082f */
[----:B------:R-:W-:Y:S01]  /*9930*/  FFMA.FTZ R45, R45, R42, R52 ;  /* 0x0000002a2d2d7223 */ /* 0x000fe20000010034 */
        /* <DEDUP_REMOVED lines=8> */
[----:B------:R-:W-:Y:S02]  /*99c0*/  F2FP.F16.F32.PACK_AB R32, R45, R48 ;  /* 0x000000302d20723e */ /* 0x000fe400000000ff */
[----:B------:R-:W-:Y:S02]  /*99d0*/  F2FP.F16.F32.PACK_AB R14, R49, R40 ;  /* 0x00000028310e723e */ /* 0x000fe400000000ff */
[----:B------:R-:W-:Y:S02]  /*99e0*/  F2FP.F16.F32.PACK_AB R34, R43, R148 ;  /* 0x000000942b22723e */ /* 0x000fe400000000ff */
[----:B------:R-:W-:-:S07]  /*99f0*/  MOV R15, R51 ;  /* 0x00000033000f7202 */ /* 0x000fce0000000f00 */
.L_x_2785:
[----:B------:R-:W-:Y:S05]  /*9a00*/  BSYNC B1 ;  /* 0x0000000000017941 */ /* 0x000fea0003800000 */
.L_x_2784:
[----:B0-----:R0:W-:Y:S01]  /*9a10*/  ST.E.128 desc[UR60][R38.64], R12 ;  /* 0x0000000c26007985 */ /* 0x0011e2000c101d3c */
[----:B------:R-:W-:-:S13]  /*9a20*/  ISETP.GE.AND P4, PT, R11, R132, PT ;  /* 0x000000840b00720c */ /* 0x000fda0003f86270 */
[----:B------:R-:W-:Y:S05]  /*9a30*/  @P4 BRA `(.L_x_2732) ;  /* 0x0000000400e84947 */ /* 0x000fea0003800000 */
[----:B------:R-:W-:-:S05]  /*9a40*/  IMAD.WIDE R36, R11, 0x2, R36 ;  /* 0x000000020b247825 */ /* 0x000fca00078e0224 */
[----:B--2---:R2:W-:Y:S01]  /*9a50*/  ST.E.128 desc[UR60][R36.64], R32 ;  /* 0x0000002024007985 */ /* 0x0045e2000c101d3c */
[----:B------:R-:W-:Y:S05]  /*9a60*/  BRA `(.L_x_2732) ;  /* 0x0000000400dc7947 */ /* 0x000fea0003800000 */
.L_x_2697:
[----:B------:R-:W2:Y:S02]  /*9a70*/  LDL R11, [R1+0x30] ;  /* 0x00003000010b7983 */ /* 0x000ea40000100800 */
[----:B--2---:R-:W-:-:S13]  /*9a80*/  R2UR UR4, R11 ;  /* 0x000000000b0472ca */ /* 0x004fda00000e0000 */
[----:B------:R-:W-:-:S06]  /*9a90*/  UISETP.NE.AND UP0, UPT, UR4, 0x3, UPT ;  /* 0x000000030400788c */ /* 0x000fcc000bf05270 */
[----:B------:R-:W-:-:S13]  /*9aa0*/  PLOP3.LUT P0, PT, PT, PT, UP0, 0x80, 0x0 ;  /* 0x000000000000781c */ /* 0x000fda0003f0f008 */
[----:B------:R-:W-:Y:S05]  /*9ab0*/  @!P0 BRA `(.L_x_2786) ;  /* 0x0000000000048947 */ /* 0x000fea0003800000 */
[----:B------:R-:W-:Y:S01]  /*9ac0*/  BPT.TRAP 0x1 ;  /* 0x000000040000795c */ /* 0x000fe20000300000 */
.L_x_2786:
[----:B------:R-:W-:Y:S01]  /*9ad0*/  IMAD R86, R18, 0x8, R2 ;  /* 0x0000000812567824 */ /* 0x000fe200078e0202 */
[----:B------:R-:W-:Y:S01]  /*9ae0*/  SHF.L.U32 R87, R170, 0x1f, RZ ;  /* 0x0000001faa577819 */ /* 0x000fe200000006ff */
[----:B------:R-:W-:Y:S01]  /*9af0*/  BSSY B1, `(.L_x_2787) ;  /* 0x0000004000017945 */ /* 0x000fe20003800000 */
[----:B------:R-:W-:Y:S02]  /*9b00*/  SHF.R.S32.HI R31, RZ, 0x1f, R29 ;  /* 0x0000001fff1f7819 */ /* 0x000fe4000001141d */
[----:B------:R-:W0:Y:S02]  /*9b10*/  SYNCS.PHASECHK.TRANS64.TRYWAIT P4, [R86+URZ+0x2a890], R87 ;  /* 0x02a89057560075a7 */ /* 0x000e24000808017f */
[----:B0-----:R-:W-:Y:S05]  /*9b20*/  @!P4 BRA `(.L_x_2788) ;  /* 0x0000019c007cc947 */ /* 0x001fea0003800000 */
.L_x_3064:
[----:B------:R-:W-:Y:S05]  /*9b30*/  BSYNC B1 ;  /* 0x0000000000017941 */ /* 0x000fea0003800000 */
.L_x_2787:
        /* <DEDUP_REMOVED lines=27> */
.L_x_3068:
        /* <DEDUP_REMOVED lines=37> */
.L_x_2791:
[----:B------:R-:W-:Y:S05]  /*9f40*/  BSYNC B1 ;  /* 0x0000000000017941 */ /* 0x000fea0003800000 */
.L_x_2790:
[----:B------:R-:W-:-:S03]  /*9f50*/  UMOV UR4, 0xffffffff ;  /* 0xffffffff00047882 */ /* 0x000fc60000000000 */
[----:B------:R-:W-:Y:S05]  /*9f60*/  BRA.DIV UR4, `(.L_x_2792) ;  /* 0x0000019a04cc7947 */ /* 0x000fea000b800000 */
[----:B--2---:R2:W0:Y:S04]  /*9f70*/  SHFL.IDX PT, R37, R39, 0x1, 0x1c1f ;  /* 0x003c1f0027257f89 */ /* 0x00442800000e0000 */
[----:B---3--:R2:W3:Y:S02]  /*9f80*/  SHFL.IDX PT, R36, R38, 0x1, 0x1c1f ;  /* 0x003c1f0026247f89 */ /* 0x0084e400000e0000 */
.L_x_3072:
        /* <DEDUP_REMOVED lines=37> */
.L_x_2732:
[----:B------:R-:W-:Y:S05]  /*a1e0*/  BSYNC B0 ;  /* 0x0000000000007941 */ /* 0x000fea0003800000 */
.L_x_2696:
        /* <DEDUP_REMOVED lines=17> */
.L_x_2794:
[----:B------:R-:W-:Y:S05]  /*a300*/  BSYNC B0 ;  /* 0x0000000000007941 */ /* 0x000fea0003800000 */
.L_x_2793:
[----:B------:R-:W3:Y:S01]  /*a310*/  SYNCS.PHASECHK.TRANS64.TRYWAIT P0, [R86+URZ+0x2a8b0], R87 ;  /* 0x02a8b057560075a7 */ /* 0x000ee2000800017f */
[----:B------:R-:W-:Y:S04]  /*a320*/  BSSY B0, `(.L_x_2795) ;  /* 0x0000002000007945 */ /* 0x000fe80003800000 */
[----:B---3--:R-:W-:Y:S05]  /*a330*/  @!P0 BRA `(.L_x_2796) ;  /* 0x0000019800248947 */ /* 0x008fea0003800000 */
.L_x_3073:
[----:B------:R-:W-:Y:S05]  /*a340*/  BSYNC B0 ;  /* 0x0000000000007941 */ /* 0x000fea0003800000 */
.L_x_2795:
[----:B------:R-:W-:Y:S01]  /*a350*/  ULDC.64 UR4, c[0x0][0x328] ;  /* 0x0000ca0000047ab9 */ /* 0x000fe20000000a00 */
[----:B------:R-:W-:Y:S01]  /*a360*/  IADD3 R85, -R169, R85, RZ ;  /* 0x00000055a9557210 */ /* 0x000fe20007ffe1ff */
[----:B--2-4-:R-:W-:Y:S01]  /*a370*/  IMAD R14, R31, UR4, RZ ;  /* 0x000000041f0e7c24 */ /* 0x014fe2000f8e02ff */
[----:B------:R-:W-:Y:S01]  /*a380*/  BSSY B0, `(.L_x_2797) ;  /* 0x000002d000007945 */ /* 0x000fe20003800000 */
[----:B------:R-:W-:Y:S01]  /*a390*/  IMAD.WIDE.U32 R12, R29, UR4, RZ ;  /* 0x000000041d0c7c25 */ /* 0x000fe2000f8e00ff */
[----:B------:R-:W-:-:S03]  /*a3a0*/  ISETP.GE.AND P0, PT, R85, 0x1, PT ;  /* 0x000000015500780c */ /* 0x000fc60003f06270 */
[----:B------:R-:W-:Y:S01]  /*a3b0*/  IMAD R29, R29, UR5, R14 ;  /* 0x000000051d1d7c24 */ /* 0x000fe2000f8e020e */
[----:B------:R-:W-:Y:S02]  /*a3c0*/  ULDC.64 UR4, c[0x0][0x338] ;  /* 0x0000ce0000047ab9 */ /* 0x000fe40000000a00 */
        /* <DEDUP_REMOVED lines=12> */
[----:B------:R-:W-:-:S03]  /*a490*/  IMAD R11, R18, 0x3000, R3 ;  /* 0x00003000120b7824 */ /* 0x000fc600078e0203 */
[----:B------:R-:W-:Y:S01]  /*a4a0*/  LEA.HI.X R34, R12, UR5, R15, 0x1, P5 ;  /* 0x000000050c227c11 */ /* 0x000fe2000a8f0c0f */
[----:B------:R-:W-:Y:S01]  /*a4b0*/  IMAD.IADD R13, R128, 0x1, R11 ;  /* 0x00000001800d7824 */ /* 0x000fe200078e020b */
[----:B------:R0:W2:Y:S01]  /*a4c0*/  SHFL.IDX PT, R28, R31, RZ, 0x1c1f ;  /* 0x001c1fff1f1c7589 */ /* 0x0000a200000e0000 */
[----:B------:R-:W-:Y:S02]  /*a4d0*/  LEA R11, R11, R120, 0x1 ;  /* 0x000000780b0b7211 */ /* 0x000fe400078e08ff */
[----:B------:R-:W-:Y:S01]  /*a4e0*/  IMAD R35, R13, 0x2, R120 ;  /* 0x000000020d237824 */ /* 0x000fe200078e0278 */
        /* <DEDUP_REMOVED lines=12> */
[----:B------:R-:W-:Y:S01]  /*a5b0*/  @P5 SHF.L.U32 R37, R166, 0x3, RZ ;  /* 0x00000003a6255819 */ /* 0x000fe200000006ff */
        /* <DEDUP_REMOVED lines=9> */
.L_x_2798:
[----:B------:R-:W-:Y:S05]  /*a650*/  BSYNC B0 ;  /* 0x0000000000007941 */ /* 0x000fea0003800000 */
.L_x_2797:
        /* <DEDUP_REMOVED lines=15> */
[----:B------:R-:W-:Y:S01]  /*a750*/  @P5 IMAD.SHL.U32 R31, R166, 0x8, RZ ;  /* 0x00000008a61f5824 */ /* 0x000fe200078e00ff */
        /* <DEDUP_REMOVED lines=9> */
.L_x_2800:
[----:B------:R-:W-:Y:S05]  /*a7f0*/  BSYNC B0 ;  /* 0x0000000000007941 */ /* 0x000fea0003800000 */
.L_x_2799:
[----:B------:R-:W-:Y:S01]  /*a800*/  @!PT LDS RZ, [RZ] ;  /* 0x00000000fffff984 */ /* 0x000fe20000000800 */
[----:B------:R-:W-:Y:S01]  /*a810*/  @!PT LDS RZ, [RZ] ;  /* 0x00000000fffff984 */ /* 0x000fe20000000800 */
[----:B------:R-:W-:Y:S01]  /*a820*/  @!PT LDS RZ, [RZ] ;  /* 0x00000000fffff984 */ /* 0x000fe20000000800 */
[----:B------:R-:W-:Y:S01]  /*a830*/  @!PT LDS RZ, [RZ] ;  /* 0x00000000fffff984 */ /* 0x000fe20000000800 */
[----:B------:R5:W-:Y:S06]  /*a840*/  MEMBAR.ALL.CTA ;  /* 0x0000000000007992 */ /* 0x000bec0000008000 */
[----:B-----5:R-:W5:Y:S01]  /*a850*/  FENCE.VIEW.ASYNC.S ;  /* 0x00000000000073c6 */ /* 0x020f620000000000 */
[----:B-1-3--:R-:W-:Y:S01]  /*a860*/  @!P4 IADD3 R86, R86, 0x2a8c0, RZ ;  /* 0x0002a8c05656c810 */ /* 0x00afe20007ffe0ff */
[----:B------:R-:W-:Y:S01]  /*a870*/  VIADD R18, R18, 0x1 ;  /* 0x0000000112127836 */ /* 0x000fe20000000000 */
[----:B-----5:R1:W-:Y:S01]  /*a880*/  BAR.SYNC.DEFER_BLOCKING R145, 0x80 ;  /* 0x000200910000751d */ /* 0x0203e20000010000 */
[----:B------:R-:W-:-:S02]  /*a890*/  ISETP.NE.AND P5, PT, R124, RZ, PT ;  /* 0x000000ff7c00720c */ /* 0x000fc40003fa5270 */
[----:B------:R-:W-:Y:S02]  /*a8a0*/  @!P4 PRMT R86, RZ, 0x654, R86 ;  /* 0x00000654ff56c816 */ /* 0x000fe40000000056 */
[----:B------:R-:W-:Y:S02]  /*a8b0*/  PLOP3.LUT P0, PT, PT, PT, PT, 0x8, 0x0 ;  /* 0x000000000000781c */ /* 0x000fe40003f0e170 */
[----:B------:R1:W-:Y:S01]  /*a8c0*/  @!P4 SYNCS.ARRIVE.TRANS64.RED.A1T0 RZ, [R86+URZ], RZ ;  /* 0x000000ff56ffc9a7 */ /* 0x0003e2000810043f */
[----:B------:R-:W-:-:S04]  /*a8d0*/  ISETP.NE.AND P4, PT, R18, 0x2, PT ;  /* 0x000000021200780c */ /* 0x000fc80003f85270 */
[----:B------:R-:W-:Y:S02]  /*a8e0*/  SEL R11, RZ, 0x1, P4 ;  /* 0x00000001ff0b7807 */ /* 0x000fe40002000000 */
[----:B------:R-:W-:Y:S02]  /*a8f0*/  SEL R18, R18, RZ, P4 ;  /* 0x000000ff12127207 */ /* 0x000fe40002000000 */
[----:B------:R-:W-:Y:S01]  /*a900*/  LOP3.LUT R170, R170, R11, RZ, 0x3c, !PT ;  /* 0x0000000baaaa7212 */ /* 0x000fe200078e3cff */
[----:B-1----:R-:W-:Y:S06]  /*a910*/  @P5 BRA `(.L_x_2801) ;  /* 0xffffff7c00405947 */ /* 0x002fec000383ffff */
.L_x_2691:
[----:B------:R-:W1:Y:S01]  /*a920*/  LDC R0, c[0x0][0x448] ;  /* 0x00011200ff007b82 */ /* 0x000e620000000800 */
        /* <DEDUP_REMOVED lines=9> */
[----:B------:R-:W-:Y:S02]  /*a9c0*/  MOV R73, RZ ;  /* 0x000000ff00497202 */ /* 0x000fe40000000f00 */
[----:B------:R-:W-:Y:S02]  /*a9d0*/  CS2R R36, SRZ ;  /* 0x0000000000247805 */ /* 0x000fe4000001ff00 */
[----:B0-----:R-:W-:-:S02]  /*a9e0*/  CS2R R34, SRZ ;  /* 0x0000000000227805 */ /* 0x001fc4000001ff00 */
        /* <DEDUP_REMOVED lines=11> */
[----:B-1----:R-:W-:Y:S01]  /*aaa0*/  ISETP.NE.AND P1, PT, R0, 0x1, PT ;  /* 0x000000010000780c */ /* 0x002fe20003f25270 */
[----:B------:R-:W-:Y:S01]  /*aab0*/  VIADD R0, R184, 0x7f ;  /* 0x0000007fb8007836 */ /* 0x000fe20000000000 */
[----:B------:R-:W-:-:S02]  /*aac0*/  CS2R R46, SRZ ;  /* 0x00000000002e7805 */ /* 0x000fc4000001ff00 */
[----:B------:R-:W-:Y:S02]  /*aad0*/  CS2R R44, SRZ ;  /* 0x00000000002c7805 */ /* 0x000fe4000001ff00 */
[----:B------:R-:W-:Y:S02]  /*aae0*/  CS2R R40, SRZ ;  /* 0x0000000000287805 */ /* 0x000fe4000001ff00 */
[----:B------:R-:W-:Y:S02]  /*aaf0*/  CS2R R94, SRZ ;  /* 0x00000000005e7805 */ /* 0x000fe4000001ff00 */
[----:B------:R-:W-:Y:S02]  /*ab00*/  CS2R R92, SRZ ;  /* 0x00000000005c7805 */ /* 0x000fe4000001ff00 */
[----:B------:R-:W-:Y:S01]  /*ab10*/  CS2R R88, SRZ ;  /* 0x0000000000587805 */ /* 0x000fe2000001ff00 */
[----:B------:R-:W-:Y:S01]  /*ab20*/  IMAD.MOV.U32 R90, RZ, RZ, RZ ;  /* 0x000000ffff5a7224 */ /* 0x000fe200078e00ff */
[----:B------:R-:W-:Y:S01]  /*ab30*/  MOV R26, RZ ;  /* 0x000000ff001a7202 */ /* 0x000fe20000000f00 */
[----:B------:R-:W-:Y:S01]  /*ab40*/  IMAD.MOV.U32 R97, RZ, RZ, RZ ;  /* 0x000000ffff617224 */ /* 0x000fe200078e00ff */
[----:B------:R-:W-:Y:S01]  /*ab50*/  CS2R R10, SRZ ;  /* 0x00000000000a7805 */ /* 0x000fe2000001ff00 */
[----:B------:R-:W-:Y:S01]  /*ab60*/  IMAD.MOV.U32 R32, RZ, RZ, RZ ;  /* 0x000000ffff207224 */ /* 0x000fe200078e00ff */
[----:B------:R-:W0:Y:S01]  /*ab70*/  @P1 LDC R3, c[0x0][0x44c] ;  /* 0x00011300ff031b82 */ /* 0x000e220000000800 */
[----:B------:R-:W-:-:S07]  /*ab80*/  IMAD.MOV.U32 R99, RZ, RZ, RZ ;  /* 0x000000ffff637224 */ /* 0x000fce00078e00ff */
[----:B------:R-:W1:Y:S01]  /*ab90*/  @P1 LDC R4, c[0x0][0x450] ;  /* 0x00011400ff041b82 */ /* 0x000e620000000800 */
[----:B0-----:R-:W-:-:S05]  /*aba0*/  @P1 IMAD.HI.U32 R3, R0, R3, RZ ;  /* 0x0000000300031227 */ /* 0x001fca00078e00ff */
[----:B-1----:R-:W-:Y:S02]  /*abb0*/  @P1 SHF.R.U32.HI R0, RZ, R4, R3 ;  /* 0x00000004ff001219 */ /* 0x002fe40000011603 */
[----:B------:R-:W-:Y:S02]  /*abc0*/  PLOP3.LUT P1, PT, PT, PT, PT, 0x80, 0x0 ;  /* 0x000000000000781c */ /* 0x000fe40003f2f070 */
[----:B------:R-:W-:-:S05]  /*abd0*/  IADD3 R0, R143, R0, RZ ;  /* 0x000000008f007210 */ /* 0x000fca0007ffe0ff */
[----:B------:R-:W-:-:S05]  /*abe0*/  IMAD.HI R0, R0, 0x2aaaaaab, RZ ;  /* 0x2aaaaaab00007827 */ /* 0x000fca00078e02ff */
[----:B------:R-:W-:-:S04]  /*abf0*/  SHF.R.U32.HI R3, RZ, 0x1f, R0 ;  /* 0x0000001fff037819 */ /* 0x000fc80000011600 */
[----:B------:R-:W-:Y:S01]  /*ac00*/  LEA.HI.SX32 R3, R0, R3, 0x1c ;  /* 0x0000000300037211 */ /* 0x000fe200078fe2ff */
[----:B------:R-:W-:-:S03]  /*ac10*/  IMAD.MOV.U32 R0, RZ, RZ, RZ ;  /* 0x000000ffff007224 */ /* 0x000fc600078e00ff */
[----:B------:R-:W-:Y:S01]  /*ac20*/  VIMNMX R72, R144, R3, PT ;  /* 0x0000000390487248 */ /* 0x000fe20003fe0100 */
[----:B------:R-:W-:-:S03]  /*ac30*/  IMAD.MOV.U32 R3, RZ, RZ, RZ ;  /* 0x000000ffff037224 */ /* 0x000fc600078e00ff */
[----:B------:R-:W-:Y:S01]  /*ac40*/  ISETP.GE.AND P2, PT, R72, 0x1, PT ;  /* 0x000000014800780c */ /* 0x000fe20003f46270 */
[----:B------:R-:W-:-:S12]  /*ac50*/  @P0 BRA `(.L_x_2803) ;  /* 0x0000000000080947 */ /* 0x000fd80003800000 */
[----:B------:R-:W0:Y:S02]  /*ac60*/  FENCE.VIEW.ASYNC.G ;  /* 0x00000000000073c6 */ /* 0x000e240000000100 */
[----:B0-----:R-:W-:Y:S06]  /*ac70*/  BAR.ARV 0xc, 0x180 ;  /* 0x0306000000007b1d */ /* 0x001fec0000002000 */
.L_x_2803:
[----:B------:R-:W-:Y:S05]  /*ac80*/  BSYNC B0 ;  /* 0x0000000000007941 */ /* 0x000fea0003800000 */
.L_x_2802:
[----:B------:R-:W-:Y:S01]  /*ac90*/  MOV R91, RZ ;  /* 0x000000ff005b7202 */ /* 0x000fe20000000f00 */
[----:B------:R-:W-:Y:S01]  /*aca0*/  IMAD.MOV.U32 R24, RZ, RZ, RZ ;  /* 0x000000ffff187224 */ /* 0x000fe200078e00ff */
[----:B------:R-:W-:Y:S06]  /*acb0*/  @!P2 BRA `(.L_x_2804) ;  /* 0x000000f80050a947 */ /* 0x000fec0003800000 */
[----:B------:R-:W3:Y:S04]  /*acc0*/  LDL R4, [R1+0x34] ;  /* 0x0000340001047983 */ /* 0x000ee80000100800 */
[----:B------:R-:W0:Y:S02]  /*acd0*/  SHFL.IDX PT, R0, R222, RZ, 0x1f ;  /* 0x00001fffde007589 */ /* 0x000e2400000e0000 */
[----:B0-----:R-:W-:-:S04]  /*ace0*/  LEA.HI R3, R0, R0, RZ, 0x1 ;  /* 0x0000000000037211 */ /* 0x001fc800078f08ff */
[----:B------:R-:W-:-:S05]  /*acf0*/  LOP3.LUT R3, R3, 0x1e, RZ, 0xc0, !PT ;  /* 0x0000001e03037812 */ /* 0x000fca00078ec0ff */
[----:B------:R-:W-:Y:S01]  /*ad00*/  IMAD.IADD R3, R0, 0x1, -R3 ;  /* 0x0000000100037824 */ /* 0x000fe200078e0a03 */
[----:B---3--:R-:W-:-:S13]  /*ad10*/  R2UR UR4, R4 ;  /* 0x00000000040472ca */ /* 0x008fda00000e0000 */
        /* <DEDUP_REMOVED lines=9> */
[----:B------:R-:W-:Y:S01]  /*adb0*/  MOV R4, UR4 ;  /* 0x0000000400047c02 */ /* 0x000fe20008000f00 */
[----:B--2---:R0:W1:Y:S01]  /*adc0*/  LDC.64 R14, c[0x4][R0] ;  /* 0x01000000000e7b82 */ /* 0x0040620000000a00 */
        /* <DEDUP_REMOVED lines=10> */
[----:B-1--45:R-:W-:Y:S05]  /*ae70*/  CALL.ABS.NOINC R14 ;  /* 0x000000000e007343 */ /* 0x032fea0003c00000 */
.L_x_2805:
        /* <DEDUP_REMOVED lines=12> */
.L_x_2809:
[----:B-1----:R1:W3:Y:S02]  /*af40*/  SYNCS.PHASECHK.TRANS64.TRYWAIT P0, [R2+URZ+0x2a800], R3 ;  /* 0x02a80003020075a7 */ /* 0x0022e4000800017f */
[----:B---3--:R-:W-:Y:S05]  /*af50*/  @!P0 NANOSLEEP.SYNCS 0x989680 ;  /* 0x009896800000895d */ /* 0x008fea0003900000 */
[----:B------:R-:W3:Y:S02]  /*af60*/  @!P0 SYNCS.PHASECHK.TRANS64 P0, [R2+URZ+0x2a800], R3 ;  /* 0x02a80003020085a7 */ /* 0x000ee4000800007f */
[----:B---3--:R-:W-:Y:S05]  /*af70*/  @!P0 BRA `(.L_x_2809) ;  /* 0xfffffffc00f08947 */ /* 0x008fea000383ffff */
.L_x_2808:
[----:B------:R-:W-:Y:S05]  /*af80*/  BSYNC B0 ;  /* 0x0000000000007941 */ /* 0x000fea0003800000 */
.L_x_2807:
[----:B------:R-:W-:Y:S05]  /*af90*/  BRA `(.L_x_2810) ;  /* 0x0000006c001c7947 */ /* 0x000fea0003800000 */
.L_x_2806:
[----:B------:R-:W3:Y:S01]  /*afa0*/  LDL R0, [R1+0x34] ;  /* 0x0000340001007983 */ /* 0x000ee20000100800 */
[----:B------:R-:W-:Y:S01]  /*afb0*/  ULDC.64 UR6, c[0x0][0x408] ;  /* 0x0001020000067ab9 */ /* 0x000fe20000000a00 */
[----:B---3--:R-:W-:Y:S02]  /*afc0*/  R2UR UR4, R0 ;  /* 0x00000000000472ca */ /* 0x008fe400000e0000 */
[----:B-----5:R-:W-:-:S05]  /*afd0*/  SHF.R.S32.HI R0, RZ, 0x1f, R142 ;  /* 0x0000001fff007819 */ /* 0x020fca000001148e */
[----:B------:R-:W-:-:S04]  /*afe0*/  IMAD R5, R0, UR6, RZ ;  /* 0x0000000600057c24 */ /* 0x000fc8000f8e02ff */
[----:B------:R-:W-:Y:S02]  /*aff0*/  IMAD R5, R142, UR7, R5 ;  /* 0x000000078e057c24 */ /* 0x000fe4000f8e0205 */
[----:B------:R-:W-:-:S03]  /*b000*/  ULOP3.LUT UP0, URZ, UR4, 0x3ff, URZ, 0xc0, !UPT ;  /* 0x000003ff043f7892 */ /* 0x000fc6000f80c03f */
[----:B------:R-:W-:Y:S02]  /*b010*/  ULDC.64 UR4, c[0x0][0x3f8] ;  /* 0x0000fe0000047ab9 */ /* 0x000fe40000000a00 */
[----:B------:R-:W-:Y:S01]  /*b020*/  IMAD R3, R0, UR4, RZ ;  /* 0x0000000400037c24 */ /* 0x000fe2000f8e02ff */
[----:B------:R-:W-:Y:S01]  /*b030*/  PLOP3.LUT P0, PT, PT, PT, UP0, 0x80, 0x0 ;  /* 0x000000000000781c */ /* 0x000fe20003f0f008 */
[----:B------:R-:W-:-:S04]  /*b040*/  IMAD.WIDE.U32 R24, R142, UR4, RZ ;  /* 0x000000048e187c25 */ /* 0x000fc8000f8e00ff */
[C---:B------:R-:W-:Y:S02]  /*b050*/  IMAD R3, R142.reuse, UR5, R3 ;  /* 0x000000058e037c24 */ /* 0x040fe4000f8e0203 */
[----:B------:R-:W-:-:S04]  /*b060*/  IMAD.WIDE.U32 R142, R142, UR6, RZ ;  /* 0x000000068e8e7c25 */ /* 0x000fc8000f8e00ff */
[----:B------:R-:W-:Y:S02]  /*b070*/  IMAD.IADD R27, R3, 0x1, R25 ;  /* 0x00000001031b7824 */ /* 0x000fe400078e0219 */
[----:B--2-4-:R-:W-:Y:S01]  /*b080*/  IMAD.IADD R29, R5, 0x1, R143 ;  /* 0x00000001051d7824 */ /* 0x014fe200078e028f */
[----:B------:R-:W-:Y:S06]  /*b090*/  @!P0 BRA `(.L_x_2811) ;  /* 0x0000000000408947 */ /* 0x000fec0003800000 */
        /* <DEDUP_REMOVED lines=16> */
.L_x_2811:
        /* <DEDUP_REMOVED lines=8> */
[----:B------:R-:W-:Y:S01]  /*b220*/  MOV R9, R27 ;  /* 0x0000001b00097202 */ /* 0x000fe20000000f00 */
        /* <DEDUP_REMOVED lines=15> */
[----:B------:R-:W-:Y:S01]  /*b320*/  IMAD.WIDE.U32 R12, R3, UR6, R12 ;  /* 0x00000006030c7c25 */ /* 0x000fe2000f8e000c */
[----:B------:R-:W-:Y:S01]  /*b330*/  LEA R6, P0, R8, UR4, 0x1 ;  /* 0x0000000408067c11 */ /* 0x000fe2000f8008ff */
[----:B------:R-:W-:Y:S01]  /*b340*/  UMOV UR4, 0xffffffff ;  /* 0xffffffff00047882 */ /* 0x000fe20000000000 */
[----:B------:R-:W-:Y:S01]  /*b350*/  IADD3 R7, R9, R7, RZ ;  /* 0x0000000709077210 */ /* 0x000fe20007ffe0ff */
[----:B------:R-:W-:Y:S01]  /*b360*/  IMAD R3, R3, UR7, R0 ;  /* 0x0000000703037c24 */ /* 0x000fe2000f8e0200 */
[----:B------:R-:W-:-:S02]  /*b370*/  ULDC.64 UR6, c[0x0][0x400] ;  /* 0x0001000000067ab9 */ /* 0x000fc40000000a00 */
[----:B------:R-:W-:Y:S01]  /*b380*/  LEA R4, P1, R12, UR6, 0x1 ;  /* 0x000000060c047c11 */ /* 0x000fe2000f8208ff */
[----:B------:R-:W-:Y:S01]  /*b390*/  IMAD.IADD R3, R13, 0x1, R3 ;  /* 0x000000010d037824 */ /* 0x000fe200078e0203 */
[----:B------:R-:W-:-:S04]  /*b3a0*/  LEA.HI.X R7, R8, UR5, R7, 0x1, P0 ;  /* 0x0000000508077c11 */ /* 0x000fc800080f0c07 */
[----:B------:R-:W-:Y:S01]  /*b3b0*/  LEA.HI.X R8, R12, UR7, R3, 0x1, P1 ;  /* 0x000000070c087c11 */ /* 0x000fe200088f0c03 */
[----:B------:R-:W-:Y:S06]  /*b3c0*/  BRA.DIV UR4, `(.L_x_2814) ;  /* 0x0000018a04147947 */ /* 0x000fec000b800000 */
[----:B------:R0:W1:Y:S04]  /*b3d0*/  SHFL.IDX PT, R3, R7, RZ, 0x1c1f ;  /* 0x001c1fff07037589 */ /* 0x00006800000e0000 */
[----:B------:R0:W2:Y:S04]  /*b3e0*/  SHFL.IDX PT, R0, R6, RZ, 0x1c1f ;  /* 0x001c1fff06007589 */ /* 0x0000a800000e0000 */
[----:B------:R0:W3:Y:S04]  /*b3f0*/  SHFL.IDX PT, R5, R8, RZ, 0x1c1f ;  /* 0x001c1fff08057589 */ /* 0x0000e800000e0000 */
[----:B------:R0:W4:Y:S02]  /*b400*/  SHFL.IDX PT, R14, R4, RZ, 0x1c1f ;  /* 0x001c1fff040e7589 */ /* 0x00012400000e0000 */
.L_x_3079:
        /* <DEDUP_REMOVED lines=24> */
[C---:B------:R-:W-:Y:S01]  /*b590*/  @!P3 IMAD.SHL.U32 R31, R174.reuse, 0x2, RZ ;  /* 0x00000002ae1fb824 */ /* 0x040fe200078e00ff */
[----:B------:R-:W-:-:S03]  /*b5a0*/  @!P3 SHF.L.U64.HI R12, R174, 0x1, R204 ;  /* 0x00000001ae0cb819 */ /* 0x000fc600000102cc */
[----:B------:R-:W-:Y:S02]  /*b5b0*/  @!P2 SHF.L.U32 R33, R172, 0x1, RZ ;  /* 0x00000001ac21a819 */ /* 0x000fe400000006ff */
[----:B------:R-:W-:Y:S01]  /*b5c0*/  @!P1 IMAD.SHL.U32 R35, R173, 0x2, RZ ;  /* 0x00000002ad239824 */ /* 0x000fe200078e00ff */
[-C--:B--2---:R-:W-:Y:S01]  /*b5d0*/  @!P3 IADD3 R28, P6, R0, R31.reuse, RZ ;  /* 0x0000001f001cb210 */ /* 0x084fe20007fde0ff */
[----:B------:R-:W-:Y:S01]  /*b5e0*/  @!P0 IMAD.SHL.U32 R65, R171, 0x2, RZ ;  /* 0x00000002ab418824 */ /* 0x000fe200078e00ff */
[----:B----4-:R-:W-:Y:S01]  /*b5f0*/  @!P3 IADD3 R30, P5, R14, R31, RZ ;  /* 0x0000001f0e1eb210 */ /* 0x010fe20007fbe0ff */
[----:B---3--:R-:W-:Y:S01]  /*b600*/  @!P4 IMAD.MOV.U32 R15, RZ, RZ, R5 ;  /* 0x000000ffff0fc224 */ /* 0x008fe200078e0005 */
[----:B------:R-:W-:Y:S01]  /*b610*/  @!P2 SHF.L.U64.HI R24, R172, 0x1, R203 ;  /* 0x00000001ac18a819 */ /* 0x000fe200000102cb */
[----:B-1----:R-:W-:Y:S01]  /*b620*/  @!P3 IMAD.X R29, R3, 0x1, R12, P6 ;  /* 0x00000001031db824 */ /* 0x002fe200030e060c */
[----:B------:R-:W-:Y:S02]  /*b630*/  @!P2 IADD3 R20, P6, R0, R33, RZ ;  /* 0x000000210014a210 */ /* 0x000fe40007fde0ff */
[----:B------:R-:W-:-:S02]  /*b640*/  @!P3 IADD3.X R31, R5, R12, RZ, P5, !PT ;  /* 0x0000000c051fb210 */ /* 0x000fc40002ffe4ff */
[----:B------:R-:W-:Y:S01]  /*b650*/  @!P2 IADD3 R32, P5, R14, R33, RZ ;  /* 0x000000210e20a210 */ /* 0x000fe20007fbe0ff */
[----:B------:R-:W-:Y:S01]  /*b660*/  @!P2 IMAD.X R21, R3, 0x1, R24, P6 ;  /* 0x000000010315a824 */ /* 0x000fe200030e0618 */
[----:B------:R-:W-:Y:S02]  /*b670*/  @!P1 SHF.L.U64.HI R26, R173, 0x1, R202 ;  /* 0x00000001ad1a9819 */ /* 0x000fe400000102ca */
[-C--:B------:R-:W-:Y:S01]  /*b680*/  @!P1 IADD3 R12, P6, R0, R35.reuse, RZ ;  /* 0x00000023000c9210 */ /* 0x080fe20007fde0ff */
[----:B------:R-:W-:Y:S01]  /*b690*/  @!P2 IMAD.X R33, R5, 0x1, R24, P5 ;  /* 0x000000010521a824 */ /* 0x000fe200028e0618 */
[----:B------:R-:W-:Y:S01]  /*b6a0*/  ISETP.GE.AND P5, PT, R175, UR4, PT ;  /* 0x00000004af007c0c */ /* 0x000fe2000bfa6270 */
[----:B------:R-:W-:Y:S01]  /*b6b0*/  @!P4 IMAD.MOV.U32 R24, RZ, RZ, R0 ;  /* 0x000000ffff18c224 */ /* 0x000fe200078e0000 */
[----:B------:R-:W-:Y:S02]  /*b6c0*/  @!P1 IADD3.X R13, R3, R26, RZ, P6, !PT ;  /* 0x0000001a030d9210 */ /* 0x000fe400037fe4ff */
[----:B------:R-:W-:-:S02]  /*b6d0*/  @!P1 IADD3 R34, P6, R14, R35, RZ ;  /* 0x000000230e229210 */ /* 0x000fc40007fde0ff */
[----:B------:R-:W-:Y:S02]  /*b6e0*/  @!P0 SHF.L.U64.HI R38, R171, 0x1, R201 ;  /* 0x00000001ab268819 */ /* 0x000fe400000102c9 */
[----:B------:R-:W-:Y:S01]  /*b6f0*/  @!P4 MOV R25, R3 ;  /* 0x000000030019c202 */ /* 0x000fe20000000f00 */
[----:B------:R-:W-:Y:S01]  /*b700*/  @!P1 IMAD.X R35, R5, 0x1, R26, P6 ;  /* 0x0000000105239824 */ /* 0x000fe200030e061a */
[----:B------:R-:W-:Y:S01]  /*b710*/  @!P0 IADD3 R40, P6, R0, R65, RZ ;  /* 0x0000004100288210 */ /* 0x000fe20007fde0ff */
[----:B------:R-:W-:-:S03]  /*b720*/  @!P4 IMAD.WIDE R26, R160, 0x2, R14 ;  /* 0x00000002a01ac825 */ /* 0x000fc600078e020e */
[----:B------:R-:W-:Y:S01]  /*b730*/  @!P0 IADD3.X R41, R3, R38, RZ, P6, !PT ;  /* 0x0000002603298210 */ /* 0x000fe200037fe4ff */
[----:B------:R-:W-:Y:S01]  /*b740*/  @!P4 IMAD.WIDE R24, R160, 0x2, R24 ;  /* 0x00000002a018c825 */ /* 0x000fe200078e0218 */
[C---:B------:R-:W-:Y:S01]  /*b750*/  @!P0 IADD3 R64, P6, R14.reuse, R65, RZ ;  /* 0x000000410e408210 */ /* 0x040fe20007fde0ff */
[----:B------:R1:W5:Y:S02]  /*b760*/  @!P4 LD.E.64 R60, desc[UR60][R26.64] ;  /* 0x0000003c1a3cc980 */ /* 0x000364000c101b00 */
[C---:B------:R-:W-:Y:S01]  /*b770*/  @!P5 IMAD.SHL.U32 R15, R175.reuse, 0x2, RZ ;  /* 0x00000002af0fd824 */ /* 0x040fe200078e00ff */
[----:B------:R-:W-:Y:S01]  /*b780*/  @!P5 SHF.L.U64.HI R36, R175, 0x1, R200 ;  /* 0x00000001af24d819 */ /* 0x000fe200000102c8 */
[----:B------:R-:W-:Y:S01]  /*b790*/  @!P0 IMAD.X R65, R5, 0x1, R38, P6 ;  /* 0x0000000105418824 */ /* 0x000fe200030e0626 */
[----:B------:R1:W5:Y:S02]  /*b7a0*/  @!P4 LD.E.64 R58, desc[UR60][R24.64] ;  /* 0x0000003c183ac980 */ /* 0x000364000c101b00 */
[----:B------:R-:W-:-:S02]  /*b7b0*/  @!P5 IADD3 R14, P6, R14, R15, RZ ;  /* 0x0000000f0e0ed210 */ /* 0x000fc40007fde0ff */
[----:B------:R-:W-:Y:S02]  /*b7c0*/  @!P5 IADD3 R66, P4, R0, R15, RZ ;  /* 0x0000000f0042d210 */ /* 0x000fe40007f9e0ff */
[----:B------:R-:W-:Y:S02]  /*b7d0*/  CS2R R54, SRZ ;  /* 0x0000000000367805 */ /* 0x000fe4000001ff00 */
[----:B------:R-:W-:Y:S01]  /*b7e0*/  CS2R R56, SRZ ;  /* 0x0000000000387805 */ /* 0x000fe2000001ff00 */
[----:B------:R-:W-:Y:S01]  /*b7f0*/  @!P5 IMAD.X R15, R5, 0x1, R36, P6 ;  /* 0x00000001050fd824 */ /* 0x000fe200030e0624 */
[----:B------:R-:W-:Y:S02]  /*b800*/  @!P5 IADD3.X R67, R3, R36, RZ, P4, !PT ;  /* 0x000000240343d210 */ /* 0x000fe400027fe4ff */
        /* <DEDUP_REMOVED lines=18> */
.L_x_2816:
[----:B------:R-:W-:Y:S05]  /*b930*/  BSYNC B1 ;  /* 0x0000000000017941 */ /* 0x000fea0003800000 */
.L_x_2815:
[----:B---3-5:R-:W-:Y:S01]  /*b940*/  IMAD.MOV.U32 R5, RZ, RZ, R56 ;  /* 0x000000ffff057224 */ /* 0x028fe200078e0038 */
[----:B-1----:R-:W-:Y:S01]  /*b950*/  MOV R3, R61 ;  /* 0x0000003d00037202 */ /* 0x002fe20000000f00 */
[----:B------:R-:W-:Y:S01]  /*b960*/  IMAD.MOV.U32 R9, RZ, RZ, R57 ;  /* 0x000000ffff097224 */ /* 0x000fe200078e0039 */
[----:B------:R-:W-:Y:S01]  /*b970*/  UMOV UR4, 0xffffffff ;  /* 0xffffffff00047882 */ /* 0x000fe20000000000 */
[----:B--2---:R-:W-:Y:S01]  /*b980*/  IMAD.MOV.U32 R0, RZ, RZ, R60 ;  /* 0x000000ffff007224 */ /* 0x004fe200078e003c */
[----:B------:R-:W-:Y:S01]  /*b990*/  PRMT R88, R88, 0x5410, R3 ;  /* 0x0000541058587816 */ /* 0x000fe20000000003 */
[----:B------:R-:W-:Y:S01]  /*b9a0*/  IMAD.MOV.U32 R3, RZ, RZ, R51 ;  /* 0x000000ffff037224 */ /* 0x000fe200078e0033 */
[----:B------:R-:W-:Y:S01]  /*b9b0*/  PRMT R86, R5, 0x5410, R9 ;  /* 0x0000541005567816 */ /* 0x000fe20000000009 */
[----:B------:R-:W-:Y:S01]  /*b9c0*/  IMAD.MOV.U32 R5, RZ, RZ, R46 ;  /* 0x000000ffff057224 */ /* 0x000fe200078e002e */
[----:B------:R-:W-:Y:S02]  /*b9d0*/  PRMT R89, R0, 0x7610, R89 ;  /* 0x0000761000597816 */ /* 0x000fe40000000059 */
[----:B------:R-:W-:-:S02]  /*b9e0*/  CS2R R30, SRZ ;  /* 0x00000000001e7805 */ /* 0x000fc4000001ff00 */
[----:B------:R-:W-:Y:S02]  /*b9f0*/  MOV R9, R47 ;  /* 0x0000002f00097202 */ /* 0x000fe40000000f00 */
        /* <DEDUP_REMOVED lines=17> */
[----:B------:R-:W-:Y:S02]  /*bb10*/  PRMT R89, R89, 0x5410, R0 ;  /* 0x0000541059597816 */ /* 0x000fe40000000000 */
        /* <DEDUP_REMOVED lines=15> */
.L_x_3085:
        /* <DEDUP_REMOVED lines=11> */
[----:B------:R-:W-:Y:S02]  /*bcc0*/  IADD3 R7, R182, R7, RZ ;  /* 0x00000007b6077210 */ /* 0x000fe40007ffe0ff */
[----:B------:R-:W-:Y:S02]  /*bcd0*/  CS2R R40, SRZ ;  /* 0x0000000000287805 */ /* 0x000fe4000001ff00 */
[----:B------:R-:W-:-:S02]  /*bce0*/  CS2R R34, SRZ ;  /* 0x0000000000227805 */ /* 0x000fc4000001ff00 */
[----:B------:R-:W-:Y:S02]  /*bcf0*/  CS2R R28, SRZ ;  /* 0x00000000001c7805 */ /* 0x000fe4000001ff00 */
[----:B------:R-:W-:Y:S02]  /*bd00*/  CS2R R24, SRZ ;  /* 0x0000000000187805 */ /* 0x000fe4000001ff00 */
[----:B----4-:R-:W-:Y:S01]  /*bd10*/  CS2R R14, SRZ ;  /* 0x00000000000e7805 */ /* 0x010fe2000001ff00 */
[----:B------:R-:W-:Y:S01]  /*bd20*/  IMAD R62, R7, 0x2, R2 ;  /* 0x00000002073e7824 */ /* 0x000fe200078e0202 */
        /* <DEDUP_REMOVED lines=11> */
[----:B------:R-:W-:Y:S02]  /*bde0*/  @!P3 SHF.L.U32 R75, R172, 0x1, RZ ;  /* 0x00000001ac4bb819 */ /* 0x000fe400000006ff */
[----:B------:R-:W-:Y:S01]  /*bdf0*/  @!P2 IMAD.SHL.U32 R67, R173, 0x2, RZ ;  /* 0x00000002ad43a824 */ /* 0x000fe200078e00ff */
[-C--:B---3--:R-:W-:Y:S01]  /*be00*/  @!P4 IADD3 R10, P5, R0, R9.reuse, RZ ;  /* 0x00000009000ac210 */ /* 0x088fe20007fbe0ff */
[----:B------:R-:W-:Y:S01]  /*be10*/  @!P1 IMAD.SHL.U32 R7, R171, 0x2, RZ ;  /* 0x00000002ab079824 */ /* 0x000fe200078e00ff */
[----:B------:R-:W-:Y:S02]  /*be20*/  @!P3 SHF.L.U64.HI R12, R172, 0x1, R203 ;  /* 0x00000001ac0cb819 */ /* 0x000fe400000102cb */
[----:B0-----:R-:W-:Y:S01]  /*be30*/  @!P4 IADD3 R8, P6, R4, R9, RZ ;  /* 0x000000090408c210 */ /* 0x001fe20007fde0ff */
[----:B--2---:R-:W-:Y:S01]  /*be40*/  @!P4 IMAD.X R11, R3, 0x1, R6, P5 ;  /* 0x00000001030bc824 */ /* 0x004fe200028e0606 */
[----:B------:R-:W-:Y:S02]  /*be50*/  @!P3 IADD3 R78, P5, R0, R75, RZ ;  /* 0x0000004b004eb210 */ /* 0x000fe40007fbe0ff */
[----:B------:R-:W-:-:S02]  /*be60*/  @!P4 IADD3.X R9, R5, R6, RZ, P6, !PT ;  /* 0x000000060509c210 */ /* 0x000fc400037fe4ff */
[----:B------:R-:W-:Y:S01]  /*be70*/  @!P2 SHF.L.U64.HI R14, R173, 0x1, R202 ;  /* 0x00000001ad0ea819 */ /* 0x000fe200000102ca */
[----:B------:R-:W-:Y:S01]  /*be80*/  @!P3 IMAD.X R79, R3, 0x1, R12, P5 ;  /* 0x00000001034fb824 */ /* 0x000fe200028e060c */
[----:B------:R-:W-:Y:S02]  /*be90*/  @!P3 IADD3 R74, P6, R4, R75, RZ ;  /* 0x0000004b044ab210 */ /* 0x000fe40007fde0ff */
[-C--:B------:R-:W-:Y:S02]  /*bea0*/  @!P2 IADD3 R70, P5, R0, R67.reuse, RZ ;  /* 0x000000430046a210 */ /* 0x080fe40007fbe0ff */
[----:B------:R-:W-:Y:S02]  /*beb0*/  @!P3 IADD3.X R75, R5, R12, RZ, P6, !PT ;  /* 0x0000000c054bb210 */ /* 0x000fe400037fe4ff */
[----:B------:R-:W-:Y:S01]  /*bec0*/  @!P2 IADD3 R66, P6, R4, R67, RZ ;  /* 0x000000430442a210 */ /* 0x000fe20007fde0ff */
[----:B------:R-:W-:Y:S01]  /*bed0*/  @!P2 IMAD.X R71, R3, 0x1, R14, P5 ;  /* 0x000000010347a824 */ /* 0x000fe200028e060e */
[----:B------:R-:W-:-:S02]  /*bee0*/  @!P1 SHF.L.U64.HI R20, R171, 0x1, R201 ;  /* 0x00000001ab149819 */ /* 0x000fc400000102c9 */
[-C--:B------:R-:W-:Y:S01]  /*bef0*/  @!P1 IADD3 R64, P5, R0, R7.reuse, RZ ;  /* 0x0000000700409210 */ /* 0x080fe20007fbe0ff */
[----:B------:R-:W-:Y:S01]  /*bf00*/  @!P2 IMAD.X R67, R5, 0x1, R14, P6 ;  /* 0x000000010543a824 */ /* 0x000fe200030e060e */
[----:B------:R-:W-:Y:S02]  /*bf10*/  ISETP.GE.AND P6, PT, R160, UR4, PT ;  /* 0x00000004a0007c0c */ /* 0x000fe4000bfc6270 */
[----:B------:R-:W-:Y:S02]  /*bf20*/  @!P1 IADD3.X R65, R3, R20, RZ, P5, !PT ;  /* 0x0000001403419210 */ /* 0x000fe40002ffe4ff */
[----:B------:R-:W-:-:S05]  /*bf30*/  @!P1 IADD3 R6, P5, R4, R7, RZ ;  /* 0x0000000704069210 */ /* 0x000fca0007fbe0ff */
[----:B------:R-:W-:Y:S01]  /*bf40*/  @!P1 IMAD.X R7, R5, 0x1, R20, P5 ;  /* 0x0000000105079824 */ /* 0x000fe200028e0614 */
[----:B------:R-:W-:-:S03]  /*bf50*/  ISETP.GE.AND P5, PT, R175, UR4, PT ;  /* 0x00000004af007c0c */ /* 0x000fc6000bfa6270 */
[----:B------:R-:W-:Y:S01]  /*bf60*/  @!P6 MOV R13, R3 ;  /* 0x00000003000de202 */ /* 0x000fe20000000f00 */
        /* <DEDUP_REMOVED lines=9> */
[----:B------:R-:W-:Y:S01]  /*c000*/  CS2R R32, SRZ ;  /* 0x0000000000207805 */ /* 0x000fe2000001ff00 */
[----:B------:R-:W-:Y:S01]  /*c010*/  @!P5 IMAD.X R77, R3, 0x1, R20, P6 ;  /* 0x00000001034dd824 */ /* 0x000fe200030e0614 */
[----:B------:R-:W-:Y:S02]  /*c020*/  @!P5 IADD3 R4, P6, R4, R21, RZ ;  /* 0x000000150404d210 */ /* 0x000fe40007fde0ff */
[----:B------:R2:W5:Y:S01]  /*c030*/  @!P4 LD.E.64 R34, desc[UR60][R10.64] ;  /* 0x0000003c0a22c980 */ /* 0x000562000c101b00 */
[----:B------:R-:W-:Y:S02]  /*c040*/  CS2R R28, SRZ ;  /* 0x00000000001c7805 */ /* 0x000fe4000001ff00 */
[----:B------:R-:W-:-:S02]  /*c050*/  CS2R R26, SRZ ;  /* 0x00000000001a7805 */ /* 0x000fc4000001ff00 */
[----:B------:R-:W-:Y:S01]  /*c060*/  @!P5 IADD3.X R5, R5, R20, RZ, P6, !PT ;  /* 0x000000140505d210 */ /* 0x000fe200037fe4ff */
[----:B------:R3:W5:Y:S01]  /*c070*/  @!P4 LD.E.64 R32, desc[UR60][R8.64] ;  /* 0x0000003c0820c980 */ /* 0x000762000c101b00 */
[----:B------:R-:W-:Y:S02]  /*c080*/  CS2R R24, SRZ ;  /* 0x0000000000187805 */ /* 0x000fe4000001ff00 */
        /* <DEDUP_REMOVED lines=13> */
.L_x_2819:
[----:B------:R-:W-:Y:S05]  /*c160*/  BSYNC B1 ;  /* 0x0000000000017941 */ /* 0x000fea0003800000 */
.L_x_2818:
[----:B--2---:R-:W-:Y:S01]  /*c170*/  LEA.HI R3, R196, R196, RZ, 0x1 ;  /* 0x000000c4c4037211 */ /* 0x004fe200078f08ff */
[C---:B-1----:R-:W-:Y:S01]  /*c180*/  VIADD R5, R62.reuse, 0xc400 ;  /* 0x0000c4003e057836 */ /* 0x042fe20000000000 */
[----:B0----5:R-:W-:Y:S01]  /*c190*/  MOV R4, R30 ;  /* 0x0000001e00047202 */ /* 0x021fe20000000f00 */
[----:B---3--:R-:W-:Y:S01]  /*c1a0*/  VIADD R0, R62, 0xc440 ;  /* 0x0000c4403e007836 */ /* 0x008fe20000000000 */
[----:B------:R-:W-:Y:S01]  /*c1b0*/  LOP3.LUT R3, R3, 0xfffffffe, RZ, 0xc0, !PT ;  /* 0xfffffffe03037812 */ /* 0x000fe200078ec0ff */
[----:B------:R-:W-:Y:S01]  /*c1c0*/  @P0 VIADD R0, R5, 0xffffffc0 ;  /* 0xffffffc005000836 */ /* 0x000fe20000000000 */
[----:B------:R-:W-:Y:S01]  /*c1d0*/  MOV R5, R32 ;  /* 0x0000002000057202 */ /* 0x000fe20000000f00 */
[----:B------:R-:W-:Y:S01]  /*c1e0*/  IMAD.MOV.U32 R6, RZ, RZ, R33 ;  /* 0x000000ffff067224 */ /* 0x000fe200078e0021 */
[----:B------:R-:W-:Y:S01]  /*c1f0*/  PRMT R77, R4, 0x7610, R77 ;  /* 0x00007610044d7816 */ /* 0x000fe2000000004d */
[----:B------:R-:W-:Y:S01]  /*c200*/  IMAD.IADD R3, R196, 0x1, -R3 ;  /* 0x00000001c4037824 */ /* 0x000fe200078e0a03 */
[----:B------:R-:W-:Y:S01]  /*c210*/  VIADDMNMX R74, R63, -R184, 0x80, PT ;  /* 0x000000803f4a7446 */ /* 0x000fe200038009b8 */
        /* <DEDUP_REMOVED lines=8> */
[----:B------:R-:W-:Y:S01]  /*c2a0*/  MOV R4, R26 ;  /* 0x0000001a00047202 */ /* 0x000fe20000000f00 */
[----:B------:R-:W-:Y:S01]  /*c2b0*/  IMAD.MOV.U32 R63, RZ, RZ, R15 ;  /* 0x000000ffff3f7224 */ /* 0x000fe200078e000f */
[----:B------:R-:W-:Y:S01]  /*c2c0*/  PRMT R66, R7, 0x7610, R66 ;  /* 0x0000761007427816 */ /* 0x000fe20000000042 */
[----:B------:R-:W-:Y:S01]  /*c2d0*/  BSSY B1, `(.L_x_2820) ;  /* 0x000001d000017945 */ /* 0x000fe20003800000 */
[----:B------:R-:W-:Y:S01]  /*c2e0*/  PRMT R70, R4, 0x5410, R6 ;  /* 0x0000541004467816 */ /* 0x000fe20000000006 */
[----:B------:R-:W-:Y:S01]  /*c2f0*/  IMAD.MOV.U32 R4, RZ, RZ, R12 ;  /* 0x000000ffff047224 */ /* 0x000fe200078e000c */
[----:B------:R-:W-:Y:S01]  /*c300*/  MOV R3, R21 ;  /* 0x0000001500037202 */ /* 0x000fe20000000f00 */
[----:B------:R-:W-:Y:S01]  /*c310*/  IMAD.MOV.U32 R6, RZ, RZ, R13 ;  /* 0x000000ffff067224 */ /* 0x000fe200078e000d */
[----:B------:R-:W-:-:S02]  /*c320*/  MOV R7, R8 ;  /* 0x0000000800077202 */ /* 0x000fc40000000f00 */
[----:B------:R-:W-:Y:S02]  /*c330*/  PRMT R66, R66, 0x5410, R3 ;  /* 0x0000541042427816 */ /* 0x000fe40000000003 */
        /* <DEDUP_REMOVED lines=15> */
[----:B------:R-:W-:Y:S02]  /*c430*/  MOV R6, R25 ;  /* 0x0000001900067202 */ /* 0x000fe40000000f00 */
[----:B------:R-:W-:Y:S02]  /*c440*/  ISETP.GE.AND P1, PT, R169, R74, PT ;  /* 0x0000004aa900720c */ /* 0x000fe40003f26270 */
[----:B------:R-:W-:Y:S01]  /*c450*/  PRMT R67, R4, 0x5410, R6 ;  /* 0x0000541004437816 */ /* 0x000fe20000000006 */
[----:B------:R-:W-:Y:S01]  /*c460*/  IMAD.MOV.U32 R6, RZ, RZ, R11 ;  /* 0x000000ffff067224 */ /* 0x000fe200078e000b */
[----:B------:R-:W-:-:S02]  /*c470*/  PRMT R65, R7, 0x5410, R63 ;  /* 0x0000541007417816 */ /* 0x000fc4000000003f */
[----:B------:R-:W-:Y:S01]  /*c480*/  MOV R4, R10 ;  /* 0x0000000a00047202 */ /* 0x000fe20000000f00 */
[----:B0-----:R-:W-:Y:S06]  /*c490*/  @!P0 BRA `(.L_x_2821) ;  /* 0x0000017800c48947 */ /* 0x001fec0003800000 */
.L_x_3086:
[----:B------:R-:W-:Y:S05]  /*c4a0*/  BSYNC B1 ;  /* 0x0000000000017941 */ /* 0x000fea0003800000 */
.L_x_2820:
        /* <DEDUP_REMOVED lines=13> */
[--C-:B------:R-:W-:Y:S01]  /*c580*/  SHF.R.U64 R97, R58, 0x10, R59.reuse ;  /* 0x000000103a617819 */ /* 0x100fe2000000123b */
[--C-:B------:R-:W-:Y:S01]  /*c590*/  HADD2.F32 R79, -RZ, R89.reuse.H1_H1 ;  /* 0x30000059ff4f7230 */ /* 0x100fe20000004100 */
[----:B------:R-:W-:Y:S01]  /*c5a0*/  SHF.R.U32.HI R58, RZ, 0x10, R59 ;  /* 0x00000010ff3a7819 */ /* 0x000fe2000001163b */
[----:B------:R-:W-:Y:S01]  /*c5b0*/  HADD2.F32 R90, -RZ, R89.H0_H0 ;  /* 0x20000059ff5a7230 */ /* 0x000fe20000004100 */
[--C-:B------:R-:W-:Y:S02]  /*c5c0*/  SHF.R.U32.HI R91, RZ, 0x10, R61.reuse ;  /* 0x00000010ff5b7819 */ /* 0x100fe4000001163d */
[----:B------:R-:W-:Y:S01]  /*c5d0*/  SHF.R.U64 R95, R60, 0x10, R61 ;  /* 0x000000103c5f7819 */ /* 0x000fe2000000123d */
[----:B------:R-:W-:Y:S02]  /*c5e0*/  HADD2.F32 R89, -RZ, R58.H0_H0 ;  /* 0x2000003aff597230 */ /* 0x000fe40000004100 */
[----:B------:R-:W-:-:S02]  /*c5f0*/  HADD2.F32 R91, -RZ, R91.H0_H0 ;  /* 0x2000005bff5b7230 */ /* 0x000fc40000004100 */
        /* <DEDUP_REMOVED lines=10> */
[--C-:B------:R-:W-:Y:S02]  /*c6a0*/  HADD2.F32 R61, -RZ, R88.reuse.H1_H1 ;  /* 0x30000058ff3d7230 */ /* 0x100fe40000004100 */
[----:B------:R-:W-:Y:S01]  /*c6b0*/  FFMA.FTZ R93, R60, R89, -R93 ;  /* 0x000000593c5d7223 */ /* 0x000fe2000001085d */
[----:B------:R-:W-:Y:S02]  /*c6c0*/  HADD2.F32 R6, -RZ, R5.H0_H0 ;  /* 0x20000005ff067230 */ /* 0x000fe40000004100 */
[----:B------:R-:W-:Y:S01]  /*c6d0*/  FMUL.FTZ R94, R4, R79 ;  /* 0x0000004f045e7220 */ /* 0x000fe20000410000 */
[----:B------:R-:W-:-:S02]  /*c6e0*/  HADD2.F32 R88, -RZ, R88.H0_H0 ;  /* 0x20000058ff587230 */ /* 0x000fc40000004100 */
[C---:B------:R-:W-:Y:S01]  /*c6f0*/  FFMA.FTZ R92, R7.reuse, R79, -R92 ;  /* 0x0000004f075c7223 */ /* 0x040fe2000001085c */
[----:B------:R-:W-:Y:S02]  /*c700*/  HADD2.F32 R5, -RZ, R5.H1_H1 ;  /* 0x30000005ff057230 */ /* 0x000fe40000004100 */
[----:B------:R-:W-:Y:S01]  /*c710*/  FFMA.FTZ R79, R7, R90, R94 ;  /* 0x0000005a074f7223 */ /* 0x000fe2000001005e */
[----:B------:R-:W-:Y:S02]  /*c720*/  HADD2.F32 R60, -RZ, R95.H0_H0 ;  /* 0x2000005fff3c7230 */ /* 0x000fe40000004100 */
[CC--:B------:R-:W-:Y:S01]  /*c730*/  FMUL.FTZ R89, R59.reuse, R61.reuse ;  /* 0x0000003d3b597220 */ /* 0x0c0fe20000410000 */
[----:B------:R-:W-:Y:S02]  /*c740*/  HADD2.F32 R4, -RZ, R97.H0_H0 ;  /* 0x20000061ff047230 */ /* 0x000fe40000004100 */
[----:B------:R-:W-:Y:S01]  /*c750*/  FMUL.FTZ R90, R59, R88 ;  /* 0x000000583b5a7220 */ /* 0x000fe20000410000 */
        /* <DEDUP_REMOVED lines=11> */
.L_x_2825:
[----:B------:R-:W-:Y:S05]  /*c810*/  BSYNC B2 ;  /* 0x0000000000027941 */ /* 0x000fea0003800000 */
.L_x_2824:
[----:B------:R-:W-:Y:S04]  /*c820*/  BSSY B2, `(.L_x_2826) ;  /* 0x000002c000027945 */ /* 0x000fe80003800000 */
[----:B------:R-:W-:Y:S05]  /*c830*/  @P1 BRA `(.L_x_2827) ;  /* 0x0000000000a81947 */ /* 0x000fea0003800000 */
[----:B01----:R-:W0:Y:S01]  /*c840*/  LDS.128 R4, [R0] ;  /* 0x0000000000047984 */ /* 0x003e220000000c00 */
[----:B------:R-:W-:Y:S01]  /*c850*/  SHF.R.U32.HI R59, RZ, 0x10, R55 ;  /* 0x00000010ff3b7819 */ /* 0x000fe20000011637 */
[----:B------:R-:W-:Y:S01]  /*c860*/  HADD2.F32 R58, -RZ, R87.H0_H0 ;  /* 0x20000057ff3a7230 */ /* 0x000fe20000004100 */
[--C-:B------:R-:W-:Y:S01]  /*c870*/  SHF.R.U32.HI R61, RZ, 0x10, R57.reuse ;  /* 0x00000010ff3d7819 */ /* 0x100fe20000011639 */
        /* <DEDUP_REMOVED lines=38> */
.L_x_2827:
[----:B------:R-:W-:Y:S05]  /*cae0*/  BSYNC B2 ;  /* 0x0000000000027941 */ /* 0x000fea0003800000 */
.L_x_2826:
        /* <DEDUP_REMOVED lines=44> */
.L_x_2829:
[----:B------:R-:W-:Y:S05]  /*cdb0*/  BSYNC B2 ;  /* 0x0000000000027941 */ /* 0x000fea0003800000 */
.L_x_2828:
[----:B------:R-:W-:Y:S04]  /*cdc0*/  BSSY B2, `(.L_x_2830) ;  /* 0x000002c000027945 */ /* 0x000fe80003800000 */
[----:B------:R-:W-:Y:S05]  /*cdd0*/  @P3 BRA `(.L_x_2831) ;  /* 0x0000000000a83947 */ /* 0x000fea0003800000 */
[----:B0123--:R-:W0:Y:S01]  /*cde0*/  LDS.128 R4, [R0+0x4000] ;  /* 0x0040000000047984 */ /* 0x00fe220000000c00 */
[----:B------:R-:W-:Y:S01]  /*cdf0*/  SHF.R.U32.HI R51, RZ, 0x10, R49 ;  /* 0x00000010ff337819 */ /* 0x000fe20000011631 */
[----:B------:R-:W-:Y:S01]  /*ce00*/  HADD2.F32 R50, -RZ, R83.H0_H0 ;  /* 0x20000053ff327230 */ /* 0x000fe20000004100 */
[----:B------:R-:W-:Y:S01]  /*ce10*/  SHF.R.U32.HI R53, RZ, 0x10, R47 ;  /* 0x00000010ff357819 */ /* 0x000fe2000001162f */
[--C-:B------:R-:W-:Y:S01]  /*ce20*/  HADD2.F32 R52, -RZ, R82.reuse.H1_H1 ;  /* 0x30000052ff347230 */ /* 0x100fe20000004100 */
[----:B------:R-:W-:Y:S01]  /*ce30*/  SHF.R.U64 R59, R48, 0x10, R49 ;  /* 0x00000010303b7819 */ /* 0x000fe20000001231 */
[----:B------:R-:W-:Y:S01]  /*ce40*/  HADD2.F32 R51, -RZ, R51.H0_H0 ;  /* 0x20000033ff337230 */ /* 0x000fe20000004100 */
        /* <DEDUP_REMOVED lines=35> */
.L_x_2831:
[----:B------:R-:W-:Y:S05]  /*d080*/  BSYNC B2 ;  /* 0x0000000000027941 */ /* 0x000fea0003800000 */
.L_x_2830:
[----:B------:R-:W-:Y:S04]  /*d090*/  BSSY B2, `(.L_x_2832) ;  /* 0x000002c000027945 */ /* 0x000fe80003800000 */
[----:B------:R-:W-:Y:S05]  /*d0a0*/  @P4 BRA `(.L_x_2833) ;  /* 0x0000000000a84947 */ /* 0x000fea0003800000 */
[----:B01234-:R-:W0:Y:S01]  /*d0b0*/  LDS.128 R4, [R62+0x14400] ;  /* 0x014400003e047984 */ /* 0x01fe220000000c00 */
        /* <DEDUP_REMOVED lines=41> */
.L_x_2833:
[----:B------:R-:W-:Y:S05]  /*d350*/  BSYNC B2 ;  /* 0x0000000000027941 */ /* 0x000fea0003800000 */
.L_x_2832:
        /* <DEDUP_REMOVED lines=33> */
[-C--:B------:R-:W-:Y:S01]  /*d570*/  FMUL.FTZ R37, R5, R4.reuse ;  /* 0x0000000405257220 */ /* 0x080fe20000410000 */
        /* <DEDUP_REMOVED lines=9> */
.L_x_2823:
[----:B------:R-:W-:Y:S05]  /*d610*/  BSYNC B1 ;  /* 0x0000000000017941 */ /* 0x000fea0003800000 */
.L_x_2822:
        /* <DEDUP_REMOVED lines=53> */
.L_x_2836:
[----:B------:R-:W-:Y:S05]  /*d970*/  BSYNC B1 ;  /* 0x0000000000017941 */ /* 0x000fea0003800000 */
.L_x_2835:
        /* <DEDUP_REMOVED lines=44> */
.L_x_2838:
[----:B------:R-:W-:Y:S05]  /*dc40*/  BSYNC B1 ;  /* 0x0000000000017941 */ /* 0x000fea0003800000 */
.L_x_2837:
        /* <DEDUP_REMOVED lines=44> */
.L_x_2840:
[----:B------:R-:W-:Y:S05]  /*df10*/  BSYNC B1 ;  /* 0x0000000000017941 */ /* 0x000fea0003800000 */
.L_x_2839:
        /* <DEDUP_REMOVED lines=44> */
.L_x_2842:
[----:B------:R-:W-:Y:S05]  /*e1e0*/  BSYNC B1 ;  /* 0x0000000000017941 */ /* 0x000fea0003800000 */
.L_x_2841:
        /* <DEDUP_REMOVED lines=44> */
.L_x_2844:
[----:B------:R-:W-:Y:S05]  /*e4b0*/  BSYNC B1 ;  /* 0x0000000000017941 */ /* 0x000fea0003800000 */
.L_x_2843:
        /* <DEDUP_REMOVED lines=44> */
.L_x_2813:
[----:B------:R-:W0:Y:S01]  /*e780*/  LDC R26, c[0x0][0x448] ;  /* 0x00011200ff1a7b82 */ /* 0x000e220000000800 */
[----:B------:R-:W-:Y:S01]  /*e790*/  IMAD R3, R197, 0x40, R10 ;  /* 0x00000040c5037824 */ /* 0x000fe200078e020a */
[----:B------:R-:W-:Y:S01]  /*e7a0*/  ULDC.64 UR4, c[0x0][0x3f8] ;  /* 0x0000fe0000047ab9 */ /* 0x000fe20000000a00 */
[----:B------:R-:W-:Y:S01]  /*e7b0*/  ULDC.64 UR6, c[0x0][0x408] ;  /* 0x0001020000067ab9 */ /* 0x000fe20000000a00 */
[----:B------:R-:W-:Y:S01]  /*e7c0*/  MOV R4, R24 ;  /* 0x0000001800047202 */ /* 0x000fe20000000f00 */
[----:B------:R-:W-:Y:S01]  /*e7d0*/  IMAD.MOV.U32 R8, RZ, RZ, R142 ;  /* 0x000000ffff087224 */ /* 0x000fe200078e008e */
[----:B------:R-:W-:Y:S02]  /*e7e0*/  MOV R9, R29 ;  /* 0x0000001d00097202 */ /* 0x000fe40000000f00 */
[----:B0-----:R-:W-:-:S13]  /*e7f0*/  ISETP.NE.AND P0, PT, R26, 0x1, PT ;  /* 0x000000011a00780c */ /* 0x001fda0003f05270 */
[----:B------:R-:W0:Y:S08]  /*e800*/  @P0 LDC R0, c[0x0][0x44c] ;  /* 0x00011300ff000b82 */ /* 0x000e300000000800 */
[----:B------:R-:W1:Y:S01]  /*e810*/  @P0 LDC R5, c[0x0][0x450] ;  /* 0x00011400ff050b82 */ /* 0x000e620000000800 */
[----:B0-----:R-:W-:-:S05]  /*e820*/  @P0 IMAD.HI.U32 R0, R3, R0, RZ ;  /* 0x0000000003000227 */ /* 0x001fca00078e00ff */
[----:B-1----:R-:W-:Y:S01]  /*e830*/  @P0 SHF.R.U32.HI R3, RZ, R5, R0 ;  /* 0x00000005ff030219 */ /* 0x002fe20000011600 */
[----:B------:R-:W-:-:S03]  /*e840*/  IMAD.MOV.U32 R5, RZ, RZ, R27 ;  /* 0x000000ffff057224 */ /* 0x000fc600078e001b */
        /* <DEDUP_REMOVED lines=21> */
.L_x_3092:
        /* <DEDUP_REMOVED lines=22> */
[----:B------:R-:W-:Y:S02]  /*eb00*/  ISETP.GE.AND P4, PT, R164, UR4, PT ;  /* 0x00000004a4007c0c */ /* 0x000fe4000bf86270 */
[----:B------:R-:W-:Y:S02]  /*eb10*/  CS2R R28, SRZ ;  /* 0x00000000001c7805 */ /* 0x000fe4000001ff00 */
[----:B---3--:R-:W-:-:S02]  /*eb20*/  MOV R25, R5 ;  /* 0x0000000500197202 */ /* 0x008fc40000000f00 */
[----:B------:R-:W-:Y:S02]  /*eb30*/  CS2R R30, SRZ ;  /* 0x00000000001e7805 */ /* 0x000fe4000001ff00 */
[----:B------:R-:W-:Y:S02]  /*eb40*/  CS2R R40, SRZ ;  /* 0x0000000000287805 */ /* 0x000fe4000001ff00 */
[----:B------:R-:W-:Y:S02]  /*eb50*/  CS2R R42, SRZ ;  /* 0x00000000002a7805 */ /* 0x000fe4000001ff00 */
[----:B------:R-:W-:Y:S02]  /*eb60*/  CS2R R26, SRZ ;  /* 0x00000000001a7805 */ /* 0x000fe4000001ff00 */
[----:B------:R-:W-:Y:S02]  /*eb70*/  @!P2 SHF.L.U32 R9, R16, 0x1, RZ ;  /* 0x000000011009a819 */ /* 0x000fe400000006ff */
[----:B------:R-:W-:Y:S01]  /*eb80*/  @!P3 SHF.L.U32 R11, R165, 0x3, RZ ;  /* 0x00000003a50bb819 */ /* 0x000fe200000006ff */
[----:B------:R-:W-:Y:S01]  /*eb90*/  @!P4 IMAD.SHL.U32 R49, R166, 0x8, RZ ;  /* 0x00000008a631c824 */ /* 0x000fe200078e00ff */
[----:B------:R-:W-:-:S02]  /*eba0*/  @!P2 IADD3 R50, P0, R0, R9, RZ ;  /* 0x000000090032a210 */ /* 0x000fc40007f1e0ff */
[----:B------:R-:W-:Y:S01]  /*ebb0*/  @!P2 IADD3 R4, P1, R14, R9, RZ ;  /* 0x000000090e04a210 */ /* 0x000fe20007f3e0ff */
[----:B------:R-:W-:Y:S01]  /*ebc0*/  @!P3 IMAD.WIDE R8, R11, 0x2, R12 ;  /* 0x000000020b08b825 */ /* 0x000fe200078e020c */
[----:B------:R-:W-:Y:S02]  /*ebd0*/  @!P2 SHF.L.U64.HI R0, R16, 0x1, R17 ;  /* 0x000000011000a819 */ /* 0x000fe40000010211 */
[----:B------:R-:W-:Y:S01]  /*ebe0*/  CS2R R36, SRZ ;  /* 0x0000000000247805 */ /* 0x000fe2000001ff00 */
[----:B------:R-:W-:Y:S01]  /*ebf0*/  @!P4 IMAD.WIDE R14, R49, 0x2, R12 ;  /* 0x00000002310ec825 */ /* 0x000fe200078e020c */
[----:B------:R-:W-:Y:S02]  /*ec00*/  CS2R R38, SRZ ;  /* 0x0000000000267805 */ /* 0x000fe4000001ff00 */
[----:B------:R-:W-:Y:S02]  /*ec10*/  CS2R R32, SRZ ;  /* 0x0000000000207805 */ /* 0x000fe4000001ff00 */
[----:B------:R-:W-:Y:S01]  /*ec20*/  CS2R R34, SRZ ;  /* 0x0000000000227805 */ /* 0x000fe2000001ff00 */
[----:B------:R-:W-:Y:S01]  /*ec30*/  @!P3 IMAD.WIDE R12, R11, 0x2, R24 ;  /* 0x000000020b0cb825 */ /* 0x000fe200078e0218 */
[----:B------:R-:W-:-:S02]  /*ec40*/  CS2R R44, SRZ ;  /* 0x00000000002c7805 */ /* 0x000fc4000001ff00 */
[----:B------:R-:W-:Y:S01]  /*ec50*/  CS2R R46, SRZ ;  /* 0x00000000002e7805 */ /* 0x000fe2000001ff00 */
[----:B------:R1:W5:Y:S01]  /*ec60*/  @!P3 LD.E.128 R28, desc[UR60][R8.64] ;  /* 0x0000003c081cb980 */ /* 0x000362000c101d00 */
[----:B------:R-:W-:Y:S01]  /*ec70*/  @!P4 IMAD.WIDE R48, R49, 0x2, R24 ;  /* 0x000000023130c825 */ /* 0x000fe200078e0218 */
[----:B------:R-:W-:Y:S02]  /*ec80*/  CS2R R24, SRZ ;  /* 0x0000000000187805 */ /* 0x000fe4000001ff00 */
[----:B------:R1:W5:Y:S01]  /*ec90*/  @!P3 LD.E.128 R40, desc[UR60][R12.64] ;  /* 0x0000003c0c28b980 */ /* 0x000362000c101d00 */
[--C-:B------:R-:W-:Y:S02]  /*eca0*/  @!P2 IMAD.X R51, R3, 0x1, R0.reuse, P0 ;  /* 0x000000010333a824 */ /* 0x100fe400000e0600 */
[----:B------:R-:W-:Y:S01]  /*ecb0*/  @!P2 IMAD.X R5, R5, 0x1, R0, P1 ;  /* 0x000000010505a824 */ /* 0x000fe200008e0600 */
[----:B------:R1:W5:Y:S04]  /*ecc0*/  @!P4 LD.E.128 R24, desc[UR60][R14.64] ;  /* 0x0000003c0e18c980 */ /* 0x000368000c101d00 */
[----:B------:R1:W5:Y:S04]  /*ecd0*/  @!P4 LD.E.128 R36, desc[UR60][R48.64] ;  /* 0x0000003c3024c980 */ /* 0x000368000c101d00 */
[----:B------:R1:W5:Y:S04]  /*ece0*/  @!P2 LD.E.128 R32, desc[UR60][R50.64] ;  /* 0x0000003c3220a980 */ /* 0x000368000c101d00 */
[----:B------:R1:W5:Y:S02]  /*ecf0*/  @!P2 LD.E.128 R44, desc[UR60][R4.64] ;  /* 0x0000003c042ca980 */ /* 0x000364000c101d00 */
.L_x_2847:
[----:B------:R-:W-:Y:S05]  /*ed00*/  BSYNC B1 ;  /* 0x0000000000017941 */ /* 0x000fea0003800000 */
.L_x_2846:
[----:B-1---5:R-:W-:Y:S01]  /*ed10*/  IMAD.MOV.U32 R3, RZ, RZ, R45 ;  /* 0x000000ffff037224 */ /* 0x022fe200078e002d */
[----:B--2---:R-:W-:Y:S01]  /*ed20*/  MOV R0, R44 ;  /* 0x0000002c00007202 */ /* 0x004fe20000000f00 */
[----:B------:R-:W-:Y:S01]  /*ed30*/  IMAD.MOV.U32 R4, RZ, RZ, R46 ;  /* 0x000000ffff047224 */ /* 0x000fe200078e002e */
[----:B---3--:R-:W-:Y:S01]  /*ed40*/  MOV R5, R47 ;  /* 0x0000002f00057202 */ /* 0x008fe20000000f00 */
[----:B------:R-:W-:Y:S01]  /*ed50*/  UMOV UR4, 0xffffffff ;  /* 0xffffffff00047882 */ /* 0x000fe20000000000 */
        /* <DEDUP_REMOVED lines=35> */
[----:B------:R-:W-:Y:S02]  /*ef90*/  PRMT R79, R4, 0x5410, R5 ;  /* 0x00005410044f7816 */ /* 0x000fe40000000005 */
[----:B------:R-:W-:Y:S01]  /*efa0*/  CS2R R4, SRZ ;  /* 0x0000000000047805 */ /* 0x000fe2000001ff00 */
[----:B------:R-:W-:Y:S06]  /*efb0*/  BRA.DIV UR4, `(.L_x_2848) ;  /* 0x0000015204807947 */ /* 0x000fec000b800000 */
[----:B------:R1:W2:Y:S04]  /*efc0*/  SHFL.IDX PT, R3, R7, 0x1, 0x1c1f ;  /* 0x003c1f0007037f89 */ /* 0x0002a800000e0000 */
[----:B------:R1:W3:Y:S04]  /*efd0*/  SHFL.IDX PT, R0, R6, 0x1, 0x1c1f ;  /* 0x003c1f0006007f89 */ /* 0x0002e800000e0000 */
[----:B0-----:R-:W0:Y:S04]  /*efe0*/  SHFL.IDX PT, R21, R21, 0x1, 0x1c1f ;  /* 0x003c1f0015157f89 */ /* 0x001e2800000e0000 */
[----:B-1----:R-:W0:Y:S02]  /*eff0*/  SHFL.IDX PT, R20, R20, 0x1, 0x1c1f ;  /* 0x003c1f0014147f89 */ /* 0x002e2400000e0000 */
.L_x_3098:
[----:B------:R-:W-:Y:S01]  /*f000*/  IADD3 R10, R10, 0x40, RZ ;  /* 0x000000400a0a7810 */ /* 0x000fe20007ffe0ff */
[----:B------:R-:W-:Y:S01]  /*f010*/  BSSY B1, `(.L_x_2849) ;  /* 0x0000032000017945 */ /* 0x000fe20003800000 */
[----:B------:R-:W-:Y:S02]  /*f020*/  CS2R R6, SRZ ;  /* 0x0000000000067805 */ /* 0x000fe4000001ff00 */
[----:B------:R-:W-:Y:S02]  /*f030*/  CS2R R8, SRZ ;  /* 0x0000000000087805 */ /* 0x000fe4000001ff00 */
[----:B------:R-:W-:Y:S02]  /*f040*/  ISETP.GE.AND P0, PT, R10, R73, PT ;  /* 0x000000490a00720c */ /* 0x000fe40003f06270 */
[----:B------:R-:W-:Y:S02]  /*f050*/  CS2R R10, SRZ ;  /* 0x00000000000a7805 */ /* 0x000fe4000001ff00 */
        /* <DEDUP_REMOVED lines=10> */
[----:B--2---:R-:W-:Y:S01]  /*f100*/  MOV R5, R3 ;  /* 0x0000000300057202 */ /* 0x004fe20000000f00 */
[----:B---3--:R-:W-:Y:S01]  /*f110*/  IMAD.MOV.U32 R4, RZ, RZ, R0 ;  /* 0x000000ffff047224 */ /* 0x008fe200078e0000 */
        /* <DEDUP_REMOVED lines=33> */
.L_x_2850:
[----:B------:R-:W-:Y:S05]  /*f330*/  BSYNC B1 ;  /* 0x0000000000017941 */ /* 0x000fea0003800000 */
.L_x_2849:
[----:B--2--5:R-:W-:Y:S01]  /*f340*/  IMAD.MOV.U32 R3, RZ, RZ, R4 ;  /* 0x000000ffff037224 */ /* 0x024fe200078e0004 */
[----:B0-----:R-:W-:Y:S01]  /*f350*/  MOV R20, R5 ;  /* 0x0000000500147202 */ /* 0x001fe20000000f00 */
[----:B------:R-:W-:Y:S01]  /*f360*/  IMAD.MOV.U32 R21, RZ, RZ, R6 ;  /* 0x000000ffff157224 */ /* 0x000fe200078e0006 */
[----:B---3--:R-:W-:Y:S01]  /*f370*/  LEA.HI R0, R196, R196, RZ, 0x1 ;  /* 0x000000c4c4007211 */ /* 0x008fe200078f08ff */
[----:B-1----:R-:W-:Y:S01]  /*f380*/  IMAD.MOV.U32 R60, RZ, RZ, R7 ;  /* 0x000000ffff3c7224 */ /* 0x002fe200078e0007 */
[----:B------:R-:W-:Y:S01]  /*f390*/  PRMT R75, R3, 0x5410, R20 ;  /* 0x00005410034b7816 */ /* 0x000fe20000000014 */
[----:B------:R-:W-:Y:S01]  /*f3a0*/  IMAD.MOV.U32 R20, RZ, RZ, R9 ;  /* 0x000000ffff147224 */ /* 0x000fe200078e0009 */
[----:B------:R-:W-:Y:S01]  /*f3b0*/  LOP3.LUT R3, R0, 0xfffffffe, RZ, 0xc0, !PT ;  /* 0xfffffffe00037812 */ /* 0x000fe200078ec0ff */
[----:B------:R-:W-:Y:S01]  /*f3c0*/  IMAD.MOV.U32 R0, RZ, RZ, R8 ;  /* 0x000000ffff007224 */ /* 0x000fe200078e0008 */
[----:B------:R-:W-:Y:S01]  /*f3d0*/  PRMT R80, R21, 0x5410, R60 ;  /* 0x0000541015507816 */ /* 0x000fe2000000003c */
[----:B------:R-:W-:Y:S01]  /*f3e0*/  IMAD.MOV.U32 R61, RZ, RZ, R49 ;  /* 0x000000ffff3d7224 */ /* 0x000fe200078e0031 */
[----:B------:R-:W-:Y:S01]  /*f3f0*/  IADD3 R3, R196, -R3, RZ ;  /* 0x80000003c4037210 */ /* 0x000fe20007ffe0ff */
[----:B------:R-:W-:Y:S01]  /*f400*/  IMAD.MOV.U32 R62, RZ, RZ, R50 ;  /* 0x000000ffff3e7224 */ /* 0x000fe200078e0032 */
[----:B------:R-:W-:Y:S01]  /*f410*/  MOV R60, R10 ;  /* 0x0000000a003c7202 */ /* 0x000fe20000000f00 */
[----:B------:R-:W-:Y:S01]  /*f420*/  BSSY B1, `(.L_x_2851) ;  /* 0x0000021000017945 */ /* 0x000fe20003800000 */
[----:B------:R-:W-:Y:S01]  /*f430*/  SHF.L.U32 R21, R3, 0x1f, RZ ;  /* 0x0000001f03157819 */ /* 0x000fe200000006ff */
[----:B------:R-:W-:Y:S01]  /*f440*/  IMAD.MOV.U32 R3, RZ, RZ, R12 ;  /* 0x000000ffff037224 */ /* 0x000fe200078e000c */
[----:B------:R-:W-:Y:S01]  /*f450*/  PRMT R69, R0, 0x5410, R20 ;  /* 0x0000541000457816 */ /* 0x000fe20000000014 */
[----:B------:R-:W-:Y:S01]  /*f460*/  IMAD.MOV.U32 R0, RZ, RZ, R11 ;  /* 0x000000ffff007224 */ /* 0x000fe200078e000b */
[----:B------:R-:W0:Y:S01]  /*f470*/  SYNCS.PHASECHK.TRANS64.TRYWAIT P0, [R2+URZ+0x2a800], R21 ;  /* 0x02a80015020075a7 */ /* 0x000e22000800017f */
[----:B------:R-:W-:Y:S01]  /*f480*/  PRMT R70, R60, 0x7610, R70 ;  /* 0x000076103c467816 */ /* 0x000fe20000000046 */
[----:B------:R-:W-:Y:S01]  /*f490*/  IMAD.MOV.U32 R60, RZ, RZ, R14 ;  /* 0x000000ffff3c7224 */ /* 0x000fe200078e000e */
[----:B------:R-:W-:-:S02]  /*f4a0*/  MOV R20, R13 ;  /* 0x0000000d00147202 */ /* 0x000fc40000000f00 */
[----:B------:R-:W-:Y:S02]  /*f4b0*/  PRMT R70, R70, 0x5410, R0 ;  /* 0x0000541046467816 */ /* 0x000fe40000000000 */
[----:B------:R-:W-:Y:S02]  /*f4c0*/  PRMT R0, R0, 0x5410, R60 ;  /* 0x0000541000007816 */ /* 0x000fe4000000003c */
[----:B------:R-:W-:Y:S01]  /*f4d0*/  PRMT R3, R20, 0x5410, R3 ;  /* 0x0000541014037816 */ /* 0x000fe20000000003 */
[----:B------:R-:W-:Y:S01]  /*f4e0*/  IMAD.MOV.U32 R20, RZ, RZ, R15 ;  /* 0x000000ffff147224 */ /* 0x000fe200078e000f */
[----:B------:R-:W-:Y:S02]  /*f4f0*/  MOV R60, R48 ;  /* 0x00000030003c7202 */ /* 0x000fe40000000f00 */
[----:B------:R-:W-:Y:S02]  /*f500*/  PRMT R82, R62, 0x7610, R82 ;  /* 0x000076103e527816 */ /* 0x000fe40000000052 */
[----:B------:R-:W-:Y:S01]  /*f510*/  PRMT R81, R60, 0x5410, R61 ;  /* 0x000054103c517816 */ /* 0x000fe2000000003d */
[----:B------:R-:W-:Y:S01]  /*f520*/  IMAD.MOV.U32 R60, RZ, RZ, R52 ;  /* 0x000000ffff3c7224 */ /* 0x000fe200078e0034 */
[----:B------:R-:W-:Y:S01]  /*f530*/  PRMT R0, R20, 0x7610, R0 ;  /* 0x0000761014007816 */ /* 0x000fe20000000000 */
[----:B------:R-:W-:Y:S01]  /*f540*/  IMAD.MOV.U32 R61, RZ, RZ, R53 ;  /* 0x000000ffff3d7224 */ /* 0x000fe200078e0035 */
[----:B------:R-:W-:-:S02]  /*f550*/  MOV R20, R51 ;  /* 0x0000003300147202 */ /* 0x000fc40000000f00 */
[----:B------:R-:W-:Y:S02]  /*f560*/  MOV R62, R57 ;  /* 0x00000039003e7202 */ /* 0x000fe40000000f00 */
[----:B------:R-:W-:Y:S01]  /*f570*/  PRMT R71, R60, 0x5410, R61 ;  /* 0x000054103c477816 */ /* 0x000fe2000000003d */
[----:B------:R-:W-:Y:S01]  /*f580*/  IMAD.MOV.U32 R60, RZ, RZ, R55 ;  /* 0x000000ffff3c7224 */ /* 0x000fe200078e0037 */
[----:B------:R-:W-:Y:S01]  /*f590*/  PRMT R82, R82, 0x5410, R20 ;  /* 0x0000541052527816 */ /* 0x000fe20000000014 */
[----:B------:R-:W-:Y:S01]  /*f5a0*/  IMAD.MOV.U32 R61, RZ, RZ, R56 ;  /* 0x000000ffff3d7224 */ /* 0x000fe200078e0038 */
[----:B------:R-:W-:Y:S02]  /*f5b0*/  MOV R20, R54 ;  /* 0x0000003600147202 */ /* 0x000fe40000000f00 */
[----:B------:R-:W-:Y:S02]  /*f5c0*/  VIADDMNMX R74, R73, -R184, 0x80, PT ;  /* 0x00000080494a7446 */ /* 0x000fe400038009b8 */
[----:B------:R-:W-:Y:S01]  /*f5d0*/  PRMT R73, R20, 0x5410, R60 ;  /* 0x0000541014497816 */ /* 0x000fe2000000003c */
[----:B------:R-:W-:Y:S01]  /*f5e0*/  IMAD.MOV.U32 R60, RZ, RZ, R58 ;  /* 0x000000ffff3c7224 */ /* 0x000fe200078e003a */
[----:B------:R-:W-:Y:S01]  /*f5f0*/  PRMT R20, R61, 0x5410, R62 ;  /* 0x000054103d147816 */ /* 0x000fe2000000003e */
[----:B------:R-:W-:Y:S01]  /*f600*/  IMAD.MOV.U32 R61, RZ, RZ, R59 ;  /* 0x000000ffff3d7224 */ /* 0x000fe200078e003b */
[----:B------:R-:W-:Y:S01]  /*f610*/  ISETP.GE.AND P1, PT, R169, R74, PT ;  /* 0x0000004aa900720c */ /* 0x000fe20003f26270 */
[----:B0-----:R-:W-:-:S12]  /*f620*/  @!P0 BRA `(.L_x_2852) ;  /* 0x0000014c00588947 */ /* 0x001fd80003800000 */
.L_x_3099:
[----:B------:R-:W-:Y:S05]  /*f630*/  BSYNC B1 ;  /* 0x0000000000017941 */ /* 0x000fea0003800000 */
.L_x_2851:
        /* <DEDUP_REMOVED lines=13> */
[----:B------:R-:W-:Y:S02]  /*f710*/  SHF.R.S32.HI R65, RZ, 0x1f, R62 ;  /* 0x0000001fff417819 */ /* 0x000fe4000001143e */
[----:B------:R-:W-:Y:S02]  /*f720*/  SHF.L.U32 R63, R62, 0x3, RZ ;  /* 0x000000033e3f7819 */ /* 0x000fe400000006ff */
[----:B------:R-:W-:Y:S02]  /*f730*/  LEA.HI R65, R65, R62, RZ, 0x3 ;  /* 0x0000003e41417211 */ /* 0x000fe400078f18ff */
[----:B------:R-:W-:-:S02]  /*f740*/  LOP3.LUT R61, R60, R181, RZ, 0x3c, !PT ;  /* 0x000000b53c3d7212 */ /* 0x000fc400078e3cff */
[----:B------:R-:W-:Y:S01]  /*f750*/  LOP3.LUT R60, R180, 0x38, R63, 0xf8, !PT ;  /* 0x00000038b43c7812 */ /* 0x000fe200078ef83f */
[----:B------:R-:W-:Y:S01]  /*f760*/  IMAD.SHL.U32 R65, R65, 0x400, RZ ;  /* 0x0000040041417824 */ /* 0x000fe200078e00ff */
[----:B------:R-:W-:Y:S01]  /*f770*/  SHF.R.U32.HI R104, RZ, 0x10, R33 ;  /* 0x00000010ff687819 */ /* 0x000fe20000011621 */
[----:B------:R-:W-:Y:S01]  /*f780*/  IMAD.IADD R61, R182, 0x1, R61 ;  /* 0x00000001b63d7824 */ /* 0x000fe200078e023d */
[----:B------:R-:W-:Y:S02]  /*f790*/  LOP3.LUT R64, R60, R181, RZ, 0x3c, !PT ;  /* 0x000000b53c407212 */ /* 0x000fe400078e3cff */
[----:B------:R-:W-:Y:S02]  /*f7a0*/  LOP3.LUT R65, R65, 0x7fffe000, RZ, 0xc0, !PT ;  /* 0x7fffe00041417812 */ /* 0x000fe400078ec0ff */
[----:B------:R-:W-:Y:S02]  /*f7b0*/  LEA R91, R61, R2, 0x1 ;  /* 0x000000023d5b7211 */ /* 0x000fe400078e08ff */
[----:B------:R-:W-:-:S02]  /*f7c0*/  IADD3 R65, R64, R65, R182 ;  /* 0x0000004140417210 */ /* 0x000fc40007ffe0b6 */
[----:B------:R-:W-:Y:S01]  /*f7d0*/  SHF.R.U32.HI R103, RZ, 0x10, R45 ;  /* 0x00000010ff677819 */ /* 0x000fe2000001162d */
[----:B------:R-:W0:Y:S01]  /*f7e0*/  LDS.128 R60, [R91+0xc400] ;  /* 0x00c400005b3c7984 */ /* 0x000e220000000c00 */
[----:B------:R-:W-:Y:S01]  /*f7f0*/  SHF.R.U64 R32, R32, 0x10, R33 ;  /* 0x0000001020207819 */ /* 0x000fe20000001221 */
[----:B------:R-:W-:Y:S01]  /*f800*/  IMAD R92, R65, 0x2, R2 ;  /* 0x00000002415c7824 */ /* 0x000fe200078e0202 */
[----:B------:R-:W-:Y:S01]  /*f810*/  SHF.R.U64 R44, R44, 0x10, R45 ;  /* 0x000000102c2c7819 */ /* 0x000fe2000000122d */
[----:B------:R-:W-:Y:S01]  /*f820*/  HADD2.F32 R103, -RZ, R103.H0_H0 ;  /* 0x20000067ff677230 */ /* 0x000fe20000004100 */
[----:B------:R-:W-:Y:S02]  /*f830*/  SHF.R.U64 R33, R34, 0x10, R35 ;  /* 0x0000001022217819 */ /* 0x000fe40000001223 */
[----:B------:R-:W1:Y:S01]  /*f840*/  LDS.128 R64, [R92+0xc400] ;  /* 0x00c400005c407984 */ /* 0x000e620000000c00 */
[--C-:B------:R-:W-:Y:S02]  /*f850*/  SHF.R.U64 R34, R46, 0x10, R47.reuse ;  /* 0x000000102e227819 */ /* 0x100fe4000000122f */
[----:B------:R-:W-:Y:S01]  /*f860*/  SHF.R.U32.HI R46, RZ, 0x10, R47 ;  /* 0x00000010ff2e7819 */ /* 0x000fe2000001162f */
[----:B------:R-:W-:Y:S01]  /*f870*/  HADD2.F32 R33, -RZ, R33.H0_H0 ;  /* 0x20000021ff217230 */ /* 0x000fe20000004100 */
[----:B------:R-:W-:Y:S01]  /*f880*/  SHF.R.U32.HI R35, RZ, 0x10, R35 ;  /* 0x00000010ff237819 */ /* 0x000fe20000011623 */
[----:B0-----:R-:W-:-:S02]  /*f890*/  HADD2.F32 R94, -RZ, R61.H0_H0 ;  /* 0x2000003dff5e7230 */ /* 0x001fc40000004100 */
[----:B------:R-:W-:Y:S02]  /*f8a0*/  HADD2.F32 R96, -RZ, R61.H1_H1 ;  /* 0x3000003dff607230 */ /* 0x000fe40000004100 */
[----:B------:R-:W-:Y:S02]  /*f8b0*/  HADD2.F32 R95, -RZ, R60.H0_H0 ;  /* 0x2000003cff5f7230 */ /* 0x000fe40000004100 */
[----:B------:R-:W-:Y:S02]  /*f8c0*/  HADD2.F32 R45, -RZ, R62.H0_H0 ;  /* 0x2000003eff2d7230 */ /* 0x000fe40000004100 */
[--C-:B-1----:R-:W-:Y:S02]  /*f8d0*/  HADD2.F32 R61, -RZ, R65.reuse.H0_H0 ;  /* 0x20000041ff3d7230 */ /* 0x102fe40000004100 */
[----:B------:R-:W-:Y:S02]  /*f8e0*/  HADD2.F32 R98, -RZ, R65.H1_H1 ;  /* 0x30000041ff627230 */ /* 0x000fe40000004100 */
[----:B------:R-:W-:-:S02]  /*f8f0*/  HADD2.F32 R100, -RZ, R67.H0_H0 ;  /* 0x20000043ff647230 */ /* 0x000fc40000004100 */
[CC--:B------:R-:W-:Y:S01]  /*f900*/  FMUL.FTZ R65, R61.reuse, R102.reuse ;  /* 0x000000663d417220 */ /* 0x0c0fe20000410000 */
[----:B------:R-:W-:Y:S02]  /*f910*/  HADD2.F32 R93, -RZ, R67.H1_H1 ;  /* 0x30000043ff5d7230 */ /* 0x000fe40000004100 */
[-C--:B------:R-:W-:Y:S01]  /*f920*/  FMUL.FTZ R105, R61, R101.reuse ;  /* 0x000000653d697220 */ /* 0x080fe20000410000 */
[----:B------:R-:W-:Y:S02]  /*f930*/  HADD2.F32 R67, -RZ, R104.H0_H0 ;  /* 0x20000068ff437230 */ /* 0x000fe40000004100 */
[C---:B------:R-:W-:Y:S01]  /*f940*/  FFMA.FTZ R61, R94.reuse, R101, -R65 ;  /* 0x000000655e3d7223 */ /* 0x040fe20000010841 */
[----:B------:R-:W-:Y:S02]  /*f950*/  HADD2.F32 R97, -RZ, R64.H0_H0 ;  /* 0x20000040ff617230 */ /* 0x000fe40000004100 */
[----:B------:R-:W-:Y:S01]  /*f960*/  FFMA.FTZ R65, R94, R102, R105 ;  /* 0x000000665e417223 */ /* 0x000fe20000010069 */
[----:B------:R-:W-:-:S02]  /*f970*/  HADD2.F32 R104, -RZ, R90.H1_H1 ;  /* 0x3000005aff687230 */ /* 0x000fc40000004100 */
[C---:B------:R-:W-:Y:S01]  /*f980*/  FMUL.FTZ R101, R98.reuse, R103 ;  /* 0x0000006762657220 */ /* 0x040fe20000410000 */
[----:B------:R-:W-:Y:S02]  /*f990*/  HADD2.F32 R102, -RZ, R90.H0_H0 ;  /* 0x2000005aff667230 */ /* 0x000fe40000004100 */
[-C--:B------:R-:W-:Y:S01]  /*f9a0*/  FMUL.FTZ R105, R98, R67.reuse ;  /* 0x0000004362697220 */ /* 0x080fe20000410000 */
[----:B------:R-:W-:Y:S02]  /*f9b0*/  HADD2.F32 R99, -RZ, R66.H0_H0 ;  /* 0x20000042ff637230 */ /* 0x000fe40000004100 */
[C---:B------:R-:W-:Y:S01]  /*f9c0*/  FMUL.FTZ R106, R97.reuse, R104 ;  /* 0x00000068616a7220 */ /* 0x040fe20000410000 */
[--C-:B------:R-:W-:Y:S02]  /*f9d0*/  HADD2.F32 R98, -RZ, R89.reuse.H1_H1 ;  /* 0x30000059ff627230 */ /* 0x100fe40000004100 */
[C---:B------:R-:W-:Y:S01]  /*f9e0*/  FFMA.FTZ R90, R96.reuse, R67, -R101 ;  /* 0x00000043605a7223 */ /* 0x040fe20000010865 */
[----:B------:R-:W-:Y:S01]  /*f9f0*/  FFMA.FTZ R94, R96, R103, R105 ;  /* 0x00000067605e7223 */ /* 0x000fe20000010069 */
[-C--:B------:R-:W-:Y:S01]  /*fa00*/  FMUL.FTZ R97, R97, R102.reuse ;  /* 0x0000006661617220 */ /* 0x080fe20000410000 */
[----:B------:R-:W-:Y:S01]  /*fa10*/  FFMA.FTZ R67, R95, R102, -R106 ;  /* 0x000000665f437223 */ /* 0x000fe2000001086a */
[----:B------:R-:W-:-:S02]  /*fa20*/  HADD2.F32 R96, -RZ, R89.H0_H0 ;  /* 0x20000059ff607230 */ /* 0x000fc40000004100 */
[----:B------:R-:W-:Y:S01]  /*fa30*/  FMUL.FTZ R102, R99, R98 ;  /* 0x0000006263667220 */ /* 0x000fe20000410000 */
[--C-:B------:R-:W-:Y:S02]  /*fa40*/  HADD2.F32 R89, -RZ, R88.reuse.H0_H0 ;  /* 0x20000058ff597230 */ /* 0x100fe40000004100 */
[----:B------:R-:W-:Y:S01]  /*fa50*/  FFMA.FTZ R97, R95, R104, R97 ;  /* 0x000000685f617223 */ /* 0x000fe20000010061 */
[----:B------:R-:W-:Y:S02]  /*fa60*/  HADD2.F32 R88, -RZ, R88.H1_H1 ;  /* 0x30000058ff587230 */ /* 0x000fe40000004100 */
[-C--:B------:R-:W-:Y:S01]  /*fa70*/  FMUL.FTZ R104, R99, R96.reuse ;  /* 0x0000006063687220 */ /* 0x080fe20000410000 */
[----:B------:R-:W-:Y:S01]  /*fa80*/  FFMA.FTZ R102, R45, R96, -R102 ;  /* 0x000000602d667223 */ /* 0x000fe20000010866 */
[----:B------:R-:W-:Y:S02]  /*fa90*/  HADD2.F32 R96, -RZ, R46.H0_H0 ;  /* 0x2000002eff607230 */ /* 0x000fe40000004100 */
[----:B------:R-:W-:-:S02]  /*faa0*/  HADD2.F32 R47, -RZ, R63.H0_H0 ;  /* 0x2000003fff2f7230 */ /* 0x000fc40000004100 */
[C---:B------:R-:W-:Y:S01]  /*fab0*/  FMUL.FTZ R106, R100.reuse, R88 ;  /* 0x00000058646a7220 */ /* 0x040fe20000410000 */
[----:B------:R-:W-:Y:S02]  /*fac0*/  HADD2.F32 R46, -RZ, R35.H0_H0 ;  /* 0x20000023ff2e7230 */ /* 0x000fe40000004100 */
[-C--:B------:R-:W-:Y:S01]  /*fad0*/  FMUL.FTZ R35, R100, R89.reuse ;  /* 0x0000005964237220 */ /* 0x080fe20000410000 */
[----:B------:R-:W-:Y:S02]  /*fae0*/  HADD2.F32 R63, -RZ, R63.H1_H1 ;  /* 0x3000003fff3f7230 */ /* 0x000fe40000004100 */
[----:B------:R-:W-:Y:S01]  /*faf0*/  FFMA.FTZ R104, R45, R98, R104 ;  /* 0x000000622d687223 */ /* 0x000fe20000010068 */
[C---:B------:R-:W-:Y:S01]  /*fb00*/  FFMA.FTZ R106, R47.reuse, R89, -R106 ;  /* 0x000000592f6a7223 */ /* 0x040fe2000001086a */
[----:B------:R-:W-:Y:S01]  /*fb10*/  FFMA.FTZ R88, R47, R88, R35 ;  /* 0x000000582f587223 */ /* 0x000fe20000010023 */
[----:B------:R-:W-:Y:S02]  /*fb20*/  HADD2.F32 R64, -RZ, R64.H1_H1 ;  /* 0x30000040ff407230 */ /* 0x000fe40000004100 */
[----:B------:R-:W-:Y:S01]  /*fb30*/  FMUL.FTZ R98, R93, R96 ;  /* 0x000000605d627220 */ /* 0x000fe20000410000 */
[----:B------:R-:W-:-:S02]  /*fb40*/  HADD2.F32 R66, -RZ, R66.H1_H1 ;  /* 0x30000042ff427230 */ /* 0x000fc40000004100 */
        /* <DEDUP_REMOVED lines=26> */
.L_x_2856:
[----:B------:R-:W-:Y:S05]  /*fcf0*/  BSYNC B2 ;  /* 0x0000000000027941 */ /* 0x000fea0003800000 */
.L_x_2855:
        /* <DEDUP_REMOVED lines=8> */
[----:B------:R-:W-:Y:S01]  /*fd80*/  SHF.R.U32.HI R93, RZ, 0x10, R29 ;  /* 0x00000010ff5d7819 */ /* 0x000fe2000001161d */
[----:B------:R-:W-:Y:S01]  /*fd90*/  HADD2.F32 R65, -RZ, R65.H0_H0 ;  /* 0x20000041ff417230 */ /* 0x000fe20000004100 */
[----:B------:R-:W-:Y:S02]  /*fda0*/  LEA.HI R35, R35, R32, RZ, 0x3 ;  /* 0x0000002023237211 */ /* 0x000fe400078f18ff */
[----:B------:R-:W-:-:S02]  /*fdb0*/  LOP3.LUT R32, R180, 0x38, R33, 0xf8, !PT ;  /* 0x00000038b4207812 */ /* 0x000fc400078ef821 */
[----:B------:R-:W-:Y:S02]  /*fdc0*/  SHF.L.U32 R35, R35, 0xa, RZ ;  /* 0x0000000a23237819 */ /* 0x000fe400000006ff */
[----:B------:R-:W-:Y:S02]  /*fdd0*/  LOP3.LUT R44, R32, R181, RZ, 0x3c, !PT ;  /* 0x000000b5202c7212 */ /* 0x000fe400078e3cff */
[----:B------:R-:W-:Y:S02]  /*fde0*/  LOP3.LUT R45, R35, 0x7fffe000, RZ, 0xc0, !PT ;  /* 0x7fffe000232d7812 */ /* 0x000fe400078ec0ff */
[----:B------:R-:W0:Y:S01]  /*fdf0*/  LDS.128 R32, [R219] ;  /* 0x00000000db207984 */ /* 0x000e220000000c00 */
[----:B------:R-:W-:Y:S02]  /*fe00*/  SHF.R.U64 R40, R40, 0x10, R41 ;  /* 0x0000001028287819 */ /* 0x000fe40000001229 */
[----:B------:R-:W-:Y:S02]  /*fe10*/  IADD3 R45, R44, R45, R182 ;  /* 0x0000002d2c2d7210 */ /* 0x000fe40007ffe0b6 */
[----:B------:R-:W-:-:S02]  /*fe20*/  SHF.R.U64 R28, R28, 0x10, R29 ;  /* 0x000000101c1c7819 */ /* 0x000fc4000000121d */
[--C-:B------:R-:W-:Y:S01]  /*fe30*/  SHF.R.U64 R29, R30, 0x10, R31.reuse ;  /* 0x000000101e1d7819 */ /* 0x100fe2000000121f */
[----:B------:R-:W-:Y:S01]  /*fe40*/  IMAD R60, R45, 0x2, R2 ;  /* 0x000000022d3c7824 */ /* 0x000fe200078e0202 */
[----:B------:R-:W-:Y:S02]  /*fe50*/  SHF.R.U32.HI R91, RZ, 0x10, R31 ;  /* 0x00000010ff5b7819 */ /* 0x000fe4000001161f */
[--C-:B------:R-:W-:Y:S01]  /*fe60*/  SHF.R.U64 R30, R42, 0x10, R43.reuse ;  /* 0x000000102a1e7819 */ /* 0x100fe2000000122b */
[----:B------:R-:W-:Y:S01]  /*fe70*/  HADD2.F32 R29, -RZ, R29.H0_H0 ;  /* 0x2000001dff1d7230 */ /* 0x000fe20000004100 */
[----:B------:R-:W1:Y:S01]  /*fe80*/  LDS.128 R44, [R60+0xc400] ;  /* 0x00c400003c2c7984 */ /* 0x000e620000000c00 */
[----:B------:R-:W-:Y:S01]  /*fe90*/  SHF.R.U32.HI R89, RZ, 0x10, R43 ;  /* 0x00000010ff597819 */ /* 0x000fe2000001162b */
        /* <DEDUP_REMOVED lines=13> */
[----:B------:R-:W-:Y:S01]  /*ff70*/  FMUL.FTZ R94, R62, R65 ;  /* 0x000000413e5e7220 */ /* 0x000fe20000410000 */
[----:B------:R-:W-:Y:S01]  /*ff80*/  FFMA.FTZ R67, R41, R66, -R88 ;  /* 0x0000004229437223 */ /* 0x000fe20000010858 */
[----:B------:R-:W-:-:S02]  /*ff90*/  HADD2.F32 R88, -RZ, R83.H0_H0 ;  /* 0x20000053ff587230 */ /* 0x000fc40000004100 */
[----:B------:R-:W-:Y:S01]  /*ffa0*/  FFMA.FTZ R92, R41, R90, R92 ;  /* 0x0000005a295c7223 */ /* 0x000fe2000001005c */
[----:B------:R-:W-:Y:S02]  /*ffb0*/  HADD2.F32 R66, -RZ, R85.H0_H0 ;  /* 0x20000055ff427230 */ /* 0x000fe40000004100 */
[-C--:B------:R-:W-:Y:S01]  /*ffc0*/  FMUL.FTZ R90, R62, R61.reuse ;  /* 0x0000003d3e5a7220 */ /* 0x080fe20000410000 */
[----:B------:R-:W-:Y:S01]  /*ffd0*/  FFMA.FTZ R94, R33, R61, -R94 ;  /* 0x0000003d215e7223 */ /* 0x000fe2000001085e */
[----:B------:R-:W-:Y:S02]  /*ffe0*/  HADD2.F32 R63, -RZ, R46.H0_H0 ;  /* 0x2000002eff3f7230 */ /* 0x000fe40000004100 */
[C---:B------:R-:W-:Y:S01]  /*fff0*/  FMUL.FTZ R62, R45.reuse, R88 ;  /* 0x000000582d3e7220 */ /* 0x040fe20000410000 */
[----:B------:R-:W-:Y:S02]  /*10000*/  HADD2.F32 R41, -RZ, R84.H0_H0 ;  /* 0x20000054ff297230 */ /* 0x000fe40000004100 */
[----:B------:R-:W-:Y:S01]  /*10010*/  FMUL.FTZ R61, R45, R66 ;  /* 0x000000422d3d7220 */ /* 0x000fe20000410000 */
[----:B------:R-:W-:Y:S01]  /*10020*/  FFMA.FTZ R65, R33, R65, R90 ;  /* 0x0000004121417223 */ /* 0x000fe2000001005a */
[----:B------:R-:W-:-:S02]  /*10030*/  HADD2.F32 R33, -RZ, R86.H0_H0 ;  /* 0x20000056ff217230 */ /* 0x000fc40000004100 */
[C---:B------:R-:W-:Y:S01]  /*10040*/  FFMA.FTZ R45, R31.reuse, R66, -R62 ;  /* 0x000000421f2d7223 */ /* 0x040fe2000001083e */
[----:B------:R-:W-:Y:S01]  /*10050*/  FFMA.FTZ R61, R31, R88, R61 ;  /* 0x000000581f3d7223 */ /* 0x000fe2000001003d */
[--C-:B------:R-:W-:Y:S02]  /*10060*/  HADD2.F32 R64, -RZ, R47.reuse.H0_H0 ;  /* 0x2000002fff407230 */ /* 0x100fe40000004100 */
[C---:B------:R-:W-:Y:S01]  /*10070*/  FMUL.FTZ R31, R63.reuse, R41 ;  /* 0x000000293f1f7220 */ /* 0x040fe20000410000 */
[----:B------:R-:W-:Y:S02]  /*10080*/  HADD2.F32 R86, -RZ, R86.H1_H1 ;  /* 0x30000056ff567230 */ /* 0x000fe40000004100 */
[-C--:B------:R-:W-:Y:S01]  /*10090*/  FMUL.FTZ R83, R63, R33.reuse ;  /* 0x000000213f537220 */ /* 0x080fe20000410000 */
[----:B------:R-:W-:Y:S02]  /*100a0*/  HADD2.F32 R84, -RZ, R84.H1_H1 ;  /* 0x30000054ff547230 */ /* 0x000fe40000004100 */
[----:B------:R-:W-:Y:S01]  /*100b0*/  FFMA.FTZ R63, R42, R33, -R31 ;  /* 0x000000212a3f7223 */ /* 0x000fe2000001081f */
[----:B------:R-:W-:-:S02]  /*100c0*/  HADD2.F32 R47, -RZ, R47.H1_H1 ;  /* 0x3000002fff2f7230 */ /* 0x000fc40000004100 */
[C---:B------:R-:W-:Y:S01]  /*100d0*/  FMUL.FTZ R31, R64.reuse, R86 ;  /* 0x00000056401f7220 */ /* 0x040fe20000410000 */
[----:B------:R-:W-:Y:S02]  /*100e0*/  HADD2.F32 R66, -RZ, R89.H0_H0 ;  /* 0x20000059ff427230 */ /* 0x000fe40000004100 */
[----:B------:R-:W-:Y:S01]  /*100f0*/  FMUL.FTZ R88, R64, R84 ;  /* 0x0000005440587220 */ /* 0x000fe20000410000 */
[----:B------:R-:W-:Y:S02]  /*10100*/  HADD2.F32 R62, -RZ, R91.H0_H0 ;  /* 0x2000005bff3e7230 */ /* 0x000fe40000004100 */
[----:B------:R-:W-:Y:S01]  /*10110*/  FFMA.FTZ R83, R42, R41, R83 ;  /* 0x000000292a537223 */ /* 0x000fe20000010053 */
[----:B------:R-:W-:Y:S02]  /*10120*/  HADD2.F32 R44, -RZ, R44.H1_H1 ;  /* 0x3000002cff2c7230 */ /* 0x000fe40000004100 */
[----:B------:R-:W-:Y:S01]  /*10130*/  FMUL.FTZ R42, R47, R66 ;  /* 0x000000422f2a7220 */ /* 0x000fe20000410000 */
[----:B------:R-:W-:-:S02]  /*10140*/  HADD2.F32 R46, -RZ, R46.H1_H1 ;  /* 0x3000002eff2e7230 */ /* 0x000fc40000004100 */
[----:B------:R-:W-:Y:S01]  /*10150*/  FFMA.FTZ R84, R43, R84, R31 ;  /* 0x000000542b547223 */ /* 0x000fe2000001001f */
[----:B------:R-:W-:Y:S01]  /*10160*/  FMUL.FTZ R64, R47, R62 ;  /* 0x0000003e2f407220 */ /* 0x000fe20000410000 */
[----:B------:R-:W-:Y:S02]  /*10170*/  HADD2.F32 R33, -RZ, R40.H0_H0 ;  /* 0x20000028ff217230 */ /* 0x000fe40000004100 */
[----:B------:R-:W-:Y:S01]  /*10180*/  FFMA.FTZ R88, R43, R86, -R88 ;  /* 0x000000562b587223 */ /* 0x000fe20000010858 */
[----:B------:R-:W-:Y:S02]  /*10190*/  HADD2.F32 R41, -RZ, R30.H0_H0 ;  /* 0x2000001eff297230 */ /* 0x000fe40000004100 */
[C---:B------:R-:W-:Y:S01]  /*101a0*/  FFMA.FTZ R47, R35.reuse, R62, -R42 ;  /* 0x0000003e232f7223 */ /* 0x040fe2000001082a */
[----:B------:R-:W-:Y:S02]  /*101b0*/  HADD2.F32 R31, -RZ, R28.H0_H0 ;  /* 0x2000001cff1f7230 */ /* 0x000fe40000004100 */
[----:B------:R-:W-:Y:S01]  /*101c0*/  FFMA.FTZ R85, R35, R66, R64 ;  /* 0x0000004223557223 */ /* 0x000fe20000010040 */
[----:B------:R-:W-:-:S02]  /*101d0*/  HADD2.F32 R34, -RZ, R34.H1_H1 ;  /* 0x30000022ff227230 */ /* 0x000fc40000004100 */
        /* <DEDUP_REMOVED lines=8> */
[----:B------:R-:W-:Y:S02]  /*10260*/  F2FP.F16.F32.PACK_AB R31, R47, R88 ;  /* 0x000000582f1f723e */ /* 0x000fe400000000ff */
        /* <DEDUP_REMOVED lines=9> */
.L_x_2858:
[----:B------:R-:W-:Y:S05]  /*10300*/  BSYNC B2 ;  /* 0x0000000000027941 */ /* 0x000fea0003800000 */
.L_x_2857:
[----:B------:R-:W-:Y:S05]  /*10310*/  @P2 BRA `(.L_x_2854) ;  /* 0x0000000400782947 */ /* 0x000fea0003800000 */
[----:B------:R-:W-:Y:S01]  /*10320*/  LEA.HI R87, R87, R166, RZ, 0x1d ;  /* 0x000000a657577211 */ /* 0x000fe200078fe8ff */
[----:B------:R-:W-:Y:S01]  /*10330*/  HADD2.F32 R41, -RZ, R78.H1_H1 ;  /* 0x3000004eff297230 */ /* 0x000fe20000004100 */
[----:B------:R-:W-:Y:S01]  /*10340*/  SHF.R.U64 R63, R36, 0x10, R37 ;  /* 0x00000010243f7819 */ /* 0x000fe20000001225 */
[--C-:B------:R-:W-:Y:S01]  /*10350*/  HADD2.F32 R42, -RZ, R76.reuse.H1_H1 ;  /* 0x3000004cff2a7230 */ /* 0x100fe20000004100 */
[----:B-1----:R-:W-:Y:S01]  /*10360*/  SHF.R.S32.HI R28, RZ, 0x1f, R87 ;  /* 0x0000001fff1c7819 */ /* 0x002fe20000011457 */
[----:B------:R-:W-:Y:S01]  /*10370*/  IMAD.SHL.U32 R29, R87, 0x8, RZ ;  /* 0x00000008571d7824 */ /* 0x000fe200078e00ff */
[----:B------:R-:W-:Y:S01]  /*10380*/  SHF.R.U32.HI R43, RZ, 0x10, R25 ;  /* 0x00000010ff2b7819 */ /* 0x000fe20000011619 */
[----:B------:R-:W-:Y:S01]  /*10390*/  HADD2.F32 R76, -RZ, R76.H0_H0 ;  /* 0x2000004cff4c7230 */ /* 0x000fe20000004100 */
[----:B------:R-:W-:Y:S01]  /*103a0*/  LEA.HI R87, R28, R87, RZ, 0x3 ;  /* 0x000000571c577211 */ /* 0x000fe200078f18ff */
[----:B------:R-:W-:Y:S01]  /*103b0*/  HADD2.F32 R78, -RZ, R78.H0_H0 ;  /* 0x2000004eff4e7230 */ /* 0x000fe20000004100 */
[----:B------:R-:W-:-:S02]  /*103c0*/  LOP3.LUT R28, R180, 0x38, R29, 0xf8, !PT ;  /* 0x00000038b41c7812 */ /* 0x000fc400078ef81d */
[----:B------:R-:W-:Y:S02]  /*103d0*/  SHF.L.U32 R87, R87, 0xa, RZ ;  /* 0x0000000a57577819 */ /* 0x000fe400000006ff */
[----:B0-----:R-:W-:Y:S02]  /*103e0*/  LOP3.LUT R32, R28, R181, RZ, 0x3c, !PT ;  /* 0x000000b51c207212 */ /* 0x001fe400078e3cff */
[----:B------:R-:W-:Y:S01]  /*103f0*/  LOP3.LUT R87, R87, 0x7fffe000, RZ, 0xc0, !PT ;  /* 0x7fffe00057577812 */ /* 0x000fe200078ec0ff */
[----:B------:R-:W0:Y:S01]  /*10400*/  LDS.128 R28, [R217] ;  /* 0x00000000d91c7984 */ /* 0x000e220000000c00 */
[----:B------:R-:W-:Y:S02]  /*10410*/  SHF.R.U32.HI R44, RZ, 0x10, R37 ;  /* 0x00000010ff2c7819 */ /* 0x000fe40000011625 */
[----:B------:R-:W-:Y:S02]  /*10420*/  IADD3 R87, R32, R87, R182 ;  /* 0x0000005720577210 */ /* 0x000fe40007ffe0b6 */
[----:B------:R-:W-:Y:S01]  /*10430*/  SHF.R.U64 R65, R24, 0x10, R25 ;  /* 0x0000001018417819 */ /* 0x000fe20000001219 */
[----:B------:R-:W-:Y:S01]  /*10440*/  HADD2.F32 R44, -RZ, R44.H0_H0 ;  /* 0x2000002cff2c7230 */ /* 0x000fe20000004100 */
[----:B------:R-:W-:Y:S01]  /*10450*/  SHF.R.U64 R61, R38, 0x10, R39 ;  /* 0x00000010263d7819 */ /* 0x000fe20000001227 */
[----:B------:R-:W-:Y:S01]  /*10460*/  IMAD R40, R87, 0x2, R2 ;  /* 0x0000000257287824 */ /* 0x000fe200078e0202 */
[----:B------:R-:W-:-:S02]  /*10470*/  SHF.R.U64 R64, R26, 0x10, R27 ;  /* 0x000000101a407819 */ /* 0x000fc4000000121b */
[----:B------:R-:W-:Y:S02]  /*10480*/  SHF.R.U32.HI R45, RZ, 0x10, R39 ;  /* 0x00000010ff2d7819 */ /* 0x000fe40000011627 */
[----:B------:R-:W1:Y:S01]  /*10490*/  LDS.128 R32, [R40+0xc400] ;  /* 0x00c4000028207984 */ /* 0x000e620000000c00 */
[----:B------:R-:W-:Y:S01]  /*104a0*/  SHF.R.U32.HI R47, RZ, 0x10, R27 ;  /* 0x00000010ff2f7819 */ /* 0x000fe2000001161b */
[--C-:B0-----:R-:W-:Y:S02]  /*104b0*/  HADD2.F32 R25, -RZ, R29.reuse.H0_H0 ;  /* 0x2000001dff197230 */ /* 0x101fe40000004100 */
[----:B------:R-:W-:Y:S02]  /*104c0*/  HADD2.F32 R24, -RZ, R28.H0_H0 ;  /* 0x2000001cff187230 */ /* 0x000fe40000004100 */
[----:B------:R-:W-:Y:S02]  /*104d0*/  HADD2.F32 R29, -RZ, R29.H1_H1 ;  /* 0x3000001dff1d7230 */ /* 0x000fe40000004100 */
        /* <DEDUP_REMOVED lines=14> */
[----:B------:R-:W-:Y:S01]  /*105c0*/  FMUL.FTZ R42, R37, R36 ;  /* 0x00000024252a7220 */ /* 0x000fe20000410000 */
[----:B------:R-:W-:Y:S02]  /*105d0*/  HADD2.F32 R38, -RZ, R34.H0_H0 ;  /* 0x20000022ff267230 */ /* 0x000fe40000004100 */
[----:B------:R-:W-:Y:S01]  /*105e0*/  FMUL.FTZ R33, R33, R78 ;  /* 0x0000004e21217220 */ /* 0x000fe20000410000 */
[----:B------:R-:W-:-:S02]  /*105f0*/  HADD2.F32 R37, -RZ, R77.H0_H0 ;  /* 0x2000004dff257230 */ /* 0x000fc40000004100 */
[C---:B------:R-:W-:Y:S01]  /*10600*/  FFMA.FTZ R78, R24.reuse, R78, -R25 ;  /* 0x0000004e184e7223 */ /* 0x040fe20000010819 */
[C---:B------:R-:W-:Y:S01]  /*10610*/  FFMA.FTZ R43, R29.reuse, R44, R42 ;  /* 0x0000002c1d2b7223 */ /* 0x040fe2000001002a */
[----:B------:R-:W-:Y:S02]  /*10620*/  HADD2.F32 R25, -RZ, R79.H0_H0 ;  /* 0x2000004fff197230 */ /* 0x000fe40000004100 */
[----:B------:R-:W-:Y:S01]  /*10630*/  FFMA.FTZ R41, R29, R36, -R62 ;  /* 0x000000241d297223 */ /* 0x000fe2000001083e */
[----:B------:R-:W-:Y:S02]  /*10640*/  HADD2.F32 R39, -RZ, R35.H0_H0 ;  /* 0x20000023ff277230 */ /* 0x000fe40000004100 */
[----:B------:R-:W-:Y:S01]  /*10650*/  FFMA.FTZ R76, R24, R76, R33 ;  /* 0x0000004c184c7223 */ /* 0x000fe20000010021 */
[----:B------:R-:W-:Y:S02]  /*10660*/  HADD2.F32 R42, -RZ, R77.H1_H1 ;  /* 0x3000004dff2a7230 */ /* 0x000fe40000004100 */
[----:B------:R-:W-:Y:S01]  /*10670*/  FMUL.FTZ R29, R38, R37 ;  /* 0x00000025261d7220 */ /* 0x000fe20000410000 */
[----:B------:R-:W-:-:S02]  /*10680*/  HADD2.F32 R24, -RZ, R79.H1_H1 ;  /* 0x3000004fff187230 */ /* 0x000fc40000004100 */
[-C--:B------:R-:W-:Y:S01]  /*10690*/  FMUL.FTZ R33, R38, R25.reuse ;  /* 0x0000001926217220 */ /* 0x080fe20000410000 */
[----:B------:R-:W-:Y:S02]  /*106a0*/  HADD2.F32 R35, -RZ, R35.H1_H1 ;  /* 0x30000023ff237230 */ /* 0x000fe40000004100 */
[C---:B------:R-:W-:Y:S01]  /*106b0*/  FFMA.FTZ R44, R26.reuse, R25, -R29 ;  /* 0x000000191a2c7223 */ /* 0x040fe2000001081d */
[----:B------:R-:W-:Y:S02]  /*106c0*/  HADD2.F32 R38, -RZ, R45.H0_H0 ;  /* 0x2000002dff267230 */ /* 0x000fe40000004100 */
[C---:B------:R-:W-:Y:S01]  /*106d0*/  FMUL.FTZ R62, R39.reuse, R42 ;  /* 0x0000002a273e7220 */ /* 0x040fe20000410000 */
[----:B------:R-:W-:Y:S02]  /*106e0*/  HADD2.F32 R36, -RZ, R47.H0_H0 ;  /* 0x2000002fff247230 */ /* 0x000fe40000004100 */
[-C--:B------:R-:W-:Y:S01]  /*106f0*/  FMUL.FTZ R25, R39, R24.reuse ;  /* 0x0000001827197220 */ /* 0x080fe20000410000 */
        /* <DEDUP_REMOVED lines=32> */
.L_x_2854:
[----:B------:R-:W-:Y:S05]  /*10900*/  BSYNC B1 ;  /* 0x0000000000017941 */ /* 0x000fea0003800000 */
.L_x_2853:
        /* <DEDUP_REMOVED lines=11> */
[----:B------:R-:W-:Y:S01]  /*109c0*/  HADD2.F32 R38, -RZ, R81.H1_H1 ;  /* 0x30000051ff267230 */ /* 0x000fe20000004100 */
[----:B------:R-:W-:Y:S01]  /*109d0*/  SHF.R.S32.HI R27, RZ, 0x1f, R24 ;  /* 0x0000001fff1b7819 */ /* 0x000fe20000011418 */
[----:B------:R-:W-:Y:S01]  /*109e0*/  IMAD.SHL.U32 R25, R24, 0x8, RZ ;  /* 0x0000000818197824 */ /* 0x000fe200078e00ff */
[----:B------:R-:W-:Y:S01]  /*109f0*/  SHF.R.U64 R60, R48, 0x10, R49 ;  /* 0x00000010303c7819 */ /* 0x000fe20000001231 */
[----:B------:R-:W-:Y:S01]  /*10a00*/  HADD2.F32 R40, -RZ, R40.H0_H0 ;  /* 0x20000028ff287230 */ /* 0x000fe20000004100 */
[----:B------:R-:W-:Y:S01]  /*10a10*/  LEA.HI R27, R27, R24, RZ, 0x3 ;  /* 0x000000181b1b7211 */ /* 0x000fe200078f18ff */
[----:B------:R-:W-:Y:S01]  /*10a20*/  HADD2.F32 R75, -RZ, R75.H0_H0 ;  /* 0x2000004bff4b7230 */ /* 0x000fe20000004100 */
[----:B------:R-:W-:Y:S01]  /*10a30*/  LOP3.LUT R25, R176, 0x38, R25, 0xf8, !PT ;  /* 0x00000038b0197812 */ /* 0x000fe200078ef819 */
[----:B------:R-:W-:Y:S01]  /*10a40*/  HADD2.F32 R81, -RZ, R81.H0_H0 ;  /* 0x20000051ff517230 */ /* 0x000fe20000004100 */
[----:B------:R-:W-:-:S02]  /*10a50*/  SHF.L.U32 R27, R27, 0xa, RZ ;  /* 0x0000000a1b1b7819 */ /* 0x000fc400000006ff */
[----:B------:R-:W-:Y:S02]  /*10a60*/  LOP3.LUT R28, R25, R220, RZ, 0x3c, !PT ;  /* 0x000000dc191c7212 */ /* 0x000fe400078e3cff */
[----:B------:R-:W-:Y:S02]  /*10a70*/  LOP3.LUT R29, R27, 0x7fffe000, RZ, 0xc0, !PT ;  /* 0x7fffe0001b1d7812 */ /* 0x000fe400078ec0ff */
[----:B------:R-:W0:Y:S01]  /*10a80*/  LDS.128 R24, [R218] ;  /* 0x00000000da187984 */ /* 0x000e220000000c00 */
[----:B------:R-:W-:Y:S02]  /*10a90*/  SHF.R.U64 R47, R4, 0x10, R5 ;  /* 0x00000010042f7819 */ /* 0x000fe40000001205 */
[----:B------:R-:W-:Y:S02]  /*10aa0*/  IADD3 R29, R28, R29, R183 ;  /* 0x0000001d1c1d7210 */ /* 0x000fe40007ffe0b7 */
[----:B------:R-:W-:Y:S02]  /*10ab0*/  SHF.R.U32.HI R49, RZ, 0x10, R49 ;  /* 0x00000010ff317819 */ /* 0x000fe40000011631 */
        /* <DEDUP_REMOVED lines=16> */
[CC--:B------:R-:W-:Y:S01]  /*10bc0*/  FMUL.FTZ R42, R34.reuse, R39.reuse ;  /* 0x00000027222a7220 */ /* 0x0c0fe20000410000 */
[-C--:B------:R-:W-:Y:S01]  /*10bd0*/  FMUL.FTZ R44, R34, R38.reuse ;  /* 0x00000026222c7220 */ /* 0x080fe20000410000 */
[----:B------:R-:W-:Y:S02]  /*10be0*/  HADD2.F32 R34, -RZ, R49.H0_H0 ;  /* 0x20000031ff227230 */ /* 0x000fe40000004100 */
[----:B------:R-:W-:Y:S01]  /*10bf0*/  FFMA.FTZ R42, R5, R38, -R42 ;  /* 0x00000026052a7223 */ /* 0x000fe2000001082a */
[----:B------:R-:W-:Y:S01]  /*10c00*/  FMUL.FTZ R38, R35, R40 ;  /* 0x0000002823267220 */ /* 0x000fe20000410000 */
[----:B------:R-:W-:Y:S01]  /*10c10*/  FFMA.FTZ R44, R5, R39, R44 ;  /* 0x00000027052c7223 */ /* 0x000fe2000001002c */
[----:B------:R-:W-:Y:S01]  /*10c20*/  FMUL.FTZ R5, R29, R75 ;  /* 0x0000004b1d057220 */ /* 0x000fe20000410000 */
[-C--:B------:R-:W-:Y:S01]  /*10c30*/  FMUL.FTZ R46, R35, R34.reuse ;  /* 0x00000022232e7220 */ /* 0x080fe20000410000 */
[----:B------:R-:W-:Y:S01]  /*10c40*/  FFMA.FTZ R39, R25, R34, -R38 ;  /* 0x0000002219277223 */ /* 0x000fe20000010826 */
[----:B------:R-:W-:Y:S01]  /*10c50*/  FMUL.FTZ R34, R29, R81 ;  /* 0x000000511d227220 */ /* 0x000fe20000410000 */
[----:B------:R-:W-:-:S02]  /*10c60*/  HADD2.F32 R35, -RZ, R80.H0_H0 ;  /* 0x20000050ff237230 */ /* 0x000fc40000004100 */
[C---:B------:R-:W-:Y:S01]  /*10c70*/  FFMA.FTZ R81, R4.reuse, R81, -R5 ;  /* 0x0000005104517223 */ /* 0x040fe20000010805 */
[----:B------:R-:W-:Y:S02]  /*10c80*/  HADD2.F32 R36, -RZ, R30.H0_H0 ;  /* 0x2000001eff247230 */ /* 0x000fe40000004100 */
[----:B------:R-:W-:Y:S01]  /*10c90*/  FFMA.FTZ R41, R25, R40, R46 ;  /* 0x0000002819297223 */ /* 0x000fe2000001002e */
[----:B------:R-:W-:Y:S02]  /*10ca0*/  HADD2.F32 R37, -RZ, R31.H0_H0 ;  /* 0x2000001fff257230 */ /* 0x000fe40000004100 */
[----:B------:R-:W-:Y:S01]  /*10cb0*/  FFMA.FTZ R75, R4, R75, R34 ;  /* 0x0000004b044b7223 */ /* 0x000fe20000010022 */
[----:B------:R-:W-:Y:S02]  /*10cc0*/  HADD2.F32 R5, -RZ, R82.H0_H0 ;  /* 0x20000052ff057230 */ /* 0x000fe40000004100 */
[----:B------:R-:W-:Y:S01]  /*10cd0*/  FMUL.FTZ R25, R36, R35 ;  /* 0x0000002324197220 */ /* 0x000fe20000410000 */
[----:B------:R-:W-:-:S02]  /*10ce0*/  HADD2.F32 R80, -RZ, R80.H1_H1 ;  /* 0x30000050ff507230 */ /* 0x000fc40000004100 */
[----:B------:R-:W-:Y:S02]  /*10cf0*/  HADD2.F32 R82, -RZ, R82.H1_H1 ;  /* 0x30000052ff527230 */ /* 0x000fe40000004100 */
[-C--:B------:R-:W-:Y:S01]  /*10d00*/  FMUL.FTZ R29, R36, R5.reuse ;  /* 0x00000005241d7220 */ /* 0x080fe20000410000 */
[----:B------:R-:W-:Y:S02]  /*10d10*/  HADD2.F32 R31, -RZ, R31.H1_H1 ;  /* 0x3000001fff1f7230 */ /* 0x000fe40000004100 */
[C---:B------:R-:W-:Y:S01]  /*10d20*/  FMUL.FTZ R38, R37.reuse, R80 ;  /* 0x0000005025267220 */ /* 0x040fe20000410000 */
[----:B------:R-:W-:Y:S02]  /*10d30*/  HADD2.F32 R34, -RZ, R43.H0_H0 ;  /* 0x2000002bff227230 */ /* 0x000fe40000004100 */
[----:B------:R-:W-:Y:S01]  /*10d40*/  FMUL.FTZ R37, R37, R82 ;  /* 0x0000005225257220 */ /* 0x000fe20000410000 */
[----:B------:R-:W-:Y:S02]  /*10d50*/  HADD2.F32 R4, -RZ, R50.H0_H0 ;  /* 0x20000032ff047230 */ /* 0x000fe40000004100 */
[C---:B------:R-:W-:Y:S01]  /*10d60*/  FFMA.FTZ R36, R6.reuse, R5, -R25 ;  /* 0x0000000506247223 */ /* 0x040fe20000010819 */
[----:B------:R-:W-:Y:S01]  /*10d70*/  FFMA.FTZ R35, R6, R35, R29 ;  /* 0x0000002306237223 */ /* 0x000fe2000001001d */
[----:B------:R-:W-:-:S02]  /*10d80*/  HADD2.F32 R28, -RZ, R28.H1_H1 ;  /* 0x3000001cff1c7230 */ /* 0x000fc40000004100 */
[----:B------:R-:W-:Y:S01]  /*10d90*/  FMUL.FTZ R6, R31, R34 ;  /* 0x000000221f067220 */ /* 0x000fe20000410000 */
[----:B------:R-:W-:Y:S02]  /*10da0*/  HADD2.F32 R30, -RZ, R30.H1_H1 ;  /* 0x3000001eff1e7230 */ /* 0x000fe40000004100 */
[C---:B------:R-:W-:Y:S01]  /*10db0*/  FFMA.FTZ R38, R7.reuse, R82, -R38 ;  /* 0x0000005207267223 */ /* 0x040fe20000010826 */
        /* <DEDUP_REMOVED lines=27> */
.L_x_2860:
[----:B------:R-:W-:Y:S05]  /*10f70*/  BSYNC B1 ;  /* 0x0000000000017941 */ /* 0x000fea0003800000 */
.L_x_2859:
        /* <DEDUP_REMOVED lines=12> */
[----:B------:R-:W-:Y:S02]  /*11040*/  SHF.L.U32 R7, R7, 0xa, RZ ;  /* 0x0000000a07077819 */ /* 0x000fe400000006ff */
[----:B--2---:R-:W-:Y:S02]  /*11050*/  LOP3.LUT R24, R5, R220, RZ, 0x3c, !PT ;  /* 0x000000dc05187212 */ /* 0x004fe400078e3cff */
[----:B------:R-:W-:Y:S02]  /*11060*/  LOP3.LUT R25, R7, 0x7fffe000, RZ, 0xc0, !PT ;  /* 0x7fffe00007197812 */ /* 0x000fe400078ec0ff */
[----:B------:R-:W0:Y:S01]  /*11070*/  LDS.128 R4, [R216] ;  /* 0x00000000d8047984 */ /* 0x000e220000000c00 */
[----:B------:R-:W-:Y:S02]  /*11080*/  SHF.R.U64 R45, R8, 0x10, R9 ;  /* 0x00000010082d7819 */ /* 0x000fe40000001209 */
[----:B------:R-:W-:Y:S02]  /*11090*/  IADD3 R25, R24, R25, R183 ;  /* 0x0000001918197210 */ /* 0x000fe40007ffe0b7 */
[----:B------:R-:W-:-:S02]  /*110a0*/  SHF.R.U32.HI R52, RZ, 0x10, R53 ;  /* 0x00000010ff347819 */ /* 0x000fc40000011635 */
[----:B------:R-:W-:Y:S01]  /*110b0*/  SHF.R.U64 R43, R10, 0x10, R11 ;  /* 0x000000100a2b7819 */ /* 0x000fe2000000120b */
[----:B------:R-:W-:Y:S01]  /*110c0*/  IMAD R28, R25, 0x2, R2 ;  /* 0x00000002191c7824 */ /* 0x000fe200078e0202 */
[--C-:B------:R-:W-:Y:S02]  /*110d0*/  SHF.R.U64 R46, R54, 0x10, R55.reuse ;  /* 0x00000010362e7819 */ /* 0x100fe40000001237 */
[----:B------:R-:W-:Y:S02]  /*110e0*/  SHF.R.U32.HI R54, RZ, 0x10, R55 ;  /* 0x00000010ff367819 */ /* 0x000fe40000011637 */
        /* <DEDUP_REMOVED lines=13> */
[----:B------:R-:W-:Y:S01]  /*111c0*/  FMUL.FTZ R39, R29, R34 ;  /* 0x000000221d277220 */ /* 0x000fe20000410000 */
        /* <DEDUP_REMOVED lines=8> */
[C---:B------:R-:W-:Y:S01]  /*11250*/  FMUL.FTZ R30, R25.reuse, R34 ;  /* 0x00000022191e7220 */ /* 0x040fe20000410000 */
[----:B------:R-:W-:Y:S02]  /*11260*/  HADD2.F32 R31, -RZ, R26.H0_H0 ;  /* 0x2000001aff1f7230 */ /* 0x000fe40000004100 */
[-C--:B------:R-:W-:Y:S01]  /*11270*/  FMUL.FTZ R25, R25, R8.reuse ;  /* 0x0000000819197220 */ /* 0x080fe20000410000 */
[----:B------:R-:W-:Y:S02]  /*11280*/  HADD2.F32 R29, -RZ, R70.H0_H0 ;  /* 0x20000046ff1d7230 */ /* 0x000fe40000004100 */
[----:B------:R-:W-:Y:S01]  /*11290*/  FFMA.FTZ R35, R5, R8, -R30 ;  /* 0x0000000805237223 */ /* 0x000fe2000001081e */
[----:B------:R-:W-:Y:S01]  /*112a0*/  FFMA.FTZ R40, R9, R36, R40 ;  /* 0x0000002409287223 */ /* 0x000fe20000010028 */
[----:B------:R-:W-:-:S02]  /*112b0*/  HADD2.F32 R8, -RZ, R73.H0_H0 ;  /* 0x20000049ff087230 */ /* 0x000fc40000004100 */
[----:B------:R-:W-:Y:S01]  /*112c0*/  FFMA.FTZ R36, R5, R34, R25 ;  /* 0x0000002205247223 */ /* 0x000fe20000010019 */
[----:B------:R-:W-:Y:S02]  /*112d0*/  HADD2.F32 R33, -RZ, R27.H0_H0 ;  /* 0x2000001bff217230 */ /* 0x000fe40000004100 */
        /* <DEDUP_REMOVED lines=8> */
[-C--:B------:R-:W-:Y:S01]  /*11360*/  FMUL.FTZ R33, R33, R30.reuse ;  /* 0x0000001e21217220 */ /* 0x080fe20000410000 */
[----:B------:R-:W-:Y:S02]  /*11370*/  HADD2.F32 R8, -RZ, R54.H0_H0 ;  /* 0x20000036ff087230 */ /* 0x000fe40000004100 */
[C---:B------:R-:W-:Y:S01]  /*11380*/  FFMA.FTZ R42, R11.reuse, R30, -R42 ;  /* 0x0000001e0b2a7223 */ /* 0x040fe2000001082a */
[----:B------:R-:W-:Y:S02]  /*11390*/  HADD2.F32 R24, -RZ, R24.H1_H1 ;  /* 0x30000018ff187230 */ /* 0x000fe40000004100 */
[----:B------:R-:W-:Y:S01]  /*113a0*/  FFMA.FTZ R33, R11, R70, R33 ;  /* 0x000000460b217223 */ /* 0x000fe20000010021 */
[C---:B------:R-:W-:Y:S01]  /*113b0*/  FMUL.FTZ R44, R27.reuse, R34 ;  /* 0x000000221b2c7220 */ /* 0x040fe20000410000 */
[----:B------:R-:W-:Y:S01]  /*113c0*/  FMUL.FTZ R30, R27, R8 ;  /* 0x000000081b1e7220 */ /* 0x000fe20000410000 */
[----:B------:R-:W-:-:S02]  /*113d0*/  HADD2.F32 R11, -RZ, R45.H0_H0 ;  /* 0x2000002dff0b7230 */ /* 0x000fc40000004100 */
[----:B------:R-:W-:Y:S01]  /*113e0*/  FFMA.FTZ R10, R10, R29, R9 ;  /* 0x0000001d0a0a7223 */ /* 0x000fe20000010009 */
[----:B------:R-:W-:Y:S02]  /*113f0*/  HADD2.F32 R5, -RZ, R47.H0_H0 ;  /* 0x2000002fff057230 */ /* 0x000fe40000004100 */
[C---:B------:R-:W-:Y:S01]  /*11400*/  FFMA.FTZ R41, R7.reuse, R8, -R44 ;  /* 0x0000000807297223 */ /* 0x040fe2000001082c */
[----:B------:R-:W-:Y:S02]  /*11410*/  HADD2.F32 R26, -RZ, R26.H1_H1 ;  /* 0x3000001aff1a7230 */ /* 0x000fe40000004100 */
[----:B------:R-:W-:Y:S01]  /*11420*/  FFMA.FTZ R30, R7, R34, R30 ;  /* 0x00000022071e7223 */ /* 0x000fe2000001001e */
[----:B------:R-:W-:Y:S02]  /*11430*/  HADD2.F32 R25, -RZ, R43.H0_H0 ;  /* 0x2000002bff197230 */ /* 0x000fe40000004100 */
[----:B------:R-:W-:Y:S01]  /*11440*/  FMUL.FTZ R7, R24, R11 ;  /* 0x0000000b18077220 */ /* 0x000fe20000410000 */
[----:B------:R-:W-:-:S02]  /*11450*/  HADD2.F32 R9, -RZ, R46.H0_H0 ;  /* 0x2000002eff097230 */ /* 0x000fc40000004100 */
[----:B------:R-:W-:Y:S01]  /*11460*/  FMUL.FTZ R24, R24, R5 ;  /* 0x0000000518187220 */ /* 0x000fe20000410000 */
[----:B------:R-:W-:Y:S02]  /*11470*/  HADD2.F32 R6, -RZ, R6.H1_H1 ;  /* 0x30000006ff067230 */ /* 0x000fe40000004100 */
[----:B------:R-:W-:Y:S01]  /*11480*/  FMUL.FTZ R29, R26, R25 ;  /* 0x000000191a1d7220 */ /* 0x000fe20000410000 */
[----:B------:R-:W-:Y:S01]  /*11490*/  FFMA.FTZ R8, R4, R5, -R7 ;  /* 0x0000000504087223 */ /* 0x000fe20000010807 */
[----:B------:R-:W-:Y:S01]  /*114a0*/  FMUL.FTZ R26, R26, R9 ;  /* 0x000000091a1a7220 */ /* 0x000fe20000410000 */
[----:B------:R-:W-:Y:S01]  /*114b0*/  FFMA.FTZ R27, R4, R11, R24 ;  /* 0x0000000b041b7223 */ /* 0x000fe20000010018 */
[C---:B------:R-:W-:Y:S01]  /*114c0*/  FFMA.FTZ R24, R6.reuse, R9, -R29 ;  /* 0x0000000906187223 */ /* 0x040fe2000001081d */
[----:B------:R-:W-:Y:S01]  /*114d0*/  F2FP.F16.F32.PACK_AB R7, R41, R42 ;  /* 0x0000002a2907723e */ /* 0x000fe200000000ff */
        /* <DEDUP_REMOVED lines=10> */
.L_x_2862:
[----:B------:R-:W-:Y:S05]  /*11580*/  BSYNC B1 ;  /* 0x0000000000017941 */ /* 0x000fea0003800000 */
.L_x_2861:
[----:B------:R-:W-:Y:S05]  /*11590*/  @P2 BRA `(.L_x_2834) ;  /* 0x0000000400782947 */ /* 0x000fea0003800000 */
[----:B------:R-:W-:Y:S01]  /*115a0*/  LEA.HI R32, R32, R166, RZ, 0x1d ;  /* 0x000000a620207211 */ /* 0x000fe200078fe8ff */
[--C-:B--2---:R-:W-:Y:S01]  /*115b0*/  HADD2.F32 R29, -RZ, R20.reuse.H1_H1 ;  /* 0x30000014ff1d7230 */ /* 0x104fe20000004100 */
[--C-:B------:R-:W-:Y:S01]  /*115c0*/  SHF.R.U64 R41, R56, 0x10, R57.reuse ;  /* 0x0000001038297819 */ /* 0x100fe20000001239 */
[--C-:B------:R-:W-:Y:S01]  /*115d0*/  HADD2.F32 R31, -RZ, R3.reuse.H0_H0 ;  /* 0x20000003ff1f7230 */ /* 0x100fe20000004100 */
[----:B01----:R-:W-:Y:S01]  /*115e0*/  SHF.R.S32.HI R7, RZ, 0x1f, R32 ;  /* 0x0000001fff077819 */ /* 0x003fe20000011420 */
[----:B------:R-:W-:Y:S01]  /*115f0*/  IMAD.SHL.U32 R5, R32, 0x8, RZ ;  /* 0x0000000820057824 */ /* 0x000fe200078e00ff */
[----:B------:R-:W-:Y:S01]  /*11600*/  SHF.R.U32.HI R56, RZ, 0x10, R57 ;  /* 0x00000010ff387819 */ /* 0x000fe20000011639 */
[----:B------:R-:W-:Y:S01]  /*11610*/  HADD2.F32 R30, -RZ, R3.H1_H1 ;  /* 0x30000003ff1e7230 */ /* 0x000fe20000004100 */
[----:B------:R-:W-:Y:S01]  /*11620*/  LEA.HI R7, R7, R32, RZ, 0x3 ;  /* 0x0000002007077211 */ /* 0x000fe200078f18ff */
[----:B------:R-:W-:Y:S01]  /*11630*/  HADD2.F32 R20, -RZ, R20.H0_H0 ;  /* 0x20000014ff147230 */ /* 0x000fe20000004100 */
[----:B------:R-:W-:Y:S01]  /*11640*/  LOP3.LUT R5, R176, 0x38, R5, 0xf8, !PT ;  /* 0x00000038b0057812 */ /* 0x000fe200078ef805 */
[--C-:B------:R-:W-:Y:S01]  /*11650*/  HADD2.F32 R3, -RZ, R21.reuse.H0_H0 ;  /* 0x20000015ff037230 */ /* 0x100fe20000004100 */
[----:B------:R-:W-:Y:S01]  /*11660*/  SHF.L.U32 R7, R7, 0xa, RZ ;  /* 0x0000000a07077819 */ /* 0x000fe200000006ff */
[----:B------:R-:W-:Y:S01]  /*11670*/  HADD2.F32 R21, -RZ, R21.H1_H1 ;  /* 0x30000015ff157230 */ /* 0x000fe20000004100 */
[----:B------:R-:W-:-:S02]  /*11680*/  LOP3.LUT R8, R5, R220, RZ, 0x3c, !PT ;  /* 0x000000dc05087212 */ /* 0x000fc400078e3cff */
[----:B------:R-:W-:Y:S02]  /*11690*/  LOP3.LUT R9, R7, 0x7fffe000, RZ, 0xc0, !PT ;  /* 0x7fffe00007097812 */ /* 0x000fe400078ec0ff */
[----:B------:R-:W0:Y:S01]  /*116a0*/  LDS.128 R4, [R215] ;  /* 0x00000000d7047984 */ /* 0x000e220000000c00 */
[----:B------:R-:W-:Y:S02]  /*116b0*/  SHF.R.U32.HI R32, RZ, 0x10, R13 ;  /* 0x00000010ff207819 */ /* 0x000fe4000001160d */
[----:B------:R-:W-:Y:S02]  /*116c0*/  IADD3 R9, R8, R9, R183 ;  /* 0x0000000908097210 */ /* 0x000fe40007ffe0b7 */
[----:B------:R-:W-:Y:S01]  /*116d0*/  SHF.R.U64 R39, R12, 0x10, R13 ;  /* 0x000000100c277819 */ /* 0x000fe2000000120d */
[----:B------:R-:W-:Y:S01]  /*116e0*/  HADD2.F32 R32, -RZ, R32.H0_H0 ;  /* 0x20000020ff207230 */ /* 0x000fe20000004100 */
        /* <DEDUP_REMOVED lines=22> */
[----:B------:R-:W-:Y:S02]  /*11850*/  HADD2.F32 R27, -RZ, R10.H0_H0 ;  /* 0x2000000aff1b7230 */ /* 0x000fe40000004100 */
[----:B------:R-:W-:Y:S01]  /*11860*/  FMUL.FTZ R36, R26, R25 ;  /* 0x000000191a247220 */ /* 0x000fe20000410000 */
[C---:B------:R-:W-:Y:S01]  /*11870*/  FMUL.FTZ R26, R9.reuse, R30 ;  /* 0x0000001e091a7220 */ /* 0x040fe20000410000 */
[----:B------:R-:W-:Y:S01]  /*11880*/  FMUL.FTZ R9, R9, R20 ;  /* 0x0000001409097220 */ /* 0x000fe20000410000 */
[----:B------:R-:W-:-:S02]  /*11890*/  HADD2.F32 R12, -RZ, R0.H1_H1 ;  /* 0x30000000ff0c7230 */ /* 0x000fc40000004100 */
[----:B------:R-:W-:Y:S01]  /*118a0*/  FFMA.FTZ R36, R13, R32, R36 ;  /* 0x000000200d247223 */ /* 0x000fe20000010024 */
[C---:B------:R-:W-:Y:S01]  /*118b0*/  FFMA.FTZ R26, R5.reuse, R20, -R26 ;  /* 0x00000014051a7223 */ /* 0x040fe2000001081a */
[----:B------:R-:W-:Y:S01]  /*118c0*/  FFMA.FTZ R30, R5, R30, R9 ;  /* 0x0000001e051e7223 */ /* 0x000fe20000010009 */
[--C-:B------:R-:W-:Y:S02]  /*118d0*/  HADD2.F32 R28, -RZ, R11.reuse.H0_H0 ;  /* 0x2000000bff1c7230 */ /* 0x100fe40000004100 */
[C---:B------:R-:W-:Y:S01]  /*118e0*/  FMUL.FTZ R9, R27.reuse, R12 ;  /* 0x0000000c1b097220 */ /* 0x040fe20000410000 */
[----:B------:R-:W-:Y:S02]  /*118f0*/  HADD2.F32 R5, -RZ, R0.H0_H0 ;  /* 0x20000000ff057230 */ /* 0x000fe40000004100 */
[----:B------:R-:W-:Y:S01]  /*11900*/  FMUL.FTZ R27, R27, R3 ;  /* 0x000000031b1b7220 */ /* 0x000fe20000410000 */
[----:B------:R-:W-:Y:S02]  /*11910*/  HADD2.F32 R11, -RZ, R11.H1_H1 ;  /* 0x3000000bff0b7230 */ /* 0x000fe40000004100 */
[----:B------:R-:W-:Y:S01]  /*11920*/  FFMA.FTZ R34, R13, R25, -R34 ;  /* 0x000000190d227223 */ /* 0x000fe20000010822 */
[----:B------:R-:W-:-:S02]  /*11930*/  HADD2.F32 R20, -RZ, R37.H0_H0 ;  /* 0x20000025ff147230 */ /* 0x000fc40000004100 */
[C---:B------:R-:W-:Y:S01]  /*11940*/  FMUL.FTZ R32, R28.reuse, R5 ;  /* 0x000000051c207220 */ /* 0x040fe20000410000 */
[----:B------:R-:W-:Y:S02]  /*11950*/  HADD2.F32 R0, -RZ, R58.H0_H0 ;  /* 0x2000003aff007230 */ /* 0x000fe40000004100 */
[----:B------:R-:W-:Y:S01]  /*11960*/  FMUL.FTZ R28, R28, R21 ;  /* 0x000000151c1c7220 */ /* 0x000fe20000410000 */
[C---:B------:R-:W-:Y:S01]  /*11970*/  FFMA.FTZ R25, R14.reuse, R3, -R9 ;  /* 0x000000030e197223 */ /* 0x040fe20000010809 */
[----:B------:R-:W-:Y:S01]  /*11980*/  FFMA.FTZ R27, R14, R12, R27 ;  /* 0x0000000c0e1b7223 */ /* 0x000fe2000001001b */
[C---:B------:R-:W-:Y:S01]  /*11990*/  FMUL.FTZ R12, R11.reuse, R20 ;  /* 0x000000140b0c7220 */ /* 0x040fe20000410000 */
[----:B------:R-:W-:Y:S01]  /*119a0*/  FMUL.FTZ R14, R11, R0 ;  /* 0x000000000b0e7220 */ /* 0x000fe20000410000 */
[----:B------:R-:W-:Y:S02]  /*119b0*/  HADD2.F32 R8, -RZ, R8.H1_H1 ;  /* 0x30000008ff087230 */ /* 0x000fe40000004100 */
[----:B------:R-:W-:Y:S01]  /*119c0*/  FFMA.FTZ R28, R15, R5, R28 ;  /* 0x000000050f1c7223 */ /* 0x000fe2000001001c */
[----:B------:R-:W-:-:S02]  /*119d0*/  HADD2.F32 R10, -RZ, R10.H1_H1 ;  /* 0x3000000aff0a7230 */ /* 0x000fc40000004100 */
[----:B------:R-:W-:Y:S01]  /*119e0*/  FFMA.FTZ R32, R15, R21, -R32 ;  /* 0x000000150f207223 */ /* 0x000fe20000010820 */
        /* <DEDUP_REMOVED lines=25> */
.L_x_2834:
[----:B------:R-:W-:Y:S05]  /*11b80*/  BSYNC B0 ;  /* 0x0000000000007941 */ /* 0x000fea0003800000 */
.L_x_2812:
        /* <DEDUP_REMOVED lines=8> */
.L_x_2810:
[----:B01234-:R-:W2:Y:S02]  /*11c10*/  LDL R0, [R1+0x30] ;  /* 0x0000300001007983 */ /* 0x01fea40000100800 */
[----:B--2---:R-:W-:-:S13]  /*11c20*/  R2UR UR4, R0 ;  /* 0x00000000000472ca */ /* 0x004fda00000e0000 */
[----:B------:R-:W-:-:S05]  /*11c30*/  IMAD.U32 R0, RZ, RZ, UR4 ;  /* 0x00000004ff007e24 */ /* 0x000fca000f8e00ff */
[----:B------:R-:W-:-:S13]  /*11c40*/  ISETP.NE.AND P0, PT, R0, 0x3, PT ;  /* 0x000000030000780c */ /* 0x000fda0003f05270 */
[----:B------:R-:W-:Y:S05]  /*11c50*/  @!P0 BRA `(.L_x_2863) ;  /* 0x0000000000048947 */ /* 0x000fea0003800000 */
[----:B------:R-:W-:Y:S01]  /*11c60*/  BPT.TRAP 0x1 ;  /* 0x000000040000795c */ /* 0x000fe20000300000 */
.L_x_2863:
[----:B------:R-:W-:Y:S02]  /*11c70*/  LEA R0, R162, R2, 0x3 ;  /* 0x00000002a2007211 */ /* 0x000fe400078e18ff */
[----:B------:R-:W-:-:S04]  /*11c80*/  SHF.L.U32 R3, R167, 0x1f, RZ ;  /* 0x0000001fa7037819 */ /* 0x000fc800000006ff */
[----:B------:R0:W1:Y:S01]  /*11c90*/  SYNCS.PHASECHK.TRANS64.TRYWAIT P1, [R0+URZ+0x2a830], R3 ;  /* 0x02a83003000075a7 */ /* 0x000062000802017f */
[----:B------:R-:W-:Y:S05]  /*11ca0*/  @!P0 BRA `(.L_x_2864) ;  /* 0x0000000000048947 */ /* 0x000fea0003800000 */
[----:B------:R-:W-:Y:S01]  /*11cb0*/  BPT.TRAP 0x1 ;  /* 0x000000040000795c */ /* 0x000fe20000300000 */
.L_x_2864:
[----:B-1----:R-:W-:Y:S05]  /*11cc0*/  @P1 BRA `(.L_x_2865) ;  /* 0x0000000000081947 */ /* 0x002fea0003800000 */
[----:B------:R-:W1:Y:S02]  /*11cd0*/  SYNCS.PHASECHK.TRANS64.TRYWAIT P1, [R0+URZ+0x2a830], R3 ;  /* 0x02a83003000075a7 */ /* 0x000e64000802017f */
[----:B-1----:R-:W-:Y:S05]  /*11ce0*/  @!P1 BRA `(.L_x_2866) ;  /* 0x0000012400bc9947 */ /* 0x002fea0003800000 */
.L_x_2865:
[----:B------:R-:W-:Y:S05]  /*11cf0*/  WARPSYNC.ALL ;  /* 0x0000000000007948 */ /* 0x000fea0003800000 */
[----:B01----:R-:W-:Y:S01]  /*11d00*/  VIADD R3, R2, 0x18400 ;  /* 0x0001840002037836 */ /* 0x003fe20000000000 */
[----:B------:R-:W-:Y:S01]  /*11d10*/  R2UR UR4, R68 ;  /* 0x00000000440472ca */ /* 0x000fe200000e0000 */
[----:B------:R-:W-:Y:S01]  /*11d20*/  IMAD.MOV.U32 R5, RZ, RZ, 0x40000040 ;  /* 0x40000040ff057424 */ /* 0x000fe200078e00ff */
[----:B------:R-:W-:Y:S01]  /*11d30*/  WARPGROUP.ARRIVE ;  /* 0x00000000000079c5 */ /* 0x000fe20000000000 */
[----:B------:R-:W-:Y:S01]  /*11d40*/  UMOV UR9, 0x40000040 ;  /* 0x4000004000097882 */ /* 0x000fe20000000000 */
[----:B------:R-:W-:Y:S01]  /*11d50*/  SHF.R.U32.HI R3, RZ, 0x4, R3 ;  /* 0x00000004ff037819 */ /* 0x000fe20000011603 */
[----:B------:R-:W-:Y:S01]  /*11d60*/  IMAD.U32 R11, RZ, RZ, UR9 ;  /* 0x00000009ff0b7e24 */ /* 0x000fe2000f8e00ff */
        /* <DEDUP_REMOVED lines=17> */
[----:B------:R-:W-:Y:S01]  /*11e80*/  UIADD3 UR56, UR4, 0x404, URZ ;  /* 0x0000040404387890 */ /* 0x000fe2000fffe03f */
[----:B------:R-:W-:Y:S01]  /*11e90*/  MOV R10, UR8 ;  /* 0x00000008000a7c02 */ /* 0x000fe20008000f00 */
[----:B------:R-:W-:-:S02]  /*11ea0*/  UIADD3 UR52, UR4, 0x406, URZ ;  /* 0x0000040604347890 */ /* 0x000fc4000fffe03f */
[----:B------:R-:W-:Y:S02]  /*11eb0*/  UIADD3 UR48, UR4, 0x800, URZ ;  /* 0x0000080004307890 */ /* 0x000fe4000fffe03f */
[----:B------:R0:W-:Y:S01]  /*11ec0*/  STL.64 [R1+0x28], R10 ;  /* 0x0000280a01007387 */ /* 0x0001e20000100a00 */
[----:B------:R-:W-:Y:S02]  /*11ed0*/  UIADD3 UR44, UR4, 0x802, URZ ;  /* 0x00000802042c7890 */ /* 0x000fe4000fffe03f */
[----:B------:R-:W-:Y:S02]  /*11ee0*/  UIADD3 UR40, UR4, 0x804, URZ ;  /* 0x0000080404287890 */ /* 0x000fe4000fffe03f */
[----:B------:R-:W-:Y:S01]  /*11ef0*/  UIADD3 UR36, UR4, 0x806, URZ ;  /* 0x0000080604247890 */ /* 0x000fe2000fffe03f */
[----:B------:R-:W-:Y:S01]  /*11f00*/  HGMMA.64x96x16.F32 R24, gdesc[UR8], RZ, !UPT, gsb0 ;  /* 0x01600000081879f0 */ /* 0x000fe2000c0008ff */
[----:B------:R-:W-:Y:S01]  /*11f10*/  R2UR UR10, R8 ;  /* 0x00000000080a72ca */ /* 0x000fe200000e0000 */
[----:B------:R-:W-:Y:S01]  /*11f20*/  UMOV UR8, UR5 ;  /* 0x0000000500087c82 */ /* 0x000fe20008000000 */
[----:B------:R-:W-:Y:S01]  /*11f30*/  R2UR UR11, R9 ;  /* 0x00000000090b72ca */ /* 0x000fe200000e0000 */
[----:B------:R-:W-:Y:S01]  /*11f40*/  UMOV UR9, 0x40000040 ;  /* 0x4000004000097882 */ /* 0x000fe20000000000 */
[----:B------:R-:W-:Y:S01]  /*11f50*/  IMAD.MOV.U32 R9, RZ, RZ, 0x40000040 ;  /* 0x40000040ff097424 */ /* 0x000fe200078e00ff */
[----:B------:R-:W-:Y:S01]  /*11f60*/  IADD3 R8, R4, 0x4, RZ ;  /* 0x0000000404087810 */ /* 0x000fe20007ffe0ff */
[----:B------:R-:W-:Y:S01]  /*11f70*/  UIADD3 UR5, UR4, 0x4, URZ ;  /* 0x0000000404057890 */ /* 0x000fe2000fffe03f */
[----:B0-----:R-:W-:Y:S01]  /*11f80*/  IMAD.U32 R10, RZ, RZ, UR8 ;  /* 0x00000008ff0a7e24 */ /* 0x001fe2000f8e00ff */
[----:B------:R-:W-:Y:S01]  /*11f90*/  UMOV UR37, 0x40000040 ;  /* 0x4000004000257882 */ /* 0x000fe20000000000 */
        /* <DEDUP_REMOVED lines=12> */
[----:B0-----:R-:W-:Y:S01]  /*12060*/  MOV R11, UR9 ;  /* 0x00000009000b7c02 */ /* 0x001fe20008000f00 */
        /* <DEDUP_REMOVED lines=22> */
[----:B------:R-:W-:Y:S01]  /*121d0*/  IMAD.MOV.U32 R9, RZ, RZ, 0x40000040 ;  /* 0x40000040ff097424 */ /* 0x000fe200078e00ff */
[----:B------:R-:W-:Y:S01]  /*121e0*/  IADD3 R8, R4, 0x302, RZ ;  /* 0x0000030204087810 */ /* 0x000fe20007ffe0ff */
[----:B------:R-:W-:Y:S01]  /*121f0*/  UIADD3 UR5, UR4, 0x402, URZ ;  /* 0x0000040204057890 */ /* 0x000fe2000fffe03f */
[----:B0-----:R-:W-:Y:S02]  /*12200*/  IMAD.U32 R10, RZ, RZ, UR8 ;  /* 0x00000008ff0a7e24 */ /* 0x001fe4000f8e00ff */
        /* <DEDUP_REMOVED lines=10> */
[----:B0-----:R-:W-:Y:S01]  /*122b0*/  MOV R11, UR9 ;  /* 0x00000009000b7c02 */ /* 0x001fe20008000f00 */
[----:B------:R-:W-:Y:S02]  /*122c0*/  IMAD.MOV.U32 R9, RZ, RZ, 0x40000040 ;  /* 0x40000040ff097424 */ /* 0x000fe400078e00ff */
[----:B------:R-:W-:Y:S01]  /*122d0*/  IMAD.U32 R10, RZ, RZ, UR8 ;  /* 0x00000008ff0a7e24 */ /* 0x000fe2000f8e00ff */
[----:B------:R-:W-:-:S02]  /*122e0*/  R2UR UR58, R8 ;  /* 0x00000000083a72ca */ /* 0x000fc400000e0000 */
[----:B------:R-:W-:Y:S01]  /*122f0*/  R2UR UR59, R9 ;  /* 0x00000000093b72ca */ /* 0x000fe200000e0000 */
[----:B------:R-:W-:Y:S01]  /*12300*/  IMAD.MOV.U32 R9, RZ, RZ, 0x40000040 ;  /* 0x40000040ff097424 */ /* 0x000fe200078e00ff */
[----:B------:R-:W-:Y:S01]  /*12310*/  IADD3 R8, R4, 0x306, RZ ;  /* 0x0000030604087810 */ /* 0x000fe20007ffe0ff */
[----:B------:R0:W-:Y:S03]  /*12320*/  STL.64 [R1], R10 ;  /* 0x0000000a01007387 */ /* 0x0001e60000100a00 */
[----:B------:R-:W-:Y:S01]  /*12330*/  R2UR UR54, R8 ;  /* 0x00000000083672ca */ /* 0x000fe200000e0000 */
[----:B------:R-:W-:Y:S01]  /*12340*/  VIADD R8, R4, 0x600 ;  /* 0x0000060004087836 */ /* 0x000fe20000000000 */
[----:B------:R-:W-:Y:S02]  /*12350*/  R2UR UR55, R9 ;  /* 0x00000000093772ca */ /* 0x000fe400000e0000 */
[----:B------:R-:W-:-:S02]  /*12360*/  MOV R9, 0x40000040 ;  /* 0x4000004000097802 */ /* 0x000fc40000000f00 */
[----:B------:R-:W-:Y:S01]  /*12370*/  R2UR UR50, R8 ;  /* 0x00000000083272ca */ /* 0x000fe200000e0000 */
[----:B------:R-:W-:Y:S01]  /*12380*/  VIADD R8, R4, 0x602 ;  /* 0x0000060204087836 */ /* 0x000fe20000000000 */
[----:B------:R-:W-:Y:S01]  /*12390*/  R2UR UR51, R9 ;  /* 0x00000000093372ca */ /* 0x000fe200000e0000 */
[----:B------:R-:W-:-:S03]  /*123a0*/  IMAD.MOV.U32 R9, RZ, RZ, 0x40000040 ;  /* 0x40000040ff097424 */ /* 0x000fc600078e00ff */
[----:B------:R-:W-:Y:S02]  /*123b0*/  R2UR UR46, R8 ;  /* 0x00000000082e72ca */ /* 0x000fe400000e0000 */
[----:B------:R-:W-:Y:S01]  /*123c0*/  R2UR UR47, R9 ;  /* 0x00000000092f72ca */ /* 0x000fe200000e0000 */
[----:B------:R-:W-:Y:S01]  /*123d0*/  IMAD.MOV.U32 R9, RZ, RZ, 0x40000040 ;  /* 0x40000040ff097424 */ /* 0x000fe200078e00ff */
[C---:B------:R-:W-:Y:S01]  /*123e0*/  IADD3 R8, R4.reuse, 0x604, RZ ;  /* 0x0000060404087810 */ /* 0x040fe20007ffe0ff */
[----:B------:R-:W-:-:S03]  /*123f0*/  VIADD R4, R4, 0x606 ;  /* 0x0000060604047836 */ /* 0x000fc60000000000 */
[----:B------:R-:W-:Y:S02]  /*12400*/  R2UR UR42, R8 ;  /* 0x00000000082a72ca */ /* 0x000fe400000e0000 */
        /* <DEDUP_REMOVED lines=26> */
.L_x_2867:
[----:B------:R-:W0:Y:S01]  /*125b0*/  LDC R9, c[0x0][0x448] ;  /* 0x00011200ff097b82 */ /* 0x000e220000000800 */
[----:B------:R-:W-:Y:S01]  /*125c0*/  ULDC UR4, c[0x0][0x9d8] ;  /* 0x0002760000047ab9 */ /* 0x000fe20000000800 */
[----:B------:R-:W-:Y:S02]  /*125d0*/  VIADD R0, R0, 0x2a840 ;  /* 0x0002a84000007836 */ /* 0x000fe40000000000 */
[----:B------:R-:W-:Y:S01]  /*125e0*/  FMUL.FTZ R4, R25, UR4 ;  /* 0x0000000419047c20 */ /* 0x000fe20008410000 */
[----:B------:R-:W-:Y:S02]  /*125f0*/  IMAD.MOV.U32 R25, RZ, RZ, -0x60 ;  /* 0xffffffa0ff197424 */ /* 0x000fe400078e00ff */
[----:B------:R-:W-:Y:S01]  /*12600*/  FMUL.FTZ R26, R26, UR4 ;  /* 0x000000041a1a7c20 */ /* 0x000fe20008410000 */
[----:B------:R-:W-:Y:S01]  /*12610*/  FMUL.FTZ R27, R27, UR4 ;  /* 0x000000041b1b7c20 */ /* 0x000fe20008410000 */
[----:B------:R-:W-:Y:S01]  /*12620*/  FMUL.FTZ R30, R30, UR4 ;  /* 0x000000041e1e7c20 */ /* 0x000fe20008410000 */
[----:B------:R-:W-:-:S02]  /*12630*/  IMAD R25, R72, R25, 0x61 ;  /* 0x0000006148197424 */ /* 0x000fc400078e0219 */
[----:B------:R-:W-:Y:S01]  /*12640*/  FMUL.FTZ R31, R31, UR4 ;  /* 0x000000041f1f7c20 */ /* 0x000fe20008410000 */
[----:B------:R1:W-:Y:S01]  /*12650*/  MUFU.TANH R82, R27 ;  /* 0x0000001b00527308 */ /* 0x0003e20000002400 */
[----:B------:R-:W-:Y:S01]  /*12660*/  FMUL.FTZ R34, R34, UR4 ;  /* 0x0000000422227c20 */ /* 0x000fe20008410000 */
[----:B------:R-:W-:Y:S02]  /*12670*/  IMAD R25, R188, -0x2, R25 ;  /* 0xfffffffebc197824 */ /* 0x000fe400078e0219 */
        /* <DEDUP_REMOVED lines=11> */
[----:B0-----:R-:W-:Y:S01]  /*12730*/  ISETP.NE.AND P1, PT, R9, 0x1, PT ;  /* 0x000000010900780c */ /* 0x001fe20003f25270 */
[----:B------:R-:W-:Y:S01]  /*12740*/  IMAD.IADD R9, R189, 0x1, R184 ;  /* 0x00000001bd097824 */ /* 0x000fe200078e02b8 */
        /* <DEDUP_REMOVED lines=11> */
[----:B------:R-:W4:Y:S01]  /*12800*/  @P1 LDC R10, c[0x0][0x44c] ;  /* 0x00011300ff0a1b82 */ /* 0x000f220000000800 */
[----:B------:R-:W-:Y:S01]  /*12810*/  FMUL.FTZ R63, R63, UR4 ;  /* 0x000000043f3f7c20 */ /* 0x000fe20008410000 */
[----:B------:R-:W-:Y:S01]  /*12820*/  FMUL.FTZ R66, R66, UR4 ;  /* 0x0000000442427c20 */ /* 0x000fe20008410000 */
[----:B------:R-:W-:Y:S01]  /*12830*/  FMUL.FTZ R67, R67, UR4 ;  /* 0x0000000443437c20 */ /* 0x000fe20008410000 */
[----:B------:R-:W-:Y:S01]  /*12840*/  FMUL.FTZ R70, R70, UR4 ;  /* 0x0000000446467c20 */ /* 0x000fe20008410000 */
[----:B------:R-:W3:Y:S01]  /*12850*/  MUFU.TANH R34, R34 ;  /* 0x0000002200227308 */ /* 0x000ee20000002400 */
[----:B------:R-:W-:Y:S01]  /*12860*/  FMUL.FTZ R71, R71, UR4 ;  /* 0x0000000447477c20 */ /* 0x000fe20008410000 */
[----:B------:R-:W-:Y:S01]  /*12870*/  FMUL.FTZ R7, R29, UR4 ;  /* 0x000000041d077c20 */ /* 0x000fe20008410000 */
[----:B------:R-:W1:Y:S01]  /*12880*/  @P1 LDC R21, c[0x0][0x450] ;  /* 0x00011400ff151b82 */ /* 0x000e620000000800 */
        /* <DEDUP_REMOVED lines=15> */
[----:B----4-:R-:W-:-:S04]  /*12980*/  @P1 IMAD.HI.U32 R10, R9, R10, RZ ;  /* 0x0000000a090a1227 */ /* 0x010fc800078e00ff */
[----:B------:R-:W-:Y:S01]  /*12990*/  FMUL.FTZ R65, R65, UR4 ;  /* 0x0000000441417c20 */ /* 0x000fe20008410000 */
[----:B------:R-:W-:Y:S01]  /*129a0*/  FMUL.FTZ R68, R68, UR4 ;  /* 0x0000000444447c20 */ /* 0x000fe20008410000 */
[----:B------:R-:W-:Y:S01]  /*129b0*/  FMUL.FTZ R69, R69, UR4 ;  /* 0x0000000445457c20 */ /* 0x000fe20008410000 */
[----:B------:R-:W-:Y:S01]  /*129c0*/  PRMT R0, R177, 0x654, R0 ;  /* 0x00000654b1007816 */ /* 0x000fe20000000000 */
[----:B------:R-:W4:Y:S01]  /*129d0*/  MUFU.TANH R39, R39 ;  /* 0x0000002700277308 */ /* 0x000f220000002400 */
[----:B------:R-:W-:Y:S01]  /*129e0*/  ULDC UR38, c[0x0][0x9d8] ;  /* 0x0002760000267ab9 */ /* 0x000fe20000000800 */
[----:B------:R-:W-:Y:S01]  /*129f0*/  ULDC UR39, c[0x0][0x9d8] ;  /* 0x0002760000277ab9 */ /* 0x000fe20000000800 */
[----:B-1----:R-:W-:Y:S01]  /*12a00*/  @P1 SHF.R.U32.HI R9, RZ, R21, R10 ;  /* 0x00000015ff091219 */ /* 0x002fe2000001160a */
[--C-:B------:R-:W-:Y:S01]  /*12a10*/  IMAD R10, R72, -0x60, R186.reuse ;  /* 0xffffffa0480a7824 */ /* 0x100fe200078e02ba */
[----:B------:R1:W-:Y:S01]  /*12a20*/  SYNCS.ARRIVE.TRANS64.RED.A1T0 RZ, [R0+URZ], RZ ;  /* 0x000000ff00ff79a7 */ /* 0x0003e2000810043f */
[----:B------:R-:W-:Y:S01]  /*12a30*/  ULDC UR42, c[0x0][0x988] ;  /* 0x00026200002a7ab9 */ /* 0x000fe20000000800 */
[----:B------:R-:W-:Y:S01]  /*12a40*/  ULDC UR43, c[0x0][0x988] ;  /* 0x00026200002b7ab9 */ /* 0x000fe20000000800 */
[----:B------:R-:W2:Y:S01]  /*12a50*/  SHFL.IDX PT, R20, R9, 0x1, 0x1c1f ;  /* 0x003c1f0009147f89 */ /* 0x000ea200000e0000 */
[----:B------:R-:W-:Y:S01]  /*12a60*/  IADD3 R21, R10, 0x60, RZ ;  /* 0x000000600a157810 */ /* 0x000fe20007ffe0ff */
[----:B------:R-:W1:Y:S01]  /*12a70*/  MUFU.TANH R42, R42 ;  /* 0x0000002a002a7308 */ /* 0x000e620000002400 */
[----:B------:R-:W-:Y:S01]  /*12a80*/  BSSY B0, `(.L_x_2868) ;  /* 0x0000475000007945 */ /* 0x000fe20003800000 */
[----:B------:R-:W1:Y:S02]  /*12a90*/  SHFL.IDX PT, R9, R9, RZ, 0x1c1f ;  /* 0x001c1fff09097589 */ /* 0x000e6400000e0000 */
[----:B------:R-:W-:Y:S01]  /*12aa0*/  IMAD R10, R188, -0x2, R21 ;  /* 0xfffffffebc0a7824 */ /* 0x000fe200078e0215 */
[----:B------:R-:W-:-:S03]  /*12ab0*/  IADD3 R21, -R185, R25, R186 ;  /* 0x00000019b9157210 */ /* 0x000fc60007ffe1ba */
[----:B------:R-:W1:Y:S08]  /*12ac0*/  MUFU.TANH R24, R43 ;  /* 0x0000002b00187308 */ /* 0x000e700000002400 */
[----:B------:R-:W1:Y:S01]  /*12ad0*/  MUFU.TANH R28, R46 ;  /* 0x0000002e001c7308 */ /* 0x000e620000002400 */
[----:B--2---:R-:W-:-:S07]  /*12ae0*/  VIADDMNMX R27, R20, R21, R10, PT ;  /* 0x00000015141b7246 */ /* 0x004fce000380010a */
[----:B------:R-:W2:Y:S01]  /*12af0*/  MUFU.TANH R47, R47 ;  /* 0x0000002f002f7308 */ /* 0x000ea20000002400 */
[C---:B------:R-:W-:Y:S02]  /*12b00*/  ISETP.GT.AND P2, PT, R27.reuse, RZ, PT ;  /* 0x000000ff1b00720c */ /* 0x040fe40003f44270 */
[C---:B------:R-:W-:Y:S02]  /*12b10*/  ISETP.GT.AND P3, PT, R27.reuse, 0x1, PT ;  /* 0x000000011b00780c */ /* 0x040fe40003f64270 */
[C---:B------:R-:W-:Y:S02]  /*12b20*/  ISETP.GT.AND P4, PT, R27.reuse, 0x8, PT ;  /* 0x000000081b00780c */ /* 0x040fe40003f84270 */
[----:B------:R-:W-:Y:S01]  /*12b30*/  FSEL R84, R26, -INF , P2 ;  /* 0xff8000001a547808 */ /* 0x000fe20001000000 */
[----:B------:R-:W2:Y:S01]  /*12b40*/  MUFU.TANH R32, R50 ;  /* 0x0000003200207308 */ /* 0x000ea20000002400 */
[----:B------:R-:W-:Y:S02]  /*12b50*/  FSEL R82, R82, -INF , P3 ;  /* 0xff80000052527808 */ /* 0x000fe40001800000 */
[----:B------:R-:W-:-:S02]  /*12b60*/  ISETP.GT.AND P2, PT, R27, 0x9, PT ;  /* 0x000000091b00780c */ /* 0x000fc40003f44270 */
[----:B0-----:R-:W-:Y:S02]  /*12b70*/  FSEL R80, R30, -INF , P4 ;  /* 0xff8000001e507808 */ /* 0x001fe40002000000 */
[----:B------:R-:W-:Y:S01]  /*12b80*/  FMNMX.FTZ R25, R84, R82, !PT ;  /* 0x0000005254197209 */ /* 0x000fe20007810000 */
[----:B------:R-:W0:Y:S01]  /*12b90*/  MUFU.TANH R51, R51 ;  /* 0x0000003300337308 */ /* 0x000e220000002400 */
[----:B------:R-:W-:Y:S02]  /*12ba0*/  ISETP.GT.AND P3, PT, R27, 0x10, PT ;  /* 0x000000101b00780c */ /* 0x000fe40003f64270 */
[----:B---3--:R-:W-:Y:S02]  /*12bb0*/  FSEL R78, R31, -INF , P2 ;  /* 0xff8000001f4e7808 */ /* 0x008fe40001000000 */
[----:B------:R-:W-:Y:S02]  /*12bc0*/  FMNMX.FTZ R25, R80, R25, !PT ;  /* 0x0000001950197209 */ /* 0x000fe40007810000 */
[----:B------:R-:W-:Y:S01]  /*12bd0*/  ISETP.GT.AND P2, PT, R27, 0x11, PT ;  /* 0x000000111b00780c */ /* 0x000fe20003f44270 */
[----:B------:R-:W3:Y:S01]  /*12be0*/  MUFU.TANH R38, R54 ;  /* 0x0000003600267308 */ /* 0x000ee20000002400 */
[----:B------:R-:W-:-:S02]  /*12bf0*/  FSEL R76, R34, -INF , P3 ;  /* 0xff800000224c7808 */ /* 0x000fc40001800000 */
[----:B------:R-:W-:Y:S02]  /*12c00*/  FMNMX.FTZ R25, R78, R25, !PT ;  /* 0x000000194e197209 */ /* 0x000fe40007810000 */
[----:B------:R-:W-:Y:S02]  /*12c10*/  ISETP.GT.AND P3, PT, R27, 0x18, PT ;  /* 0x000000181b00780c */ /* 0x000fe40003f64270 */
[----:B------:R-:W-:Y:S01]  /*12c20*/  FSEL R74, R35, -INF , P2 ;  /* 0xff800000234a7808 */ /* 0x000fe20001000000 */
[----:B------:R-:W3:Y:S01]  /*12c30*/  MUFU.TANH R40, R55 ;  /* 0x0000003700287308 */ /* 0x000ee20000002400 */
[----:B------:R-:W-:Y:S02]  /*12c40*/  FMNMX.FTZ R25, R76, R25, !PT ;  /* 0x000000194c197209 */ /* 0x000fe40007810000 */
[----:B------:R-:W-:Y:S02]  /*12c50*/  ISETP.GT.AND P2, PT, R27, 0x19, PT ;  /* 0x000000191b00780c */ /* 0x000fe40003f44270 */
[----:B------:R-:W-:-:S02]  /*12c60*/  FSEL R36, R36, -INF , P3 ;  /* 0xff80000024247808 */ /* 0x000fc40001800000 */
[----:B------:R-:W-:Y:S01]  /*12c70*/  FMNMX.FTZ R25, R74, R25, !PT ;  /* 0x000000194a197209 */ /* 0x000fe20007810000 */
[----:B------:R-:W3:Y:S01]  /*12c80*/  MUFU.TANH R58, R58 ;  /* 0x0000003a003a7308 */ /* 0x000ee20000002400 */
[----:B------:R-:W-:Y:S02]  /*12c90*/  ISETP.GT.AND P3, PT, R27, 0x20, PT ;  /* 0x000000201b00780c */ /* 0x000fe40003f64270 */
[----:B----4-:R-:W-:Y:S02]  /*12ca0*/  FSEL R26, R39, -INF , P2 ;  /* 0xff800000271a7808 */ /* 0x010fe40001000000 */
[----:B------:R-:W-:Y:S02]  /*12cb0*/  FMNMX.FTZ R25, R36, R25, !PT ;  /* 0x0000001924197209 */ /* 0x000fe40007810000 */
[----:B------:R-:W-:Y:S01]  /*12cc0*/  ISETP.GT.AND P2, PT, R27, 0x21, PT ;  /* 0x000000211b00780c */ /* 0x000fe20003f44270 */
[----:B------:R-:W4:Y:S01]  /*12cd0*/  MUFU.TANH R46, R59 ;  /* 0x0000003b002e7308 */ /* 0x000f220000002400 */
[----:B-1----:R-:W-:-:S02]  /*12ce0*/  FSEL R20, R42, -INF , P3 ;  /* 0xff8000002a147808 */ /* 0x002fc40001800000 */
[----:B------:R-:W-:Y:S02]  /*12cf0*/  FMNMX.FTZ R25, R26, R25, !PT ;  /* 0x000000191a197209 */ /* 0x000fe40007810000 */
[C---:B------:R-:W-:Y:S02]  /*12d00*/  ISETP.GT.AND P3, PT, R27.reuse, 0x28, PT ;  /* 0x000000281b00780c */ /* 0x040fe40003f64270 */
[----:B------:R-:W-:Y:S01]  /*12d10*/  FSEL R24, R24, -INF , P2 ;  /* 0xff80000018187808 */ /* 0x000fe20001000000 */
[----:B------:R-:W1:Y:S01]  /*12d20*/  MUFU.TANH R50, R62 ;  /* 0x0000003e00327308 */ /* 0x000e620000002400 */
[----:B------:R-:W-:Y:S02]  /*12d30*/  FMNMX.FTZ R25, R20, R25, !PT ;  /* 0x0000001914197209 */ /* 0x000fe40007810000 */
[----:B------:R-:W-:Y:S02]  /*12d40*/  ISETP.GT.AND P2, PT, R27, 0x29, PT ;  /* 0x000000291b00780c */ /* 0x000fe40003f44270 */
[----:B------:R-:W-:-:S02]  /*12d50*/  FSEL R28, R28, -INF , P3 ;  /* 0xff8000001c1c7808 */ /* 0x000fc40001800000 */
[----:B------:R-:W-:Y:S01]  /*12d60*/  FMNMX.FTZ R25, R24, R25, !PT ;  /* 0x0000001918197209 */ /* 0x000fe20007810000 */
[----:B------:R-:W1:Y:S01]  /*12d70*/  MUFU.TANH R63, R63 ;  /* 0x0000003f003f7308 */ /* 0x000e620000002400 */
[----:B------:R-:W-:Y:S02]  /*12d80*/  ISETP.GT.AND P3, PT, R27, 0x30, PT ;  /* 0x000000301b00780c */ /* 0x000fe40003f64270 */
[----:B--2---:R-:W-:Y:S02]  /*12d90*/  FSEL R30, R47, -INF , P2 ;  /* 0xff8000002f1e7808 */ /* 0x004fe40001000000 */
[----:B------:R-:W-:Y:S02]  /*12da0*/  FMNMX.FTZ R25, R28, R25, !PT ;  /* 0x000000191c197209 */ /* 0x000fe40007810000 */
[----:B------:R-:W-:Y:S01]  /*12db0*/  ISETP.GT.AND P2, PT, R27, 0x31, PT ;  /* 0x000000311b00780c */ /* 0x000fe20003f44270 */
[----:B------:R-:W2:Y:S01]  /*12dc0*/  MUFU.TANH R66, R66 ;  /* 0x0000004200427308 */ /* 0x000ea20000002400 */
[----:B------:R-:W-:-:S02]  /*12dd0*/  FSEL R32, R32, -INF , P3 ;  /* 0xff80000020207808 */ /* 0x000fc40001800000 */
[----:B------:R-:W-:Y:S02]  /*12de0*/  FMNMX.FTZ R25, R30, R25, !PT ;  /* 0x000000191e197209 */ /* 0x000fe40007810000 */
[----:B------:R-:W-:Y:S02]  /*12df0*/  ISETP.GT.AND P3, PT, R27, 0x38, PT ;  /* 0x000000381b00780c */ /* 0x000fe40003f64270 */
[----:B0-----:R-:W-:Y:S01]  /*12e00*/  FSEL R34, R51, -INF , P2 ;  /* 0xff80000033227808 */ /* 0x001fe20001000000 */
[----:B------:R-:W0:Y:S01]  /*12e10*/  MUFU.TANH R62, R67 ;  /* 0x00000043003e7308 */ /* 0x000e220000002400 */
[----:B------:R-:W-:Y:S02]  /*12e20*/  FMNMX.FTZ R25, R32, R25, !PT ;  /* 0x0000001920197209 */ /* 0x000fe40007810000 */
[----:B------:R-:W-:Y:S02]  /*12e30*/  ISETP.GT.AND P2, PT, R27, 0x39, PT ;  /* 0x000000391b00780c */ /* 0x000fe40003f44270 */
[----:B---3--:R-:W-:-:S02]  /*12e40*/  FSEL R38, R38, -INF , P3 ;  /* 0xff80000026267808 */ /* 0x008fc40001800000 */
[----:B------:R-:W-:Y:S01]  /*12e50*/  FMNMX.FTZ R25, R34, R25, !PT ;  /* 0x0000001922197209 */ /* 0x000fe20007810000 */
[----:B------:R-:W3:Y:S01]  /*12e60*/  MUFU.TANH R70, R70 ;  /* 0x0000004600467308 */ /* 0x000ee20000002400 */
[C---:B------:R-:W-:Y:S02]  /*12e70*/  ISETP.GT.AND P3, PT, R27.reuse, 0x40, PT ;  /* 0x000000401b00780c */ /* 0x040fe40003f64270 */
[----:B------:R-:W-:Y:S02]  /*12e80*/  FSEL R40, R40, -INF , P2 ;  /* 0xff80000028287808 */ /* 0x000fe40001000000 */
[----:B------:R-:W-:Y:S02]  /*12e90*/  FMNMX.FTZ R25, R38, R25, !PT ;  /* 0x0000001926197209 */ /* 0x000fe40007810000 */
[----:B------:R-:W-:Y:S01]  /*12ea0*/  ISETP.GT.AND P2, PT, R27, 0x41, PT ;  /* 0x000000411b00780c */ /* 0x000fe20003f44270 */
[----:B------:R-:W3:Y:S01]  /*12eb0*/  MUFU.TANH R54, R71 ;  /* 0x0000004700367308 */ /* 0x000ee20000002400 */
[----:B------:R-:W-:-:S02]  /*12ec0*/  FSEL R42, R58, -INF , P3 ;  /* 0xff8000003a2a7808 */ /* 0x000fc40001800000 */
[----:B------:R-:W-:Y:S02]  /*12ed0*/  FMNMX.FTZ R25, R40, R25, !PT ;  /* 0x0000001928197209 */ /* 0x000fe40007810000 */
[C---:B------:R-:W-:Y:S02]  /*12ee0*/  ISETP.GT.AND P3, PT, R27.reuse, 0x48, PT ;  /* 0x000000481b00780c */ /* 0x040fe40003f64270 */
[----:B----4-:R-:W-:Y:S01]  /*12ef0*/  FSEL R46, R46, -INF , P2 ;  /* 0xff8000002e2e7808 */ /* 0x010fe20001000000 */
[----:B------:R-:W4:Y:S01]  /*12f00*/  MUFU.TANH R3, R3 ;  /* 0x0000000300037308 */ /* 0x000f220000002400 */
[----:B------:R-:W-:Y:S02]  /*12f10*/  FMNMX.FTZ R25, R42, R25, !PT ;  /* 0x000000192a197209 */ /* 0x000fe40007810000 */
[----:B------:R-:W-:Y:S02]  /*12f20*/  ISETP.GT.AND P2, PT, R27, 0x49, PT ;  /* 0x000000491b00780c */ /* 0x000fe40003f44270 */
[----:B-1----:R-:W-:-:S02]  /*12f30*/  FSEL R50, R50, -INF , P3 ;  /* 0xff80000032327808 */ /* 0x002fc40001800000 */
[----:B------:R-:W-:Y:S01]  /*12f40*/  FMNMX.FTZ R25, R46, R25, !PT ;  /* 0x000000192e197209 */ /* 0x000fe20007810000 */
[----:B------:R-:W1:Y:S01]  /*12f50*/  MUFU.TANH R4, R4 ;  /* 0x0000000400047308 */ /* 0x000e620000002400 */
[----:B------:R-:W-:Y:S02]  /*12f60*/  ISETP.GT.AND P3, PT, R27, 0x50, PT ;  /* 0x000000501b00780c */ /* 0x000fe40003f64270 */
[----:B------:R-:W-:Y:S02]  /*12f70*/  FSEL R58, R63, -INF , P2 ;  /* 0xff8000003f3a7808 */ /* 0x000fe40001000000 */
[----:B------:R-:W-:Y:S01]  /*12f80*/  FMNMX.FTZ R29, R50, R25, !PT ;  /* 0x00000019321d7209 */ /* 0x000fe20007810000 */
[----:B------:R-:W-:Y:S01]  /*12f90*/  FMUL.FTZ R25, R44, UR4 ;  /* 0x000000042c197c20 */ /* 0x000fe20008410000 */
[----:B------:R-:W-:Y:S01]  /*12fa0*/  ISETP.GT.AND P2, PT, R27, 0x51, PT ;  /* 0x000000511b00780c */ /* 0x000fe20003f44270 */
[----:B------:R-:W1:Y:S01]  /*12fb0*/  MUFU.TANH R5, R5 ;  /* 0x0000000500057308 */ /* 0x000e620000002400 */
[----:B--2---:R-:W-:Y:S01]  /*12fc0*/  FSEL R44, R66, -INF , P3 ;  /* 0xff800000422c7808 */ /* 0x004fe20001800000 */
[----:B------:R-:W-:Y:S01]  /*12fd0*/  ULDC UR4, c[0x0][0x988] ;  /* 0x0002620000047ab9 */ /* 0x000fe20000000800 */
[----:B------:R-:W-:-:S02]  /*12fe0*/  FMNMX.FTZ R29, R58, R29, !PT ;  /* 0x0000001d3a1d7209 */ /* 0x000fc40007810000 */
[C---:B------:R-:W-:Y:S02]  /*12ff0*/  ISETP.GT.AND P3, PT, R27.reuse, 0x58, PT ;  /* 0x000000581b00780c */ /* 0x040fe40003f64270 */
[----:B0-----:R-:W-:Y:S01]  /*13000*/  FSEL R62, R62, -INF , P2 ;  /* 0xff8000003e3e7808 */ /* 0x001fe20001000000 */
[----:B------:R-:W0:Y:S01]  /*13010*/  MUFU.TANH R7, R7 ;  /* 0x0000000700077308 */ /* 0x000e220000002400 */
[----:B------:R-:W-:Y:S02]  /*13020*/  FMNMX.FTZ R29, R44, R29, !PT ;  /* 0x0000001d2c1d7209 */ /* 0x000fe40007810000 */
[----:B------:R-:W-:Y:S02]  /*13030*/  ISETP.GT.AND P2, PT, R27, 0x59, PT ;  /* 0x000000591b00780c */ /* 0x000fe40003f44270 */
[----:B---3--:R-:W-:Y:S02]  /*13040*/  FSEL R66, R70, -INF , P3 ;  /* 0xff80000046427808 */ /* 0x008fe40001800000 */
[----:B------:R-:W-:Y:S01]  /*13050*/  FMNMX.FTZ R29, R62, R29, !PT ;  /* 0x0000001d3e1d7209 */ /* 0x000fe20007810000 */
[----:B------:R2:W-:Y:S01]  /*13060*/  MUFU.TANH R31, R25 ;  /* 0x00000019001f7308 */ /* 0x0005e20000002400 */
[----:B------:R-:W-:-:S02]  /*13070*/  FSEL R54, R54, -INF , P2 ;  /* 0xff80000036367808 */ /* 0x000fc40001000000 */
[----:B------:R-:W-:Y:S02]  /*13080*/  FMNMX.FTZ R29, R66, R29, !PT ;  /* 0x0000001d421d7209 */ /* 0x000fe40007810000 */
[----:B------:R-:W-:Y:S02]  /*13090*/  MOV R35, R184 ;  /* 0x000000b800237202 */ /* 0x000fe40000000f00 */
[----:B------:R-:W-:Y:S01]  /*130a0*/  FMNMX.FTZ R29, R54, R29, !PT ;  /* 0x0000001d361d7209 */ /* 0x000fe20007810000 */
[----:B------:R-:W3:Y:S01]  /*130b0*/  MUFU.TANH R8, R8 ;  /* 0x0000000800087308 */ /* 0x000ee20000002400 */
[----:B--2---:R-:W-:Y:S01]  /*130c0*/  VIADDMNMX R25, R9, R21, R10, PT ;  /* 0x0000001509197246 */ /* 0x004fe2000380010a */
[----:B------:R-:W-:Y:S02]  /*130d0*/  IMAD.U32 R9, RZ, RZ, UR4 ;  /* 0x00000004ff097e24 */ /* 0x000fe4000f8e00ff */
[----:B------:R-:W2:Y:S01]  /*130e0*/  SHFL.BFLY PT, R70, R29, 0x2, 0x1f ;  /* 0x0c401f001d467f89 */ /* 0x000ea200000e0000 */
[----:B------:R-:W-:-:S02]  /*130f0*/  ISETP.GT.AND P2, PT, R25, RZ, PT ;  /* 0x000000ff1900720c */ /* 0x000fc40003f44270 */
[C---:B------:R-:W-:Y:S01]  /*13100*/  ISETP.GT.AND P3, PT, R25.reuse, 0x1, PT ;  /* 0x000000011900780c */ /* 0x040fe20003f64270 */
[----:B------:R-:W3:Y:S01]  /*13110*/  MUFU.TANH R11, R11 ;  /* 0x0000000b000b7308 */ /* 0x000ee20000002400 */
[----:B------:R-:W-:Y:S02]  /*13120*/  ISETP.GT.AND P4, PT, R25, 0x8, PT ;  /* 0x000000081900780c */ /* 0x000fe40003f84270 */
[----:B----4-:R-:W-:Y:S02]  /*13130*/  FSEL R21, R3, -INF , P2 ;  /* 0xff80000003157808 */ /* 0x010fe40001000000 */
[----:B-1----:R-:W-:Y:S02]  /*13140*/  FSEL R94, R4, -INF , P3 ;  /* 0xff800000045e7808 */ /* 0x002fe40001800000 */
[----:B------:R-:W-:Y:S01]  /*13150*/  ISETP.GT.AND P2, PT, R25, 0x9, PT ;  /* 0x000000091900780c */ /* 0x000fe20003f44270 */
[----:B------:R-:W1:Y:S01]  /*13160*/  MUFU.TANH R13, R13 ;  /* 0x0000000d000d7308 */ /* 0x000e620000002400 */
[----:B------:R-:W-:-:S02]  /*13170*/  FSEL R86, R5, -INF , P4 ;  /* 0xff80000005567808 */ /* 0x000fc40002000000 */
[----:B------:R-:W-:Y:S02]  /*13180*/  FMNMX.FTZ R3, R21, R94, !PT ;  /* 0x0000005e15037209 */ /* 0x000fe40007810000 */
[----:B------:R-:W-:Y:S02]  /*13190*/  ISETP.GT.AND P3, PT, R25, 0x10, PT ;  /* 0x000000101900780c */ /* 0x000fe40003f64270 */
[----:B0-----:R-:W-:Y:S01]  /*131a0*/  FSEL R88, R7, -INF , P2 ;  /* 0xff80000007587808 */ /* 0x001fe20001000000 */
[----:B------:R-:W0:Y:S01]  /*131b0*/  MUFU.TANH R12, R12 ;  /* 0x0000000c000c7308 */ /* 0x000e220000002400 */
[----:B------:R-:W-:Y:S02]  /*131c0*/  FMNMX.FTZ R3, R86, R3, !PT ;  /* 0x0000000356037209 */ /* 0x000fe40007810000 */
[----:B------:R-:W-:Y:S02]  /*131d0*/  ISETP.GT.AND P2, PT, R25, 0x11, PT ;  /* 0x000000111900780c */ /* 0x000fe40003f44270 */
[----:B--2---:R-:W-:-:S02]  /*131e0*/  FMNMX.FTZ R70, R29, R70, !PT ;  /* 0x000000461d467209 */ /* 0x004fc40007810000 */
[----:B---3--:R-:W-:Y:S01]  /*131f0*/  FSEL R90, R8, -INF , P3 ;  /* 0xff800000085a7808 */ /* 0x008fe20001800000 */
[----:B------:R-:W-:Y:S01]  /*13200*/  MUFU.TANH R15, R15 ;  /* 0x0000000f000f7308 */ /* 0x000fe20000002400 */
[----:B------:R-:W-:Y:S01]  /*13210*/  FMNMX.FTZ R3, R88, R3, !PT ;  /* 0x0000000358037209 */ /* 0x000fe20007810000 */
[----:B------:R-:W2:Y:S01]  /*13220*/  SHFL.BFLY PT, R27, R70, 0x1, 0x1f ;  /* 0x0c201f00461b7f89 */ /* 0x000ea200000e0000 */
[----:B------:R-:W-:Y:S01]  /*13230*/  ISETP.GT.AND P4, PT, R25, 0x18, PT ;  /* 0x000000181900780c */ /* 0x000fe20003f84270 */
[----:B------:R-:W3:Y:S01]  /*13240*/  @P1 LDC R29, c[0x0][0x44c] ;  /* 0x00011300ff1d1b82 */ /* 0x000ee20000000800 */
[----:B------:R-:W-:Y:S02]  /*13250*/  FSEL R92, R11, -INF , P2 ;  /* 0xff8000000b5c7808 */ /* 0x000fe40001000000 */
[----:B------:R-:W-:Y:S01]  /*13260*/  FMNMX.FTZ R5, R90, R3, !PT ;  /* 0x000000035a057209 */ /* 0x000fe20007810000 */
[----:B------:R-:W4:Y:S01]  /*13270*/  MUFU.TANH R14, R14 ;  /* 0x0000000e000e7308 */ /* 0x000f220000002400 */
[----:B------:R-:W-:-:S02]  /*13280*/  ISETP.GT.AND P2, PT, R25, 0x19, PT ;  /* 0x000000191900780c */ /* 0x000fc40003f44270 */
[----:B-1----:R-:W-:Y:S02]  /*13290*/  FSEL R96, R13, -INF , P4 ;  /* 0xff8000000d607808 */ /* 0x002fe40002000000 */
[----:B------:R-:W-:Y:S02]  /*132a0*/  FMNMX.FTZ R5, R92, R5, !PT ;  /* 0x000000055c057209 */ /* 0x000fe40007810000 */
[----:B0-----:R-:W-:Y:S01]  /*132b0*/  FSEL R98, R12, -INF , P2 ;  /* 0xff8000000c627808 */ /* 0x001fe20001000000 */
[----:B------:R-:W0:Y:S01]  /*132c0*/  MUFU.TANH R45, R45 ;  /* 0x0000002d002d7308 */ /* 0x000e220000002400 */
[----:B------:R-:W-:Y:S02]  /*132d0*/  FMNMX.FTZ R5, R96, R5, !PT ;  /* 0x0000000560057209 */ /* 0x000fe40007810000 */
[----:B------:R-:W-:Y:S02]  /*132e0*/  ISETP.GT.AND P2, PT, R25, 0x21, PT ;  /* 0x000000211900780c */ /* 0x000fe40003f44270 */
[----:B------:R-:W-:-:S03]  /*132f0*/  FMNMX.FTZ R5, R98, R5, !PT ;  /* 0x0000000562057209 */ /* 0x000fc60007810000 */
[----:B------:R-:W1:Y:S01]  /*13300*/  MUFU.TANH R48, R48 ;  /* 0x0000003000307308 */ /* 0x000e620000002400 */
[----:B----4-:R-:W-:Y:S02]  /*13310*/  FSEL R100, R14, -INF , P2 ;  /* 0xff8000000e647808 */ /* 0x010fe40001000000 */
[----:B--2---:R-:W-:Y:S01]  /*13320*/  FMNMX.FTZ R10, R70, R27, !PT ;  /* 0x0000001b460a7209 */ /* 0x004fe20007810000 */
[----:B---3--:R-:W-:Y:S01]  /*13330*/  @P1 IMAD.HI.U32 R29, R184, R29, RZ ;  /* 0x0000001db81d1227 */ /* 0x008fe200078e00ff */
[----:B------:R-:W-:Y:S02]  /*13340*/  ISETP.GT.AND P2, PT, R25, 0x29, PT ;  /* 0x000000291900780c */ /* 0x000fe40003f44270 */
[C---:B------:R-:W-:Y:S01]  /*13350*/  FSETP.NEU.FTZ.AND P3, PT, R10.reuse, -INF , PT ;  /* 0xff8000000a00780b */ /* 0x040fe20003f7d000 */
[----:B------:R-:W-:Y:S01]  /*13360*/  FMUL.FTZ R4, R10, R9 ;  /* 0x000000090a047220 */ /* 0x000fe20000410000 */
[----:B------:R-:W2:Y:S01]  /*13370*/  MUFU.TANH R49, R49 ;  /* 0x0000003100317308 */ /* 0x000ea20000002400 */
[----:B0-----:R-:W-:-:S02]  /*13380*/  FSEL R102, R45, -INF , P2 ;  /* 0xff8000002d667808 */ /* 0x001fc40001000000 */
[C---:B------:R-:W-:Y:S02]  /*13390*/  ISETP.GT.AND P2, PT, R25.reuse, 0x31, PT ;  /* 0x000000311900780c */ /* 0x040fe40003f44270 */
[----:B------:R-:W-:Y:S02]  /*133a0*/  FSEL R3, R4, RZ, P3 ;  /* 0x000000ff04037208 */ /* 0x000fe40001800000 */
[----:B------:R-:W-:Y:S01]  /*133b0*/  ISETP.GT.AND P3, PT, R25, 0x20, PT ;  /* 0x000000201900780c */ /* 0x000fe20003f64270 */
[----:B------:R-:W0:Y:S02]  /*133c0*/  MUFU.TANH R52, R52 ;  /* 0x0000003400347308 */ /* 0x000e240000002400 */
[-CC-:B------:R-:W-:Y:S01]  /*133d0*/  FFMA.FTZ R157, R84, R9.reuse, -R3.reuse ;  /* 0x00000009549d7223 */ /* 0x180fe20000010803 */
[----:B------:R-:W-:Y:S01]  /*133e0*/  FSEL R84, R15, -INF , P3 ;  /* 0xff8000000f547808 */ /* 0x000fe20001800000 */
[-CC-:B------:R-:W-:Y:S01]  /*133f0*/  FFMA.FTZ R4, R82, R9.reuse, -R3.reuse ;  /* 0x0000000952047223 */ /* 0x180fe20000010803 */
[----:B------:R-:W-:Y:S01]  /*13400*/  ISETP.GT.AND P3, PT, R25, 0x28, PT ;  /* 0x000000281900780c */ /* 0x000fe20003f64270 */
[--C-:B------:R-:W-:Y:S01]  /*13410*/  FFMA.FTZ R159, R80, R9, -R3.reuse ;  /* 0x00000009509f7223 */ /* 0x100fe20000010803 */
[----:B------:R-:W-:Y:S01]  /*13420*/  FMNMX.FTZ R5, R84, R5, !PT ;  /* 0x0000000554057209 */ /* 0x000fe20007810000 */
[----:B------:R-:W3:Y:S01]  /*13430*/  MUFU.TANH R53, R53 ;  /* 0x0000003500357308 */ /* 0x000ee20000002400 */
[----:B------:R-:W-:Y:S01]  /*13440*/  FSEL R82, R31, -INF , P3 ;  /* 0xff8000001f527808 */ /* 0x000fe20001800000 */
[--C-:B------:R-:W-:Y:S01]  /*13450*/  FFMA.FTZ R12, R78, R9, -R3.reuse ;  /* 0x000000094e0c7223 */ /* 0x100fe20000010803 */
[----:B------:R-:W-:Y:S01]  /*13460*/  FMNMX.FTZ R5, R100, R5, !PT ;  /* 0x0000000564057209 */ /* 0x000fe20007810000 */
[-CC-:B------:R-:W-:Y:S01]  /*13470*/  FFMA.FTZ R155, R36, R9.reuse, -R3.reuse ;  /* 0x00000009249b7223 */ /* 0x180fe20000010803 */
[C---:B------:R-:W-:Y:S01]  /*13480*/  ISETP.GT.AND P3, PT, R25.reuse, 0x30, PT ;  /* 0x000000301900780c */ /* 0x040fe20003f64270 */
[--C-:B------:R-:W-:Y:S01]  /*13490*/  FFMA.FTZ R147, R38, R9, -R3.reuse ;  /* 0x0000000926937223 */ /* 0x100fe20000010803 */
[----:B------:R-:W-:Y:S01]  /*134a0*/  FMNMX.FTZ R5, R82, R5, !PT ;  /* 0x0000000552057209 */ /* 0x000fe20007810000 */
[----:B------:R-:W4:Y:S01]  /*134b0*/  MUFU.TANH R56, R56 ;  /* 0x0000003800387308 */ /* 0x000f220000002400 */
[----:B-1----:R-:W-:Y:S01]  /*134c0*/  FSEL R80, R48, -INF , P3 ;  /* 0xff80000030507808 */ /* 0x002fe20001800000 */
[--C-:B------:R-:W-:Y:S01]  /*134d0*/  FFMA.FTZ R38, R40, R9, -R3.reuse ;  /* 0x0000000928267223 */ /* 0x100fe20000010803 */
[----:B------:R-:W-:Y:S01]  /*134e0*/  FMNMX.FTZ R5, R102, R5, !PT ;  /* 0x0000000566057209 */ /* 0x000fe20007810000 */
[----:B------:R-:W1:Y:S01]  /*134f0*/  @P1 LDC R40, c[0x0][0x450] ;  /* 0x00011400ff281b82 */ /* 0x000e620000000800 */
[----:B------:R-:W-:Y:S01]  /*13500*/  ISETP.GT.AND P3, PT, R25, 0x38, PT ;  /* 0x000000381900780c */ /* 0x000fe20003f64270 */
[--C-:B------:R-:W-:Y:S01]  /*13510*/  FFMA.FTZ R153, R76, R9, -R3.reuse ;  /* 0x000000094c997223 */ /* 0x100fe20000010803 */
[----:B--2---:R-:W-:Y:S01]  /*13520*/  FSEL R104, R49, -INF , P2 ;  /* 0xff80000031687808 */ /* 0x004fe20001000000 */
[----:B------:R-:W2:Y:S01]  /*13530*/  MUFU.TANH R57, R57 ;  /* 0x0000003900397308 */ /* 0x000ea20000002400 */
[----:B------:R-:W-:Y:S01]  /*13540*/  FMNMX.FTZ R5, R80, R5, !PT ;  /* 0x0000000550057209 */ /* 0x000fe20007810000 */
[-CC-:B------:R-:W-:Y:S01]  /*13550*/  FFMA.FTZ R14, R74, R9.reuse, -R3.reuse ;  /* 0x000000094a0e7223 */ /* 0x180fe20000010803 */
[C---:B------:R-:W-:Y:S01]  /*13560*/  ISETP.GT.AND P2, PT, R25.reuse, 0x39, PT ;  /* 0x000000391900780c */ /* 0x040fe20003f44270 */
[-CC-:B------:R-:W-:Y:S01]  /*13570*/  FFMA.FTZ R26, R26, R9.reuse, -R3.reuse ;  /* 0x000000091a1a7223 */ /* 0x180fe20000010803 */
[----:B0-----:R-:W-:Y:S01]  /*13580*/  FSEL R106, R52, -INF , P3 ;  /* 0xff800000346a7808 */ /* 0x001fe20001800000 */
[--C-:B------:R-:W-:Y:S01]  /*13590*/  FFMA.FTZ R149, R20, R9, -R3.reuse ;  /* 0x0000000914957223 */ /* 0x100fe20000010803 */
[----:B------:R-:W-:Y:S01]  /*135a0*/  FMNMX.FTZ R5, R104, R5, !PT ;  /* 0x0000000568057209 */ /* 0x000fe20007810000 */
[----:B------:R-:W0:Y:S01]  /*135b0*/  MUFU.TANH R60, R60 ;  /* 0x0000003c003c7308 */ /* 0x000e220000002400 */
[----:B------:R-:W-:Y:S01]  /*135c0*/  ISETP.GT.AND P3, PT, R25, 0x40, PT ;  /* 0x000000401900780c */ /* 0x000fe20003f64270 */
[-CC-:B------:R-:W-:Y:S01]  /*135d0*/  FFMA.FTZ R151, R28, R9.reuse, -R3.reuse ;  /* 0x000000091c977223 */ /* 0x180fe20000010803 */
[----:B---3--:R-:W-:Y:S01]  /*135e0*/  FSEL R78, R53, -INF , P2 ;  /* 0xff800000354e7808 */ /* 0x008fe20001000000 */
[--C-:B------:R-:W-:Y:S01]  /*135f0*/  FFMA.FTZ R145, R32, R9, -R3.reuse ;  /* 0x0000000920917223 */ /* 0x100fe20000010803 */
[----:B------:R-:W-:Y:S01]  /*13600*/  FMNMX.FTZ R5, R106, R5, !PT ;  /* 0x000000056a057209 */ /* 0x000fe20007810000 */
[-CC-:B------:R-:W-:Y:S01]  /*13610*/  FFMA.FTZ R20, R24, R9.reuse, -R3.reuse ;  /* 0x0000000918147223 */ /* 0x180fe20000010803 */
[C---:B------:R-:W-:Y:S01]  /*13620*/  ISETP.GT.AND P2, PT, R25.reuse, 0x41, PT ;  /* 0x000000411900780c */ /* 0x040fe20003f44270 */
[----:B------:R-:W3:Y:S01]  /*13630*/  MUFU.TANH R61, R61 ;  /* 0x0000003d003d7308 */ /* 0x000ee20000002400 */
[----:B----4-:R-:W-:Y:S01]  /*13640*/  FSEL R70, R56, -INF , P3 ;  /* 0xff80000038467808 */ /* 0x010fe20001800000 */
[--C-:B------:R-:W-:Y:S01]  /*13650*/  FFMA.FTZ R28, R30, R9, -R3.reuse ;  /* 0x000000091e1c7223 */ /* 0x100fe20000010803 */
[----:B------:R-:W-:Y:S01]  /*13660*/  FMNMX.FTZ R5, R78, R5, !PT ;  /* 0x000000054e057209 */ /* 0x000fe20007810000 */
[-CC-:B------:R-:W-:Y:S01]  /*13670*/  FFMA.FTZ R32, R34, R9.reuse, -R3.reuse ;  /* 0x0000000922207223 */ /* 0x180fe20000010803 */
        /* <DEDUP_REMOVED lines=18> */
[----:B------:R-:W-:Y:S01]  /*137a0*/  ISETP.GT.AND P2, PT, R25, 0x51, PT ;  /* 0x000000511900780c */ /* 0x000fe20003f44270 */
[----:B------:R-:W3:Y:S01]  /*137b0*/  MUFU.TANH R68, R68 ;  /* 0x0000004400447308 */ /* 0x000ee20000002400 */
[----:B--2---:R-:W-:Y:S01]  /*137c0*/  FSEL R36, R64, -INF , P3 ;  /* 0xff80000040247808 */ /* 0x004fe20001800000 */
[----:B------:R-:W-:Y:S01]  /*137d0*/  FFMA.FTZ R54, R54, R9, -R3 ;  /* 0x0000000936367223 */ /* 0x000fe20000010803 */
[----:B------:R-:W-:-:S02]  /*137e0*/  FMNMX.FTZ R5, R52, R5, !PT ;  /* 0x0000000534057209 */ /* 0x000fc40007810000 */
[----:B------:R-:W-:Y:S02]  /*137f0*/  CS2R R76, SRZ ;  /* 0x00000000004c7805 */ /* 0x000fe4000001ff00 */
[----:B------:R-:W-:Y:S02]  /*13800*/  ISETP.GT.AND P3, PT, R25, 0x58, PT ;  /* 0x000000581900780c */ /* 0x000fe40003f64270 */
[----:B------:R-:W-:Y:S02]  /*13810*/  CS2R R74, SRZ ;  /* 0x00000000004a7805 */ /* 0x000fe4000001ff00 */
[----:B------:R-:W-:Y:S01]  /*13820*/  FMNMX.FTZ R5, R36, R5, !PT ;  /* 0x0000000524057209 */ /* 0x000fe20007810000 */
[----:B------:R-:W2:Y:S01]  /*13830*/  MUFU.TANH R69, R69 ;  /* 0x0000004500457308 */ /* 0x000ea20000002400 */
[----:B0-----:R-:W-:Y:S02]  /*13840*/  FSEL R60, R65, -INF , P2 ;  /* 0xff800000413c7808 */ /* 0x001fe40001000000 */
[----:B------:R-:W-:-:S02]  /*13850*/  CS2R R66, SRZ ;  /* 0x0000000000427805 */ /* 0x000fc4000001ff00 */
[----:B------:R-:W-:Y:S02]  /*13860*/  ISETP.GT.AND P2, PT, R25, 0x59, PT ;  /* 0x000000591900780c */ /* 0x000fe40003f44270 */
[----:B------:R-:W-:Y:S02]  /*13870*/  CS2R R62, SRZ ;  /* 0x00000000003e7805 */ /* 0x000fe4000001ff00 */
[----:B------:R-:W-:Y:S02]  /*13880*/  FMNMX.FTZ R5, R60, R5, !PT ;  /* 0x000000053c057209 */ /* 0x000fe40007810000 */
[----:B------:R-:W-:Y:S02]  /*13890*/  CS2R R58, SRZ ;  /* 0x00000000003a7805 */ /* 0x000fe4000001ff00 */
[----:B-1----:R-:W-:Y:S01]  /*138a0*/  @P1 SHF.R.U32.HI R35, RZ, R40, R29 ;  /* 0x00000028ff231219 */ /* 0x002fe2000001161d */
[----:B------:R-:W-:Y:S01]  /*138b0*/  MUFU.EX2 R157, R157 ;  /* 0x0000009d009d7308 */ /* 0x000fe20000000800 */
[----:B---3--:R-:W-:-:S02]  /*138c0*/  FSEL R64, R68, -INF , P3 ;  /* 0xff80000044407808 */ /* 0x008fc40001800000 */
[----:B------:R-:W-:Y:S02]  /*138d0*/  CS2R R50, SRZ ;  /* 0x0000000000327805 */ /* 0x000fe4000001ff00 */
[----:B------:R-:W-:Y:S02]  /*138e0*/  IADD3 R35, R35, R186, -R185 ;  /* 0x000000ba23237210 */ /* 0x000fe40007ffe8b9 */
[----:B------:R-:W-:Y:S02]  /*138f0*/  CS2R R46, SRZ ;  /* 0x00000000002e7805 */ /* 0x000fe4000001ff00 */
[----:B------:R-:W-:Y:S02]  /*13900*/  FMNMX.FTZ R5, R64, R5, !PT ;  /* 0x0000000540057209 */ /* 0x000fe40007810000 */
[----:B------:R-:W-:Y:S01]  /*13910*/  CS2R R44, SRZ ;  /* 0x00000000002c7805 */ /* 0x000fe2000001ff00 */
[----:B------:R-:W0:Y:S01]  /*13920*/  MUFU.EX2 R4, R4 ;  /* 0x0000000400047308 */ /* 0x000e220000000800 */
[----:B--2---:R-:W-:Y:S01]  /*13930*/  FSEL R68, R69, -INF , P2 ;  /* 0xff80000045447808 */ /* 0x004fe20001000000 */
[----:B------:R-:W-:-:S03]  /*13940*/  IMAD.HI R37, R35, 0x2aaaaaab, RZ ;  /* 0x2aaaaaab23257827 */ /* 0x000fc600078e02ff */
[----:B------:R-:W-:Y:S02]  /*13950*/  FMNMX.FTZ R5, R68, R5, !PT ;  /* 0x0000000544057209 */ /* 0x000fe40007810000 */
[----:B------:R-:W-:Y:S01]  /*13960*/  SHF.R.U32.HI R42, RZ, 0x1f, R37 ;  /* 0x0000001fff2a7819 */ /* 0x000fe20000011625 */
[----:B------:R-:W1:Y:S02]  /*13970*/  MUFU.EX2 R159, R159 ;  /* 0x0000009f009f7308 */ /* 0x000e640000000800 */
[----:B------:R-:W2:Y:S06]  /*13980*/  SHFL.BFLY PT, R8, R5, 0x2, 0x1f ;  /* 0x0c401f0005087f89 */ /* 0x000eac00000e0000 */
[----:B------:R-:W3:Y:S01]  /*13990*/  MUFU.EX2 R12, R12 ;  /* 0x0000000c000c7308 */ /* 0x000ee20000000800 */
[----:B0-----:R-:W-:Y:S01]  /*139a0*/  FADD.FTZ R0, R157, R4 ;  /* 0x000000049d007221 */ /* 0x001fe20000010000 */
[----:B------:R-:W-:-:S06]  /*139b0*/  F2FP.F16.F32.PACK_AB R157, R4, R157 ;  /* 0x0000009d049d723e */ /* 0x000fcc00000000ff */
[----:B------:R-:W-:Y:S01]  /*139c0*/  MUFU.EX2 R153, R153 ;  /* 0x0000009900997308 */ /* 0x000fe20000000800 */
[----:B-1----:R-:W-:-:S07]  /*139d0*/  FADD.FTZ R33, R159, R0 ;  /* 0x000000009f217221 */ /* 0x002fce0000010000 */
[----:B------:R-:W-:Y:S01]  /*139e0*/  MUFU.EX2 R14, R14 ;  /* 0x0000000e000e7308 */ /* 0x000fe20000000800 */
[C---:B---3--:R-:W-:Y:S01]  /*139f0*/  FADD.FTZ R40, R12.reuse, R33 ;  /* 0x000000210c287221 */ /* 0x048fe20000010000 */
[----:B--2---:R-:W-:Y:S02]  /*13a00*/  FMNMX.FTZ R7, R5, R8, !PT ;  /* 0x0000000805077209 */ /* 0x004fe40007810000 */
[----:B------:R-:W-:-:S03]  /*13a10*/  F2FP.F16.F32.PACK_AB R159, R12, R159 ;  /* 0x0000009f0c9f723e */ /* 0x000fc600000000ff */
[----:B------:R-:W0:Y:S01]  /*13a20*/  SHFL.BFLY PT, R8, R7, 0x1, 0x1f ;  /* 0x0c201f0007087f89 */ /* 0x000e2200000e0000 */
[----:B------:R-:W-:Y:S08]  /*13a30*/  MUFU.EX2 R155, R155 ;  /* 0x0000009b009b7308 */ /* 0x000ff00000000800 */
[----:B------:R-:W-:Y:S08]  /*13a40*/  MUFU.EX2 R26, R26 ;  /* 0x0000001a001a7308 */ /* 0x000ff00000000800 */
[----:B------:R-:W-:Y:S01]  /*13a50*/  MUFU.EX2 R149, R149 ;  /* 0x0000009500957308 */ /* 0x000fe20000000800 */
[----:B0-----:R-:W-:-:S07]  /*13a60*/  FMNMX.FTZ R8, R7, R8, !PT ;  /* 0x0000000807087209 */ /* 0x001fce0007810000 */
[----:B------:R-:W-:Y:S01]  /*13a70*/  MUFU.EX2 R20, R20 ;  /* 0x0000001400147308 */ /* 0x000fe20000000800 */
[C---:B------:R-:W-:Y:S01]  /*13a80*/  FSETP.NEU.FTZ.AND P2, PT, R8.reuse, -INF , PT ;  /* 0xff8000000800780b */ /* 0x040fe20003f5d000 */
[----:B------:R-:W-:-:S06]  /*13a90*/  FMUL.FTZ R5, R8, R9 ;  /* 0x0000000908057220 */ /* 0x000fcc0000410000 */
[----:B------:R-:W-:Y:S01]  /*13aa0*/  MUFU.EX2 R151, R151 ;  /* 0x0000009700977308 */ /* 0x000fe20000000800 */
        /* <DEDUP_REMOVED lines=27> */
[----:B------:R-:W-:Y:S01]  /*13c60*/  FFMA.FTZ R68, R68, R9, -R7 ;  /* 0x0000000944447223 */ /* 0x000fe20000010807 */
[----:B------:R-:W-:-:S02]  /*13c70*/  LEA.HI.SX32 R7, R37, R42, 0x1c ;  /* 0x0000002a25077211 */ /* 0x000fc400078fe2ff */
[----:B------:R-:W-:Y:S01]  /*13c80*/  CS2R R42, SRZ ;  /* 0x00000000002a7805 */ /* 0x000fe2000001ff00 */
[----:B------:R-:W2:Y:S01]  /*13c90*/  MUFU.EX2 R11, R88 ;  /* 0x00000058000b7308 */ /* 0x000ea20000000800 */
[----:B0-----:R-:W-:Y:S01]  /*13ca0*/  FADD.FTZ R31, R156, R5 ;  /* 0x000000059c1f7221 */ /* 0x001fe20000010000 */
[----:B------:R-:W-:Y:S02]  /*13cb0*/  F2FP.F16.F32.PACK_AB R156, R5, R156 ;  /* 0x0000009c059c723e */ /* 0x000fe400000000ff */
[----:B------:R-:W-:-:S04]  /*13cc0*/  VIMNMX R7, RZ, R7, !PT ;  /* 0x00000007ff077248 */ /* 0x000fc80007fe0100 */
[----:B------:R-:W0:Y:S01]  /*13cd0*/  MUFU.EX2 R90, R90 ;  /* 0x0000005a005a7308 */ /* 0x000e220000000800 */
[----:B-1----:R-:W-:Y:S01]  /*13ce0*/  FADD.FTZ R0, R86, R31 ;  /* 0x0000001f56007221 */ /* 0x002fe20000010000 */
[----:B------:R-:W-:Y:S01]  /*13cf0*/  FADD.FTZ R31, R153, R40 ;  /* 0x00000028991f7221 */ /* 0x000fe20000010000 */
[----:B------:R-:W-:-:S03]  /*13d00*/  F2FP.F16.F32.PACK_AB R153, R14, R153 ;  /* 0x000000990e99723e */ /* 0x000fc600000000ff */
[----:B------:R-:W-:Y:S01]  /*13d10*/  FADD.FTZ R40, R14, R31 ;  /* 0x0000001f0e287221 */ /* 0x000fe20000010000 */
[----:B------:R-:W-:Y:S01]  /*13d20*/  VIADD R14, R72, 0xfffffffe ;  /* 0xfffffffe480e7836 */ /* 0x000fe20000000000 */
[----:B------:R-:W1:Y:S01]  /*13d30*/  MUFU.EX2 R13, R92 ;  /* 0x0000005c000d7308 */ /* 0x000e620000000800 */
[----:B--2---:R-:W-:Y:S01]  /*13d40*/  FADD.FTZ R3, R11, R0 ;  /* 0x000000000b037221 */ /* 0x004fe20000010000 */
[----:B------:R-:W-:Y:S01]  /*13d50*/  FADD.FTZ R33, R155, R40 ;  /* 0x000000289b217221 */ /* 0x000fe20000010000 */
[----:B------:R-:W-:Y:S02]  /*13d60*/  F2FP.F16.F32.PACK_AB R158, R11, R86 ;  /* 0x000000560b9e723e */ /* 0x000fe400000000ff */
[----:B------:R-:W-:Y:S02]  /*13d70*/  CS2R R86, SRZ ;  /* 0x0000000000567805 */ /* 0x000fe4000001ff00 */
[----:B------:R-:W-:Y:S01]  /*13d80*/  ISETP.GE.AND P2, PT, R14, R7, PT ;  /* 0x000000070e00720c */ /* 0x000fe20003f46270 */
[C---:B------:R-:W-:Y:S01]  /*13d90*/  FADD.FTZ R40, R26.reuse, R33 ;  /* 0x000000211a287221 */ /* 0x040fe20000010000 */
[----:B------:R-:W-:Y:S01]  /*13da0*/  F2FP.F16.F32.PACK_AB R155, R26, R155 ;  /* 0x0000009b1a9b723e */ /* 0x000fe200000000ff */
[----:B------:R-:W2:Y:S01]  /*13db0*/  MUFU.EX2 R96, R96 ;  /* 0x0000006000607308 */ /* 0x000ea20000000800 */
[----:B0-----:R-:W-:Y:S01]  /*13dc0*/  FADD.FTZ R0, R90, R3 ;  /* 0x000000035a007221 */ /* 0x001fe20000010000 */
[----:B------:R-:W-:Y:S01]  /*13dd0*/  FADD.FTZ R33, R149, R40 ;  /* 0x0000002895217221 */ /* 0x000fe20000010000 */
[----:B------:R-:W-:-:S02]  /*13de0*/  F2FP.F16.F32.PACK_AB R149, R20, R149 ;  /* 0x000000951495723e */ /* 0x000fc400000000ff */
[----:B------:R-:W-:Y:S01]  /*13df0*/  CS2R R72, SRZ ;  /* 0x0000000000487805 */ /* 0x000fe2000001ff00 */
[----:B------:R-:W-:Y:S02]  /*13e00*/  FADD.FTZ R40, R20, R33 ;  /* 0x0000002114287221 */ /* 0x000fe40000010000 */
[----:B------:R-:W0:Y:S01]  /*13e10*/  MUFU.EX2 R15, R98 ;  /* 0x00000062000f7308 */ /* 0x000e220000000800 */
[----:B-1----:R-:W-:Y:S01]  /*13e20*/  FADD.FTZ R31, R13, R0 ;  /* 0x000000000d1f7221 */ /* 0x002fe20000010000 */
[----:B------:R-:W-:Y:S01]  /*13e30*/  FADD.FTZ R35, R151, R40 ;  /* 0x0000002897237221 */ /* 0x000fe20000010000 */
[----:B------:R-:W-:Y:S02]  /*13e40*/  F2FP.F16.F32.PACK_AB R152, R13, R90 ;  /* 0x0000005a0d98723e */ /* 0x000fe400000000ff */
[----:B------:R-:W-:-:S03]  /*13e50*/  CS2R R40, SRZ ;  /* 0x0000000000287805 */ /* 0x000fc6000001ff00 */
[----:B------:R-:W1:Y:S01]  /*13e60*/  MUFU.EX2 R84, R84 ;  /* 0x0000005400547308 */ /* 0x000e620000000800 */
[----:B--2---:R-:W-:-:S07]  /*13e70*/  FADD.FTZ R0, R96, R31 ;  /* 0x0000001f60007221 */ /* 0x004fce0000010000 */
[----:B------:R-:W2:Y:S01]  /*13e80*/  MUFU.EX2 R21, R100 ;  /* 0x0000006400157308 */ /* 0x000ea20000000800 */
[C---:B0-----:R-:W-:Y:S01]  /*13e90*/  FADD.FTZ R31, R15.reuse, R0 ;  /* 0x000000000f1f7221 */ /* 0x041fe20000010000 */
[----:B------:R-:W-:-:S06]  /*13ea0*/  F2FP.F16.F32.PACK_AB R154, R15, R96 ;  /* 0x000000600f9a723e */ /* 0x000fcc00000000ff */
[----:B------:R-:W0:Y:S01]  /*13eb0*/  MUFU.EX2 R82, R82 ;  /* 0x0000005200527308 */ /* 0x000e220000000800 */
[----:B-1----:R-:W-:-:S07]  /*13ec0*/  FADD.FTZ R0, R84, R31 ;  /* 0x0000001f54007221 */ /* 0x002fce0000010000 */
[----:B------:R-:W1:Y:S01]  /*13ed0*/  MUFU.EX2 R28, R28 ;  /* 0x0000001c001c7308 */ /* 0x000e620000000800 */
[C---:B--2---:R-:W-:Y:S01]  /*13ee0*/  FADD.FTZ R33, R21.reuse, R0 ;  /* 0x0000000015217221 */ /* 0x044fe20000010000 */
[----:B------:R-:W-:Y:S02]  /*13ef0*/  F2FP.F16.F32.PACK_AB R148, R21, R84 ;  /* 0x000000541594723e */ /* 0x000fe400000000ff */
[----:B------:R-:W-:-:S04]  /*13f00*/  CS2R R84, SRZ ;  /* 0x0000000000547805 */ /* 0x000fc8000001ff00 */
[----:B------:R-:W2:Y:S01]  /*13f10*/  MUFU.EX2 R25, R102 ;  /* 0x0000006600197308 */ /* 0x000ea20000000800 */
[----:B0-----:R-:W-:-:S07]  /*13f20*/  FADD.FTZ R0, R82, R33 ;  /* 0x0000002152007221 */ /* 0x001fce0000010000 */
[----:B------:R-:W0:Y:S01]  /*13f30*/  MUFU.EX2 R145, R145 ;  /* 0x0000009100917308 */ /* 0x000e220000000800 */
[C---:B-1----:R-:W-:Y:S01]  /*13f40*/  FADD.FTZ R4, R28.reuse, R35 ;  /* 0x000000231c047221 */ /* 0x042fe20000010000 */
[----:B------:R-:W-:-:S06]  /*13f50*/  F2FP.F16.F32.PACK_AB R151, R28, R151 ;  /* 0x000000971c97723e */ /* 0x000fcc00000000ff */
[----:B------:R-:W1:Y:S01]  /*13f60*/  MUFU.EX2 R80, R80 ;  /* 0x0000005000507308 */ /* 0x000e620000000800 */
[C---:B--2---:R-:W-:Y:S01]  /*13f70*/  FADD.FTZ R33, R25.reuse, R0 ;  /* 0x0000000019217221 */ /* 0x044fe20000010000 */
[----:B------:R-:W-:Y:S02]  /*13f80*/  F2FP.F16.F32.PACK_AB R150, R25, R82 ;  /* 0x000000521996723e */ /* 0x000fe400000000ff */
[----:B------:R-:W-:-:S04]  /*13f90*/  CS2R R82, SRZ ;  /* 0x0000000000527805 */ /* 0x000fc8000001ff00 */
        /* <DEDUP_REMOVED lines=9> */
[----:B------:R-:W-:Y:S02]  /*14030*/  F2FP.F16.F32.PACK_AB R144, R27, R80 ;  /* 0x000000501b90723e */ /* 0x000fe400000000ff */
[----:B------:R-:W-:Y:S02]  /*14040*/  CS2R R80, SRZ ;  /* 0x0000000000507805 */ /* 0x000fe4000001ff00 */
[----:B------:R-:W-:Y:S02]  /*14050*/  CS2R R26, SRZ ;  /* 0x00000000001a7805 */ /* 0x000fe4000001ff00 */
[----:B------:R0:W3:Y:S01]  /*14060*/  MUFU.EX2 R29, R78 ;  /* 0x0000004e001d7308 */ /* 0x0000e20000000800 */
[----:B-1----:R-:W-:-:S07]  /*14070*/  FADD.FTZ R0, R106, R35 ;  /* 0x000000236a007221 */ /* 0x002fce0000010000 */
[----:B------:R-:W1:Y:S01]  /*14080*/  MUFU.EX2 R38, R38 ;  /* 0x0000002600267308 */ /* 0x000e620000000800 */
[----:B--2---:R-:W-:Y:S01]  /*14090*/  FADD.FTZ R37, R147, R4 ;  /* 0x0000000493257221 */ /* 0x004fe20000010000 */
[----:B0-----:R-:W-:-:S06]  /*140a0*/  CS2R R78, SRZ ;  /* 0x00000000004e7805 */ /* 0x001fcc000001ff00 */
[----:B------:R-:W0:Y:S01]  /*140b0*/  MUFU.EX2 R70, R70 ;  /* 0x0000004600467308 */ /* 0x000e220000000800 */
[C---:B---3--:R-:W-:Y:S01]  /*140c0*/  FADD.FTZ R35, R29.reuse, R0 ;  /* 0x000000001d237221 */ /* 0x048fe20000010000 */
[----:B------:R-:W-:Y:S02]  /*140d0*/  F2FP.F16.F32.PACK_AB R146, R29, R106 ;  /* 0x0000006a1d92723e */ /* 0x000fe400000000ff */
[----:B------:R-:W-:-:S04]  /*140e0*/  CS2R R28, SRZ ;  /* 0x00000000001c7805 */ /* 0x000fc8000001ff00 */
[----:B------:R-:W2:Y:S01]  /*140f0*/  MUFU.EX2 R141, R141 ;  /* 0x0000008d008d7308 */ /* 0x000ea20000000800 */
[C---:B-1----:R-:W-:Y:S01]  /*14100*/  FADD.FTZ R4, R38.reuse, R37 ;  /* 0x0000002526047221 */ /* 0x042fe20000010000 */
[----:B------:R-:W-:Y:S02]  /*14110*/  F2FP.F16.F32.PACK_AB R147, R38, R147 ;  /* 0x000000932693723e */ /* 0x000fe400000000ff */
[----:B------:R-:W-:-:S04]  /*14120*/  CS2R R38, SRZ ;  /* 0x0000000000267805 */ /* 0x000fc8000001ff00 */
[----:B------:R1:W3:Y:S01]  /*14130*/  MUFU.EX2 R3, R48 ;  /* 0x0000003000037308 */ /* 0x0002e20000000800 */
[----:B0-----:R-:W-:-:S07]  /*14140*/  FADD.FTZ R0, R70, R35 ;  /* 0x0000002346007221 */ /* 0x001fce0000010000 */
[----:B------:R-:W0:Y:S01]  /*14150*/  MUFU.EX2 R24, R24 ;  /* 0x0000001800187308 */ /* 0x000e220000000800 */
[----:B--2---:R-:W-:Y:S01]  /*14160*/  FADD.FTZ R5, R141, R4 ;  /* 0x000000048d057221 */ /* 0x004fe20000010000 */
[----:B-1----:R-:W-:-:S06]  /*14170*/  CS2R R48, SRZ ;  /* 0x0000000000307805 */ /* 0x002fcc000001ff00 */
[----:B------:R-:W1:Y:S01]  /*14180*/  MUFU.EX2 R56, R56 ;  /* 0x0000003800387308 */ /* 0x000e620000000800 */
[C---:B---3--:R-:W-:Y:S01]  /*14190*/  FADD.FTZ R13, R3.reuse, R0 ;  /* 0x00000000030d7221 */ /* 0x048fe20000010000 */
[----:B------:R-:W-:Y:S02]  /*141a0*/  F2FP.F16.F32.PACK_AB R140, R3, R70 ;  /* 0x00000046038c723e */ /* 0x000fe400000000ff */
[----:B------:R-:W-:-:S04]  /*141b0*/  CS2R R70, SRZ ;  /* 0x0000000000467805 */ /* 0x000fc8000001ff00 */
[----:B------:R-:W2:Y:S01]  /*141c0*/  MUFU.EX2 R143, R143 ;  /* 0x0000008f008f7308 */ /* 0x000ea20000000800 */
[C---:B0-----:R-:W-:Y:S01]  /*141d0*/  FADD.FTZ R0, R24.reuse, R5 ;  /* 0x0000000518007221 */ /* 0x041fe20000010000 */
[----:B------:R-:W-:Y:S02]  /*141e0*/  F2FP.F16.F32.PACK_AB R141, R24, R141 ;  /* 0x0000008d188d723e */ /* 0x000fe400000000ff */
[----:B------:R-:W-:-:S04]  /*141f0*/  CS2R R24, SRZ ;  /* 0x0000000000187805 */ /* 0x000fc8000001ff00 */
[----:B------:R0:W3:Y:S01]  /*14200*/  MUFU.EX2 R31, R52 ;  /* 0x00000034001f7308 */ /* 0x0000e20000000800 */
[----:B-1----:R-:W-:-:S07]  /*14210*/  FADD.FTZ R4, R56, R13 ;  /* 0x0000000d38047221 */ /* 0x002fce0000010000 */
[----:B------:R-:W1:Y:S01]  /*14220*/  MUFU.EX2 R30, R30 ;  /* 0x0000001e001e7308 */ /* 0x000e620000000800 */
[----:B--2---:R-:W-:Y:S01]  /*14230*/  FADD.FTZ R5, R143, R0 ;  /* 0x000000008f057221 */ /* 0x004fe20000010000 */
[----:B0-----:R-:W-:-:S06]  /*14240*/  CS2R R52, SRZ ;  /* 0x0000000000347805 */ /* 0x001fcc000001ff00 */
[----:B------:R-:W0:Y:S01]  /*14250*/  MUFU.EX2 R36, R36 ;  /* 0x0000002400247308 */ /* 0x000e220000000800 */
[C---:B---3--:R-:W-:Y:S01]  /*14260*/  FADD.FTZ R13, R31.reuse, R4 ;  /* 0x000000041f0d7221 */ /* 0x048fe20000010000 */
[----:B-----5:R-:W-:Y:S02]  /*14270*/  F2FP.F16.F32.PACK_AB R142, R31, R56 ;  /* 0x000000381f8e723e */ /* 0x020fe400000000ff */
        /* <DEDUP_REMOVED lines=13> */
[----:B------:R-:W-:Y:S02]  /*14350*/  CS2R R36, SRZ ;  /* 0x0000000000247805 */ /* 0x000fe4000001ff00 */
[----:B------:R-:W-:Y:S02]  /*14360*/  CS2R R32, SRZ ;  /* 0x0000000000207805 */ /* 0x000fe4000001ff00 */
[----:B------:R-:W2:Y:S01]  /*14370*/  MUFU.EX2 R139, R139 ;  /* 0x0000008b008b7308 */ /* 0x000ea20000000800 */
[C---:B0-----:R-:W-:Y:S01]  /*14380*/  FADD.FTZ R0, R34.reuse, R3 ;  /* 0x0000000322007221 */ /* 0x041fe20000010000 */
[----:B------:R-:W-:-:S02]  /*14390*/  F2FP.F16.F32.PACK_AB R137, R34, R137 ;  /* 0x000000892289723e */ /* 0x000fc400000000ff */
[----:B------:R-:W-:-:S04]  /*143a0*/  CS2R R34, SRZ ;  /* 0x0000000000227805 */ /* 0x000fc8000001ff00 */
[----:B------:R0:W3:Y:S01]  /*143b0*/  MUFU.EX2 R11, R68 ;  /* 0x00000044000b7308 */ /* 0x0000e20000000800 */
[----:B-1----:R-:W-:-:S07]  /*143c0*/  FADD.FTZ R4, R64, R5 ;  /* 0x0000000540047221 */ /* 0x002fce0000010000 */
[----:B------:R-:W1:Y:S01]  /*143d0*/  MUFU.EX2 R54, R54 ;  /* 0x0000003600367308 */ /* 0x000e620000000800 */
[----:B--2---:R-:W-:Y:S01]  /*143e0*/  FADD.FTZ R3, R139, R0 ;  /* 0x000000008b037221 */ /* 0x004fe20000010000 */
[----:B------:R-:W-:Y:S01]  /*143f0*/  IMAD.MOV.U32 R0, RZ, RZ, 0x3f800000 ;  /* 0x3f800000ff007424 */ /* 0x000fe200078e00ff */
[----:B0-----:R-:W-:Y:S01]  /*14400*/  CS2R R68, SRZ ;  /* 0x0000000000447805 */ /* 0x001fe2000001ff00 */
[C---:B---3--:R-:W-:Y:S01]  /*14410*/  FADD.FTZ R5, R11.reuse, R4 ;  /* 0x000000040b057221 */ /* 0x048fe20000010000 */
[----:B------:R-:W-:Y:S02]  /*14420*/  F2FP.F16.F32.PACK_AB R138, R11, R64 ;  /* 0x000000400b8a723e */ /* 0x000fe400000000ff */
[----:B------:R-:W-:Y:S01]  /*14430*/  CS2R R64, SRZ ;  /* 0x0000000000407805 */ /* 0x000fe2000001ff00 */
[C---:B-1----:R-:W-:Y:S01]  /*14440*/  FADD.FTZ R4, R54.reuse, R3 ;  /* 0x0000000336047221 */ /* 0x042fe20000010000 */
[----:B------:R-:W-:Y:S02]  /*14450*/  F2FP.F16.F32.PACK_AB R139, R54, R139 ;  /* 0x0000008b368b723e */ /* 0x000fe400000000ff */
[----:B------:R-:W-:-:S02]  /*14460*/  CS2R R54, SRZ ;  /* 0x0000000000367805 */ /* 0x000fc4000001ff00 */
[----:B------:R-:W-:Y:S01]  /*14470*/  MOV R3, 0x3f800000 ;  /* 0x3f80000000037802 */ /* 0x000fe20000000f00 */
[----:B------:R-:W-:Y:S06]  /*14480*/  @!P2 BRA `(.L_x_2869) ;  /* 0x0000002c0050a947 */ /* 0x000fec0003800000 */
[----:B------:R-:W-:Y:S01]  /*14490*/  BSSY B1, `(.L_x_2869) ;  /* 0x00002d3000017945 */ /* 0x000fe20003800000 */
[----:B------:R-:W-:Y:S01]  /*144a0*/  IMAD.MOV.U32 R12, RZ, RZ, R10 ;  /* 0x000000ffff0c7224 */ /* 0x000fe200078e000a */
[----:B------:R-:W-:Y:S01]  /*144b0*/  MOV R20, R167 ;  /* 0x000000a700147202 */ /* 0x000fe20000000f00 */
[----:B------:R-:W-:Y:S01]  /*144c0*/  IMAD.MOV.U32 R13, RZ, RZ, R8 ;  /* 0x000000ffff0d7224 */ /* 0x000fe200078e0008 */
[----:B------:R-:W-:Y:S01]  /*144d0*/  MOV R87, RZ ;  /* 0x000000ff00577202 */ /* 0x000fe20000000f00 */
[----:B------:R-:W-:Y:S02]  /*144e0*/  IMAD.MOV.U32 R21, RZ, RZ, R162 ;  /* 0x000000ffff157224 */ /* 0x000fe400078e00a2 */
[----:B------:R-:W-:-:S07]  /*144f0*/  IMAD.MOV.U32 R0, RZ, RZ, 0x3f800000 ;  /* 0x3f800000ff007424 */ /* 0x000fce00078e00ff */
.L_x_2882:
[----:B------:R-:W-:-:S04]  /*14500*/  ISETP.NE.AND P2, PT, R21, 0x1, PT ;  /* 0x000000011500780c */ /* 0x000fc80003f45270 */
[----:B------:R-:W-:-:S04]  /*14510*/  SEL R167, RZ, 0x1, P2 ;  /* 0x00000001ffa77807 */ /* 0x000fc80001000000 */
[----:B------:R-:W-:Y:S01]  /*14520*/  LOP3.LUT R167, R20, R167, RZ, 0x3c, !PT ;  /* 0x000000a714a77212 */ /* 0x000fe200078e3cff */
[----:B------:R-:W-:Y:S06]  /*14530*/  @!P0 BRA `(.L_x_2870) ;  /* 0x0000000000048947 */ /* 0x000fec0003800000 */
[----:B------:R-:W-:Y:S01]  /*14540*/  BPT.TRAP 0x1 ;  /* 0x000000040000795c */ /* 0x000fe20000300000 */
.L_x_2870:
        /* <DEDUP_REMOVED lines=8> */
.L_x_2871:
[----:B------:R-:W-:Y:S01]  /*145d0*/  BSSY B2, `(.L_x_2872) ;  /* 0x0000006000027945 */ /* 0x000fe20003800000 */
[----:B------:R-:W-:Y:S01]  /*145e0*/  IMAD R8, R162, 0x900, R6 ;  /* 0x00000900a2087824 */ /* 0x000fe200078e0206 */
[----:B------:R-:W-:Y:S02]  /*145f0*/  MOV R9, 0x40000040 ;  /* 0x4000004000097802 */ /* 0x000fe40000000f00 */
[----:B-1----:R-:W-:Y:S05]  /*14600*/  @P2 BRA `(.L_x_2873) ;  /* 0x0000000000082947 */ /* 0x002fea0003800000 */
[----:B------:R-:W1:Y:S02]  /*14610*/  SYNCS.PHASECHK.TRANS64.TRYWAIT P2, [R15+URZ+0x2a830], R10 ;  /* 0x02a8300a0f0075a7 */ /* 0x000e64000804017f */
[----:B-1----:R-:W-:Y:S05]  /*14620*/  @!P2 BRA `(.L_x_2874) ;  /* 0x000000fc0080a947 */ /* 0x002fea0003800000 */
.L_x_2873:
[----:B------:R-:W-:Y:S05]  /*14630*/  BSYNC B2 ;  /* 0x0000000000027941 */ /* 0x000fea0003800000 */
.L_x_2872:
[----:B------:R-:W2:Y:S04]  /*14640*/  LDL.64 R88, [R1+0x28] ;  /* 0x0000280001587983 */ /* 0x000ea80000100a00 */
[----:B------:R-:W3:Y:S04]  /*14650*/  LDL.64 R206, [R1+0x20] ;  /* 0x0000200001ce7983 */ /* 0x000ee80000100a00 */
[----:B------:R-:W4:Y:S01]  /*14660*/  LDL.64 R212, [R1+0x18] ;  /* 0x0000180001d47983 */ /* 0x000f220000100a00 */
[C---:B------:R-:W-:Y:S02]  /*14670*/  R2UR UR6, R8.reuse ;  /* 0x00000000080672ca */ /* 0x040fe400000e0000 */
[----:B------:R-:W-:Y:S01]  /*14680*/  R2UR UR7, R9 ;  /* 0x00000000090772ca */ /* 0x000fe200000e0000 */
[----:B------:R-:W5:Y:S01]  /*14690*/  LDL.64 R210, [R1+0x10] ;  /* 0x0000100001d27983 */ /* 0x000f620000100a00 */
[----:B01----:R-:W-:-:S02]  /*146a0*/  VIADD R10, R8, 0x2 ;  /* 0x00000002080a7836 */ /* 0x003fc40000000000 */
[----:B------:R-:W-:Y:S01]  /*146b0*/  IMAD.MOV.U32 R11, RZ, RZ, 0x40000040 ;  /* 0x40000040ff0b7424 */ /* 0x000fe200078e00ff */
[----:B------:R-:W5:Y:S01]  /*146c0*/  LDL.64 R208, [R1+0x8] ;  /* 0x0000080001d07983 */ /* 0x000f620000100a00 */
        /* <DEDUP_REMOVED lines=10> */
[----:B------:R-:W2:Y:S01]  /*14770*/  LDL.64 R206, [R1] ;  /* 0x0000000001ce7983 */ /* 0x000ea20000100a00 */
[----:B------:R-:W-:-:S02]  /*14780*/  WARPGROUP.DEPBAR.LE gsb0, 0x0 ;  /* 0x00008000000079c5 */ /* 0x000fc40000010000 */
[----:B------:R-:W-:-:S07]  /*14790*/  WARPGROUP.ARRIVE ;  /* 0x00000000000079c5 */ /* 0x000fce0000000000 */
[----:B------:R-:W-:Y:S01]  /*147a0*/  HGMMA.64x96x16.F32 R88, gdesc[UR4], R88, gsb0 ;  /* 0x01600000045879f0 */ /* 0x000fe20008000858 */
[----:B------:R-:W-:Y:S02]  /*147b0*/  R2UR UR6, R10 ;  /* 0x000000000a0672ca */ /* 0x000fe400000e0000 */
[----:B------:R-:W-:Y:S02]  /*147c0*/  R2UR UR7, R11 ;  /* 0x000000000b0772ca */ /* 0x000fe400000e0000 */
[----:B----4-:R-:W-:Y:S02]  /*147d0*/  R2UR UR4, R212 ;  /* 0x00000000d40472ca */ /* 0x010fe400000e0000 */
[----:B------:R-:W-:Y:S01]  /*147e0*/  R2UR UR5, R213 ;  /* 0x00000000d50572ca */ /* 0x000fe200000e0000 */
[----:B------:R-:W-:Y:S01]  /*147f0*/  VIADD R10, R8, 0x6 ;  /* 0x00000006080a7836 */ /* 0x000fe20000000000 */
[----:B------:R-:W-:Y:S01]  /*14800*/  MOV R11, 0x40000040 ;  /* 0x40000040000b7802 */ /* 0x000fe20000000f00 */
[----:B------:R-:W-:-:S02]  /*14810*/  WARPGROUP.DEPBAR.LE gsb0, 0x0 ;  /* 0x00008000000079c5 */ /* 0x000fc40000010000 */
[----:B------:R-:W-:-:S08]  /*14820*/  WARPGROUP.ARRIVE ;  /* 0x00000000000079c5 */ /* 0x000fd00000000000 */
[----:B------:R-:W-:Y:S01]  /*14830*/  HGMMA.64x96x16.F32 R88, gdesc[UR4], R88, gsb0 ;  /* 0x01600000045879f0 */ /* 0x000fe20008000858 */
[----:B------:R-:W-:Y:S02]  /*14840*/  R2UR UR6, R10 ;  /* 0x000000000a0672ca */ /* 0x000fe400000e0000 */
[----:B------:R-:W-:Y:S02]  /*14850*/  R2UR UR7, R11 ;  /* 0x000000000b0772ca */ /* 0x000fe400000e0000 */
[----:B-----5:R-:W-:Y:S02]  /*14860*/  R2UR UR4, R210 ;  /* 0x00000000d20472ca */ /* 0x020fe400000e0000 */
        /* <DEDUP_REMOVED lines=17> */
[----:B--2---:R-:W-:Y:S02]  /*14980*/  R2UR UR4, R206 ;  /* 0x00000000ce0472ca */ /* 0x004fe400000e0000 */
[----:B------:R-:W-:Y:S01]  /*14990*/  R2UR UR5, R207 ;  /* 0x00000000cf0572ca */ /* 0x000fe200000e0000 */
[----:B------:R-:W-:Y:S01]  /*149a0*/  VIADD R10, R8, 0x304 ;  /* 0x00000304080a7836 */ /* 0x000fe20000000000 */
[----:B------:R-:W-:Y:S01]  /*149b0*/  MOV R11, 0x40000040 ;  /* 0x40000040000b7802 */ /* 0x000fe20000000f00 */
        /* <DEDUP_REMOVED lines=25> */
[----:B------:R-:W-:Y:S01]  /*14b50*/  VIADD R10, R8, 0x602 ;  /* 0x00000602080a7836 */ /* 0x000fe20000000000 */
[----:B------:R-:W-:Y:S01]  /*14b60*/  MOV R11, 0x40000040 ;  /* 0x40000040000b7802 */ /* 0x000fe20000000f00 */
        /* <DEDUP_REMOVED lines=95> */
.L_x_2875:
[----:B------:R-:W-:Y:S01]  /*15160*/  SHF.L.U32 R3, R20, 0x1f, RZ ;  /* 0x0000001f14037819 */ /* 0x000fe200000006ff */
[----:B------:R-:W-:-:S04]  /*15170*/  IMAD R11, R21, 0x8, R2 ;  /* 0x00000008150b7824 */ /* 0x000fc800078e0202 */
[----:B------:R0:W1:Y:S01]  /*15180*/  SYNCS.PHASECHK.TRANS64.TRYWAIT P2, [R11+URZ+0x2a850], R3 ;  /* 0x02a850030b0075a7 */ /* 0x000062000804017f */
[----:B------:R-:W-:Y:S05]  /*15190*/  @!P0 BRA `(.L_x_2876) ;  /* 0x0000000000048947 */ /* 0x000fea0003800000 */
[----:B------:R-:W-:Y:S01]  /*151a0*/  BPT.TRAP 0x1 ;  /* 0x000000040000795c */ /* 0x000fe20000300000 */
.L_x_2876:
[----:B------:R-:W-:Y:S01]  /*151b0*/  IADD3 R0, R2, 0x400, RZ ;  /* 0x0000040002007810 */ /* 0x000fe20007ffe0ff */
[----:B------:R-:W-:Y:S03]  /*151c0*/  BSSY B2, `(.L_x_2877) ;  /* 0x0000008000027945 */ /* 0x000fe60003800000 */
[----:B------:R-:W-:-:S04]  /*151d0*/  SHF.R.U32.HI R0, RZ, 0x4, R0 ;  /* 0x00000004ff007819 */ /* 0x000fc80000011600 */
[----:B------:R-:W-:-:S04]  /*151e0*/  LOP3.LUT R0, R0, 0x3fff, RZ, 0xc0, !PT ;  /* 0x00003fff00007812 */ /* 0x000fc800078ec0ff */
[----:B------:R-:W-:-:S05]  /*151f0*/  LOP3.LUT R0, R0, 0x3000000, RZ, 0xfc, !PT ;  /* 0x0300000000007812 */ /* 0x000fca00078efcff */
[----:B------:R-:W-:Y:S01]  /*15200*/  IMAD R0, R21, 0x600, R0 ;  /* 0x0000060015007824 */ /* 0x000fe200078e0200 */
[----:B-1----:R-:W-:Y:S06]  /*15210*/  @P2 BRA `(.L_x_2878) ;  /* 0x0000000000082947 */ /* 0x002fec0003800000 */
[----:B------:R-:W1:Y:S02]  /*15220*/  SYNCS.PHASECHK.TRANS64.TRYWAIT P2, [R11+URZ+0x2a850], R3 ;  /* 0x02a850030b0075a7 */ /* 0x000e64000804017f */
[----:B-1----:R-:W-:Y:S05]  /*15230*/  @!P2 BRA `(.L_x_2879) ;  /* 0x000000f00090a947 */ /* 0x002fea0003800000 */
.L_x_2878:
[----:B------:R-:W-:Y:S05]  /*15240*/  BSYNC B2 ;  /* 0x0000000000027941 */ /* 0x000fea0003800000 */
.L_x_2877:
        /* <DEDUP_REMOVED lines=44> */
.L_x_2880:
[----:B------:R-:W2:Y:S01]  /*15510*/  @P1 LDC R9, c[0x0][0x44c] ;  /* 0x00011300ff091b82 */ /* 0x000ea20000000800 */
[----:B------:R-:W-:Y:S01]  /*15520*/  FMUL.FTZ R10, R94, UR39 ;  /* 0x000000275e0a7c20 */ /* 0x000fe20008410000 */
[----:B------:R-:W-:Y:S02]  /*15530*/  IMAD.IADD R8, R189, 0x1, R184 ;  /* 0x00000001bd087824 */ /* 0x000fe400078e02b8 */
[----:B------:R-:W-:Y:S01]  /*15540*/  FMUL.FTZ R137, R88, UR39 ;  /* 0x0000002758897c20 */ /* 0x000fe20008410000 */
[----:B------:R-:W-:Y:S01]  /*15550*/  FMUL.FTZ R136, R89, UR39 ;  /* 0x0000002759887c20 */ /* 0x000fe20008410000 */
[----:B------:R-:W-:Y:S01]  /*15560*/  FMUL.FTZ R139, R92, UR39 ;  /* 0x000000275c8b7c20 */ /* 0x000fe20008410000 */
[----:B------:R-:W-:Y:S01]  /*15570*/  FMUL.FTZ R138, R93, UR39 ;  /* 0x000000275d8a7c20 */ /* 0x000fe20008410000 */
[----:B------:R-:W-:Y:S01]  /*15580*/  FMUL.FTZ R20, R95, UR39 ;  /* 0x000000275f147c20 */ /* 0x000fe20008410000 */
[----:B------:R-:W3:Y:S01]  /*15590*/  @P1 LDC R94, c[0x0][0x450] ;  /* 0x00011400ff5e1b82 */ /* 0x000ee20000000800 */
        /* <DEDUP_REMOVED lines=15> */
[----:B--2---:R-:W-:Y:S01]  /*15690*/  @P1 IMAD.HI.U32 R9, R8, R9, RZ ;  /* 0x0000000908091227 */ /* 0x004fe200078e00ff */
[----:B------:R-:W2:Y:S03]  /*156a0*/  MUFU.TANH R139, R139 ;  /* 0x0000008b008b7308 */ /* 0x000ea60000002400 */
[----:B------:R-:W-:Y:S01]  /*156b0*/  FMUL.FTZ R107, R109, UR39 ;  /* 0x000000276d6b7c20 */ /* 0x000fe20008410000 */
[----:B01----:R-:W-:Y:S01]  /*156c0*/  FMUL.FTZ R3, R91, UR39 ;  /* 0x000000275b037c20 */ /* 0x003fe20008410000 */
[----:B------:R-:W-:Y:S01]  /*156d0*/  FMUL.FTZ R91, R106, UR39 ;  /* 0x000000276a5b7c20 */ /* 0x000fe20008410000 */
[----:B------:R-:W-:Y:S01]  /*156e0*/  FMUL.FTZ R109, R112, UR39 ;  /* 0x00000027706d7c20 */ /* 0x000fe20008410000 */
[----:B------:R-:W-:Y:S01]  /*156f0*/  FMUL.FTZ R113, R113, UR39 ;  /* 0x0000002771717c20 */ /* 0x000fe20008410000 */
[----:B------:R-:W-:Y:S01]  /*15700*/  FMUL.FTZ R93, R110, UR39 ;  /* 0x000000276e5d7c20 */ /* 0x000fe20008410000 */
[----:B---3--:R-:W-:Y:S01]  /*15710*/  @P1 SHF.R.U32.HI R8, RZ, R94, R9 ;  /* 0x0000005eff081219 */ /* 0x008fe20000011609 */
[----:B------:R-:W-:Y:S01]  /*15720*/  IMAD.MOV.U32 R9, RZ, RZ, -0x60 ;  /* 0xffffffa0ff097424 */ /* 0x000fe200078e00ff */
[----:B------:R-:W0:Y:S01]  /*15730*/  MUFU.TANH R138, R138 ;  /* 0x0000008a008a7308 */ /* 0x000e220000002400 */
[----:B------:R-:W-:Y:S01]  /*15740*/  FMUL.FTZ R116, R116, UR39 ;  /* 0x0000002774747c20 */ /* 0x000fe20008410000 */
[----:B------:R-:W-:Y:S01]  /*15750*/  FMUL.FTZ R120, R120, UR39 ;  /* 0x0000002778787c20 */ /* 0x000fe20008410000 */
[----:B------:R-:W1:Y:S01]  /*15760*/  SHFL.IDX PT, R94, R8, RZ, 0x1c1f ;  /* 0x001c1fff085e7589 */ /* 0x000e6200000e0000 */
[----:B------:R-:W-:-:S02]  /*15770*/  IMAD R9, R14, R9, 0x1 ;  /* 0x000000010e097424 */ /* 0x000fc400078e0209 */
[----:B------:R-:W-:Y:S01]  /*15780*/  FMUL.FTZ R117, R117, UR39 ;  /* 0x0000002775757c20 */ /* 0x000fe20008410000 */
[----:B------:R-:W-:Y:S01]  /*15790*/  FMUL.FTZ R142, R124, UR39 ;  /* 0x000000277c8e7c20 */ /* 0x000fe20008410000 */
[----:B------:R-:W-:Y:S01]  /*157a0*/  FMUL.FTZ R144, R125, UR39 ;  /* 0x000000277d907c20 */ /* 0x000fe20008410000 */
[----:B------:R-:W-:Y:S01]  /*157b0*/  IMAD R9, R188, -0x2, R9 ;  /* 0xfffffffebc097824 */ /* 0x000fe200078e0209 */
[----:B------:R-:W3:Y:S01]  /*157c0*/  MUFU.TANH R140, R140 ;  /* 0x0000008c008c7308 */ /* 0x000ee20000002400 */
[----:B------:R-:W-:Y:S01]  /*157d0*/  FMUL.FTZ R129, R129, UR39 ;  /* 0x0000002781817c20 */ /* 0x000fe20008410000 */
[----:B------:R-:W-:Y:S01]  /*157e0*/  FMUL.FTZ R133, R133, UR39 ;  /* 0x0000002785857c20 */ /* 0x000fe20008410000 */
[----:B------:R-:W3:Y:S01]  /*157f0*/  SHFL.IDX PT, R8, R8, 0x1, 0x1c1f ;  /* 0x003c1f0008087f89 */ /* 0x000ee200000e0000 */
[----:B------:R-:W-:-:S04]  /*15800*/  IADD3 R9, -R185, R9, R186 ;  /* 0x00000009b9097210 */ /* 0x000fc80007ffe1ba */
[----:B------:R-:W3:Y:S08]  /*15810*/  MUFU.TANH R95, R95 ;  /* 0x0000005f005f7308 */ /* 0x000ef00000002400 */
[----:B------:R-:W3:Y:S01]  /*15820*/  MUFU.TANH R141, R141 ;  /* 0x0000008d008d7308 */ /* 0x000ee20000002400 */
[----:B-1----:R-:W-:-:S04]  /*15830*/  IADD3 R97, R9, R94, RZ ;  /* 0x0000005e09617210 */ /* 0x002fc80007ffe0ff */
[C---:B------:R-:W-:Y:S02]  /*15840*/  ISETP.GT.AND P2, PT, R97.reuse, RZ, PT ;  /* 0x000000ff6100720c */ /* 0x040fe40003f44270 */
[----:B------:R-:W-:Y:S01]  /*15850*/  ISETP.GT.AND P3, PT, R97, 0x1, PT ;  /* 0x000000016100780c */ /* 0x000fe20003f64270 */
[----:B------:R-:W1:Y:S01]  /*15860*/  MUFU.TANH R99, R99 ;  /* 0x0000006300637308 */ /* 0x000e620000002400 */
[----:B----4-:R-:W-:Y:S02]  /*15870*/  FSEL R94, R137, -INF , P2 ;  /* 0xff800000895e7808 */ /* 0x010fe40001000000 */
[C---:B------:R-:W-:Y:S02]  /*15880*/  ISETP.GT.AND P2, PT, R97.reuse, 0x8, PT ;  /* 0x000000086100780c */ /* 0x040fe40003f44270 */
[----:B-----5:R-:W-:Y:S02]  /*15890*/  FSEL R96, R136, -INF , P3 ;  /* 0xff80000088607808 */ /* 0x020fe40001800000 */
[----:B------:R-:W-:Y:S01]  /*158a0*/  FMNMX.FTZ R143, R94, R13, !PT ;  /* 0x0000000d5e8f7209 */ /* 0x000fe20007810000 */
[----:B------:R-:W4:Y:S01]  /*158b0*/  MUFU.TANH R103, R103 ;  /* 0x0000006700677308 */ /* 0x000f220000002400 */
[----:B------:R-:W-:-:S02]  /*158c0*/  ISETP.GT.AND P3, PT, R97, 0x9, PT ;  /* 0x000000096100780c */ /* 0x000fc40003f64270 */
[----:B--2---:R-:W-:Y:S02]  /*158d0*/  FSEL R98, R139, -INF , P2 ;  /* 0xff8000008b627808 */ /* 0x004fe40001000000 */
[----:B------:R-:W-:Y:S02]  /*158e0*/  FMNMX.FTZ R143, R96, R143, !PT ;  /* 0x0000008f608f7209 */ /* 0x000fe40007810000 */
[C---:B------:R-:W-:Y:S01]  /*158f0*/  ISETP.GT.AND P2, PT, R97.reuse, 0x10, PT ;  /* 0x000000106100780c */ /* 0x040fe20003f44270 */
[----:B------:R-:W2:Y:S01]  /*15900*/  MUFU.TANH R101, R101 ;  /* 0x0000006500657308 */ /* 0x000ea20000002400 */
[----:B0-----:R-:W-:Y:S02]  /*15910*/  FSEL R100, R138, -INF , P3 ;  /* 0xff8000008a647808 */ /* 0x001fe40001800000 */
[----:B------:R-:W-:Y:S02]  /*15920*/  FMNMX.FTZ R143, R98, R143, !PT ;  /* 0x0000008f628f7209 */ /* 0x000fe40007810000 */
[----:B------:R-:W-:-:S02]  /*15930*/  ISETP.GT.AND P3, PT, R97, 0x11, PT ;  /* 0x000000116100780c */ /* 0x000fc40003f64270 */
[----:B---3--:R-:W-:Y:S01]  /*15940*/  FSEL R102, R140, -INF , P2 ;  /* 0xff8000008c667808 */ /* 0x008fe20001000000 */
[----:B------:R-:W-:Y:S01]  /*15950*/  MUFU.TANH R105, R105 ;  /* 0x0000006900697308 */ /* 0x000fe20000002400 */
[----:B------:R-:W-:Y:S02]  /*15960*/  FMNMX.FTZ R143, R100, R143, !PT ;  /* 0x0000008f648f7209 */ /* 0x000fe40007810000 */
[----:B------:R-:W-:Y:S02]  /*15970*/  ISETP.GT.AND P2, PT, R97, 0x18, PT ;  /* 0x000000186100780c */ /* 0x000fe40003f44270 */
[----:B------:R-:W-:Y:S01]  /*15980*/  FSEL R104, R95, -INF , P3 ;  /* 0xff8000005f687808 */ /* 0x000fe20001800000 */
[----:B------:R-:W-:Y:S01]  /*15990*/  FMUL.FTZ R95, R121, UR39 ;  /* 0x00000027795f7c20 */ /* 0x000fe20008410000 */
[----:B------:R-:W-:Y:S01]  /*159a0*/  FMNMX.FTZ R143, R102, R143, !PT ;  /* 0x0000008f668f7209 */ /* 0x000fe20007810000 */
[----:B------:R-:W0:Y:S01]  /*159b0*/  MUFU.TANH R107, R107 ;  /* 0x0000006b006b7308 */ /* 0x000e220000002400 */
[----:B------:R-:W-:-:S02]  /*159c0*/  ISETP.GT.AND P3, PT, R97, 0x19, PT ;  /* 0x000000196100780c */ /* 0x000fc40003f64270 */
[----:B------:R-:W-:Y:S02]  /*159d0*/  FSEL R106, R141, -INF , P2 ;  /* 0xff8000008d6a7808 */ /* 0x000fe40001000000 */
[----:B------:R-:W-:Y:S02]  /*159e0*/  FMNMX.FTZ R143, R104, R143, !PT ;  /* 0x0000008f688f7209 */ /* 0x000fe40007810000 */
[----:B------:R-:W-:Y:S01]  /*159f0*/  ISETP.GT.AND P2, PT, R97, 0x20, PT ;  /* 0x000000206100780c */ /* 0x000fe20003f44270 */
[----:B------:R-:W-:Y:S01]  /*15a00*/  MUFU.TANH R109, R109 ;  /* 0x0000006d006d7308 */ /* 0x000fe20000002400 */
[----:B-1----:R-:W-:Y:S01]  /*15a10*/  FSEL R108, R99, -INF , P3 ;  /* 0xff800000636c7808 */ /* 0x002fe20001800000 */
[----:B------:R-:W-:Y:S01]  /*15a20*/  FMUL.FTZ R99, R128, UR39 ;  /* 0x0000002780637c20 */ /* 0x000fe20008410000 */
[----:B------:R-:W-:Y:S02]  /*15a30*/  FMNMX.FTZ R143, R106, R143, !PT ;  /* 0x0000008f6a8f7209 */ /* 0x000fe40007810000 */
[----:B------:R-:W-:-:S02]  /*15a40*/  ISETP.GT.AND P3, PT, R97, 0x21, PT ;  /* 0x000000216100780c */ /* 0x000fc40003f64270 */
[----:B----4-:R-:W-:Y:S01]  /*15a50*/  FSEL R110, R103, -INF , P2 ;  /* 0xff800000676e7808 */ /* 0x010fe20001000000 */
[----:B------:R-:W1:Y:S01]  /*15a60*/  MUFU.TANH R113, R113 ;  /* 0x0000007100717308 */ /* 0x000e620000002400 */
[----:B------:R-:W-:Y:S01]  /*15a70*/  FMNMX.FTZ R143, R108, R143, !PT ;  /* 0x0000008f6c8f7209 */ /* 0x000fe20007810000 */
[----:B------:R-:W-:Y:S01]  /*15a80*/  FMUL.FTZ R103, R119, UR39 ;  /* 0x0000002777677c20 */ /* 0x000fe20008410000 */
[----:B------:R-:W-:Y:S01]  /*15a90*/  ISETP.GT.AND P2, PT, R97, 0x28, PT ;  /* 0x000000286100780c */ /* 0x000fe20003f44270 */
[----:B------:R-:W-:Y:S01]  /*15aa0*/  FMUL.FTZ R119, R135, UR39 ;  /* 0x0000002787777c20 */ /* 0x000fe20008410000 */
[----:B--2---:R-:W-:Y:S01]  /*15ab0*/  FSEL R112, R101, -INF , P3 ;  /* 0xff80000065707808 */ /* 0x004fe20001800000 */
[----:B------:R-:W-:Y:S01]  /*15ac0*/  FMUL.FTZ R101, R118, UR39 ;  /* 0x0000002776657c20 */ /* 0x000fe20008410000 */
[----:B------:R-:W-:Y:S01]  /*15ad0*/  FMNMX.FTZ R143, R110, R143, !PT ;  /* 0x0000008f6e8f7209 */ /* 0x000fe20007810000 */
[----:B------:R0:W2:Y:S01]  /*15ae0*/  MUFU.TANH R137, R116 ;  /* 0x0000007400897308 */ /* 0x0000a20000002400 */
[----:B------:R-:W-:Y:S01]  /*15af0*/  ISETP.GT.AND P3, PT, R97, 0x29, PT ;  /* 0x000000296100780c */ /* 0x000fe20003f64270 */
[----:B------:R-:W-:Y:S01]  /*15b00*/  FMUL.FTZ R118, R134, UR39 ;  /* 0x0000002786767c20 */ /* 0x000fe20008410000 */
[----:B------:R-:W-:-:S05]  /*15b10*/  FMNMX.FTZ R143, R112, R143, !PT ;  /* 0x0000008f708f7209 */ /* 0x000fca0007810000 */
[----:B------:R3:W-:Y:S01]  /*15b20*/  MUFU.TANH R140, R120 ;  /* 0x00000078008c7308 */ /* 0x0007e20000002400 */
[----:B0-----:R-:W-:Y:S01]  /*15b30*/  FSEL R116, R107, -INF , P3 ;  /* 0xff8000006b747808 */ /* 0x001fe20001800000 */
[----:B------:R-:W-:Y:S01]  /*15b40*/  FMUL.FTZ R107, R123, UR39 ;  /* 0x000000277b6b7c20 */ /* 0x000fe20008410000 */
[----:B------:R-:W-:-:S04]  /*15b50*/  ISETP.GT.AND P3, PT, R97, 0x31, PT ;  /* 0x000000316100780c */ /* 0x000fc80003f64270 */
[----:B-1----:R-:W-:Y:S01]  /*15b60*/  FSEL R128, R113, -INF , P3 ;  /* 0xff80000071807808 */ /* 0x002fe20001800000 */
[----:B------:R-:W0:Y:S01]  /*15b70*/  MUFU.TANH R117, R117 ;  /* 0x0000007500757308 */ /* 0x000e220000002400 */
[----:B---3--:R-:W-:Y:S01]  /*15b80*/  FSEL R120, R105, -INF , P2 ;  /* 0xff80000069787808 */ /* 0x008fe20001000000 */
[----:B------:R-:W-:Y:S01]  /*15b90*/  FMUL.FTZ R105, R122, UR39 ;  /* 0x000000277a697c20 */ /* 0x000fe20008410000 */
[----:B------:R-:W-:Y:S01]  /*15ba0*/  ISETP.GT.AND P2, PT, R97, 0x30, PT ;  /* 0x000000306100780c */ /* 0x000fe20003f44270 */
[----:B------:R-:W-:Y:S01]  /*15bb0*/  FMUL.FTZ R113, R130, UR39 ;  /* 0x0000002782717c20 */ /* 0x000fe20008410000 */
[----:B------:R-:W-:Y:S02]  /*15bc0*/  FMNMX.FTZ R143, R120, R143, !PT ;  /* 0x0000008f788f7209 */ /* 0x000fe40007810000 */
[----:B------:R-:W-:Y:S01]  /*15bd0*/  FSEL R124, R109, -INF , P2 ;  /* 0xff8000006d7c7808 */ /* 0x000fe20001000000 */
[----:B------:R-:W-:Y:S01]  /*15be0*/  MUFU.TANH R95, R95 ;  /* 0x0000005f005f7308 */ /* 0x000fe20000002400 */
[----:B------:R-:W-:Y:S01]  /*15bf0*/  FMNMX.FTZ R143, R116, R143, !PT ;  /* 0x0000008f748f7209 */ /* 0x000fe20007810000 */
[----:B------:R-:W-:Y:S01]  /*15c00*/  FMUL.FTZ R109, R126, UR39 ;  /* 0x000000277e6d7c20 */ /* 0x000fe20008410000 */
[----:B------:R-:W-:-:S02]  /*15c10*/  ISETP.GT.AND P2, PT, R97, 0x38, PT ;  /* 0x000000386100780c */ /* 0x000fc40003f44270 */
[----:B------:R-:W-:Y:S02]  /*15c20*/  FMNMX.FTZ R143, R124, R143, !PT ;  /* 0x0000008f7c8f7209 */ /* 0x000fe40007810000 */
[----:B------:R-:W-:Y:S01]  /*15c30*/  ISETP.GT.AND P3, PT, R97, 0x39, PT ;  /* 0x000000396100780c */ /* 0x000fe20003f64270 */
[----:B------:R-:W1:Y:S01]  /*15c40*/  MUFU.TANH R142, R142 ;  /* 0x0000008e008e7308 */ /* 0x000e620000002400 */
[----:B--2---:R-:W-:Y:S02]  /*15c50*/  FSEL R136, R137, -INF , P2 ;  /* 0xff80000089887808 */ /* 0x004fe40001000000 */
[----:B------:R-:W-:Y:S02]  /*15c60*/  FMNMX.FTZ R143, R128, R143, !PT ;  /* 0x0000008f808f7209 */ /* 0x000fe40007810000 */
[----:B------:R-:W-:Y:S02]  /*15c70*/  ISETP.GT.AND P2, PT, R97, 0x40, PT ;  /* 0x000000406100780c */ /* 0x000fe40003f44270 */
[----:B0-----:R-:W-:Y:S01]  /*15c80*/  FSEL R138, R117, -INF , P3 ;  /* 0xff800000758a7808 */ /* 0x001fe20001800000 */
[----:B------:R-:W0:Y:S01]  /*15c90*/  MUFU.TANH R144, R144 ;  /* 0x0000009000907308 */ /* 0x000e220000002400 */
[----:B------:R-:W-:Y:S01]  /*15ca0*/  FMNMX.FTZ R143, R136, R143, !PT ;  /* 0x0000008f888f7209 */ /* 0x000fe20007810000 */
[----:B------:R-:W-:Y:S01]  /*15cb0*/  IMAD.IADD R117, R9, 0x1, R8 ;  /* 0x0000000109757824 */ /* 0x000fe200078e0208 */
[----:B------:R-:W-:Y:S01]  /*15cc0*/  ISETP.GT.AND P3, PT, R97, 0x41, PT ;  /* 0x000000416100780c */ /* 0x000fe20003f64270 */
[----:B------:R-:W-:Y:S01]  /*15cd0*/  IMAD.U32 R9, RZ, RZ, UR43 ;  /* 0x0000002bff097e24 */ /* 0x000fe2000f8e00ff */
[----:B------:R-:W-:-:S02]  /*15ce0*/  FSEL R140, R140, -INF , P2 ;  /* 0xff8000008c8c7808 */ /* 0x000fc40001000000 */
[----:B------:R-:W-:Y:S01]  /*15cf0*/  FMNMX.FTZ R143, R138, R143, !PT ;  /* 0x0000008f8a8f7209 */ /* 0x000fe20007810000 */
[----:B------:R2:W3:Y:S01]  /*15d00*/  MUFU.TANH R146, R99 ;  /* 0x0000006300927308 */ /* 0x0004e20000002400 */
[C---:B------:R-:W-:Y:S02]  /*15d10*/  ISETP.GT.AND P2, PT, R97.reuse, 0x48, PT ;  /* 0x000000486100780c */ /* 0x040fe40003f44270 */
[----:B------:R-:W-:Y:S02]  /*15d20*/  FMNMX.FTZ R143, R140, R143, !PT ;  /* 0x0000008f8c8f7209 */ /* 0x000fe40007810000 */
[----:B-1----:R-:W-:Y:S02]  /*15d30*/  FSEL R142, R142, -INF , P2 ;  /* 0xff8000008e8e7808 */ /* 0x002fe40001000000 */
[----:B------:R-:W-:Y:S01]  /*15d40*/  ISETP.GT.AND P2, PT, R97, 0x50, PT ;  /* 0x000000506100780c */ /* 0x000fe20003f44270 */
[----:B------:R-:W1:Y:S01]  /*15d50*/  MUFU.TANH R129, R129 ;  /* 0x0000008100817308 */ /* 0x000e620000002400 */
[----:B--2---:R-:W-:Y:S01]  /*15d60*/  FMUL.FTZ R99, R132, UR39 ;  /* 0x0000002784637c20 */ /* 0x004fe20008410000 */
[----:B------:R-:W-:Y:S01]  /*15d70*/  FSEL R132, R95, -INF , P3 ;  /* 0xff8000005f847808 */ /* 0x000fe20001800000 */
[----:B------:R-:W-:Y:S01]  /*15d80*/  FMUL.FTZ R95, R111, UR39 ;  /* 0x000000276f5f7c20 */ /* 0x000fe20008410000 */
[----:B------:R-:W-:Y:S01]  /*15d90*/  ISETP.GT.AND P3, PT, R97, 0x49, PT ;  /* 0x000000496100780c */ /* 0x000fe20003f64270 */
[----:B------:R-:W-:Y:S01]  /*15da0*/  FMUL.FTZ R111, R127, UR39 ;  /* 0x000000277f6f7c20 */ /* 0x000fe20008410000 */
[----:B------:R-:W-:-:S02]  /*15db0*/  FMNMX.FTZ R143, R132, R143, !PT ;  /* 0x0000008f848f7209 */ /* 0x000fc40007810000 */
[----:B------:R-:W2:Y:S01]  /*15dc0*/  MUFU.TANH R99, R99 ;  /* 0x0000006300637308 */ /* 0x000ea20000002400 */
[----:B0-----:R-:W-:Y:S02]  /*15dd0*/  FSEL R144, R144, -INF , P3 ;  /* 0xff80000090907808 */ /* 0x001fe40001800000 */
[----:B------:R-:W-:Y:S02]  /*15de0*/  FMNMX.FTZ R143, R142, R143, !PT ;  /* 0x0000008f8e8f7209 */ /* 0x000fe40007810000 */
[C---:B------:R-:W-:Y:S02]  /*15df0*/  ISETP.GT.AND P3, PT, R97.reuse, 0x51, PT ;  /* 0x000000516100780c */ /* 0x040fe40003f64270 */
[----:B---3--:R-:W-:Y:S01]  /*15e00*/  FSEL R146, R146, -INF , P2 ;  /* 0xff80000092927808 */ /* 0x008fe20001000000 */
[----:B------:R-:W0:Y:S01]  /*15e10*/  MUFU.TANH R133, R133 ;  /* 0x0000008500857308 */ /* 0x000e220000002400 */
[----:B------:R-:W-:Y:S02]  /*15e20*/  FMNMX.FTZ R143, R144, R143, !PT ;  /* 0x0000008f908f7209 */ /* 0x000fe40007810000 */
[----:B------:R-:W-:-:S02]  /*15e30*/  ISETP.GT.AND P2, PT, R97, 0x58, PT ;  /* 0x000000586100780c */ /* 0x000fc40003f44270 */
[----:B-1----:R-:W-:Y:S02]  /*15e40*/  FSEL R148, R129, -INF , P3 ;  /* 0xff80000081947808 */ /* 0x002fe40001800000 */
[----:B------:R-:W-:Y:S01]  /*15e50*/  FMNMX.FTZ R143, R146, R143, !PT ;  /* 0x0000008f928f7209 */ /* 0x000fe20007810000 */
[----:B------:R-:W1:Y:S01]  /*15e60*/  MUFU.TANH R0, R0 ;  /* 0x0000000000007308 */ /* 0x000e620000002400 */
[----:B------:R-:W-:Y:S01]  /*15e70*/  ISETP.GT.AND P3, PT, R97, 0x59, PT ;  /* 0x000000596100780c */ /* 0x000fe20003f64270 */
[----:B------:R-:W-:Y:S01]  /*15e80*/  FMUL.FTZ R97, R114, UR39 ;  /* 0x0000002772617c20 */ /* 0x000fe20008410000 */
[----:B--2---:R-:W-:Y:S01]  /*15e90*/  FSEL R150, R99, -INF , P2 ;  /* 0xff80000063967808 */ /* 0x004fe20001000000 */
[----:B------:R-:W-:Y:S01]  /*15ea0*/  FMUL.FTZ R99, R115, UR39 ;  /* 0x0000002773637c20 */ /* 0x000fe20008410000 */
[----:B------:R-:W-:Y:S01]  /*15eb0*/  FMNMX.FTZ R143, R148, R143, !PT ;  /* 0x0000008f948f7209 */ /* 0x000fe20007810000 */
[----:B------:R-:W-:Y:S01]  /*15ec0*/  FMUL.FTZ R115, R131, UR39 ;  /* 0x0000002783737c20 */ /* 0x000fe20008410000 */
[----:B------:R-:W-:Y:S01]  /*15ed0*/  ISETP.GT.AND P2, PT, R117, RZ, PT ;  /* 0x000000ff7500720c */ /* 0x000fe20003f44270 */
[----:B------:R-:W2:Y:S01]  /*15ee0*/  MUFU.TANH R3, R3 ;  /* 0x0000000300037308 */ /* 0x000ea20000002400 */
[----:B0-----:R-:W-:-:S02]  /*15ef0*/  FSEL R114, R133, -INF , P3 ;  /* 0xff80000085727808 */ /* 0x001fc40001800000 */
[----:B------:R-:W-:Y:S02]  /*15f00*/  FMNMX.FTZ R143, R150, R143, !PT ;  /* 0x0000008f968f7209 */ /* 0x000fe40007810000 */
[C---:B------:R-:W-:Y:S02]  /*15f10*/  ISETP.GT.AND P3, PT, R117.reuse, 0x1, PT ;  /* 0x000000017500780c */ /* 0x040fe40003f64270 */
[----:B------:R-:W-:Y:S01]  /*15f20*/  FMNMX.FTZ R143, R114, R143, !PT ;  /* 0x0000008f728f7209 */ /* 0x000fe20007810000 */
[----:B------:R-:W0:Y:S01]  /*15f30*/  MUFU.TANH R10, R10 ;  /* 0x0000000a000a7308 */ /* 0x000e220000002400 */
[----:B-1----:R-:W-:Y:S02]  /*15f40*/  FSEL R0, R0, -INF , P2 ;  /* 0xff80000000007808 */ /* 0x002fe40001000000 */
[C---:B------:R-:W-:Y:S01]  /*15f50*/  ISETP.GT.AND P4, PT, R117.reuse, 0x8, PT ;  /* 0x000000087500780c */ /* 0x040fe20003f84270 */
[----:B------:R-:W1:Y:S01]  /*15f60*/  SHFL.BFLY PT, R152, R143, 0x2, 0x1f ;  /* 0x0c401f008f987f89 */ /* 0x000e6200000e0000 */
[----:B------:R-:W-:-:S03]  /*15f70*/  ISETP.GT.AND P5, PT, R117, 0x9, PT ;  /* 0x000000097500780c */ /* 0x000fc60003fa4270 */
[----:B------:R-:W3:Y:S01]  /*15f80*/  MUFU.TANH R20, R20 ;  /* 0x0000001400147308 */ /* 0x000ee20000002400 */
[----:B--2---:R-:W-:Y:S02]  /*15f90*/  FSEL R122, R3, -INF , P3 ;  /* 0xff800000037a7808 */ /* 0x004fe40001800000 */
[----:B------:R-:W-:Y:S02]  /*15fa0*/  FMNMX.FTZ R3, R0, R12, !PT ;  /* 0x0000000c00037209 */ /* 0x000fe40007810000 */
[----:B------:R-:W-:-:S03]  /*15fb0*/  ISETP.GT.AND P3, PT, R117, 0x10, PT ;  /* 0x000000107500780c */ /* 0x000fc60003f64270 */
[----:B------:R-:W2:Y:S01]  /*15fc0*/  MUFU.TANH R21, R21 ;  /* 0x0000001500157308 */ /* 0x000ea20000002400 */
[----:B0-----:R-:W-:Y:S02]  /*15fd0*/  FSEL R126, R10, -INF , P4 ;  /* 0xff8000000a7e7808 */ /* 0x001fe40002000000 */
[----:B------:R-:W-:-:S05]  /*15fe0*/  ISETP.GT.AND P4, PT, R117, 0x11, PT ;  /* 0x000000117500780c */ /* 0x000fca0003f84270 */
[----:B------:R-:W0:Y:S01]  /*15ff0*/  MUFU.TANH R88, R88 ;  /* 0x0000005800587308 */ /* 0x000e220000002400 */
[----:B---3--:R-:W-:Y:S02]  /*16000*/  FSEL R20, R20, -INF , P5 ;  /* 0xff80000014147808 */ /* 0x008fe40002800000 */
[----:B-1----:R-:W-:-:S05]  /*16010*/  FMNMX.FTZ R152, R143, R152, !PT ;  /* 0x000000988f987209 */ /* 0x002fca0007810000 */
[----:B------:R-:W-:Y:S01]  /*16020*/  MUFU.TANH R89, R89 ;  /* 0x0000005900597308 */ /* 0x000fe20000002400 */
[----:B------:R-:W1:Y:S01]  /*16030*/  SHFL.BFLY PT, R121, R152, 0x1, 0x1f ;  /* 0x0c201f0098797f89 */ /* 0x000e6200000e0000 */
[----:B--2---:R-:W-:Y:S02]  /*16040*/  FSEL R130, R21, -INF , P3 ;  /* 0xff80000015827808 */ /* 0x004fe40001800000 */
[----:B------:R-:W-:-:S04]  /*16050*/  ISETP.GT.AND P3, PT, R117, 0x18, PT ;  /* 0x000000187500780c */ /* 0x000fc80003f64270 */
[----:B------:R-:W2:Y:S01]  /*16060*/  MUFU.TANH R90, R90 ;  /* 0x0000005a005a7308 */ /* 0x000ea20000002400 */
[----:B0-----:R-:W-:Y:S02]  /*16070*/  FSEL R88, R88, -INF , P4 ;  /* 0xff80000058587808 */ /* 0x001fe40002000000 */
[----:B------:R-:W-:-:S05]  /*16080*/  ISETP.GT.AND P4, PT, R117, 0x19, PT ;  /* 0x000000197500780c */ /* 0x000fca0003f84270 */
[----:B------:R-:W0:Y:S08]  /*16090*/  MUFU.TANH R91, R91 ;  /* 0x0000005b005b7308 */ /* 0x000e300000002400 */
[----:B------:R-:W3:Y:S01]  /*160a0*/  MUFU.TANH R92, R92 ;  /* 0x0000005c005c7308 */ /* 0x000ee20000002400 */
[----:B-1----:R-:W-:Y:S02]  /*160b0*/  FMNMX.FTZ R8, R152, R121, !PT ;  /* 0x0000007998087209 */ /* 0x002fe40007810000 */
[----:B------:R-:W-:-:S02]  /*160c0*/  FMNMX.FTZ R121, R122, R3, !PT ;  /* 0x000000037a797209 */ /* 0x000fc40007810000 */
[C---:B------:R-:W-:Y:S01]  /*160d0*/  FSETP.NEU.FTZ.AND P2, PT, R8.reuse, -INF , PT ;  /* 0xff8000000800780b */ /* 0x040fe20003f5d000 */
[----:B------:R-:W-:Y:S01]  /*160e0*/  FMUL.FTZ R123, R8, R9 ;  /* 0x00000009087b7220 */ /* 0x000fe20000410000 */
[----:B------:R-:W-:Y:S01]  /*160f0*/  FMNMX.FTZ R121, R126, R121, !PT ;  /* 0x000000797e797209 */ /* 0x000fe20007810000 */
[----:B------:R-:W1:Y:S01]  /*16100*/  MUFU.TANH R93, R93 ;  /* 0x0000005d005d7308 */ /* 0x000e620000002400 */
[----:B--2---:R-:W-:Y:S02]  /*16110*/  FSEL R90, R90, -INF , P4 ;  /* 0xff8000005a5a7808 */ /* 0x004fe40002000000 */
[----:B------:R-:W-:Y:S02]  /*16120*/  FMNMX.FTZ R121, R20, R121, !PT ;  /* 0x0000007914797209 */ /* 0x000fe40007810000 */
[----:B------:R-:W-:Y:S02]  /*16130*/  FSEL R3, R123, RZ, P2 ;  /* 0x000000ff7b037208 */ /* 0x000fe40001000000 */
        /* <DEDUP_REMOVED lines=9> */
[----:B------:R-:W4:Y:S01]  /*161d0*/  MUFU.TANH R97, R97 ;  /* 0x0000006100617308 */ /* 0x000f220000002400 */
[----:B------:R-:W-:Y:S01]  /*161e0*/  FMNMX.FTZ R121, R94, R121, !PT ;  /* 0x000000795e797209 */ /* 0x000fe20007810000 */
[-CC-:B------:R-:W-:Y:S01]  /*161f0*/  FFMA.FTZ R89, R100, R9.reuse, -R3.reuse ;  /* 0x0000000964597223 */ /* 0x180fe20000010803 */
[----:B0-----:R-:W-:Y:S01]  /*16200*/  FSEL R96, R91, -INF , P3 ;  /* 0xff8000005b607808 */ /* 0x001fe20001800000 */
[--C-:B------:R-:W-:Y:S01]  /*16210*/  FFMA.FTZ R152, R102, R9, -R3.reuse ;  /* 0x0000000966987223 */ /* 0x100fe20000010803 */
[----:B------:R-:W-:Y:S01]  /*16220*/  FMNMX.FTZ R121, R90, R121, !PT ;  /* 0x000000795a797209 */ /* 0x000fe20007810000 */
[-CC-:B------:R-:W-:Y:S01]  /*16230*/  FFMA.FTZ R91, R104, R9.reuse, -R3.reuse ;  /* 0x00000009685b7223 */ /* 0x180fe20000010803 */
[C---:B------:R-:W-:Y:S01]  /*16240*/  ISETP.GT.AND P3, PT, R117.reuse, 0x28, PT ;  /* 0x000000287500780c */ /* 0x040fe20003f64270 */
[----:B------:R-:W0:Y:S01]  /*16250*/  MUFU.TANH R99, R99 ;  /* 0x0000006300637308 */ /* 0x000e220000002400 */
[----:B---3--:R-:W-:Y:S01]  /*16260*/  FSEL R92, R92, -INF , P4 ;  /* 0xff8000005c5c7808 */ /* 0x008fe20002000000 */
[--C-:B------:R-:W-:Y:S01]  /*16270*/  FFMA.FTZ R154, R106, R9, -R3.reuse ;  /* 0x000000096a9a7223 */ /* 0x100fe20000010803 */
[----:B------:R-:W-:Y:S01]  /*16280*/  FMNMX.FTZ R121, R96, R121, !PT ;  /* 0x0000007960797209 */ /* 0x000fe20007810000 */
[-CC-:B------:R-:W-:Y:S01]  /*16290*/  FFMA.FTZ R140, R140, R9.reuse, -R3.reuse ;  /* 0x000000098c8c7223 */ /* 0x180fe20000010803 */
[----:B------:R-:W-:Y:S01]  /*162a0*/  ISETP.GT.AND P4, PT, R117, 0x29, PT ;  /* 0x000000297500780c */ /* 0x000fe20003f84270 */
[--C-:B------:R-:W-:Y:S01]  /*162b0*/  FFMA.FTZ R142, R142, R9, -R3.reuse ;  /* 0x000000098e8e7223 */ /* 0x100fe20000010803 */
[----:B-1----:R-:W-:Y:S01]  /*162c0*/  FSEL R98, R93, -INF , P3 ;  /* 0xff8000005d627808 */ /* 0x002fe20001800000 */
[----:B------:R-:W1:Y:S01]  /*162d0*/  MUFU.TANH R101, R101 ;  /* 0x0000006500657308 */ /* 0x000e620000002400 */
[----:B------:R-:W-:Y:S01]  /*162e0*/  FMNMX.FTZ R121, R92, R121, !PT ;  /* 0x000000795c797209 */ /* 0x000fe20007810000 */
[-CC-:B------:R-:W-:Y:S01]  /*162f0*/  FFMA.FTZ R93, R108, R9.reuse, -R3.reuse ;  /* 0x000000096c5d7223 */ /* 0x180fe20000010803 */
[----:B------:R-:W-:Y:S01]  /*16300*/  ISETP.GT.AND P3, PT, R117, 0x30, PT ;  /* 0x000000307500780c */ /* 0x000fe20003f64270 */
[-CC-:B------:R-:W-:Y:S01]  /*16310*/  FFMA.FTZ R108, R138, R9.reuse, -R3.reuse ;  /* 0x000000098a6c7223 */ /* 0x180fe20000010803 */
[----:B--2---:R-:W-:Y:S01]  /*16320*/  FSEL R100, R95, -INF , P4 ;  /* 0xff8000005f647808 */ /* 0x004fe20002000000 */
[--C-:B------:R-:W-:Y:S01]  /*16330*/  FFMA.FTZ R95, R110, R9, -R3.reuse ;  /* 0x000000096e5f7223 */ /* 0x100fe20000010803 */
[----:B------:R-:W-:Y:S01]  /*16340*/  FMNMX.FTZ R121, R98, R121, !PT ;  /* 0x0000007962797209 */ /* 0x000fe20007810000 */
[----:B------:R-:W2:Y:S01]  /*16350*/  MUFU.TANH R103, R103 ;  /* 0x0000006700677308 */ /* 0x000ea20000002400 */
[----:B------:R-:W-:Y:S01]  /*16360*/  ISETP.GT.AND P4, PT, R117, 0x31, PT ;  /* 0x000000317500780c */ /* 0x000fe20003f84270 */
[-CC-:B------:R-:W-:Y:S01]  /*16370*/  FFMA.FTZ R110, R128, R9.reuse, -R3.reuse ;  /* 0x00000009806e7223 */ /* 0x180fe20000010803 */
[----:B----4-:R-:W-:Y:S01]  /*16380*/  FSEL R134, R97, -INF , P3 ;  /* 0xff80000061867808 */ /* 0x010fe20001800000 */
[--C-:B------:R-:W-:Y:S01]  /*16390*/  FFMA.FTZ R97, R136, R9, -R3.reuse ;  /* 0x0000000988617223 */ /* 0x100fe20000010803 */
[----:B------:R-:W-:Y:S01]  /*163a0*/  FMNMX.FTZ R121, R100, R121, !PT ;  /* 0x0000007964797209 */ /* 0x000fe20007810000 */
[-CC-:B------:R-:W-:Y:S01]  /*163b0*/  FFMA.FTZ R136, R146, R9.reuse, -R3.reuse ;  /* 0x0000000992887223 */ /* 0x180fe20000010803 */
[----:B------:R-:W-:Y:S01]  /*163c0*/  ISETP.GT.AND P3, PT, R117, 0x38, PT ;  /* 0x000000387500780c */ /* 0x000fe20003f64270 */
[----:B------:R-:W3:Y:S01]  /*163d0*/  MUFU.TANH R105, R105 ;  /* 0x0000006900697308 */ /* 0x000ee20000002400 */
[----:B0-----:R-:W-:Y:S01]  /*163e0*/  FSEL R102, R99, -INF , P4 ;  /* 0xff80000063667808 */ /* 0x001fe20002000000 */
[--C-:B------:R-:W-:Y:S01]  /*163f0*/  FFMA.FTZ R99, R124, R9, -R3.reuse ;  /* 0x000000097c637223 */ /* 0x100fe20000010803 */
[----:B------:R-:W-:Y:S01]  /*16400*/  FMNMX.FTZ R121, R134, R121, !PT ;  /* 0x0000007986797209 */ /* 0x000fe20007810000 */
[-CC-:B------:R-:W-:Y:S01]  /*16410*/  FFMA.FTZ R148, R148, R9.reuse, -R3.reuse ;  /* 0x0000000994947223 */ /* 0x180fe20000010803 */
[----:B------:R-:W-:Y:S01]  /*16420*/  ISETP.GT.AND P4, PT, R117, 0x39, PT ;  /* 0x000000397500780c */ /* 0x000fe20003f84270 */
[--C-:B------:R-:W-:Y:S01]  /*16430*/  FFMA.FTZ R138, R150, R9, -R3.reuse ;  /* 0x00000009968a7223 */ /* 0x100fe20000010803 */
[----:B-1----:R-:W-:Y:S01]  /*16440*/  FSEL R206, R101, -INF , P3 ;  /* 0xff80000065ce7808 */ /* 0x002fe20001800000 */
[----:B------:R-:W0:Y:S01]  /*16450*/  MUFU.TANH R107, R107 ;  /* 0x0000006b006b7308 */ /* 0x000e220000002400 */
[----:B------:R-:W-:Y:S01]  /*16460*/  FMNMX.FTZ R121, R102, R121, !PT ;  /* 0x0000007966797209 */ /* 0x000fe20007810000 */
[----:B------:R-:W-:Y:S01]  /*16470*/  FFMA.FTZ R101, R120, R9, -R3 ;  /* 0x0000000978657223 */ /* 0x000fe20000010803 */
[----:B------:R-:W-:-:S02]  /*16480*/  ISETP.GT.AND P3, PT, R117, 0x40, PT ;  /* 0x000000407500780c */ /* 0x000fc40003f64270 */
[----:B--2---:R-:W-:Y:S02]  /*16490*/  FSEL R104, R103, -INF , P4 ;  /* 0xff80000067687808 */ /* 0x004fe40002000000 */
[----:B------:R-:W-:Y:S01]  /*164a0*/  FMNMX.FTZ R121, R206, R121, !PT ;  /* 0x00000079ce797209 */ /* 0x000fe20007810000 */
[----:B------:R-:W1:Y:S01]  /*164b0*/  MUFU.TANH R109, R109 ;  /* 0x0000006d006d7308 */ /* 0x000e620000002400 */
[----:B------:R-:W-:Y:S02]  /*164c0*/  ISETP.GT.AND P4, PT, R117, 0x41, PT ;  /* 0x000000417500780c */ /* 0x000fe40003f84270 */
[----:B---3--:R-:W-:Y:S01]  /*164d0*/  FSEL R208, R105, -INF , P3 ;  /* 0xff80000069d07808 */ /* 0x008fe20001800000 */
[--C-:B------:R-:W-:Y:S01]  /*164e0*/  FFMA.FTZ R105, R144, R9, -R3.reuse ;  /* 0x0000000990697223 */ /* 0x100fe20000010803 */
[----:B------:R-:W-:Y:S02]  /*164f0*/  FMNMX.FTZ R121, R104, R121, !PT ;  /* 0x0000007968797209 */ /* 0x000fe40007810000 */
[----:B------:R-:W-:Y:S01]  /*16500*/  ISETP.GT.AND P3, PT, R117, 0x48, PT ;  /* 0x000000487500780c */ /* 0x000fe20003f64270 */
[----:B------:R-:W2:Y:S01]  /*16510*/  MUFU.TANH R111, R111 ;  /* 0x0000006f006f7308 */ /* 0x000ea20000002400 */
[----:B0-----:R-:W-:Y:S01]  /*16520*/  FSEL R106, R107, -INF , P4 ;  /* 0xff8000006b6a7808 */ /* 0x001fe20002000000 */
[----:B------:R-:W-:Y:S01]  /*16530*/  FFMA.FTZ R107, R132, R9, -R3 ;  /* 0x00000009846b7223 */ /* 0x000fe20000010803 */
[----:B------:R-:W-:-:S02]  /*16540*/  FMNMX.FTZ R121, R208, R121, !PT ;  /* 0x00000079d0797209 */ /* 0x000fc40007810000 */
[----:B------:R-:W-:Y:S02]  /*16550*/  ISETP.GT.AND P4, PT, R117, 0x49, PT ;  /* 0x000000497500780c */ /* 0x000fe40003f84270 */
[----:B------:R-:W-:Y:S01]  /*16560*/  FMNMX.FTZ R121, R106, R121, !PT ;  /* 0x000000796a797209 */ /* 0x000fe20007810000 */
[----:B------:R-:W0:Y:S01]  /*16570*/  MUFU.TANH R113, R113 ;  /* 0x0000007100717308 */ /* 0x000e220000002400 */
[----:B-1----:R-:W-:Y:S01]  /*16580*/  FSEL R210, R109, -INF , P3 ;  /* 0xff8000006dd27808 */ /* 0x002fe20001800000 */
[----:B------:R-:W-:Y:S01]  /*16590*/  FFMA.FTZ R109, R114, R9, -R3 ;  /* 0x00000009726d7223 */ /* 0x000fe20000010803 */
[----:B------:R-:W-:Y:S02]  /*165a0*/  ISETP.GT.AND P3, PT, R117, 0x50, PT ;  /* 0x000000507500780c */ /* 0x000fe40003f64270 */
[----:B------:R-:W-:-:S03]  /*165b0*/  FMNMX.FTZ R121, R210, R121, !PT ;  /* 0x00000079d2797209 */ /* 0x000fc60007810000 */
[----:B------:R-:W1:Y:S01]  /*165c0*/  MUFU.TANH R115, R115 ;  /* 0x0000007300737308 */ /* 0x000e620000002400 */
[----:B--2---:R-:W-:Y:S02]  /*165d0*/  FSEL R212, R111, -INF , P4 ;  /* 0xff8000006fd47808 */ /* 0x004fe40002000000 */
[----:B------:R-:W-:Y:S02]  /*165e0*/  ISETP.GT.AND P4, PT, R117, 0x51, PT ;  /* 0x000000517500780c */ /* 0x000fe40003f84270 */
[----:B------:R-:W-:-:S03]  /*165f0*/  FMNMX.FTZ R121, R212, R121, !PT ;  /* 0x00000079d4797209 */ /* 0x000fc60007810000 */
[----:B------:R-:W2:Y:S01]  /*16600*/  MUFU.TANH R118, R118 ;  /* 0x0000007600767308 */ /* 0x000ea20000002400 */
[----:B0-----:R-:W-:Y:S02]  /*16610*/  FSEL R228, R113, -INF , P3 ;  /* 0xff80000071e47808 */ /* 0x001fe40001800000 */
[----:B------:R-:W-:Y:S02]  /*16620*/  ISETP.GT.AND P3, PT, R117, 0x58, PT ;  /* 0x000000587500780c */ /* 0x000fe40003f64270 */
[----:B------:R-:W-:-:S03]  /*16630*/  FMNMX.FTZ R10, R228, R121, !PT ;  /* 0x00000079e40a7209 */ /* 0x000fc60007810000 */
[----:B------:R-:W0:Y:S01]  /*16640*/  MUFU.TANH R119, R119 ;  /* 0x0000007700777308 */ /* 0x000e220000002400 */
[----:B-1----:R-:W-:Y:S02]  /*16650*/  FSEL R115, R115, -INF , P4 ;  /* 0xff80000073737808 */ /* 0x002fe40002000000 */
[----:B------:R-:W-:Y:S02]  /*16660*/  ISETP.GT.AND P4, PT, R117, 0x59, PT ;  /* 0x000000597500780c */ /* 0x000fe40003f84270 */
[----:B------:R-:W-:-:S03]  /*16670*/  FMNMX.FTZ R10, R115, R10, !PT ;  /* 0x0000000a730a7209 */ /* 0x000fc60007810000 */
[----:B------:R-:W-:Y:S01]  /*16680*/  MUFU.EX2 R156, R156 ;  /* 0x0000009c009c7308 */ /* 0x000fe20000000800 */
[----:B--2---:R-:W-:Y:S01]  /*16690*/  FSEL R111, R118, -INF , P3 ;  /* 0xff800000766f7808 */ /* 0x004fe20001800000 */
[-CC-:B------:R-:W-:Y:S01]  /*166a0*/  FFMA.FTZ R118, R112, R9.reuse, -R3.reuse ;  /* 0x0000000970767223 */ /* 0x180fe20000010803 */
[----:B------:R-:W-:Y:S02]  /*166b0*/  FFMA.FTZ R112, R116, R9, -R3 ;  /* 0x0000000974707223 */ /* 0x000fe40000010803 */
[----:B------:R-:W-:-:S03]  /*166c0*/  FMNMX.FTZ R10, R111, R10, !PT ;  /* 0x0000000a6f0a7209 */ /* 0x000fc60007810000 */
[----:B------:R-:W-:Y:S01]  /*166d0*/  MUFU.EX2 R21, R21 ;  /* 0x0000001500157308 */ /* 0x000fe20000000800 */
[----:B0-----:R-:W-:-:S04]  /*166e0*/  FSEL R119, R119, -INF , P4 ;  /* 0xff80000077777808 */ /* 0x001fc80002000000 */
[----:B------:R-:W-:-:S03]  /*166f0*/  FMNMX.FTZ R10, R119, R10, !PT ;  /* 0x0000000a770a7209 */ /* 0x000fc60007810000 */
[----:B------:R-:W-:Y:S02]  /*16700*/  MUFU.EX2 R158, R158 ;  /* 0x0000009e009e7308 */ /* 0x000fe40000000800 */
[----:B------:R-:W0:Y:S06]  /*16710*/  SHFL.BFLY PT, R103, R10, 0x2, 0x1f ;  /* 0x0c401f000a677f89 */ /* 0x000e2c00000e0000 */
[----:B------:R-:W-:Y:S08]  /*16720*/  MUFU.EX2 R89, R89 ;  /* 0x0000005900597308 */ /* 0x000ff00000000800 */
[----:B------:R-:W-:Y:S08]  /*16730*/  MUFU.EX2 R152, R152 ;  /* 0x0000009800987308 */ /* 0x000ff00000000800 */
[----:B------:R-:W-:Y:S01]  /*16740*/  MUFU.EX2 R91, R91 ;  /* 0x0000005b005b7308 */ /* 0x000fe20000000800 */
[----:B0-----:R-:W-:-:S05]  /*16750*/  FMNMX.FTZ R103, R10, R103, !PT ;  /* 0x000000670a677209 */ /* 0x001fca0007810000 */
[----:B------:R-:W0:Y:S02]  /*16760*/  SHFL.BFLY PT, R10, R103, 0x1, 0x1f ;  /* 0x0c201f00670a7f89 */ /* 0x000e2400000e0000 */
        /* <DEDUP_REMOVED lines=39> */
[----:B------:R-:W-:-:S03]  /*169e0*/  FFMA.FTZ R139, R111, R9, -R113 ;  /* 0x000000096f8b7223 */ /* 0x000fc60000010871 */
[----:B------:R-:W2:Y:S01]  /*169f0*/  MUFU.EX2 R120, R120 ;  /* 0x0000007800787308 */ /* 0x000ea20000000800 */
[----:B0-----:R-:W-:-:S04]  /*16a00*/  FFMA.FTZ R12, R3, R5, R156 ;  /* 0x00000005030c7223 */ /* 0x001fc8000001009c */
[----:B------:R-:W-:-:S03]  /*16a10*/  FADD.FTZ R13, R21, R12 ;  /* 0x0000000c150d7221 */ /* 0x000fc60000010000 */
[----:B------:R-:W0:Y:S01]  /*16a20*/  MUFU.EX2 R159, R159 ;  /* 0x0000009f009f7308 */ /* 0x000e220000000800 */
[----:B-1----:R-:W-:Y:S01]  /*16a30*/  FFMA.FTZ R5, R0, R4, R157 ;  /* 0x0000000400057223 */ /* 0x002fe2000001009d */
[----:B------:R-:W-:-:S04]  /*16a40*/  FADD.FTZ R12, R158, R13 ;  /* 0x0000000d9e0c7221 */ /* 0x000fc80000010000 */
[----:B------:R-:W-:Y:S02]  /*16a50*/  FADD.FTZ R13, R89, R12 ;  /* 0x0000000c590d7221 */ /* 0x000fe40000010000 */
        /* <DEDUP_REMOVED lines=18> */
[----:B------:R-:W-:-:S06]  /*16b80*/  FADD.FTZ R5, R95, R12 ;  /* 0x0000000c5f057221 */ /* 0x000fcc0000010000 */
        /* <DEDUP_REMOVED lines=16> */
[----:B------:R-:W-:-:S06]  /*16c90*/  FFMA.FTZ R12, R115, R9, -R113 ;  /* 0x00000009730c7223 */ /* 0x000fcc0000010871 */
        /* <DEDUP_REMOVED lines=16> */
[----:B------:R-:W-:-:S04]  /*16da0*/  IADD3 R4, R15, 0x2a840, RZ ;  /* 0x0002a8400f047810 */ /* 0x000fc80007ffe0ff */
[----:B------:R-:W-:Y:S02]  /*16db0*/  PRMT R4, R177, 0x654, R4 ;  /* 0x00000654b1047816 */ /* 0x000fe40000000004 */
[----:B------:R-:W2:Y:S01]  /*16dc0*/  MUFU.EX2 R142, R142 ;  /* 0x0000008e008e7308 */ /* 0x000ea20000000800 */
[----:B0-----:R-:W-:Y:S01]  /*16dd0*/  FADD.FTZ R13, R107, R100 ;  /* 0x000000646b0d7221 */ /* 0x001fe20000010000 */
[----:B------:R-:W-:Y:S01]  /*16de0*/  FFMA.FTZ R100, R119, R9, -R113 ;  /* 0x0000000977647223 */ /* 0x000fe20000010871 */
        /* <DEDUP_REMOVED lines=23> */
[----:B--2---:R-:W-:-:S03]  /*16f60*/  FADD.FTZ R5, R109, R102 ;  /* 0x000000666d057221 */ /* 0x004fc60000010000 */
[----:B-1----:R-:W-:Y:S01]  /*16f70*/  FADD.FTZ R4, R100, R13 ;  /* 0x0000000d64047221 */ /* 0x002fe20000010000 */
[----:B------:R-:W-:Y:S06]  /*16f80*/  @!P0 BRA `(.L_x_2881) ;  /* 0x0000000000048947 */ /* 0x000fec0003800000 */
[----:B------:R-:W-:Y:S01]  /*16f90*/  BPT.TRAP 0x1 ;  /* 0x000000040000795c */ /* 0x000fe20000300000 */
.L_x_2881:
[C---:B------:R-:W-:Y:S01]  /*16fa0*/  ISETP.GT.AND P2, PT, R14.reuse, R7, PT ;  /* 0x000000070e00720c */ /* 0x040fe20003f44270 */
[----:B------:R-:W-:Y:S01]  /*16fb0*/  VIADD R102, R11, 0x2a860 ;  /* 0x0002a8600b667836 */ /* 0x000fe20000000000 */
[----:B------:R-:W-:Y:S01]  /*16fc0*/  F2FP.F16.F32.PACK_AB R156, R21, R156 ;  /* 0x0000009c159c723e */ /* 0x000fe200000000ff */
[----:B------:R-:W-:Y:S01]  /*16fd0*/  VIADD R14, R14, 0xffffffff ;  /* 0xffffffff0e0e7836 */ /* 0x000fe20000000000 */
[----:B------:R-:W-:Y:S01]  /*16fe0*/  F2FP.F16.F32.PACK_AB R149, R20, R149 ;  /* 0x000000951495723e */ /* 0x000fe200000000ff */
[----:B------:R-:W-:Y:S01]  /*16ff0*/  IMAD.MOV.U32 R13, RZ, RZ, R8 ;  /* 0x000000ffff0d7224 */ /* 0x000fe200078e0008 */
[----:B------:R-:W-:Y:S01]  /*17000*/  PRMT R102, R177, 0x654, R102 ;  /* 0x00000654b1667816 */ /* 0x000fe20000000066 */
[----:B------:R-:W-:Y:S01]  /*17010*/  IMAD.MOV.U32 R20, RZ, RZ, R167 ;  /* 0x000000ffff147224 */ /* 0x000fe200078e00a7 */
[----:B------:R-:W-:Y:S02]  /*17020*/  F2FP.F16.F32.PACK_AB R137, R12, R137 ;  /* 0x000000890c89723e */ /* 0x000fe400000000ff */
        /* <DEDUP_REMOVED lines=26> */
.L_x_2869:
[----:B------:R-:W-:Y:S05]  /*171d0*/  BSYNC B0 ;  /* 0x0000000000007941 */ /* 0x000fea0003800000 */
.L_x_2868:
[----:B------:R-:W-:Y:S01]  /*171e0*/  ISETP.GE.AND P1, PT, R14, RZ, PT ;  /* 0x000000ff0e00720c */ /* 0x000fe20003f26270 */
[----:B------:R-:W-:-:S12]  /*171f0*/  BSSY B0, `(.L_x_2883) ;  /* 0x0000260000007945 */ /* 0x000fd80003800000 */
[----:B------:R-:W-:Y:S05]  /*17200*/  @!P1 BRA `(.L_x_2884) ;  /* 0x0000002400789947 */ /* 0x000fea0003800000 */
[----:B------:R-:W-:Y:S01]  /*17210*/  IMAD.MOV.U32 R12, RZ, RZ, R10 ;  /* 0x000000ffff0c7224 */ /* 0x000fe200078e000a */
[----:B------:R-:W-:Y:S01]  /*17220*/  MOV R15, R167 ;  /* 0x000000a7000f7202 */ /* 0x000fe20000000f00 */
[----:B------:R-:W-:Y:S02]  /*17230*/  IMAD.MOV.U32 R7, RZ, RZ, R8 ;  /* 0x000000ffff077224 */ /* 0x000fe400078e0008 */
[----:B------:R-:W-:-:S07]  /*17240*/  IMAD.MOV.U32 R20, RZ, RZ, R162 ;  /* 0x000000ffff147224 */ /* 0x000fce00078e00a2 */
.L_x_2897:
[----:B------:R-:W-:-:S05]  /*17250*/  VIADD R13, R20, 0x1 ;  /* 0x00000001140d7836 */ /* 0x000fca0000000000 */
[----:B------:R-:W-:-:S04]  /*17260*/  ISETP.NE.AND P1, PT, R13, 0x2, PT ;  /* 0x000000020d00780c */ /* 0x000fc80003f25270 */
[----:B------:R-:W-:Y:S02]  /*17270*/  SEL R8, RZ, 0x1, P1 ;  /* 0x00000001ff087807 */ /* 0x000fe40000800000 */
[----:B------:R-:W-:Y:S02]  /*17280*/  SEL R13, R13, RZ, P1 ;  /* 0x000000ff0d0d7207 */ /* 0x000fe40000800000 */
[----:B------:R-:W-:Y:S02]  /*17290*/  LOP3.LUT R167, R15, R8, RZ, 0x3c, !PT ;  /* 0x000000080fa77212 */ /* 0x000fe400078e3cff */
[----:B------:R-:W-:Y:S01]  /*172a0*/  MOV R162, R13 ;  /* 0x0000000d00a27202 */ /* 0x000fe20000000f00 */
[----:B------:R-:W-:Y:S06]  /*172b0*/  @!P0 BRA `(.L_x_2885) ;  /* 0x0000000000048947 */ /* 0x000fec0003800000 */
[----:B------:R-:W-:Y:S01]  /*172c0*/  BPT.TRAP 0x1 ;  /* 0x000000040000795c */ /* 0x000fe20000300000 */
.L_x_2885:
[----:B------:R-:W-:Y:S01]  /*172d0*/  IMAD R10, R162, 0x8, R2 ;  /* 0x00000008a20a7824 */ /* 0x000fe200078e0202 */
[----:B------:R-:W-:-:S04]  /*172e0*/  SHF.L.U32 R11, R167, 0x1f, RZ ;  /* 0x0000001fa70b7819 */ /* 0x000fc800000006ff */
[----:B------:R0:W1:Y:S01]  /*172f0*/  SYNCS.PHASECHK.TRANS64.TRYWAIT P1, [R10+URZ+0x2a830], R11 ;  /* 0x02a8300b0a0075a7 */ /* 0x000062000802017f */
[----:B------:R-:W-:Y:S05]  /*17300*/  @!P0 BRA `(.L_x_2886) ;  /* 0x0000000000048947 */ /* 0x000fea0003800000 */
[----:B------:R-:W-:Y:S01]  /*17310*/  BPT.TRAP 0x1 ;  /* 0x000000040000795c */ /* 0x000fe20000300000 */
.L_x_2886:
[----:B------:R-:W-:Y:S01]  /*17320*/  BSSY B1, `(.L_x_2887) ;  /* 0x0000006000017945 */ /* 0x000fe20003800000 */
[----:B------:R-:W-:Y:S02]  /*17330*/  IMAD R8, R162, 0x900, R6 ;  /* 0x00000900a2087824 */ /* 0x000fe400078e0206 */
[----:B------:R-:W-:Y:S01]  /*17340*/  IMAD.MOV.U32 R9, RZ, RZ, 0x40000040 ;  /* 0x40000040ff097424 */ /* 0x000fe200078e00ff */
[----:B-1----:R-:W-:Y:S06]  /*17350*/  @P1 BRA `(.L_x_2888) ;  /* 0x0000000000081947 */ /* 0x002fec0003800000 */
[----:B------:R-:W1:Y:S02]  /*17360*/  SYNCS.PHASECHK.TRANS64.TRYWAIT P1, [R10+URZ+0x2a830], R11 ;  /* 0x02a8300b0a0075a7 */ /* 0x000e64000802017f */
[----:B-1----:R-:W-:Y:S05]  /*17370*/  @!P1 BRA `(.L_x_2889) ;  /* 0x000000d000549947 */ /* 0x002fea0003800000 */
.L_x_2888:
[----:B------:R-:W-:Y:S05]  /*17380*/  BSYNC B1 ;  /* 0x0000000000017941 */ /* 0x000fea0003800000 */
.L_x_2887:
[----:B------:R-:W2:Y:S04]  /*17390*/  LDL.64 R88, [R1+0x28] ;  /* 0x0000280001587983 */ /* 0x000ea80000100a00 */
[----:B------:R-:W3:Y:S04]  /*173a0*/  LDL.64 R206, [R1+0x20] ;  /* 0x0000200001ce7983 */ /* 0x000ee80000100a00 */
[----:B------:R-:W4:Y:S01]  /*173b0*/  LDL.64 R212, [R1+0x18] ;  /* 0x0000180001d47983 */ /* 0x000f220000100a00 */
[C---:B------:R-:W-:Y:S02]  /*173c0*/  R2UR UR6, R8.reuse ;  /* 0x00000000080672ca */ /* 0x040fe400000e0000 */
[----:B------:R-:W-:Y:S01]  /*173d0*/  R2UR UR7, R9 ;  /* 0x00000000090772ca */ /* 0x000fe200000e0000 */
[----:B------:R-:W5:Y:S01]  /*173e0*/  LDL.64 R210, [R1+0x10] ;  /* 0x0000100001d27983 */ /* 0x000f620000100a00 */
[----:B01----:R-:W-:Y:S01]  /*173f0*/  IMAD.MOV.U32 R11, RZ, RZ, 0x40000040 ;  /* 0x40000040ff0b7424 */ /* 0x003fe200078e00ff */
[----:B------:R-:W-:-:S02]  /*17400*/  IADD3 R10, R8, 0x2, RZ ;  /* 0x00000002080a7810 */ /* 0x000fc40007ffe0ff */
        /* <DEDUP_REMOVED lines=9> */
[----:B------:R-:W-:Y:S01]  /*174a0*/  VIADD R10, R8, 0x4 ;  /* 0x00000004080a7836 */ /* 0x000fe20000000000 */
[----:B------:R-:W-:Y:S01]  /*174b0*/  MOV R11, 0x40000040 ;  /* 0x40000040000b7802 */ /* 0x000fe20000000f00 */
        /* <DEDUP_REMOVED lines=159> */
.L_x_2890:
[----:B------:R-:W-:Y:S01]  /*17eb0*/  SHF.L.U32 R8, R15, 0x1f, RZ ;  /* 0x0000001f0f087819 */ /* 0x000fe200000006ff */
[----:B------:R-:W-:-:S04]  /*17ec0*/  IMAD R11, R20, 0x8, R2 ;  /* 0x00000008140b7824 */ /* 0x000fc800078e0202 */
[----:B------:R0:W1:Y:S01]  /*17ed0*/  SYNCS.PHASECHK.TRANS64.TRYWAIT P1, [R11+URZ+0x2a850], R8 ;  /* 0x02a850080b0075a7 */ /* 0x000062000802017f */
[----:B------:R-:W-:Y:S05]  /*17ee0*/  @!P0 BRA `(.L_x_2891) ;  /* 0x0000000000048947 */ /* 0x000fea0003800000 */
[----:B------:R-:W-:Y:S01]  /*17ef0*/  BPT.TRAP 0x1 ;  /* 0x000000040000795c */ /* 0x000fe20000300000 */
.L_x_2891:
        /* <DEDUP_REMOVED lines=9> */
.L_x_2893:
[----:B------:R-:W-:Y:S05]  /*17f90*/  BSYNC B1 ;  /* 0x0000000000017941 */ /* 0x000fea0003800000 */
.L_x_2892:
[----:B------:R-:W-:Y:S01]  /*17fa0*/  IMAD.MOV.U32 R9, RZ, RZ, 0x40000040 ;  /* 0x40000040ff097424 */ /* 0x000fe200078e00ff */
[----:B01----:R-:W-:Y:S01]  /*17fb0*/  MOV R8, R0 ;  /* 0x0000000000087202 */ /* 0x003fe20000000f00 */
[----:B------:R-:W-:-:S03]  /*17fc0*/  WARPGROUP.ARRIVE ;  /* 0x00000000000079c5 */ /* 0x000fc60000000000 */
[----:B------:R-:W-:Y:S01]  /*17fd0*/  R2UR UR6, R8 ;  /* 0x00000000080672ca */ /* 0x000fe200000e0000 */
[----:B------:R-:W-:Y:S01]  /*17fe0*/  VIADD R8, R0, 0x80 ;  /* 0x0000008000087836 */ /* 0x000fe20000000000 */
[----:B------:R-:W-:Y:S02]  /*17ff0*/  R2UR UR7, R9 ;  /* 0x00000000090772ca */ /* 0x000fe400000e0000 */
[----:B------:R-:W-:-:S11]  /*18000*/  MOV R9, 0x40000040 ;  /* 0x4000004000097802 */ /* 0x000fd60000000f00 */
        /* <DEDUP_REMOVED lines=37> */
.L_x_2895:
        /* <DEDUP_REMOVED lines=142> */
[----:B-1----:R-:W-:-:S03]  /*18b40*/  FMNMX.FTZ R8, R134, R9, !PT ;  /* 0x0000000986087209 */ /* 0x002fc60007810000 */
[----:B------:R-:W0:Y:S01]  /*18b50*/  SHFL.BFLY PT, R9, R0, 0x2, 0x1f ;  /* 0x0c401f0000097f89 */ /* 0x000e2200000e0000 */
[----:B--2---:R-:W-:-:S05]  /*18b60*/  FMNMX.FTZ R3, R93, R8, !PT ;  /* 0x000000085d037209 */ /* 0x004fca0007810000 */
[----:B------:R-:W1:Y:S01]  /*18b70*/  SHFL.BFLY PT, R8, R3, 0x2, 0x1f ;  /* 0x0c401f0003087f89 */ /* 0x000e6200000e0000 */
[----:B0-----:R-:W-:Y:S02]  /*18b80*/  FMNMX.FTZ R95, R0, R9, !PT ;  /* 0x00000009005f7209 */ /* 0x001fe40007810000 */
[----:B------:R-:W-:Y:S02]  /*18b90*/  MOV R9, UR42 ;  /* 0x0000002a00097c02 */ /* 0x000fe40008000f00 */
[----:B-1----:R-:W-:Y:S02]  /*18ba0*/  FMNMX.FTZ R97, R3, R8, !PT ;  /* 0x0000000803617209 */ /* 0x002fe40007810000 */
[----:B------:R-:W0:Y:S04]  /*18bb0*/  SHFL.BFLY PT, R8, R95, 0x1, 0x1f ;  /* 0x0c201f005f087f89 */ /* 0x000e2800000e0000 */
[----:B------:R-:W1:Y:S01]  /*18bc0*/  SHFL.BFLY PT, R10, R97, 0x1, 0x1f ;  /* 0x0c201f00610a7f89 */ /* 0x000e6200000e0000 */
[----:B0-----:R-:W-:-:S02]  /*18bd0*/  FMNMX.FTZ R8, R95, R8, !PT ;  /* 0x000000085f087209 */ /* 0x001fc40007810000 */
[----:B-1----:R-:W-:-:S03]  /*18be0*/  FMNMX.FTZ R10, R97, R10, !PT ;  /* 0x0000000a610a7209 */ /* 0x002fc60007810000 */
[C---:B------:R-:W-:Y:S01]  /*18bf0*/  FMUL.FTZ R121, R8.reuse, R9 ;  /* 0x0000000908797220 */ /* 0x040fe20000410000 */
[----:B------:R-:W-:-:S03]  /*18c00*/  FADD.FTZ R7, -R8, R7 ;  /* 0x0000000708077221 */ /* 0x000fc60000010100 */
[-CC-:B------:R-:W-:Y:S01]  /*18c10*/  FFMA.FTZ R117, R136, R9.reuse, -R121.reuse ;  /* 0x0000000988757223 */ /* 0x180fe20000010879 */
[-CC-:B------:R-:W-:Y:S01]  /*18c20*/  FFMA.FTZ R136, R21, R9.reuse, -R121.reuse ;  /* 0x0000000915887223 */ /* 0x180fe20000010879 */
[-CC-:B------:R-:W-:Y:S01]  /*18c30*/  FFMA.FTZ R21, R89, R9.reuse, -R121.reuse ;  /* 0x0000000959157223 */ /* 0x180fe20000010879 */
[C---:B------:R-:W-:Y:S01]  /*18c40*/  FADD.FTZ R0, -R10.reuse, R12 ;  /* 0x0000000c0a007221 */ /* 0x040fe20000010100 */
[-C--:B------:R-:W-:Y:S01]  /*18c50*/  FMUL.FTZ R89, R10, R9.reuse ;  /* 0x000000090a597220 */ /* 0x080fe20000410000 */
[-C--:B------:R-:W-:Y:S01]  /*18c60*/  FFMA.FTZ R99, R20, R9.reuse, -R121 ;  /* 0x0000000914637223 */ /* 0x080fe20000010879 */
[-C--:B------:R-:W-:Y:S01]  /*18c70*/  FMUL.FTZ R7, R7, R9.reuse ;  /* 0x0000000907077220 */ /* 0x080fe20000410000 */
[-C--:B------:R-:W-:Y:S01]  /*18c80*/  FMUL.FTZ R0, R0, R9.reuse ;  /* 0x0000000900007220 */ /* 0x080fe20000410000 */
[-C--:B------:R-:W-:Y:S01]  /*18c90*/  FFMA.FTZ R157, R15, R9.reuse, -R89 ;  /* 0x000000090f9d7223 */ /* 0x080fe20000010859 */
[-C--:B------:R-:W-:Y:S01]  /*18ca0*/  FFMA.FTZ R119, R88, R9.reuse, -R121 ;  /* 0x0000000958777223 */ /* 0x080fe20000010879 */
[-C--:B------:R-:W-:Y:S01]  /*18cb0*/  FFMA.FTZ R90, R90, R9.reuse, -R89 ;  /* 0x000000095a5a7223 */ /* 0x080fe20000010859 */
[----:B------:R-:W-:Y:S01]  /*18cc0*/  MUFU.EX2 R3, R7 ;  /* 0x0000000700037308 */ /* 0x000fe20000000800 */
[-C--:B------:R-:W-:Y:S01]  /*18cd0*/  FFMA.FTZ R97, R92, R9.reuse, -R121 ;  /* 0x000000095c617223 */ /* 0x080fe20000010879 */
        /* <DEDUP_REMOVED lines=8> */
[-C--:B------:R-:W-:Y:S01]  /*18d60*/  FFMA.FTZ R95, R100, R9.reuse, -R121 ;  /* 0x00000009645f7223 */ /* 0x080fe20000010879 */
[-CC-:B------:R-:W-:Y:S01]  /*18d70*/  FFMA.FTZ R155, R102, R9.reuse, -R89.reuse ;  /* 0x00000009669b7223 */ /* 0x180fe20000010859 */
        /* <DEDUP_REMOVED lines=14> */
[-CC-:B------:R-:W-:Y:S01]  /*18e60*/  FFMA.FTZ R144, R156, R9.reuse, -R121.reuse ;  /* 0x000000099c907223 */ /* 0x180fe20000010879 */
[-CC-:B------:R-:W-:Y:S01]  /*18e70*/  FFMA.FTZ R107, R158, R9.reuse, -R121.reuse ;  /* 0x000000099e6b7223 */ /* 0x180fe20000010879 */
[-C--:B------:R-:W-:Y:S01]  /*18e80*/  FFMA.FTZ R20, R186, R9.reuse, -R121 ;  /* 0x00000009ba147223 */ /* 0x080fe20000010879 */
[-C--:B------:R-:W-:Y:S01]  /*18e90*/  FFMA.FTZ R147, R116, R9.reuse, -R89 ;  /* 0x0000000974937223 */ /* 0x080fe20000010859 */
[-CC-:B------:R-:W-:Y:S01]  /*18ea0*/  FFMA.FTZ R105, R206, R9.reuse, -R121.reuse ;  /* 0x00000009ce697223 */ /* 0x180fe20000010879 */
[-C--:B------:R-:W-:Y:S01]  /*18eb0*/  FFMA.FTZ R140, R208, R9.reuse, -R121 ;  /* 0x00000009d08c7223 */ /* 0x080fe20000010879 */
[----:B------:R-:W0:Y:S01]  /*18ec0*/  MUFU.EX2 R119, R119 ;  /* 0x0000007700777308 */ /* 0x000e220000000800 */
[-C--:B------:R-:W-:Y:S01]  /*18ed0*/  FFMA.FTZ R141, R120, R9.reuse, -R89 ;  /* 0x00000009788d7223 */ /* 0x080fe20000010859 */
[-CC-:B------:R-:W-:Y:S01]  /*18ee0*/  FFMA.FTZ R103, R210, R9.reuse, -R121.reuse ;  /* 0x00000009d2677223 */ /* 0x180fe20000010879 */
        /* <DEDUP_REMOVED lines=8> */
[----:B------:R-:W-:-:S05]  /*18f70*/  FFMA.FTZ R100, R91, R9, -R121 ;  /* 0x000000095b647223 */ /* 0x000fca0000010879 */
        /* <DEDUP_REMOVED lines=19> */
[----:B------:R-:W-:-:S06]  /*190b0*/  FFMA.FTZ R112, R122, R9, -R89 ;  /* 0x000000097a707223 */ /* 0x000fcc0000010859 */
        /* <DEDUP_REMOVED lines=39> */
[----:B0-----:R-:W-:Y:S01]  /*19330*/  FADD.FTZ R5, R147, R4 ;  /* 0x0000000493057221 */ /* 0x001fe20000010000 */
[----:B------:R-:W-:-:S04]  /*19340*/  IMAD R4, R13, 0x8, R2 ;  /* 0x000000080d047824 */ /* 0x000fc800078e0202 */
[----:B------:R-:W-:Y:S02]  /*19350*/  VIADD R4, R4, 0x2a840 ;  /* 0x0002a84004047836 */ /* 0x000fe40000000000 */
[----:B------:R-:W0:Y:S01]  /*19360*/  MUFU.EX2 R140, R140 ;  /* 0x0000008c008c7308 */ /* 0x000e220000000800 */
[----:B--2---:R-:W-:Y:S02]  /*19370*/  FADD.FTZ R15, R105, R118 ;  /* 0x00000076690f7221 */ /* 0x004fe40000010000 */
[----:B------:R-:W-:-:S04]  /*19380*/  PRMT R4, R177, 0x654, R4 ;  /* 0x00000654b1047816 */ /* 0x000fc80000000004 */
[----:B------:R2:W-:Y:S01]  /*19390*/  SYNCS.ARRIVE.TRANS64.RED.A1T0 RZ, [R4+URZ], RZ ;  /* 0x000000ff04ff79a7 */ /* 0x0005e2000810043f */
[----:B------:R-:W3:Y:S01]  /*193a0*/  MUFU.EX2 R141, R141 ;  /* 0x0000008d008d7308 */ /* 0x000ee20000000800 */
[----:B-1----:R-:W-:-:S07]  /*193b0*/  FADD.FTZ R118, R110, R5 ;  /* 0x000000056e767221 */ /* 0x002fce0000010000 */
[----:B------:R-:W1:Y:S01]  /*193c0*/  MUFU.EX2 R103, R103 ;  /* 0x0000006700677308 */ /* 0x000e620000000800 */
[----:B0-----:R-:W-:-:S07]  /*193d0*/  FADD.FTZ R120, R140, R15 ;  /* 0x0000000f8c787221 */ /* 0x001fce0000010000 */
[----:B------:R-:W0:Y:S01]  /*193e0*/  MUFU.EX2 R112, R112 ;  /* 0x0000007000707308 */ /* 0x000e220000000800 */
[----:B---3--:R-:W-:Y:S01]  /*193f0*/  FADD.FTZ R5, R141, R118 ;  /* 0x000000768d057221 */ /* 0x008fe20000010000 */
[----:B------:R-:W-:-:S06]  /*19400*/  FFMA.FTZ R118, R93, R9, -R89 ;  /* 0x000000095d767223 */ /* 0x000fcc0000010859 */
[----:B------:R-:W3:Y:S01]  /*19410*/  MUFU.EX2 R12, R12 ;  /* 0x0000000c000c7308 */ /* 0x000ee20000000800 */
[----:B-1----:R-:W-:-:S07]  /*19420*/  FADD.FTZ R13, R103, R120 ;  /* 0x00000078670d7221 */ /* 0x002fce0000010000 */
[----:B------:R-:W1:Y:S01]  /*19430*/  MUFU.EX2 R143, R143 ;  /* 0x0000008f008f7308 */ /* 0x000e620000000800 */
[----:B0-----:R-:W-:-:S07]  /*19440*/  FADD.FTZ R120, R112, R5 ;  /* 0x0000000570787221 */ /* 0x001fce0000010000 */
        /* <DEDUP_REMOVED lines=24> */
.L_x_2896:
[C---:B------:R-:W-:Y:S01]  /*195d0*/  ISETP.GT.AND P1, PT, R14.reuse, RZ, PT ;  /* 0x000000ff0e00720c */ /* 0x040fe20003f24270 */
[----:B------:R-:W-:Y:S01]  /*195e0*/  VIADD R14, R14, 0xffffffff ;  /* 0xffffffff0e0e7836 */ /* 0x000fe20000000000 */
[----:B------:R-:W-:Y:S01]  /*195f0*/  IADD3 R120, R11, 0x2a860, RZ ;  /* 0x0002a8600b787810 */ /* 0x000fe20007ffe0ff */
[----:B------:R-:W-:Y:S01]  /*19600*/  IMAD.MOV.U32 R15, RZ, RZ, R167 ;  /* 0x000000ffff0f7224 */ /* 0x000fe200078e00a7 */
[----:B------:R-:W-:Y:S01]  /*19610*/  F2FP.F16.F32.PACK_AB R146, R105, R20 ;  /* 0x000000146992723e */ /* 0x000fe200000000ff */
[----:B------:R-:W-:Y:S01]  /*19620*/  IMAD.MOV.U32 R20, RZ, RZ, R162 ;  /* 0x000000ffff147224 */ /* 0x000fe200078e00a2 */
[----:B------:R-:W-:Y:S02]  /*19630*/  PRMT R120, R177, 0x654, R120 ;  /* 0x00000654b1787816 */ /* 0x000fe40000000078 */
        /* <DEDUP_REMOVED lines=25> */
[----:B------:R-:W-:Y:S01]  /*197d0*/  MOV R7, R8 ;  /* 0x0000000800077202 */ /* 0x000fe20000000f00 */
[----:B0-----:R-:W-:Y:S06]  /*197e0*/  @P1 BRA `(.L_x_2897) ;  /* 0xffffffd800981947 */ /* 0x001fec000383ffff */
.L_x_2884:
[----:B------:R-:W-:Y:S05]  /*197f0*/  BSYNC B0 ;  /* 0x0000000000007941 */ /* 0x000fea0003800000 */
.L_x_2883:
        /* <DEDUP_REMOVED lines=67> */
.L_x_2898:
[----:B------:R-:W-:Y:S02]  /*19c30*/  LEA R12, R162, R2, 0x3 ;  /* 0x00000002a20c7211 */ /* 0x000fe400078e18ff */
[----:B------:R-:W-:-:S04]  /*19c40*/  SHF.L.U32 R3, R167, 0x1f, RZ ;  /* 0x0000001fa7037819 */ /* 0x000fc800000006ff */
[----:B------:R0:W1:Y:S01]  /*19c50*/  SYNCS.PHASECHK.TRANS64.TRYWAIT P1, [R12+URZ+0x2a850], R3 ;  /* 0x02a850030c0075a7 */ /* 0x000062000802017f */
[----:B------:R-:W-:Y:S05]  /*19c60*/  @!P0 BRA `(.L_x_2899) ;  /* 0x0000000000048947 */ /* 0x000fea0003800000 */
[----:B------:R-:W-:Y:S01]  /*19c70*/  BPT.TRAP 0x1 ;  /* 0x000000040000795c */ /* 0x000fe20000300000 */
.L_x_2899:
        /* <DEDUP_REMOVED lines=9> */
.L_x_2901:
[----:B------:R-:W-:Y:S05]  /*19d10*/  BSYNC B0 ;  /* 0x0000000000007941 */ /* 0x000fea0003800000 */
.L_x_2900:
[----:B------:R-:W-:Y:S01]  /*19d20*/  IMAD.MOV.U32 R2, RZ, RZ, R0 ;  /* 0x000000ffff027224 */ /* 0x000fe200078e0000 */
[----:B01----:R-:W-:Y:S01]  /*19d30*/  MOV R3, 0x40000040 ;  /* 0x4000004000037802 */ /* 0x003fe20000000f00 */
        /* <DEDUP_REMOVED lines=30> */
[----:B------:R-:W-:Y:S02]  /*19f20*/  IADD3 R2, R0, 0x280, RZ ;  /* 0x0000028000027810 */ /* 0x000fe40007ffe0ff */
[----:B------:R-:W0:Y:S02]  /*19f30*/  SHFL.BFLY PT, R0, R5, 0x2, 0x1f ;  /* 0x0c401f0005007f89 */ /* 0x000e2400000e0000 */
[----:B0-----:R-:W-:Y:S01]  /*19f40*/  FADD.FTZ R0, R0, R5 ;  /* 0x0000000500007221 */ /* 0x001fe20000010000 */
[----:B------:R-:W-:-:S02]  /*19f50*/  WARPGROUP.DEPBAR.LE gsb0, 0x0 ;  /* 0x00008000000079c5 */ /* 0x000fc40000010000 */
[----:B------:R-:W-:-:S06]  /*19f60*/  WARPGROUP.ARRIVE ;  /* 0x00000000000079c5 */ /* 0x000fcc0000000000 */
[----:B------:R-:W-:Y:S01]  /*19f70*/  HGMMA.64x128x16.F32 R24, R140, gdesc[UR4].tnspB, R24, gsb0 ;  /* 0x41e000048c187df0 */ /* 0x000fe20008000818 */
[----:B------:R-:W-:Y:S02]  /*19f80*/  R2UR UR6, R2 ;  /* 0x00000000020672ca */ /* 0x000fe400000e0000 */
[----:B------:R-:W-:Y:S02]  /*19f90*/  R2UR UR7, R3 ;  /* 0x00000000030772ca */ /* 0x000fe400000e0000 */
[----:B------:R-:W0:Y:S02]  /*19fa0*/  SHFL.BFLY PT, R3, R4, 0x2, 0x1f ;  /* 0x0c401f0004037f89 */ /* 0x000e2400000e0000 */
[----:B0-----:R-:W-:Y:S01]  /*19fb0*/  FADD.FTZ R2, R3, R4 ;  /* 0x0000000403027221 */ /* 0x001fe20000010000 */
[----:B------:R-:W-:Y:S01]  /*19fc0*/  IMAD.MOV.U32 R4, RZ, RZ, RZ ;  /* 0x000000ffff047224 */ /* 0x000fe200078e00ff */
[----:B------:R-:W0:Y:S04]  /*19fd0*/  SHFL.BFLY PT, R3, R0, 0x1, 0x1f ;  /* 0x0c201f0000037f89 */ /* 0x000e2800000e0000 */
[----:B------:R-:W1:Y:S01]  /*19fe0*/  SHFL.BFLY PT, R7, R2, 0x1, 0x1f ;  /* 0x0c201f0002077f89 */ /* 0x000e6200000e0000 */
[----:B0-----:R-:W-:Y:S01]  /*19ff0*/  FADD.FTZ R13, R0, R3 ;  /* 0x00000003000d7221 */ /* 0x001fe20000010000 */
[----:B------:R-:W-:-:S02]  /*1a000*/  IMAD.MOV.U32 R3, RZ, RZ, -0x800000 ;  /* 0xff800000ff037424 */ /* 0x000fc400078e00ff */
[----:B------:R-:W-:Y:S02]  /*1a010*/  IMAD.MOV.U32 R0, RZ, RZ, -0x800000 ;  /* 0xff800000ff007424 */ /* 0x000fe400078e00ff */
[----:B-1----:R-:W-:Y:S01]  /*1a020*/  FADD.FTZ R14, R2, R7 ;  /* 0x00000007020e7221 */ /* 0x002fe20000010000 */
[----:B------:R-:W-:Y:S02]  /*1a030*/  FSETP.NE.FTZ.AND P1, PT, R13, RZ, PT ;  /* 0x000000ff0d00720b */ /* 0x000fe40003f35000 */
[----:B------:R-:W-:Y:S02]  /*1a040*/  MOV R7, RZ ;  /* 0x000000ff00077202 */ /* 0x000fe40000000f00 */
        /* <DEDUP_REMOVED lines=13> */
[----:B------:R-:W-:Y:S03]  /*1a120*/  HGMMA.64x128x16.F32 R24, R136, gdesc[UR4].tnspB, R24, gsb0 ;  /* 0x41e0000488187df0 */ /* 0x000fe60008000818 */
[----:B------:R-:W-:Y:S02]  /*1a130*/  WARPGROUP.DEPBAR.LE gsb0, 0x0 ;  /* 0x00008000000079c5 */ /* 0x000fe40000010000 */
[----:B--23--:R-:W-:Y:S05]  /*1a140*/  @!P0 BRA `(.L_x_2903) ;  /* 0x0000000000048947 */ /* 0x00cfea0003800000 */
[----:B------:R-:W-:Y:S01]  /*1a150*/  BPT.TRAP 0x1 ;  /* 0x000000040000795c */ /* 0x000fe20000300000 */
.L_x_2903:
[----:B------:R-:W-:Y:S01]  /*1a160*/  IADD3 R2, R12, 0x2a860, RZ ;  /* 0x0002a8600c027810 */ /* 0x000fe20007ffe0ff */
[----:B------:R-:W-:Y:S02]  /*1a170*/  VIADD R162, R162, 0x1 ;  /* 0x00000001a2a27836 */ /* 0x000fe40000000000 */
[-C--:B0-----:R-:W-:Y:S01]  /*1a180*/  FMUL.FTZ R93, R34, R7.reuse ;  /* 0x00000007225d7220 */ /* 0x081fe20000410000 */
[-C--:B------:R-:W-:Y:S01]  /*1a190*/  FMUL.FTZ R89, R32, R4.reuse ;  /* 0x0000000420597220 */ /* 0x080fe20000410000 */
[----:B------:R-:W-:Y:S01]  /*1a1a0*/  PRMT R2, R177, 0x654, R2 ;  /* 0x00000654b1027816 */ /* 0x000fe20000000002 */
[-C--:B------:R-:W-:Y:S01]  /*1a1b0*/  FMUL.FTZ R88, R36, R4.reuse ;  /* 0x0000000424587220 */ /* 0x080fe20000410000 */
[----:B------:R-:W-:Y:S01]  /*1a1c0*/  ISETP.NE.AND P0, PT, R162, 0x2, PT ;  /* 0x00000002a200780c */ /* 0x000fe20003f05270 */
[-C--:B------:R-:W-:Y:S01]  /*1a1d0*/  FMUL.FTZ R99, R26, R7.reuse ;  /* 0x000000071a637220 */ /* 0x080fe20000410000 */
[----:B------:R0:W-:Y:S01]  /*1a1e0*/  SYNCS.ARRIVE.TRANS64.RED.A1T0 RZ, [R2+URZ], RZ ;  /* 0x000000ff02ff79a7 */ /* 0x0001e2000810043f */
[-C--:B------:R-:W-:Y:S01]  /*1a1f0*/  FMUL.FTZ R94, R35, R7.reuse ;  /* 0x00000007235e7220 */ /* 0x080fe20000410000 */
[-C--:B------:R-:W-:Y:S01]  /*1a200*/  FMUL.FTZ R92, R38, R7.reuse ;  /* 0x00000007265c7220 */ /* 0x080fe20000410000 */
[-C--:B------:R-:W-:Y:S01]  /*1a210*/  FMUL.FTZ R95, R39, R7.reuse ;  /* 0x00000007275f7220 */ /* 0x080fe20000410000 */
[-C--:B------:R-:W-:Y:S01]  /*1a220*/  FMUL.FTZ R34, R42, R7.reuse ;  /* 0x000000072a227220 */ /* 0x080fe20000410000 */
[-C--:B------:R-:W-:Y:S01]  /*1a230*/  FMUL.FTZ R24, R24, R4.reuse ;  /* 0x0000000418187220 */ /* 0x080fe20000410000 */
[-C--:B------:R-:W-:Y:S01]  /*1a240*/  FMUL.FTZ R91, R25, R4.reuse ;  /* 0x00000004195b7220 */ /* 0x080fe20000410000 */
[-C--:B------:R-:W-:Y:S01]  /*1a250*/  FMUL.FTZ R10, R28, R4.reuse ;  /* 0x000000041c0a7220 */ /* 0x080fe20000410000 */
[----:B0-----:R-:W-:Y:S01]  /*1a260*/  SEL R2, RZ, 0x1, P0 ;  /* 0x00000001ff027807 */ /* 0x001fe20000000000 */
        /* <DEDUP_REMOVED lines=56> */
[----:B------:R-:W-:-:S07]  /*1a5f0*/  SEL R162, R162, RZ, P0 ;  /* 0x000000ffa2a27207 */ /* 0x000fce0000000000 */
.L_x_2804:
[----:B------:R-:W0:Y:S08]  /*1a600*/  S2UR UR4, SR_CgaCtaId ;  /* 0x00000000000479c3 */ /* 0x000e300000008800 */
[----:B------:R-:W-:Y:S01]  /*1a610*/  BAR.SYNC.DEFER_BLOCKING 0x5, 0x180 ;  /* 0x0146000000007b1d */ /* 0x000fe20000010000 */
[----:B------:R-:W-:-:S05]  /*1a620*/  MOV R2, 0x400 ;  /* 0x0000040000027802 */ /* 0x000fca0000000f00 */
[----:B------:R-:W-:Y:S01]  /*1a630*/  BSSY B0, `(.L_x_2904) ;  /* 0x00001f1000007945 */ /* 0x000fe20003800000 */
[----:B0-----:R-:W-:-:S04]  /*1a640*/  MOV R177, UR4 ;  /* 0x0000000400b17c02 */ /* 0x001fc80008000f00 */
[----:B------:R-:W-:-:S05]  /*1a650*/  LEA R2, R177, R2, 0x18 ;  /* 0x00000002b1027211 */ /* 0x000fca00078ec0ff */
[----:B--2-4-:R0:W1:Y:S01]  /*1a660*/  LDS.128 R28, [R2+0x2a8d0] ;  /* 0x02a8d000021c7984 */ /* 0x0140620000000c00 */
        /* <DEDUP_REMOVED lines=18> */
[C---:B------:R-:W-:Y:S01]  /*1a790*/  IADD3 R101, P4, R8.reuse, 0x60, RZ ;  /* 0x0000006008657810 */ /* 0x040fe20007f9e0ff */
[----:B------:R-:W-:Y:S01]  /*1a7a0*/  IMAD.X R7, RZ, RZ, R9, P5 ;  /* 0x000000ffff077224 */ /* 0x000fe200028e0609 */
[----:B------:R-:W-:-:S02]  /*1a7b0*/  IADD3 R103, P3, R8, 0x4000, RZ ;  /* 0x0000400008677810 */ /* 0x000fc40007f7e0ff */
[C---:B------:R-:W-:Y:S02]  /*1a7c0*/  IADD3 R105, P2, R8.reuse, 0x4020, RZ ;  /* 0x0000402008697810 */ /* 0x040fe40007f5e0ff */
[C---:B------:R-:W-:Y:S02]  /*1a7d0*/  IADD3 R107, P1, R8.reuse, 0x4040, RZ ;  /* 0x00004040086b7810 */ /* 0x040fe40007f3e0ff */
[----:B------:R-:W-:Y:S01]  /*1a7e0*/  IADD3 R109, P0, R8, 0x4060, RZ ;  /* 0x00004060086d7810 */ /* 0x000fe20007f1e0ff */
[--C-:B------:R-:W-:Y:S01]  /*1a7f0*/  IMAD.X R25, RZ, RZ, R9.reuse, P2 ;  /* 0x000000ffff197224 */ /* 0x100fe200010e0609 */
[----:B------:R-:W-:Y:S02]  /*1a800*/  LOP3.LUT R4, R71, 0x380, RZ, 0xc0, !PT ;  /* 0x0000038047047812 */ /* 0x000fe400078ec0ff */
[----:B------:R-:W-:Y:S01]  /*1a810*/  LOP3.LUT R6, R79, 0x380, RZ, 0xc0, !PT ;  /* 0x000003804f067812 */ /* 0x000fe200078ec0ff */
[--C-:B------:R-:W-:Y:S01]  /*1a820*/  IMAD.X R33, RZ, RZ, R9.reuse, P0 ;  /* 0x000000ffff217224 */ /* 0x100fe200000e0609 */
[----:B------:R-:W-:Y:S01]  /*1a830*/  LOP3.LUT R8, R15, R8, RZ, 0x3c, !PT ;  /* 0x000000080f087212 */ /* 0x000fe200078e3cff */
[----:B------:R-:W-:Y:S01]  /*1a840*/  IMAD.X R15, RZ, RZ, R9, P3 ;  /* 0x000000ffff0f7224 */ /* 0x000fe200018e0609 */
[----:B------:R-:W-:-:S02]  /*1a850*/  SHF.R.U64 R4, R4, 0x3, RZ ;  /* 0x0000000304047819 */ /* 0x000fc400000012ff */
[----:B------:R-:W-:Y:S02]  /*1a860*/  SHF.R.U64 R6, R6, 0x3, RZ ;  /* 0x0000000306067819 */ /* 0x000fe400000012ff */
[----:B------:R-:W-:Y:S02]  /*1a870*/  MOV R96, R8 ;  /* 0x0000000800607202 */ /* 0x000fe40000000f00 */
[-C--:B------:R-:W-:Y:S02]  /*1a880*/  IADD3.X R13, RZ, R9.reuse, RZ, P4, !PT ;  /* 0x00000009ff0d7210 */ /* 0x080fe400027fe4ff */
[----:B------:R-:W-:Y:S02]  /*1a890*/  IADD3.X R27, RZ, R9, RZ, P1, !PT ;  /* 0x00000009ff1b7210 */ /* 0x000fe40000ffe4ff */
[----:B------:R-:W-:Y:S02]  /*1a8a0*/  LOP3.LUT R12, R101, 0x380, RZ, 0xc0, !PT ;  /* 0x00000380650c7812 */ /* 0x000fe400078ec0ff */
[----:B------:R-:W-:-:S02]  /*1a8b0*/  LOP3.LUT R14, R103, 0x380, RZ, 0xc0, !PT ;  /* 0x00000380670e7812 */ /* 0x000fc400078ec0ff */
[----:B------:R-:W-:Y:S02]  /*1a8c0*/  F2FP.F16.F32.PACK_AB R8, R91, R24 ;  /* 0x000000185b08723e */ /* 0x000fe400000000ff */
[----:B------:R-:W-:Y:S01]  /*1a8d0*/  F2FP.F16.F32.PACK_AB R9, R32, R99 ;  /* 0x000000632009723e */ /* 0x000fe200000000ff */
[----:B------:R-:W-:Y:S01]  /*1a8e0*/  BAR.SYNC.DEFER_BLOCKING 0x1, 0x100 ;  /* 0x0044000000007b1d */ /* 0x000fe20000010000 */
[----:B------:R-:W-:Y:S02]  /*1a8f0*/  LOP3.LUT R24, R105, 0x380, RZ, 0xc0, !PT ;  /* 0x0000038069187812 */ /* 0x000fe400078ec0ff */
[----:B-1----:R-:W-:Y:S02]  /*1a900*/  LOP3.LUT R28, R107, 0x380, RZ, 0xc0, !PT ;  /* 0x000003806b1c7812 */ /* 0x002fe400078ec0ff */
[----:B------:R-:W-:Y:S02]  /*1a910*/  LOP3.LUT R4, R4, R71, RZ, 0x3c, !PT ;  /* 0x0000004704047212 */ /* 0x000fe400078e3cff */
[----:B------:R-:W-:-:S02]  /*1a920*/  LOP3.LUT R6, R6, R79, RZ, 0x3c, !PT ;  /* 0x0000004f06067212 */ /* 0x000fc400078e3cff */
[----:B------:R-:W-:Y:S02]  /*1a930*/  LOP3.LUT R32, R109, 0x380, RZ, 0xc0, !PT ;  /* 0x000003806d207812 */ /* 0x000fe400078ec0ff */
[----:B------:R-:W-:Y:S02]  /*1a940*/  SHF.R.U64 R12, R12, 0x3, RZ ;  /* 0x000000030c0c7819 */ /* 0x000fe400000012ff */
[----:B------:R-:W-:Y:S02]  /*1a950*/  SHF.R.U64 R14, R14, 0x3, RZ ;  /* 0x000000030e0e7819 */ /* 0x000fe400000012ff */
[----:B------:R-:W-:Y:S02]  /*1a960*/  SHF.R.U64 R24, R24, 0x3, RZ ;  /* 0x0000000318187819 */ /* 0x000fe400000012ff */
[----:B------:R-:W-:Y:S02]  /*1a970*/  SHF.R.U64 R28, R28, 0x3, RZ ;  /* 0x000000031c1c7819 */ /* 0x000fe400000012ff */
[----:B------:R-:W-:-:S02]  /*1a980*/  SHF.R.U64 R32, R32, 0x3, RZ ;  /* 0x0000000320207819 */ /* 0x000fc400000012ff */
[----:B------:R-:W-:Y:S02]  /*1a990*/  MOV R79, R4 ;  /* 0x00000004004f7202 */ /* 0x000fe40000000f00 */
[----:B------:R-:W-:Y:S01]  /*1a9a0*/  MOV R78, R6 ;  /* 0x00000006004e7202 */ /* 0x000fe20000000f00 */
[----:B------:R1:W-:Y:S01]  /*1a9b0*/  STSM.16.M88.4 [R96], R8 ;  /* 0x0000000860007844 */ /* 0x0003e20000000200 */
[----:B------:R-:W-:Y:S02]  /*1a9c0*/  F2FP.F16.F32.PACK_AB R4, R90, R89 ;  /* 0x000000595a04723e */ /* 0x000fe400000000ff */
[----:B------:R-:W-:Y:S02]  /*1a9d0*/  F2FP.F16.F32.PACK_AB R5, R94, R93 ;  /* 0x0000005d5e05723e */ /* 0x000fe400000000ff */
[----:B------:R-:W-:Y:S02]  /*1a9e0*/  F2FP.F16.F32.PACK_AB R6, R37, R88 ;  /* 0x000000582506723e */ /* 0x000fe400000000ff */
[----:B------:R-:W-:-:S02]  /*1a9f0*/  F2FP.F16.F32.PACK_AB R7, R95, R92 ;  /* 0x0000005c5f07723e */ /* 0x000fc400000000ff */
[----:B------:R-:W-:Y:S02]  /*1aa00*/  LOP3.LUT R12, R12, R101, RZ, 0x3c, !PT ;  /* 0x000000650c0c7212 */ /* 0x000fe400078e3cff */
[----:B------:R-:W-:Y:S01]  /*1aa10*/  LOP3.LUT R14, R14, R103, RZ, 0x3c, !PT ;  /* 0x000000670e0e7212 */ /* 0x000fe200078e3cff */
[----:B------:R-:W-:Y:S01]  /*1aa20*/  STSM.16.M88.4 [R79], R4 ;  /* 0x000000044f007844 */ /* 0x000fe20000000200 */
[----:B------:R-:W-:Y:S02]  /*1aa30*/  LOP3.LUT R24, R24, R105, RZ, 0x3c, !PT ;  /* 0x0000006918187212 */ /* 0x000fe400078e3cff */
[----:B------:R-:W-:Y:S02]  /*1aa40*/  LOP3.LUT R26, R28, R107, RZ, 0x3c, !PT ;  /* 0x0000006b1c1a7212 */ /* 0x000fe400078e3cff */
[----:B-1----:R-:W-:Y:S02]  /*1aa50*/  F2FP.F16.F32.PACK_AB R8, R41, R40 ;  /* 0x000000282908723e */ /* 0x002fe400000000ff */
[----:B------:R-:W-:-:S02]  /*1aa60*/  F2FP.F16.F32.PACK_AB R9, R43, R34 ;  /* 0x000000222b09723e */ /* 0x000fc400000000ff */
[----:B------:R-:W-:Y:S02]  /*1aa70*/  F2FP.F16.F32.PACK_AB R10, R45, R44 ;  /* 0x0000002c2d0a723e */ /* 0x000fe400000000ff */
[----:B------:R-:W-:Y:S02]  /*1aa80*/  F2FP.F16.F32.PACK_AB R11, R47, R46 ;  /* 0x0000002e2f0b723e */ /* 0x000fe400000000ff */
[----:B------:R-:W-:Y:S02]  /*1aa90*/  LOP3.LUT R32, R32, R109, RZ, 0x3c, !PT ;  /* 0x0000006d20207212 */ /* 0x000fe400078e3cff */
[----:B------:R-:W-:Y:S01]  /*1aaa0*/  MOV R72, R12 ;  /* 0x0000000c00487202 */ /* 0x000fe20000000f00 */
[----:B------:R1:W-:Y:S01]  /*1aab0*/  STSM.16.M88.4 [R78], R8 ;  /* 0x000000084e007844 */ /* 0x0003e20000000200 */
[----:B------:R-:W-:Y:S02]  /*1aac0*/  MOV R28, R14 ;  /* 0x0000000e001c7202 */ /* 0x000fe40000000f00 */
[----:B------:R-:W-:-:S02]  /*1aad0*/  MOV R71, R24 ;  /* 0x0000001800477202 */ /* 0x000fc40000000f00 */
[----:B------:R-:W-:Y:S02]  /*1aae0*/  MOV R70, R26 ;  /* 0x0000001a00467202 */ /* 0x000fe40000000f00 */
[----:B------:R-:W-:Y:S01]  /*1aaf0*/  F2FP.F16.F32.PACK_AB R12, R49, R48 ;  /* 0x00000030310c723e */ /* 0x000fe200000000ff */
[----:B------:R-:W-:Y:S01]  /*1ab00*/  IMAD.MOV.U32 R48, RZ, RZ, RZ ;  /* 0x000000ffff307224 */ /* 0x000fe200078e00ff */
[----:B------:R-:W-:Y:S02]  /*1ab10*/  F2FP.F16.F32.PACK_AB R13, R51, R50 ;  /* 0x00000032330d723e */ /* 0x000fe400000000ff */
[----:B------:R-:W-:Y:S02]  /*1ab20*/  F2FP.F16.F32.PACK_AB R14, R53, R52 ;  /* 0x00000034350e723e */ /* 0x000fe400000000ff */
[----:B------:R-:W-:Y:S02]  /*1ab30*/  F2FP.F16.F32.PACK_AB R15, R55, R54 ;  /* 0x00000036370f723e */ /* 0x000fe400000000ff */
[----:B------:R-:W-:-:S02]  /*1ab40*/  F2FP.F16.F32.PACK_AB R24, R57, R56 ;  /* 0x000000383918723e */ /* 0x000fc400000000ff */
        /* <DEDUP_REMOVED lines=40> */
.L_x_2906:
[----:B------:R-:W-:Y:S01]  /*1add0*/  SHF.R.S32.HI R54, RZ, 0x1f, R192 ;  /* 0x0000001fff367819 */ /* 0x000fe200000114c0 */
[----:B------:R-:W-:Y:S01]  /*1ade0*/  IMAD.IADD R25, R189, 0x1, R184 ;  /* 0x00000001bd197824 */ /* 0x000fe200078e02b8 */
[----:B------:R-:W-:Y:S01]  /*1adf0*/  ULDC.64 UR4, c[0x0][0xb90] ;  /* 0x0002e40000047ab9 */ /* 0x000fe20000000a00 */
[----:B-----5:R-:W-:Y:S01]  /*1ae00*/  SHF.R.S32.HI R49, RZ, 0x1f, R48 ;  /* 0x0000001fff317819 */ /* 0x020fe20000011430 */
[----:B------:R-:W-:Y:S01]  /*1ae10*/  IMAD R11, R198, 0x40, R187 ;  /* 0x00000040c60b7824 */ /* 0x000fe200078e02bb */
[----:B------:R-:W-:Y:S01]  /*1ae20*/  SEL R199, R199, RZ, !P0 ;  /* 0x000000ffc7c77207 */ /* 0x000fe20004000000 */
[----:B------:R-:W-:Y:S01]  /*1ae30*/  IMAD R5, R54, UR4, RZ ;  /* 0x0000000436057c24 */ /* 0x000fe2000f8e02ff */
[----:B------:R-:W-:Y:S01]  /*1ae40*/  MOV R9, R25 ;  /* 0x0000001900097202 */ /* 0x000fe20000000f00 */
[----:B-1----:R-:W-:Y:S01]  /*1ae50*/  @P1 IMAD.HI.U32 R6, R25, R12, RZ ;  /* 0x0000000c19061227 */ /* 0x002fe200078e00ff */
[----:B------:R-:W-:-:S03]  /*1ae60*/  SEL R195, R195, RZ, !P0 ;  /* 0x000000ffc3c37207 */ /* 0x000fc60004000000 */
[C---:B------:R-:W-:Y:S01]  /*1ae70*/  IMAD R13, R192.reuse, UR5, R5 ;  /* 0x00000005c00d7c24 */ /* 0x040fe2000f8e0205 */
[----:B---3--:R-:W-:Y:S01]  /*1ae80*/  @P1 SHF.R.U32.HI R9, RZ, R15, R6 ;  /* 0x0000000fff091219 */ /* 0x008fe20000011606 */
[----:B------:R-:W-:Y:S01]  /*1ae90*/  IMAD.WIDE.U32 R4, R192, UR4, R48 ;  /* 0x00000004c0047c25 */ /* 0x000fe2000f8e0030 */
[----:B------:R-:W-:-:S03]  /*1aea0*/  ULDC.64 UR4, c[0x0][0xb98] ;  /* 0x0002e60000047ab9 */ /* 0x000fc60000000a00 */
[----:B------:R-:W-:Y:S01]  /*1aeb0*/  IMAD.IADD R5, R5, 0x1, R13 ;  /* 0x0000000105057824 */ /* 0x000fe200078e020d */
[----:B------:R-:W-:Y:S01]  /*1aec0*/  IADD3 R13, -R9, RZ, RZ ;  /* 0x000000ff090d7210 */ /* 0x000fe20007ffe1ff */
        /* <DEDUP_REMOVED lines=23> */
[----:B------:R-:W-:Y:S02]  /*1b040*/  SHF.R.U64 R12, R12, 0x3, RZ ;  /* 0x000000030c0c7819 */ /* 0x000fe400000012ff */
[----:B------:R-:W-:Y:S01]  /*1b050*/  IMAD.IADD R5, R5, 0x1, R13 ;  /* 0x0000000105057824 */ /* 0x000fe200078e020d */
[----:B------:R-:W-:Y:S01]  /*1b060*/  LEA R6, P4, R4, UR4, 0x2 ;  /* 0x0000000404067c11 */ /* 0x000fe2000f8810ff */
[----:B------:R-:W-:Y:S01]  /*1b070*/  IMAD.X R13, RZ, RZ, R21, P3 ;  /* 0x000000ffff0d7224 */ /* 0x000fe200018e0615 */
[----:B------:R-:W-:Y:S02]  /*1b080*/  LOP3.LUT R12, R12, R9, RZ, 0x3c, !PT ;  /* 0x000000090c0c7212 */ /* 0x000fe400078e3cff */
[----:B------:R-:W-:Y:S01]  /*1b090*/  LEA.HI.X R10, R4, UR5, R5, 0x2, P4 ;  /* 0x00000005040a7c11 */ /* 0x000fe2000a0f1405 */
[----:B------:R-:W-:Y:S01]  /*1b0a0*/  SHFL.IDX PT, R50, R6, RZ, 0x1c1f ;  /* 0x001c1fff06327589 */ /* 0x000fe200000e0000 */
[----:B------:R-:W-:Y:S01]  /*1b0b0*/  SHF.R.U64 R24, R24, 0x3, RZ ;  /* 0x0000000318187819 */ /* 0x000fe200000012ff */
[----:B------:R-:W-:Y:S01]  /*1b0c0*/  VIADD R4, R14, 0x8 ;  /* 0x000000080e047836 */ /* 0x000fe20000000000 */
[----:B------:R-:W-:Y:S01]  /*1b0d0*/  IADD3.X R9, RZ, R21, RZ, P0, !PT ;  /* 0x00000015ff097210 */ /* 0x000fe200007fe4ff */
[----:B------:R-:W1:Y:S01]  /*1b0e0*/  SHFL.IDX PT, R51, R10, RZ, 0x1c1f ;  /* 0x001c1fff0a337589 */ /* 0x000e6200000e0000 */
[----:B------:R-:W-:Y:S01]  /*1b0f0*/  LOP3.LUT P0, RZ, R214, 0x3, RZ, 0xc0, !PT ;  /* 0x00000003d6ff7812 */ /* 0x000fe2000780c0ff */
[----:B------:R-:W-:Y:S01]  /*1b100*/  ULDC.64 UR4, c[0x0][0xaa0] ;  /* 0x0002a80000047ab9 */ /* 0x000fe20000000a00 */
[----:B------:R-:W-:Y:S01]  /*1b110*/  LOP3.LUT R24, R24, R25, RZ, 0x3c, !PT ;  /* 0x0000001918187212 */ /* 0x000fe200078e3cff */
[----:B------:R-:W-:Y:S01]  /*1b120*/  SHFL.IDX PT, R52, R6, 0x1, 0x1c1f ;  /* 0x003c1f0006347f89 */ /* 0x000fe200000e0000 */
[----:B------:R-:W-:-:S02]  /*1b130*/  IADD3.X R25, RZ, R21, RZ, P2, !PT ;  /* 0x00000015ff197210 */ /* 0x000fc400017fe4ff */
[-C--:B------:R-:W-:Y:S01]  /*1b140*/  ISETP.GE.OR P2, PT, R14, R55.reuse, P0 ;  /* 0x000000370e00720c */ /* 0x080fe20000746670 */
[----:B------:R-:W2:Y:S01]  /*1b150*/  SHFL.IDX PT, R53, R10, 0x1, 0x1c1f ;  /* 0x003c1f000a357f89 */ /* 0x000ea200000e0000 */
[----:B------:R-:W-:Y:S02]  /*1b160*/  ISETP.GE.OR P0, PT, R4, R55, P0 ;  /* 0x000000370400720c */ /* 0x000fe40000706670 */
[C---:B------:R-:W-:Y:S02]  /*1b170*/  IADD3 R5, P3, R20.reuse, 0x7000, RZ ;  /* 0x0000700014057810 */ /* 0x040fe40007f7e0ff */
[C---:B------:R-:W-:Y:S02]  /*1b180*/  IADD3 R41, P4, R20.reuse, 0x6000, RZ ;  /* 0x0000600014297810 */ /* 0x040fe40007f9e0ff */
[----:B------:R-:W-:Y:S01]  /*1b190*/  LOP3.LUT R7, R20, 0x380, RZ, 0xc0, !PT ;  /* 0x0000038014077812 */ /* 0x000fe200078ec0ff */
[----:B------:R-:W-:Y:S01]  /*1b1a0*/  IMAD.X R45, RZ, RZ, R21, P3 ;  /* 0x000000ffff2d7224 */ /* 0x000fe200018e0615 */
        /* <DEDUP_REMOVED lines=13> */
[----:B------:R-:W-:Y:S01]  /*1b280*/  IMAD R3, R49, UR4, RZ ;  /* 0x0000000431037c24 */ /* 0x000fe2000f8e02ff */
[----:B------:R-:W-:Y:S01]  /*1b290*/  LOP3.LUT R32, R32, R33, RZ, 0x3c, !PT ;  /* 0x0000002120207212 */ /* 0x000fe200078e3cff */
[--C-:B------:R-:W-:Y:S01]  /*1b2a0*/  IMAD.X R33, RZ, RZ, R21.reuse, P6 ;  /* 0x000000ffff217224 */ /* 0x100fe200030e0615 */
[----:B------:R-:W-:Y:S01]  /*1b2b0*/  LOP3.LUT R36, R36, R37, RZ, 0x3c, !PT ;  /* 0x0000002524247212 */ /* 0x000fe200078e3cff */
[----:B------:R-:W-:Y:S01]  /*1b2c0*/  IMAD.X R37, RZ, RZ, R21, P5 ;  /* 0x000000ffff257224 */ /* 0x000fe200028e0615 */
[----:B------:R-:W-:-:S02]  /*1b2d0*/  LOP3.LUT R40, R40, R41, RZ, 0x3c, !PT ;  /* 0x0000002928287212 */ /* 0x000fc400078e3cff */
[----:B--2---:R-:W2:Y:S01]  /*1b2e0*/  @P1 LDC R53, c[0x0][0xbf0] ;  /* 0x0002fc00ff351b82 */ /* 0x004ea20000000800 */
[----:B------:R-:W-:Y:S01]  /*1b2f0*/  LOP3.LUT R44, R4, R5, RZ, 0x3c, !PT ;  /* 0x00000005042c7212 */ /* 0x000fe200078e3cff */
[----:B------:R-:W-:Y:S01]  /*1b300*/  IMAD R3, R48, UR5, R3 ;  /* 0x0000000530037c24 */ /* 0x000fe2000f8e0203 */
[----:B------:R-:W-:Y:S01]  /*1b310*/  IADD3.X R41, RZ, R21, RZ, P4, !PT ;  /* 0x00000015ff297210 */ /* 0x000fe200027fe4ff */
[----:B------:R3:W5:Y:S01]  /*1b320*/  LD.E.128 R4, desc[UR60][R20.64] ;  /* 0x0000003c14047980 */ /* 0x000762000c101d00 */
[----:B------:R-:W-:-:S03]  /*1b330*/  LOP3.LUT R8, R15, 0x380, RZ, 0xc0, !PT ;  /* 0x000003800f087812 */ /* 0x000fc600078ec0ff */
[----:B------:R-:W5:Y:S01]  /*1b340*/  LD.E.128 R24, desc[UR60][R24.64] ;  /* 0x0000003c18187980 */ /* 0x000f62000c101d00 */
[----:B------:R-:W-:-:S03]  /*1b350*/  SHF.R.U64 R8, R8, 0x3, RZ ;  /* 0x0000000308087819 */ /* 0x000fc600000012ff */
[----:B------:R-:W5:Y:S01]  /*1b360*/  LD.E.128 R32, desc[UR60][R32.64] ;  /* 0x0000003c20207980 */ /* 0x000f62000c101d00 */
[----:B------:R-:W-:Y:S01]  /*1b370*/  LOP3.LUT R8, R8, R15, RZ, 0x3c, !PT ;  /* 0x0000000f08087212 */ /* 0x000fe200078e3cff */
[----:B---3--:R-:W-:Y:S01]  /*1b380*/  IMAD.WIDE.U32 R20, R48, UR4, RZ ;  /* 0x0000000430147c25 */ /* 0x008fe2000f8e00ff */
[----:B------:R-:W-:Y:S01]  /*1b390*/  ULDC.64 UR4, c[0x0][0xae8] ;  /* 0x0002ba0000047ab9 */ /* 0x000fe20000000a00 */
[----:B------:R-:W5:Y:S02]  /*1b3a0*/  LD.E.128 R12, desc[UR60][R12.64] ;  /* 0x0000003c0c0c7980 */ /* 0x000f64000c101d00 */
[----:B------:R-:W-:Y:S01]  /*1b3b0*/  IMAD.IADD R21, R21, 0x1, R3 ;  /* 0x0000000115157824 */ /* 0x000fe200078e0203 */
[----:B------:R-:W-:Y:S01]  /*1b3c0*/  LEA R3, R191, R198, 0x5 ;  /* 0x000000c6bf037211 */ /* 0x000fe200078e28ff */
[----:B------:R-:W-:Y:S01]  /*1b3d0*/  IMAD R49, R54, UR4, RZ ;  /* 0x0000000436317c24 */ /* 0x000fe2000f8e02ff */
[----:B------:R-:W5:Y:S03]  /*1b3e0*/  LD.E.128 R8, desc[UR60][R8.64] ;  /* 0x0000003c08087980 */ /* 0x000f66000c101d00 */
[----:B------:R-:W-:Y:S01]  /*1b3f0*/  IMAD.IADD R50, R184, 0x1, R3 ;  /* 0x00000001b8327824 */ /* 0x000fe200078e0203 */
[----:B------:R-:W5:Y:S01]  /*1b400*/  LD.E.128 R36, desc[UR60][R36.64] ;  /* 0x0000003c24247980 */ /* 0x000f62000c101d00 */
[----:B------:R-:W-:-:S02]  /*1b410*/  IMAD R49, R192, UR5, R49 ;  /* 0x00000005c0317c24 */ /* 0x000fc4000f8e0231 */
[----:B-1----:R-:W-:Y:S01]  /*1b420*/  @P1 IMAD.HI.U32 R0, R50, R51, RZ ;  /* 0x0000003332001227 */ /* 0x002fe200078e00ff */
[----:B------:R-:W-:Y:S01]  /*1b430*/  MOV R3, R50 ;  /* 0x0000003200037202 */ /* 0x000fe20000000f00 */
[----:B------:R-:W5:Y:S02]  /*1b440*/  LD.E.128 R40, desc[UR60][R40.64] ;  /* 0x0000003c28287980 */ /* 0x000f64000c101d00 */
[----:B------:R-:W-:Y:S01]  /*1b450*/  IMAD.WIDE.U32 R20, R192, UR4, R20 ;  /* 0x00000004c0147c25 */ /* 0x000fe2000f8e0014 */
[----:B------:R-:W-:Y:S01]  /*1b460*/  ULDC.64 UR4, c[0x0][0xaf0] ;  /* 0x0002bc0000047ab9 */ /* 0x000fe20000000a00 */
[----:B--2---:R-:W-:Y:S01]  /*1b470*/  @P1 SHF.R.U32.HI R3, RZ, R53, R0 ;  /* 0x00000035ff031219 */ /* 0x004fe20000011600 */
[----:B------:R-:W5:Y:S01]  /*1b480*/  LD.E.128 R44, desc[UR60][R44.64] ;  /* 0x0000003c2c2c7980 */ /* 0x000f62000c101d00 */
[----:B------:R-:W-:Y:S02]  /*1b490*/  IMAD.IADD R21, R21, 0x1, R49 ;  /* 0x0000000115157824 */ /* 0x000fe400078e0231 */
[----:B------:R-:W-:Y:S01]  /*1b4a0*/  IMAD R48, R199, UR4, RZ ;  /* 0x00000004c7307c24 */ /* 0x000fe2000f8e02ff */
[----:B------:R-:W-:Y:S01]  /*1b4b0*/  SHF.R.S32.HI R0, RZ, 0x1f, R3 ;  /* 0x0000001fff007819 */ /* 0x000fe20000011403 */
[C---:B------:R-:W-:Y:S01]  /*1b4c0*/  IMAD.WIDE.U32 R20, R195.reuse, UR4, R20 ;  /* 0x00000004c3147c25 */ /* 0x040fe2000f8e0014 */
        /* <DEDUP_REMOVED lines=12> */
[C---:B------:R-:W-:Y:S01]  /*1b590*/  IMAD R51, R3.reuse, UR5, R0 ;  /* 0x0000000503337c24 */ /* 0x040fe2000f8e0200 */
[----:B------:R-:W-:Y:S01]  /*1b5a0*/  IADD3 R184, R198, R184, RZ ;  /* 0x000000b8c6b87210 */ /* 0x000fe20007ffe0ff */
[----:B------:R-:W-:Y:S01]  /*1b5b0*/  IMAD.WIDE.U32 R20, R3, UR4, R20 ;  /* 0x0000000403147c25 */ /* 0x000fe2000f8e0014 */
[----:B------:R-:W-:Y:S01]  /*1b5c0*/  SHF.R.S32.HI R0, RZ, 0x1f, R49 ;  /* 0x0000001fff007819 */ /* 0x000fe20000011431 */
[----:B------:R-:W-:-:S02]  /*1b5d0*/  ULDC.64 UR4, c[0x0][0xad8] ;  /* 0x0002b60000047ab9 */ /* 0x000fc40000000a00 */
[----:B------:R-:W-:Y:S02]  /*1b5e0*/  IMAD.IADD R21, R21, 0x1, R51 ;  /* 0x0000000115157824 */ /* 0x000fe400078e0233 */
[----:B------:R-:W-:Y:S02]  /*1b5f0*/  IMAD R28, R0, UR4, RZ ;  /* 0x00000004001c7c24 */ /* 0x000fe4000f8e02ff */
[C---:B------:R-:W-:Y:S02]  /*1b600*/  VIADD R0, R184.reuse, 0x20 ;  /* 0x00000020b8007836 */ /* 0x040fe40000000000 */
[C---:B------:R-:W-:Y:S02]  /*1b610*/  IMAD R51, R49.reuse, UR5, R28 ;  /* 0x0000000531337c24 */ /* 0x040fe4000f8e021c */
[----:B------:R-:W-:Y:S01]  /*1b620*/  IMAD.WIDE.U32 R20, R49, UR4, R20 ;  /* 0x0000000431147c25 */ /* 0x000fe2000f8e0014 */
[-C--:B------:R-:W-:Y:S01]  /*1b630*/  ISETP.GE.AND P2, PT, R184, R55.reuse, PT ;  /* 0x00000037b800720c */ /* 0x080fe20003f46270 */
[----:B------:R-:W-:Y:S01]  /*1b640*/  ULDC.64 UR4, c[0x0][0xa80] ;  /* 0x0002a00000047ab9 */ /* 0x000fe20000000a00 */
[----:B------:R-:W-:Y:S01]  /*1b650*/  ISETP.GE.AND P0, PT, R0, R55, PT ;  /* 0x000000370000720c */ /* 0x000fe20003f06270 */
[----:B------:R-:W-:Y:S01]  /*1b660*/  VIADD R3, R184, 0x40 ;  /* 0x00000040b8037836 */ /* 0x000fe20000000000 */
[----:B------:R-:W-:Y:S01]  /*1b670*/  IADD3 R0, R2, 0x2a820, RZ ;  /* 0x0002a82002007810 */ /* 0x000fe20007ffe0ff */
[----:B------:R-:W-:Y:S01]  /*1b680*/  IMAD.IADD R21, R21, 0x1, R51 ;  /* 0x0000000115157824 */ /* 0x000fe200078e0233 */
[----:B------:R-:W-:-:S02]  /*1b690*/  LEA R28, P3, R20, UR4, 0x1 ;  /* 0x00000004141c7c11 */ /* 0x000fc4000f8608ff */
[----:B------:R-:W-:Y:S02]  /*1b6a0*/  ISETP.GE.AND P1, PT, R3, R55, PT ;  /* 0x000000370300720c */ /* 0x000fe40003f26270 */
[----:B------:R-:W-:Y:S02]  /*1b6b0*/  PRMT R0, RZ, 0x654, R0 ;  /* 0x00000654ff007816 */ /* 0x000fe40000000000 */
[----:B------:R-:W-:Y:S01]  /*1b6c0*/  LEA.HI.X R3, R20, UR5, R21, 0x1, P3 ;  /* 0x0000000514037c11 */ /* 0x000fe200098f0c15 */
[----:B-1----:R1:W2:Y:S01]  /*1b6d0*/  SHFL.IDX PT, R48, R28, RZ, 0x181f ;  /* 0x00181fff1c307589 */ /* 0x0022a200000e0000 */
[----:B------:R3:W-:Y:S01]  /*1b6e0*/  SYNCS.ARRIVE.TRANS64.RED.A1T0 RZ, [R0+URZ], RZ ;  /* 0x000000ff00ff79a7 */ /* 0x0007e2000810043f */
[----:B------:R-:W-:Y:S02]  /*1b6f0*/  BSSY B1, `(.L_x_2907) ;  /* 0x000000c000017945 */ /* 0x000fe40003800000 */
[----:B---3--:R1:W3:Y:S02]  /*1b700*/  SHFL.IDX PT, R0, R3, RZ, 0x181f ;  /* 0x00181fff03007589 */ /* 0x0082e400000e0000 */
        /* <DEDUP_REMOVED lines=10> */
.L_x_2908:
[----:B------:R-:W-:Y:S05]  /*1b7b0*/  BSYNC B1 ;  /* 0x0000000000017941 */ /* 0x000fea0003800000 */
.L_x_2907:
        /* <DEDUP_REMOVED lines=13> */
.L_x_2910:
[----:B------:R-:W-:Y:S05]  /*1b890*/  BSYNC B1 ;  /* 0x0000000000017941 */ /* 0x000fea0003800000 */
.L_x_2909:
        /* <DEDUP_REMOVED lines=13> */
.L_x_2912:
[----:B------:R-:W-:Y:S05]  /*1b970*/  BSYNC B1 ;  /* 0x0000000000017941 */ /* 0x000fea0003800000 */
.L_x_2911:
        /* <DEDUP_REMOVED lines=12> */
[----:B---3--:R-:W-:-:S04]  /*1ba40*/  LEA R4, P0, R190, R28, 0x1 ;  /* 0x0000001cbe047211 */ /* 0x008fc800078008ff */
[----:B------:R-:W-:-:S05]  /*1ba50*/  LEA.HI.X R5, R190, R3, R226, 0x1, P0 ;  /* 0x00000003be057211 */ /* 0x000fca00000f0ce2 */
[----:B------:R4:W-:Y:S01]  /*1ba60*/  ST.E.128 desc[UR60][R4.64], R44 ;  /* 0x0000002c04007985 */ /* 0x0009e2000c101d3c */
[----:B------:R-:W-:Y:S05]  /*1ba70*/  BRA `(.L_x_2913) ;  /* 0x0000000800b07947 */ /* 0x000fea0003800000 */
.L_x_2905:
        /* <DEDUP_REMOVED lines=13> */
[----:B------:R-:W-:Y:S01]  /*1bb50*/  IMAD.U32 R0, RZ, RZ, UR4 ;  /* 0x00000004ff007e24 */ /* 0x000fe2000f8e00ff */
[----:B------:R-:W-:-:S05]  /*1bb60*/  @P1 IADD3.X R7, R194, UR5, RZ, P2, !PT ;  /* 0x00000005c2071c10 */ /* 0x000fca00097fe4ff */
[----:B------:R3:W5:Y:S01]  /*1bb70*/  @P1 LDG.E R0, desc[UR60][R6.64] ;  /* 0x0000003c06001981 */ /* 0x000762000c1e1900 */
[----:B--2---:R-:W-:Y:S01]  /*1bb80*/  ISETP.NE.AND P2, PT, R21, 0x1, PT ;  /* 0x000000011500780c */ /* 0x004fe20003f45270 */
[----:B------:R-:W2:-:S12]  /*1bb90*/  S2R R9, SR_TID.X ;  /* 0x0000000000097919 */ /* 0x000e980000002100 */
[----:B------:R-:W4:Y:S08]  /*1bba0*/  @P2 LDC R14, c[0x0][0xbec] ;  /* 0x0002fb00ff0e2b82 */ /* 0x000f300000000800 */
[----:B------:R-:W0:Y:S01]  /*1bbb0*/  @P2 LDC R25, c[0x0][0xbf0] ;  /* 0x0002fc00ff192b82 */ /* 0x000e220000000800 */
[----:B--2---:R-:W-:-:S04]  /*1bbc0*/  IADD3 R8, R9, -0x80, RZ ;  /* 0xffffff8009087810 */ /* 0x004fc80007ffe0ff */
[----:B------:R-:W-:Y:S01]  /*1bbd0*/  ISETP.GE.AND P3, PT, R8, 0x80, PT ;  /* 0x000000800800780c */ /* 0x000fe20003f66270 */
[----:B---3--:R-:W-:-:S12]  /*1bbe0*/  @P1 BRA `(.L_x_2914) ;  /* 0x0000000000101947 */ /* 0x008fd80003800000 */
[----:B------:R-:W-:Y:S05]  /*1bbf0*/  @!P0 BRA `(.L_x_2914) ;  /* 0x00000000000c8947 */ /* 0x000fea0003800000 */
[----:B------:R-:W2:Y:S04]  /*1bc00*/  LDG.E R7, desc[UR60][R4.64] ;  /* 0x0000003c04077981 */ /* 0x000ea8000c1e1900 */
[----:B-----5:R-:W2:Y:S02]  /*1bc10*/  LDG.E R0, desc[UR60][R4.64+0x4] ;  /* 0x0000043c04007981 */ /* 0x020ea4000c1e1900 */
[----:B--2---:R-:W-:-:S07]  /*1bc20*/  IMAD.IADD R0, R0, 0x1, -R7 ;  /* 0x0000000100007824 */ /* 0x004fce00078e0a07 */
.L_x_2914:
        /* <DEDUP_REMOVED lines=22> */
[----:B------:R-:W3:Y:S01]  /*1bd90*/  @P0 LDC R15, c[0x0][0xbf0] ;  /* 0x0002fc00ff0f0b82 */ /* 0x000ee20000000800 */
[----:B------:R-:W-:-:S04]  /*1bda0*/  IMAD.WIDE.U32 R4, R195, UR4, R4 ;  /* 0x00000004c3047c25 */ /* 0x000fc8000f8e0004 */
[----:B--2---:R-:W-:-:S05]  /*1bdb0*/  @P0 IMAD.HI.U32 R6, R8, R13, RZ ;  /* 0x0000000d08060227 */ /* 0x004fca00078e00ff */
[----:B---3--:R-:W-:Y:S01]  /*1bdc0*/  @P0 SHF.R.U32.HI R7, RZ, R15, R6 ;  /* 0x0000000fff070219 */ /* 0x008fe20000011606 */
        /* <DEDUP_REMOVED lines=18> */
.L_x_2916:
[----:B------:R-:W-:Y:S05]  /*1bef0*/  BSYNC B1 ;  /* 0x0000000000017941 */ /* 0x000fea0003800000 */
.L_x_2915:
[----:B------:R-:W-:Y:S01]  /*1bf00*/  ULDC.64 UR4, c[0x0][0xaa0] ;  /* 0x0002a80000047ab9 */ /* 0x000fe20000000a00 */
[----:B------:R-:W-:Y:S01]  /*1bf10*/  BSSY B1, `(.L_x_2917) ;  /* 0x0000038000017945 */ /* 0x000fe20003800000 */
[----:B------:R-:W-:-:S04]  /*1bf20*/  IMAD R4, R10, UR4, RZ ;  /* 0x000000040a047c24 */ /* 0x000fc8000f8e02ff */
[C---:B--2---:R-:W-:Y:S02]  /*1bf30*/  IMAD R7, R3.reuse, UR5, R4 ;  /* 0x0000000503077c24 */ /* 0x044fe4000f8e0204 */
[----:B------:R-:W-:Y:S01]  /*1bf40*/  IMAD.WIDE.U32 R4, R3, UR4, RZ ;  /* 0x0000000403047c25 */ /* 0x000fe2000f8e00ff */
[----:B------:R-:W-:Y:S01]  /*1bf50*/  LEA R3, R191, R198, 0x5 ;  /* 0x000000c6bf037211 */ /* 0x000fe200078e28ff */
[----:B------:R-:W-:Y:S02]  /*1bf60*/  ULDC.64 UR4, c[0x0][0xae8] ;  /* 0x0002ba0000047ab9 */ /* 0x000fe40000000a00 */
[----:B------:R-:W-:Y:S02]  /*1bf70*/  IMAD.IADD R5, R5, 0x1, R7 ;  /* 0x0000000105057824 */ /* 0x000fe400078e0207 */
[----:B------:R-:W-:Y:S02]  /*1bf80*/  IMAD.IADD R9, R184, 0x1, R3 ;  /* 0x00000001b8097824 */ /* 0x000fe400078e0203 */
[----:B------:R-:W-:-:S02]  /*1bf90*/  IMAD R7, R12, UR4, RZ ;  /* 0x000000040c077c24 */ /* 0x000fc4000f8e02ff */
[----:B----4-:R-:W-:Y:S01]  /*1bfa0*/  @P2 IMAD.HI.U32 R6, R9, R14, RZ ;  /* 0x0000000e09062227 */ /* 0x010fe200078e00ff */
[----:B------:R-:W-:-:S03]  /*1bfb0*/  MOV R3, R9 ;  /* 0x0000000900037202 */ /* 0x000fc60000000f00 */
        /* <DEDUP_REMOVED lines=45> */
.L_x_2918:
[----:B------:R-:W-:Y:S05]  /*1c290*/  BSYNC B1 ;  /* 0x0000000000017941 */ /* 0x000fea0003800000 */
.L_x_2917:
        /* <DEDUP_REMOVED lines=13> */
.L_x_2920:
[----:B------:R-:W-:Y:S05]  /*1c370*/  BSYNC B1 ;  /* 0x0000000000017941 */ /* 0x000fea0003800000 */
.L_x_2919:
        /* <DEDUP_REMOVED lines=13> */
.L_x_2922:
[----:B------:R-:W-:Y:S05]  /*1c450*/  BSYNC B1 ;  /* 0x0000000000017941 */ /* 0x000fea0003800000 */
.L_x_2921:
[----:B0-----:R-:W-:Y:S01]  /*1c460*/  IADD3 R0, R184, 0x60, RZ ;  /* 0x00000060b8007810 */ /* 0x001fe20007ffe0ff */
[----:B---3--:R-:W0:Y:S03]  /*1c470*/  SHFL.IDX PT, R3, R3, 0x3, 0x181f ;  /* 0x00781f0003037f89 */ /* 0x008e2600000e0000 */
[----:B------:R-:W-:Y:S01]  /*1c480*/  ISETP.GE.AND P0, PT, R0, R21, PT ;  /* 0x000000150000720c */ /* 0x000fe20003f06270 */
[----:B----4-:R3:W4:-:S12]  /*1c490*/  SHFL.IDX PT, R4, R6, 0x3, 0x181f ;  /* 0x00781f0006047f89 */ /* 0x01071800000e0000 */
[----:B---3--:R-:W-:Y:S05]  /*1c4a0*/  @P0 BRA `(.L_x_2913) ;  /* 0x0000000000240947 */ /* 0x008fea0003800000 */
[----:B------:R-:W-:Y:S02]  /*1c4b0*/  ULDC UR4, c[0x0][0xac8] ;  /* 0x0002b20000047ab9 */ /* 0x000fe40000000800 */
[----:B------:R-:W-:Y:S02]  /*1c4c0*/  ISETP.GE.AND P2, PT, R187, UR4, PT ;  /* 0x00000004bb007c0c */ /* 0x000fe4000bf46270 */
[----:B------:R-:W-:-:S11]  /*1c4d0*/  ISETP.GE.AND P3, PT, R190, UR4, PT ;  /* 0x00000004be007c0c */ /* 0x000fd6000bf66270 */
[CC--:B--2-4-:R-:W-:Y:S02]  /*1c4e0*/  @!P2 LEA R6, P0, R187.reuse, R4.reuse, 0x1 ;  /* 0x00000004bb06a211 */ /* 0x0d4fe400078008ff */
[C---:B------:R-:W-:Y:S02]  /*1c4f0*/  @!P3 LEA R4, P1, R190.reuse, R4, 0x1 ;  /* 0x00000004be04b211 */ /* 0x040fe400078208ff */
[-C--:B0-----:R-:W-:Y:S02]  /*1c500*/  @!P2 LEA.HI.X R7, R187, R3.reuse, R227, 0x1, P0 ;  /* 0x00000003bb07a211 */ /* 0x081fe400000f0ce3 */
[----:B------:R-:W-:-:S03]  /*1c510*/  @!P3 LEA.HI.X R5, R190, R3, R226, 0x1, P1 ;  /* 0x00000003be05b211 */ /* 0x000fc600008f0ce2 */
[----:B------:R0:W-:Y:S04]  /*1c520*/  @!P2 ST.E.128 desc[UR60][R6.64], RZ ;  /* 0x000000ff0600a985 */ /* 0x0001e8000c101d3c */
[----:B------:R0:W-:Y:S02]  /*1c530*/  @!P3 ST.E.128 desc[UR60][R4.64], RZ ;  /* 0x000000ff0400b985 */ /* 0x0001e4000c101d3c */
.L_x_2913:
[----:B------:R-:W-:Y:S05]  /*1c540*/  BSYNC B0 ;  /* 0x0000000000007941 */ /* 0x000fea0003800000 */
.L_x_2904:
[----:B------:R-:W-:Y:S02]  /*1c550*/  ULDC UR4, c[0x0][0xc3c] ;  /* 0x00030f0000047ab9 */ /* 0x000fe40000000800 */
[----:B-1----:R-:W-:-:S13]  /*1c560*/  ISETP.GE.AND P0, PT, R31, UR4, PT ;  /* 0x000000041f007c0c */ /* 0x002fda000bf06270 */
[----:B------:R-:W-:Y:S05]  /*1c570*/  @!P0 BRA `(.L_x_2923) ;  /* 0xfffffe4c00548947 */ /* 0x000fea000383ffff */
[----:B------:R-:W-:Y:S05]  /*1c580*/  BRA `(.L_x_2687) ;  /* 0x0000006c00847947 */ /* 0x000fea0003800000 */
.L_x_2685:
        /* <DEDUP_REMOVED lines=16> */
.L_x_2924:
        /* <DEDUP_REMOVED lines=29> */
[----:B-1----:R-:W-:-:S04]  /*1c860*/  SEL R7, R7, RZ, P5 ;  /* 0x000000ff07077207 */ /* 0x002fc80002800000 */
[----:B------:R-:W-:-:S05]  /*1c870*/  IADD3 R8, R2, R7, RZ ;  /* 0x0000000702087210 */ /* 0x000fca0007ffe0ff */
[----:B------:R-:W1:Y:S02]  /*1c880*/  SHFL.IDX PT, R6, R8, 0x1f, 0x1f ;  /* 0x03e01f0008067f89 */ /* 0x000e6400000e0000 */
[----:B-1----:R-:W-:-:S04]  /*1c890*/  IMAD R6, R6, UR5, RZ ;  /* 0x0000000506067c24 */ /* 0x002fc8000f8e02ff */
[----:B------:R-:W-:Y:S01]  /*1c8a0*/  IMAD.MOV.U32 R3, RZ, RZ, R6 ;  /* 0x000000ffff037224 */ /* 0x000fe200078e0006 */
[----:B0-----:R-:W-:-:S13]  /*1c8b0*/  ISETP.GT.AND P6, PT, R6, UR6, PT ;  /* 0x0000000606007c0c */ /* 0x001fda000bfc4270 */
[----:B------:R-:W-:Y:S05]  /*1c8c0*/  @P6 BRA `(.L_x_2926) ;  /* 0x0000000000986947 */ /* 0x000fea0003800000 */
[----:B------:R-:W0:Y:S01]  /*1c8d0*/  LDC R10, c[0x0][0xc3c] ;  /* 0x00030f00ff0a7b82 */ /* 0x000e220000000800 */
[----:B------:R-:W-:Y:S01]  /*1c8e0*/  MOV R6, R3 ;  /* 0x0000000300067202 */ /* 0x000fe20000000f00 */
[----:B------:R-:W-:Y:S01]  /*1c8f0*/  UMOV UR4, URZ ;  /* 0x0000003f00047c82 */ /* 0x000fe20008000000 */
[----:B------:R-:W-:Y:S01]  /*1c900*/  ULDC UR7, c[0x0][0xc3c] ;  /* 0x00030f0000077ab9 */ /* 0x000fe20000000800 */
[----:B------:R-:W-:-:S05]  /*1c910*/  ULDC UR5, c[0x0][0xc38] ;  /* 0x00030e0000057ab9 */ /* 0x000fca0000000800 */
.L_x_2930:
[----:B------:R-:W-:Y:S01]  /*1c920*/  UIADD3 UR4, UR4, 0x1f, URZ ;  /* 0x0000001f04047890 */ /* 0x000fe2000fffe03f */
[----:B------:R-:W-:-:S05]  /*1c930*/  IMAD.U32 R19, RZ, RZ, UR7 ;  /* 0x00000007ff137e24 */ /* 0x000fca000f8e00ff */
        /* <DEDUP_REMOVED lines=10> */
.L_x_2929:
[----:B------:R-:W-:Y:S05]  /*1c9e0*/  BSYNC B0 ;  /* 0x0000000000007941 */ /* 0x000fea0003800000 */
.L_x_2928:
        /* <DEDUP_REMOVED lines=20> */
.L_x_2926:
        /* <DEDUP_REMOVED lines=15> */
[----:B0-----:R-:W-:-:S06]  /*1cc20*/  IADD3 R11, R10, 0xffffffe, RZ ;  /* 0x0ffffffe0a0b7810 */ /* 0x001fcc0007ffe0ff */
[----:B------:R0:W1:Y:S01]  /*1cc30*/  F2I.FTZ.U32.TRUNC.NTZ R3, R11 ;  /* 0x0000000b00037305 */ /* 0x000062000021f000 */
[----:B------:R-:W-:Y:S05]  /*1cc40*/  @!P0 BRA `(.L_x_2931) ;  /* 0x0000000000088947 */ /* 0x000fea0003800000 */
[----:B------:R-:W-:-:S05]  /*1cc50*/  VIADD R9, R15, 0xffffffff ;  /* 0xffffffff0f097836 */ /* 0x000fca0000000000 */
[----:B------:R2:W3:Y:S02]  /*1cc60*/  SHFL.IDX PT, R16, R8, R9, 0x1f ;  /* 0x00001f0908107589 */ /* 0x0004e400000e0000 */
.L_x_2931:
[----:B---3--:R-:W-:Y:S01]  /*1cc70*/  IMAD R16, R16, UR5, R13 ;  /* 0x0000000510107c24 */ /* 0x008fe2000f8e020d */
[----:B------:R-:W-:Y:S01]  /*1cc80*/  IABS R2, R6 ;  /* 0x0000000600027213 */ /* 0x000fe20000000000 */
[----:B01----:R-:W-:-:S03]  /*1cc90*/  IMAD.MOV R11, RZ, RZ, -R3 ;  /* 0x000000ffff0b7224 */ /* 0x003fc600078e0a03 */
[----:B--2---:R-:W-:Y:S01]  /*1cca0*/  IADD3 R9, -R16, UR6, RZ ;  /* 0x0000000610097c10 */ /* 0x004fe2000fffe1ff */
[----:B------:R-:W-:Y:S01]  /*1ccb0*/  IMAD R11, R11, R12, RZ ;  /* 0x0000000c0b0b7224 */ /* 0x000fe200078e02ff */
[----:B------:R-:W-:Y:S01]  /*1ccc0*/  IADD3 R10, RZ, -R2, RZ ;  /* 0x80000002ff0a7210 */ /* 0x000fe20007ffe0ff */
[----:B------:R-:W-:Y:S01]  /*1ccd0*/  IMAD.MOV.U32 R2, RZ, RZ, RZ ;  /* 0x000000ffff027224 */ /* 0x000fe200078e00ff */
[----:B------:R-:W-:-:S03]  /*1cce0*/  IABS R8, R9 ;  /* 0x0000000900087213 */ /* 0x000fc60000000000 */
        /* <DEDUP_REMOVED lines=25> */
[----:B0-----:R-:W-:-:S06]  /*1ce80*/  IADD3 R3, R7, 0xffffffe, RZ ;  /* 0x0ffffffe07037810 */ /* 0x001fcc0007ffe0ff */
[----:B------:R-:W0:Y:S02]  /*1ce90*/  F2I.FTZ.U32.TRUNC.NTZ R3, R3 ;  /* 0x0000000300037305 */ /* 0x000e24000021f000 */
[----:B0-----:R-:W-:-:S05]  /*1cea0*/  IMAD.MOV R11, RZ, RZ, -R3 ;  /* 0x000000ffff0b7224 */ /* 0x001fca00078e0a03 */
[----:B------:R-:W-:Y:S02]  /*1ceb0*/  MOV R9, R11 ;  /* 0x0000000b00097202 */ /* 0x000fe40000000f00 */
        /* <DEDUP_REMOVED lines=12> */
[----:B------:R-:W-:Y:S01]  /*1cf80*/  ISETP.GE.AND P2, PT, R3, RZ, PT ;  /* 0x000000ff0300720c */ /* 0x000fe20003f46270 */
[----:B------:R-:W-:-:S06]  /*1cf90*/  IMAD.IADD R3, R13, 0x1, R8 ;  /* 0x000000010d037824 */ /* 0x000fcc00078e0208 */
[----:B------:R-:W-:-:S06]  /*1cfa0*/  @P0 VIADD R2, R2, 0x1 ;  /* 0x0000000102020836 */ /* 0x000fcc0000000000 */
[----:B------:R-:W-:Y:S02]  /*1cfb0*/  @!P2 IADD3 R2, -R2, RZ, RZ ;  /* 0x000000ff0202a210 */ /* 0x000fe40007ffe1ff */
[----:B------:R-:W-:Y:S01]  /*1cfc0*/  @!P1 LOP3.LUT R2, RZ, R18, RZ, 0x33, !PT ;  /* 0x00000012ff029212 */ /* 0x000fe200078e33ff */
[----:B------:R-:W-:-:S03]  /*1cfd0*/  IMAD.MOV R18, RZ, RZ, -R18 ;  /* 0x000000ffff127224 */ /* 0x000fc600078e0a12 */
[----:B------:R-:W-:Y:S01]  /*1cfe0*/  LOP3.LUT R17, RZ, R2, RZ, 0x33, !PT ;  /* 0x00000002ff117212 */ /* 0x000fe200078e33ff */
[----:B------:R-:W-:-:S03]  /*1cff0*/  IMAD R18, R2, R18, R3 ;  /* 0x0000001202127224 */ /* 0x000fc600078e0203 */
[----:B------:R-:W-:Y:S01]  /*1d000*/  IADD3 R17, R4, R17, RZ ;  /* 0x0000001104117210 */ /* 0x000fe20007ffe0ff */
[----:B------:R-:W-:Y:S06]  /*1d010*/  BRA `(.L_x_2932) ;  /* 0x00000000000c7947 */ /* 0x000fec0003800000 */
.L_x_2927:
[----:B------:R-:W-:Y:S01]  /*1d020*/  IMAD.MOV.U32 R17, RZ, RZ, RZ ;  /* 0x000000ffff117224 */ /* 0x000fe200078e00ff */
[----:B------:R-:W-:Y:S01]  /*1d030*/  MOV R18, RZ ;  /* 0x000000ff00127202 */ /* 0x000fe20000000f00 */
[----:B------:R-:W-:-:S07]  /*1d040*/  IMAD.U32 R16, RZ, RZ, UR6 ;  /* 0x00000006ff107e24 */ /* 0x000fce000f8e00ff */
.L_x_2932:
[----:B------:R-:W-:-:S13]  /*1d050*/  ISETP.NE.AND P0, PT, R5, RZ, PT ;  /* 0x000000ff0500720c */ /* 0x000fda0003f05270 */
[----:B------:R-:W0:Y:S01]  /*1d060*/  @!P0 S2R R3, SR_CgaCtaId ;  /* 0x0000000000038919 */ /* 0x000e220000008800 */
[----:B------:R-:W-:-:S04]  /*1d070*/  @!P0 MOV R2, 0x400 ;  /* 0x0000040000028802 */ /* 0x000fc80000000f00 */
[----:B0-----:R-:W-:-:S05]  /*1d080*/  @!P0 LEA R2, R3, R2, 0x18 ;  /* 0x0000000203028211 */ /* 0x001fca00078ec0ff */
[----:B------:R0:W-:Y:S01]  /*1d090*/  @!P0 STS.128 [R2+0x2a8d0], R16 ;  /* 0x02a8d01002008388 */ /* 0x0001e20000000c00 */
[----:B------:R-:W-:Y:S06]  /*1d0a0*/  BAR.ARV 0x5, 0x180 ;  /* 0x0146000000007b1d */ /* 0x000fec0000002000 */
.L_x_2925:
        /* <DEDUP_REMOVED lines=11> */
[----:B------:R-:W-:Y:S01]  /*1d160*/  MOV R29, 0x1 ;  /* 0x00000001001d7802 */ /* 0x000fe20000000f00 */
[----:B------:R-:W-:Y:S01]  /*1d170*/  IMAD.MOV.U32 R28, RZ, RZ, RZ ;  /* 0x000000ffff1c7224 */ /* 0x000fe200078e00ff */
[----:B------:R-:W-:Y:S01]  /*1d180*/  MOV R31, 0x1 ;  /* 0x00000001001f7802 */ /* 0x000fe20000000f00 */
[----:B------:R-:W-:Y:S01]  /*1d190*/  IMAD.SHL.U32 R36, R4, 0x8, RZ ;  /* 0x0000000804247824 */ /* 0x000fe200078e00ff */
[----:B------:R-:W-:Y:S01]  /*1d1a0*/  ULDC.64 UR36, c[0x0][0x198] ;  /* 0x0000660000247ab9 */ /* 0x000fe20000000a00 */
[----:B------:R-:W-:Y:S01]  /*1d1b0*/  IMAD.MOV.U32 R26, RZ, RZ, RZ ;  /* 0x000000ffff1a7224 */ /* 0x000fe200078e00ff */
[----:B------:R-:W-:Y:S01]  /*1d1c0*/  ULDC UR38, c[0x0][0xc] ;  /* 0x0000030000267ab9 */ /* 0x000fe20000000800 */
        /* <DEDUP_REMOVED lines=14> */
[----:B------:R-:W-:-:S03]  /*1d2b0*/  LOP3.LUT R0, R2, 0x80, RZ, 0xfc, !PT ;  /* 0x0000008002007812 */ /* 0x000fc600078efcff */
[----:B-1----:R-:W-:-:S07]  /*1d2c0*/  IMAD R37, R36, 0x2, R22 ;  /* 0x0000000224257824 */ /* 0x002fce00078e0216 */
.L_x_3034:
[----:B0-----:R-:W0:Y:S02]  /*1d2d0*/  LDC.64 R32, c[0x0][0xc88] ;  /* 0x00032200ff207b82 */ /* 0x001e240000000a00 */
[----:B0-----:R-:W-:-:S06]  /*1d2e0*/  IMAD.WIDE R32, R19, 0x4, R32 ;  /* 0x0000000413207825 */ /* 0x001fcc00078e0220 */
[----:B--2---:R-:W2:Y:S01]  /*1d2f0*/  LDG.E R32, desc[UR60][R32.64] ;  /* 0x0000003c20207981 */ /* 0x004ea2000c1e1900 */
[----:B------:R-:W-:Y:S05]  /*1d300*/  YIELD ;  /* 0x0000000000007946 */ /* 0x000fea0003800000 */
[----:B------:R-:W-:Y:S01]  /*1d310*/  ULDC.64 UR4, c[0x0][0xa28] ;  /* 0x00028a0000047ab9 */ /* 0x000fe20000000a00 */
[----:B------:R-:W-:Y:S01]  /*1d320*/  ULDC.64 UR8, c[0x0][0xa18] ;  /* 0x0002860000087ab9 */ /* 0x000fe20000000a00 */
[----:B------:R-:W-:Y:S01]  /*1d330*/  ISETP.NE.U32.AND P0, PT, RZ, UR4, PT ;  /* 0x00000004ff007c0c */ /* 0x000fe2000bf05070 */
[----:B------:R-:W-:Y:S01]  /*1d340*/  ULDC.64 UR6, c[0x0][0xa10] ;  /* 0x0002840000067ab9 */ /* 0x000fe20000000a00 */
[----:B------:R-:W-:-:S02]  /*1d350*/  MOV R11, RZ ;  /* 0x000000ff000b7202 */ /* 0x000fc40000000f00 */
[----:B------:R-:W-:Y:S02]  /*1d360*/  ISETP.NE.AND.EX P0, PT, RZ, UR5, PT, P0 ;  /* 0x00000005ff007c0c */ /* 0x000fe4000bf05300 */
[----:B------:R-:W-:-:S04]  /*1d370*/  ISETP.NE.U32.AND P2, PT, RZ, UR8, PT ;  /* 0x00000008ff007c0c */ /* 0x000fc8000bf45070 */
[----:B------:R-:W-:Y:S01]  /*1d380*/  ISETP.NE.AND.EX P2, PT, RZ, UR9, PT, P2 ;  /* 0x00000009ff007c0c */ /* 0x000fe2000bf45320 */
[----:B------:R-:W-:Y:S01]  /*1d390*/  IMAD.MOV.U32 R35, RZ, RZ, RZ ;  /* 0x000000ffff237224 */ /* 0x000fe200078e00ff */
[----:B--2---:R-:W-:-:S05]  /*1d3a0*/  SHF.R.S32.HI R0, RZ, 0x1f, R32 ;  /* 0x0000001fff007819 */ /* 0x004fca0000011420 */
[C---:B------:R-:W-:Y:S01]  /*1d3b0*/  @P0 LEA R2, P1, R32.reuse, UR4, 0x2 ;  /* 0x0000000420020c11 */ /* 0x040fe2000f8210ff */
[C---:B------:R-:W-:Y:S01]  /*1d3c0*/  IMAD.SHL.U32 R24, R32.reuse, 0x4, RZ ;  /* 0x0000000420187824 */ /* 0x040fe200078e00ff */
[C-C-:B------:R-:W-:Y:S01]  /*1d3d0*/  SHF.L.U64.HI R25, R32.reuse, 0x2, R0.reuse ;  /* 0x0000000220197819 */ /* 0x140fe20000010200 */
[----:B------:R0:W-:Y:S01]  /*1d3e0*/  STL [R1+0x1c], R0 ;  /* 0x00001c0001007387 */ /* 0x0001e20000100800 */
[----:B------:R-:W-:Y:S01]  /*1d3f0*/  @P0 LEA.HI.X R3, R32, UR5, R0, 0x2, P1 ;  /* 0x0000000520030c11 */ /* 0x000fe200088f1400 */
[----:B------:R-:W-:-:S04]  /*1d400*/  ULDC.64 UR4, c[0x0][0xa00] ;  /* 0x0002800000047ab9 */ /* 0x000fc80000000a00 */
        /* <DEDUP_REMOVED lines=26> */
[----:B------:R-:W-:Y:S01]  /*1d5b0*/  IMAD.U32 R7, RZ, RZ, UR4 ;  /* 0x00000004ff077e24 */ /* 0x000fe2000f8e00ff */
[----:B---3--:R0:W-:Y:S01]  /*1d5c0*/  STL [R1+0x14], R8 ;  /* 0x0000140801007387 */ /* 0x0081e20000100800 */
[----:B------:R-:W-:-:S03]  /*1d5d0*/  IMAD.MOV.U32 R10, RZ, RZ, R8 ;  /* 0x000000ffff0a7224 */ /* 0x000fc600078e0008 */
[----:B--2---:R0:W-:Y:S01]  /*1d5e0*/  STL [R1+0x4], R11 ;  /* 0x0000040b01007387 */ /* 0x0041e20000100800 */
[----:B------:R-:W-:Y:S05]  /*1d5f0*/  @P2 BRA `(.L_x_2934) ;  /* 0x0000000000142947 */ /* 0x000fea0003800000 */
[----:B------:R-:W-:Y:S05]  /*1d600*/  @!P0 BRA `(.L_x_2934) ;  /* 0x0000000000108947 */ /* 0x000fea0003800000 */
[----:B------:R-:W2:Y:S04]  /*1d610*/  LDG.E R9, desc[UR60][R2.64] ;  /* 0x0000003c02097981 */ /* 0x000ea8000c1e1900 */
[----:B0-----:R-:W2:Y:S02]  /*1d620*/  LDG.E R8, desc[UR60][R2.64+0x4] ;  /* 0x0000043c02087981 */ /* 0x001ea4000c1e1900 */
[----:B--2---:R-:W-:-:S05]  /*1d630*/  IMAD.IADD R10, R8, 0x1, -R9 ;  /* 0x00000001080a7824 */ /* 0x004fca00078e0a09 */
[----:B------:R1:W-:Y:S02]  /*1d640*/  STL [R1+0x14], R10 ;  /* 0x0000140a01007387 */ /* 0x0003e40000100800 */
.L_x_2934:
[----:B------:R-:W-:Y:S01]  /*1d650*/  ULDC.64 UR4, c[0x0][0xa20] ;  /* 0x0002880000047ab9 */ /* 0x000fe20000000a00 */
[----:B------:R-:W-:Y:S02]  /*1d660*/  MOV R33, R32 ;  /* 0x0000002000217202 */ /* 0x000fe40000000f00 */
[----:B------:R-:W-:-:S04]  /*1d670*/  ISETP.NE.U32.AND P0, PT, RZ, UR4, PT ;  /* 0x00000004ff007c0c */ /* 0x000fc8000bf05070 */
[----:B------:R-:W-:-:S13]  /*1d680*/  ISETP.NE.AND.EX P0, PT, RZ, UR5, PT, P0 ;  /* 0x00000005ff007c0c */ /* 0x000fda000bf05300 */
[----:B------:R-:W-:Y:S05]  /*1d690*/  @!P0 BRA `(.L_x_2935) ;  /* 0x0000000000108947 */ /* 0x000fea0003800000 */
[----:B------:R-:W-:-:S04]  /*1d6a0*/  IADD3 R2, P0, R24, UR4, RZ ;  /* 0x0000000418027c10 */ /* 0x000fc8000ff1e0ff */
[----:B------:R-:W-:-:S05]  /*1d6b0*/  IADD3.X R3, R25, UR5, RZ, P0, !PT ;  /* 0x0000000519037c10 */ /* 0x000fca00087fe4ff */
[----:B------:R2:W5:Y:S01]  /*1d6c0*/  LDG.E R7, desc[UR60][R2.64] ;  /* 0x0000003c02077981 */ /* 0x000562000c1e1900 */
[----:B------:R-:W-:Y:S05]  /*1d6d0*/  BRA `(.L_x_2936) ;  /* 0x0000000000247947 */ /* 0x000fea0003800000 */
.L_x_2935:
[----:B------:R-:W-:Y:S02]  /*1d6e0*/  ULDC.64 UR4, c[0x0][0xa08] ;  /* 0x0002820000047ab9 */ /* 0x000fe40000000a00 */
[----:B------:R-:W-:-:S04]  /*1d6f0*/  ISETP.NE.U32.AND P0, PT, RZ, UR4, PT ;  /* 0x00000004ff007c0c */ /* 0x000fc8000bf05070 */
[----:B------:R-:W-:-:S13]  /*1d700*/  ISETP.NE.AND.EX P0, PT, RZ, UR5, PT, P0 ;  /* 0x00000005ff007c0c */ /* 0x000fda000bf05300 */
[----:B------:R-:W-:Y:S05]  /*1d710*/  @!P0 BRA `(.L_x_2936) ;  /* 0x0000000000148947 */ /* 0x000fea0003800000 */
[----:B------:R-:W2:Y:S02]  /*1d720*/  LDC.64 R2, c[0x0][0xa08] ;  /* 0x00028200ff027b82 */ /* 0x000ea40000000a00 */
[----:B--2---:R-:W-:-:S05]  /*1d730*/  IMAD.WIDE R2, R33, 0x4, R2 ;  /* 0x0000000421027825 */ /* 0x004fca00078e0202 */
[----:B------:R-:W2:Y:S04]  /*1d740*/  LDG.E R7, desc[UR60][R2.64] ;  /* 0x0000003c02077981 */ /* 0x000ea8000c1e1900 */
[----:B0-----:R-:W2:Y:S02]  /*1d750*/  LDG.E R8, desc[UR60][R2.64+0x4] ;  /* 0x0000043c02087981 */ /* 0x001ea4000c1e1900 */
[----:B--2---:R-:W-:-:S07]  /*1d760*/  IMAD.IADD R7, R8, 0x1, -R7 ;  /* 0x0000000108077824 */ /* 0x004fce00078e0a07 */
.L_x_2936:
[----:B--2---:R-:W2:Y:S01]  /*1d770*/  @P1 LDG.E R2, desc[UR60][R4.64] ;  /* 0x0000003c04021981 */ /* 0x004ea2000c1e1900 */
[----:B------:R-:W3:Y:S03]  /*1d780*/  LDC R3, c[0x0][0x448] ;  /* 0x00011200ff037b82 */ /* 0x000ee60000000800 */
[----:B------:R-:W2:Y:S01]  /*1d790*/  @P1 LDG.E R9, desc[UR60][R4.64+0x4] ;  /* 0x0000043c04091981 */ /* 0x000ea2000c1e1900 */
[----:B-----5:R-:W-:Y:S01]  /*1d7a0*/  IMAD.IADD R7, R7, 0x1, -R11 ;  /* 0x0000000107077824 */ /* 0x020fe200078e0a0b */
[----:B------:R-:W-:Y:S01]  /*1d7b0*/  BSSY B0, `(.L_x_2937) ;  /* 0x0000146000007945 */ /* 0x000fe20003800000 */
[----:B---3--:R-:W-:-:S13]  /*1d7c0*/  ISETP.NE.AND P0, PT, R3, 0x1, PT ;  /* 0x000000010300780c */ /* 0x008fda0003f05270 */
[----:B0-----:R-:W0:Y:S08]  /*1d7d0*/  @P0 LDC R8, c[0x0][0x44c] ;  /* 0x00011300ff080b82 */ /* 0x001e300000000800 */
[----:B------:R-:W3:Y:S01]  /*1d7e0*/  @P0 LDC R3, c[0x0][0x450] ;  /* 0x00011400ff030b82 */ /* 0x000ee20000000800 */
[----:B--2---:R-:W-:Y:S01]  /*1d7f0*/  @P1 IMAD.IADD R6, R9, 0x1, -R2 ;  /* 0x0000000109061824 */ /* 0x004fe200078e0a02 */
[----:B------:R-:W-:-:S05]  /*1d800*/  SHF.L.U32 R2, R17, 0x7, RZ ;  /* 0x0000000711027819 */ /* 0x000fca00000006ff */
[----:B------:R-:W-:-:S04]  /*1d810*/  VIADD R2, R2, 0x7f ;  /* 0x0000007f02027836 */ /* 0x000fc80000000000 */
[----:B0-----:R-:W-:-:S05]  /*1d820*/  @P0 IMAD.HI.U32 R8, R2, R8, RZ ;  /* 0x0000000802080227 */ /* 0x001fca00078e00ff */
[----:B---3--:R-:W-:Y:S02]  /*1d830*/  @P0 SHF.R.U32.HI R2, RZ, R3, R8 ;  /* 0x00000003ff020219 */ /* 0x008fe40000011608 */
[----:B------:R-:W-:-:S05]  /*1d840*/  IADD3 R8, R7, R6, RZ ;  /* 0x0000000607087210 */ /* 0x000fca0007ffe0ff */
[----:B------:R-:W-:Y:S01]  /*1d850*/  VIADD R3, R8, 0x5f ;  /* 0x0000005f08037836 */ /* 0x000fe20000000000 */
[----:B------:R0:W-:Y:S03]  /*1d860*/  STL [R1], R8 ;  /* 0x0000000801007387 */ /* 0x0001e60000100800 */
[----:B------:R-:W-:-:S05]  /*1d870*/  IMAD.HI R3, R3, 0x2aaaaaab, RZ ;  /* 0x2aaaaaab03037827 */ /* 0x000fca00078e02ff */
[----:B------:R-:W-:-:S04]  /*1d880*/  SHF.R.U32.HI R4, RZ, 0x1f, R3 ;  /* 0x0000001fff047819 */ /* 0x000fc80000011603 */
[----:B------:R-:W-:Y:S02]  /*1d890*/  LEA.HI.SX32 R5, R3, R4, 0x1c ;  /* 0x0000000403057211 */ /* 0x000fe400078fe2ff */
[----:B------:R-:W-:-:S05]  /*1d8a0*/  IADD3 R4, R8, 0x60, -R10 ;  /* 0x0000006008047810 */ /* 0x000fca0007ffe80a */
[----:B------:R-:W-:-:S04]  /*1d8b0*/  IMAD.IADD R2, R4, 0x1, R2 ;  /* 0x0000000104027824 */ /* 0x000fc800078e0202 */
[----:B------:R-:W-:-:S05]  /*1d8c0*/  IMAD.HI R2, R2, 0x2aaaaaab, RZ ;  /* 0x2aaaaaab02027827 */ /* 0x000fca00078e02ff */
[----:B------:R-:W-:-:S04]  /*1d8d0*/  SHF.R.U32.HI R3, RZ, 0x1f, R2 ;  /* 0x0000001fff037819 */ /* 0x000fc80000011602 */
[----:B------:R-:W-:-:S04]  /*1d8e0*/  LEA.HI.SX32 R2, R2, R3, 0x1c ;  /* 0x0000000302027211 */ /* 0x000fc800078fe2ff */
[----:B------:R-:W-:-:S05]  /*1d8f0*/  VIMNMX R2, R5, R2, PT ;  /* 0x0000000205027248 */ /* 0x000fca0003fe0100 */
[----:B------:R-:W-:Y:S01]  /*1d900*/  IMAD R3, R2, 0x60, -R7 ;  /* 0x0000006002037824 */ /* 0x000fe200078e0a07 */
[----:B------:R-:W-:-:S04]  /*1d910*/  IADD3 R7, -R7, RZ, RZ ;  /* 0x000000ff07077210 */ /* 0x000fc80007ffe1ff */
[----:B------:R-:W-:Y:S02]  /*1d920*/  VIMNMX R3, R3, R6, PT ;  /* 0x0000000603037248 */ /* 0x000fe40003fe0100 */
[----:B------:R-:W-:-:S04]  /*1d930*/  VIMNMX R2, RZ, R7, !PT ;  /* 0x00000007ff027248 */ /* 0x000fc80007fe0100 */
[----:B------:R-:W-:-:S13]  /*1d940*/  ISETP.GT.AND P0, PT, R3, R2, PT ;  /* 0x000000020300720c */ /* 0x000fda0003f04270 */
[----:B------:R-:W-:Y:S02]  /*1d950*/  @P0 VIADD R7, R3, 0x5f ;  /* 0x0000005f03070836 */ /* 0x000fe40000000000 */
[----:B------:R-:W-:-:S04]  /*1d960*/  IMAD.WIDE.U32 R2, R2, -0x55555555, RZ ;  /* 0xaaaaaaab02027825 */ /* 0x000fc800078e00ff */
[----:B------:R-:W-:Y:S01]  /*1d970*/  @P0 IMAD.HI R7, R7, 0x2aaaaaab, RZ ;  /* 0x2aaaaaab07070827 */ /* 0x000fe200078e02ff */
[----:B------:R-:W-:-:S04]  /*1d980*/  SHF.R.U32.HI R6, RZ, 0x6, R3 ;  /* 0x00000006ff067819 */ /* 0x000fc80000011603 */
[----:B------:R-:W-:Y:S01]  /*1d990*/  @P0 SHF.R.U32.HI R2, RZ, 0x1f, R7 ;  /* 0x0000001fff020819 */ /* 0x000fe20000011607 */
[----:B------:R-:W-:-:S03]  /*1d9a0*/  IMAD.MOV.U32 R3, RZ, RZ, R6 ;  /* 0x000000ffff037224 */ /* 0x000fc600078e0006 */
[----:B------:R-:W-:Y:S02]  /*1d9b0*/  @P0 LEA.HI.SX32 R3, R7, R2, 0x1c ;  /* 0x0000000207030211 */ /* 0x000fe400078fe2ff */
[----:B------:R-:W-:Y:S02]  /*1d9c0*/  PLOP3.LUT P0, PT, PT, PT, PT, 0x80, 0x0 ;  /* 0x000000000000781c */ /* 0x000fe40003f0f070 */
[----:B------:R-:W-:-:S13]  /*1d9d0*/  ISETP.GT.AND P2, PT, R3, R6, PT ;  /* 0x000000060300720c */ /* 0x000fda0003f44270 */
[----:B0-----:R-:W-:Y:S05]  /*1d9e0*/  @!P2 BRA `(.L_x_2938) ;  /* 0x000000100088a947 */ /* 0x001fea0003800000 */
[----:B------:R-:W-:Y:S01]  /*1d9f0*/  UMOV UR4, 0xffffffff ;  /* 0xffffffff00047882 */ /* 0x000fe20000000000 */
[----:B------:R-:W-:Y:S02]  /*1da00*/  SEL R2, R33, RZ, !P1 ;  /* 0x000000ff21027207 */ /* 0x000fe40004800000 */
[----:B------:R-:W-:Y:S05]  /*1da10*/  BRA.DIV UR4, `(.L_x_2939) ;  /* 0x0000006a04e87947 */ /* 0x000fea000b800000 */
[----:B------:R-:W0:Y:S02]  /*1da20*/  S2R R7, SR_TID.X ;  /* 0x0000000000077919 */ /* 0x000e240000002100 */
[----:B0-----:R-:W-:-:S04]  /*1da30*/  SHF.R.U32.HI R7, RZ, 0x5, R7 ;  /* 0x00000005ff077819 */ /* 0x001fc80000011607 */
[----:B------:R-:W-:-:S05]  /*1da40*/  LOP3.LUT R7, R7, 0x3, RZ, 0xc0, !PT ;  /* 0x0000000307077812 */ /* 0x000fca00078ec0ff */
[----:B------:R0:W2:Y:S02]  /*1da50*/  SHFL.IDX PT, R14, R7, RZ, 0x1f ;  /* 0x00001fff070e7589 */ /* 0x0000a400000e0000 */
.L_x_3102:
[----:B--2---:R-:W-:Y:S02]  /*1da60*/  ISETP.NE.AND P0, PT, R14, RZ, PT ;  /* 0x000000ff0e00720c */ /* 0x004fe40003f05270 */
[----:B------:R-:W-:-:S11]  /*1da70*/  PLOP3.LUT P6, PT, PT, PT, PT, 0x8, 0x0 ;  /* 0x000000000000781c */ /* 0x000fd60003fce170 */
[----:B------:R-:W-:Y:S05]  /*1da80*/  @P0 BRA `(.L_x_2940) ;  /* 0x00000000000c0947 */ /* 0x000fea0003800000 */
[----:B------:R-:W-:-:S03]  /*1da90*/  UMOV UR4, 0xffffffff ;  /* 0xffffffff00047882 */ /* 0x000fc60000000000 */
[----:B------:R-:W-:Y:S05]  /*1daa0*/  BRA.DIV UR4, `(.L_x_2941) ;  /* 0x0000006a04f87947 */ /* 0x000fea000b800000 */
[----:B------:R-:W-:-:S13]  /*1dab0*/  ELECT P6, URZ, PT ;  /* 0x00000000003f782f */ /* 0x000fda00038c0000 */
.L_x_2940:
        /* <DEDUP_REMOVED lines=9> */
.L_x_3105:
[----:B------:R-:W-:Y:S05]  /*1db50*/  BSYNC B1 ;  /* 0x0000000000017941 */ /* 0x000fea0003800000 */
.L_x_2942:
[----:B------:R-:W-:Y:S04]  /*1db60*/  BSSY B1, `(.L_x_2944) ;  /* 0x000007c000017945 */ /* 0x000fe80003800000 */
[----:B------:R-:W-:Y:S05]  /*1db70*/  @!P6 BRA `(.L_x_2945) ;  /* 0x0000000400e8e947 */ /* 0x000fea0003800000 */
[----:B------:R-:W-:Y:S01]  /*1db80*/  IMAD R11, R26, 0x8, R22 ;  /* 0x000000081a0b7824 */ /* 0x000fe200078e0216 */
[----:B-1----:R-:W-:Y:S01]  /*1db90*/  SHF.L.U32 R10, R31, 0x1f, RZ ;  /* 0x0000001f1f0a7819 */ /* 0x002fe200000006ff */
[----:B------:R-:W1:Y:S01]  /*1dba0*/  S2R R8, SR_TID.X ;  /* 0x0000000000087919 */ /* 0x000e620000002100 */
[----:B------:R-:W-:Y:S02]  /*1dbb0*/  BSSY B2, `(.L_x_2946) ;  /* 0x0000005000027945 */ /* 0x000fe40003800000 */
[----:B------:R-:W2:Y:S01]  /*1dbc0*/  SYNCS.PHASECHK.TRANS64.TRYWAIT P0, [R11+URZ+0x2a8a0], R10 ;  /* 0x02a8a00a0b0075a7 */ /* 0x000ea2000800017f */
[----:B-1----:R-:W-:-:S04]  /*1dbd0*/  LOP3.LUT R8, R8, 0x7f, RZ, 0xc0, !PT ;  /* 0x0000007f08087812 */ /* 0x002fc800078ec0ff */
[----:B------:R-:W-:Y:S01]  /*1dbe0*/  ISETP.NE.AND P1, PT, R8, RZ, PT ;  /* 0x000000ff0800720c */ /* 0x000fe20003f25270 */
[----:B--2---:R-:W-:-:S12]  /*1dbf0*/  @!P0 BRA `(.L_x_2947) ;  /* 0x0000006800d88947 */ /* 0x004fd80003800000 */
.L_x_3106:
[----:B------:R-:W-:Y:S05]  /*1dc00*/  BSYNC B2 ;  /* 0x0000000000027941 */ /* 0x000fea0003800000 */
.L_x_2946:
[----:B------:R-:W-:Y:S04]  /*1dc10*/  BSSY B2, `(.L_x_2948) ;  /* 0x0000009000027945 */ /* 0x000fe80003800000 */
[----:B------:R-:W-:Y:S05]  /*1dc20*/  @P1 BRA `(.L_x_2949) ;  /* 0x00000000001c1947 */ /* 0x000fea0003800000 */
[----:B------:R-:W2:Y:S01]  /*1dc30*/  S2R R8, SR_TID.X ;  /* 0x0000000000087919 */ /* 0x000ea20000002100 */
[----:B0-----:R-:W-:-:S04]  /*1dc40*/  MOV R7, 0x9000 ;  /* 0x0000900000077802 */ /* 0x001fc80000000f00 */
[----:B------:R3:W-:Y:S01]  /*1dc50*/  SYNCS.ARRIVE.TRANS64 RZ, [R11+URZ+0x2a890], R7 ;  /* 0x02a890070bff79a7 */ /* 0x0007e2000800003f */
[----:B--2---:R-:W-:-:S04]  /*1dc60*/  LOP3.LUT R8, R8, 0x1f, RZ, 0xc0, !PT ;  /* 0x0000001f08087812 */ /* 0x004fc800078ec0ff */
[----:B------:R-:W-:-:S13]  /*1dc70*/  ISETP.NE.AND P0, PT, R8, RZ, PT ;  /* 0x000000ff0800720c */ /* 0x000fda0003f05270 */
[----:B---3--:R-:W-:Y:S05]  /*1dc80*/  @!P0 BRA `(.L_x_2949) ;  /* 0x0000000000048947 */ /* 0x008fea0003800000 */
[----:B------:R-:W-:Y:S01]  /*1dc90*/  BPT.TRAP 0x1 ;  /* 0x000000040000795c */ /* 0x000fe20000300000 */
.L_x_2949:
[----:B------:R-:W-:Y:S05]  /*1dca0*/  BSYNC B2 ;  /* 0x0000000000027941 */ /* 0x000fea0003800000 */
.L_x_2948:
[----:B------:R-:W-:Y:S01]  /*1dcb0*/  IMAD.MOV.U32 R14, RZ, RZ, RZ ;  /* 0x000000ffff0e7224 */ /* 0x000fe200078e00ff */
[----:B------:R-:W-:Y:S01]  /*1dcc0*/  UIADD3 UR4, UP0, UR36, 0x570, URZ ;  /* 0x0000057024047890 */ /* 0x000fe2000ff1e03f */
[----:B------:R-:W-:Y:S01]  /*1dcd0*/  IMAD R8, R3, 0x60, R0 ;  /* 0x0000006003087824 */ /* 0x000fe200078e0200 */
[----:B------:R-:W-:Y:S01]  /*1dce0*/  PLOP3.LUT P0, PT, PT, PT, PT, 0x80, 0x0 ;  /* 0x000000000000781c */ /* 0x000fe20003f0f070 */
[----:B------:R-:W-:Y:S01]  /*1dcf0*/  IMAD R9, R26, 0x9000, R22 ;  /* 0x000090001a097824 */ /* 0x000fe200078e0216 */
[----:B------:R-:W-:Y:S01]  /*1dd00*/  R2UR UR10, R14 ;  /* 0x000000000e0a72ca */ /* 0x000fe200000e0000 */
[----:B------:R-:W-:Y:S01]  /*1dd10*/  VIADD R8, R8, 0xffffffa0 ;  /* 0xffffffa008087836 */ /* 0x000fe20000000000 */
[----:B0-----:R-:W-:Y:S01]  /*1dd20*/  IADD3 R7, R11, 0x2a890, RZ ;  /* 0x0002a8900b077810 */ /* 0x001fe20007ffe0ff */
[----:B------:R-:W-:Y:S01]  /*1dd30*/  VIADD R12, R9, 0x18400 ;  /* 0x00018400090c7836 */ /* 0x000fe20000000000 */
[----:B------:R-:W-:Y:S01]  /*1dd40*/  UIADD3.X UR5, URZ, UR37, URZ, UP0, !UPT ;  /* 0x000000253f057290 */ /* 0x000fe200087fe43f */
[----:B------:R-:W-:Y:S01]  /*1dd50*/  UMOV UR6, 0x0 ;  /* 0x0000000000067882 */ /* 0x000fe20000000000 */
[----:B------:R-:W-:-:S10]  /*1dd60*/  UMOV UR7, 0x12f00000 ;  /* 0x12f0000000077882 */ /* 0x000fd40000000000 */
.L_x_2950:
        /* <DEDUP_REMOVED lines=12> */
[----:B------:R-:W-:Y:S01]  /*1de30*/  UMOV UR6, 0x0 ;  /* 0x0000000000067882 */ /* 0x000fe20000000000 */
[----:B------:R-:W-:Y:S01]  /*1de40*/  IADD3 R12, R9, 0x1b400, RZ ;  /* 0x0001b400090c7810 */ /* 0x000fe20007ffe0ff */
[----:B------:R-:W-:Y:S01]  /*1de50*/  UMOV UR7, 0x12f00000 ;  /* 0x12f0000000077882 */ /* 0x000fe20000000000 */
[----:B------:R-:W-:-:S15]  /*1de60*/  R2UR UR10, R15 ;  /* 0x000000000f0a72ca */ /* 0x000fde00000e0000 */
.L_x_2951:
        /* <DEDUP_REMOVED lines=11> */
[----:B------:R-:W-:Y:S01]  /*1df20*/  VIADD R9, R9, 0x1e400 ;  /* 0x0001e40009097836 */ /* 0x000fe20000000000 */
[----:B------:R-:W-:Y:S01]  /*1df30*/  UMOV UR6, 0x0 ;  /* 0x0000000000067882 */ /* 0x000fe20000000000 */
[----:B------:R-:W-:Y:S01]  /*1df40*/  UMOV UR7, 0x12f00000 ;  /* 0x12f0000000077882 */ /* 0x000fe20000000000 */
[----:B------:R-:W-:-:S09]  /*1df50*/  UMOV UR10, 0x80 ;  /* 0x00000080000a7882 */ /* 0x000fd20000000000 */
.L_x_2952:
        /* <DEDUP_REMOVED lines=13> */
.L_x_3107:
[----:B------:R-:W-:Y:S05]  /*1e030*/  BSYNC B2 ;  /* 0x0000000000027941 */ /* 0x000fea0003800000 */
.L_x_2953:
        /* <DEDUP_REMOVED lines=11> */
.L_x_2956:
[----:B------:R-:W-:Y:S05]  /*1e0f0*/  BSYNC B2 ;  /* 0x0000000000027941 */ /* 0x000fea0003800000 */
.L_x_2955:
[----:B------:R-:W-:Y:S01]  /*1e100*/  R2UR UR10, R14 ;  /* 0x000000000e0a72ca */ /* 0x000fe200000e0000 */
[----:B------:R-:W-:Y:S01]  /*1e110*/  IMAD R7, R26, 0x6000, R22 ;  /* 0x000060001a077824 */ /* 0x000fe200078e0216 */
[----:B------:R-:W-:Y:S01]  /*1e120*/  R2UR UR6, R12 ;  /* 0x000000000c0672ca */ /* 0x000fe200000e0000 */
[----:B------:R-:W-:Y:S01]  /*1e130*/  UIADD3 UR4, UP0, UR36, 0x670, URZ ;  /* 0x0000067024047890 */ /* 0x000fe2000ff1e03f */
[----:B------:R-:W-:Y:S01]  /*1e140*/  R2UR UR7, R13 ;  /* 0x000000000d0772ca */ /* 0x000fe200000e0000 */
[----:B01----:R-:W-:Y:S01]  /*1e150*/  VIADD R11, R11, 0x2a8b0 ;  /* 0x0002a8b00b0b7836 */ /* 0x003fe20000000000 */
[----:B------:R-:W-:Y:S01]  /*1e160*/  PLOP3.LUT P0, PT, PT, PT, PT, 0x80, 0x0 ;  /* 0x000000000000781c */ /* 0x000fe20003f0f070 */
[----:B------:R-:W-:Y:S01]  /*1e170*/  UIADD3.X UR5, URZ, UR37, URZ, UP0, !UPT ;  /* 0x000000253f057290 */ /* 0x000fe200087fe43f */
[----:B------:R-:W-:-:S11]  /*1e180*/  IADD3 R9, R7, 0x400, RZ ;  /* 0x0000040007097810 */ /* 0x000fd60007ffe0ff */
.L_x_2957:
        /* <DEDUP_REMOVED lines=15> */
.L_x_2958:
        /* <DEDUP_REMOVED lines=9> */
[----:B--2---:R-:W-:Y:S05]  /*1e310*/  @P0 BRA.U.ANY `(.L_x_2958) ;  /* 0xfffffffd00d80947 */ /* 0x004fea000393ffff */
.L_x_2945:
[----:B------:R-:W-:Y:S05]  /*1e320*/  BSYNC B1 ;  /* 0x0000000000017941 */ /* 0x000fea0003800000 */
.L_x_2944:
        /* <DEDUP_REMOVED lines=9> */
.L_x_2974:
[----:B------:R-:W-:Y:S05]  /*1e3c0*/  YIELD ;  /* 0x0000000000007946 */ /* 0x000fea0003800000 */
[----:B------:R-:W-:Y:S04]  /*1e3d0*/  BSSY B1, `(.L_x_2959) ;  /* 0x000007b000017945 */ /* 0x000fe80003800000 */
[----:B------:R-:W-:Y:S05]  /*1e3e0*/  @!P6 BRA `(.L_x_2960) ;  /* 0x0000000400e4e947 */ /* 0x000fea0003800000 */
[----:B-1----:R-:W-:Y:S01]  /*1e3f0*/  IMAD R10, R26, 0x8, R22 ;  /* 0x000000081a0a7824 */ /* 0x002fe200078e0216 */
[----:B------:R-:W-:Y:S01]  /*1e400*/  SHF.L.U32 R9, R31, 0x1f, RZ ;  /* 0x0000001f1f097819 */ /* 0x000fe200000006ff */
[----:B------:R-:W1:Y:S01]  /*1e410*/  S2R R3, SR_TID.X ;  /* 0x0000000000037919 */ /* 0x000e620000002100 */
[----:B------:R-:W-:Y:S02]  /*1e420*/  BSSY B2, `(.L_x_2961) ;  /* 0x0000005000027945 */ /* 0x000fe40003800000 */
[----:B------:R-:W2:Y:S01]  /*1e430*/  SYNCS.PHASECHK.TRANS64.TRYWAIT P1, [R10+URZ+0x2a8a0], R9 ;  /* 0x02a8a0090a0075a7 */ /* 0x000ea2000802017f */
[----:B-1----:R-:W-:-:S04]  /*1e440*/  LOP3.LUT R3, R3, 0x7f, RZ, 0xc0, !PT ;  /* 0x0000007f03037812 */ /* 0x002fc800078ec0ff */
[----:B------:R-:W-:Y:S01]  /*1e450*/  ISETP.NE.AND P2, PT, R3, RZ, PT ;  /* 0x000000ff0300720c */ /* 0x000fe20003f45270 */
[----:B--2---:R-:W-:-:S12]  /*1e460*/  @!P1 BRA `(.L_x_2962) ;  /* 0x0000006000e49947 */ /* 0x004fd80003800000 */
.L_x_3108:
[----:B------:R-:W-:Y:S05]  /*1e470*/  BSYNC B2 ;  /* 0x0000000000027941 */ /* 0x000fea0003800000 */
.L_x_2961:
[----:B------:R-:W-:Y:S04]  /*1e480*/  BSSY B2, `(.L_x_2963) ;  /* 0x0000009000027945 */ /* 0x000fe80003800000 */
[----:B------:R-:W-:Y:S05]  /*1e490*/  @P2 BRA `(.L_x_2964) ;  /* 0x00000000001c2947 */ /* 0x000fea0003800000 */
[----:B0-----:R-:W0:Y:S01]  /*1e4a0*/  S2R R7, SR_TID.X ;  /* 0x0000000000077919 */ /* 0x001e220000002100 */
[----:B------:R-:W-:-:S04]  /*1e4b0*/  IMAD.MOV.U32 R3, RZ, RZ, 0x9000 ;  /* 0x00009000ff037424 */ /* 0x000fc800078e00ff */
[----:B------:R2:W-:Y:S01]  /*1e4c0*/  SYNCS.ARRIVE.TRANS64 RZ, [R10+URZ+0x2a890], R3 ;  /* 0x02a890030aff79a7 */ /* 0x0005e2000800003f */
[----:B0-----:R-:W-:-:S04]  /*1e4d0*/  LOP3.LUT R7, R7, 0x1f, RZ, 0xc0, !PT ;  /* 0x0000001f07077812 */ /* 0x001fc800078ec0ff */
[----:B------:R-:W-:-:S13]  /*1e4e0*/  ISETP.NE.AND P1, PT, R7, RZ, PT ;  /* 0x000000ff0700720c */ /* 0x000fda0003f25270 */
[----:B--2---:R-:W-:Y:S05]  /*1e4f0*/  @!P1 BRA `(.L_x_2964) ;  /* 0x0000000000049947 */ /* 0x004fea0003800000 */
[----:B------:R-:W-:Y:S01]  /*1e500*/  BPT.TRAP 0x1 ;  /* 0x000000040000795c */ /* 0x000fe20000300000 */
.L_x_2964:
[----:B------:R-:W-:Y:S05]  /*1e510*/  BSYNC B2 ;  /* 0x0000000000027941 */ /* 0x000fea0003800000 */
.L_x_2963:
[----:B------:R-:W-:Y:S01]  /*1e520*/  MOV R14, RZ ;  /* 0x000000ff000e7202 */ /* 0x000fe20000000f00 */
[----:B------:R-:W-:Y:S01]  /*1e530*/  IMAD R8, R26, 0x9000, R22 ;  /* 0x000090001a087824 */ /* 0x000fe200078e0216 */
[----:B------:R-:W-:Y:S01]  /*1e540*/  UIADD3 UR4, UP0, UR36, 0x570, URZ ;  /* 0x0000057024047890 */ /* 0x000fe2000ff1e03f */
[----:B------:R-:W-:Y:S01]  /*1e550*/  PLOP3.LUT P1, PT, PT, PT, PT, 0x80, 0x0 ;  /* 0x000000000000781c */ /* 0x000fe20003f2f070 */
[----:B0-----:R-:W-:Y:S01]  /*1e560*/  IMAD R7, R11, 0x60, R0 ;  /* 0x000000600b077824 */ /* 0x001fe200078e0200 */
[----:B------:R-:W-:Y:S01]  /*1e570*/  R2UR UR10, R14 ;  /* 0x000000000e0a72ca */ /* 0x000fe200000e0000 */
[----:B------:R-:W-:Y:S01]  /*1e580*/  VIADD R3, R10, 0x2a890 ;  /* 0x0002a8900a037836 */ /* 0x000fe20000000000 */
[----:B------:R-:W-:Y:S01]  /*1e590*/  UIADD3.X UR5, URZ, UR37, URZ, UP0, !UPT ;  /* 0x000000253f057290 */ /* 0x000fe200087fe43f */
[----:B------:R-:W-:Y:S01]  /*1e5a0*/  VIADD R12, R8, 0x18400 ;  /* 0x00018400080c7836 */ /* 0x000fe20000000000 */
[----:B------:R-:W-:Y:S01]  /*1e5b0*/  UMOV UR6, 0x0 ;  /* 0x0000000000067882 */ /* 0x000fe20000000000 */
[----:B------:R-:W-:-:S10]  /*1e5c0*/  UMOV UR7, 0x12f00000 ;  /* 0x12f0000000077882 */ /* 0x000fd40000000000 */
.L_x_2965:
        /* <DEDUP_REMOVED lines=16> */
.L_x_2966:
        /* <DEDUP_REMOVED lines=15> */
.L_x_2967:
        /* <DEDUP_REMOVED lines=13> */
.L_x_3109:
[----:B------:R-:W-:Y:S05]  /*1e890*/  BSYNC B2 ;  /* 0x0000000000027941 */ /* 0x000fea0003800000 */
.L_x_2968:
[----:B------:R-:W-:Y:S01]  /*1e8a0*/  BSSY B2, `(.L_x_2970) ;  /* 0x000000b000027945 */ /* 0x000fe20003800000 */
[----:B------:R-:W-:Y:S01]  /*1e8b0*/  MOV R12, 0x0 ;  /* 0x00000000000c7802 */ /* 0x000fe20000000f00 */
[----:B------:R-:W-:Y:S02]  /*1e8c0*/  IMAD.MOV.U32 R13, RZ, RZ, 0x12f00000 ;  /* 0x12f00000ff0d7424 */ /* 0x000fe400078e00ff */
        /* <DEDUP_REMOVED lines=8> */
.L_x_2971:
[----:B------:R-:W-:Y:S05]  /*1e950*/  BSYNC B2 ;  /* 0x0000000000027941 */ /* 0x000fea0003800000 */
.L_x_2970:
        /* <DEDUP_REMOVED lines=9> */
.L_x_2972:
        /* <DEDUP_REMOVED lines=15> */
.L_x_2973:
        /* <DEDUP_REMOVED lines=10> */
.L_x_2960:
[----:B------:R-:W-:Y:S05]  /*1eb80*/  BSYNC B1 ;  /* 0x0000000000017941 */ /* 0x000fea0003800000 */
.L_x_2959:
[C---:B------:R-:W-:Y:S01]  /*1eb90*/  ISETP.GT.AND P2, PT, R11.reuse, R6, PT ;  /* 0x000000060b00720c */ /* 0x040fe20003f44270 */
[----:B------:R-:W-:Y:S01]  /*1eba0*/  VIADD R11, R11, 0xffffffff ;  /* 0xffffffff0b0b7836 */ /* 0x000fe20000000000 */
[----:B------:R-:W-:-:S04]  /*1ebb0*/  IADD3 R26, R26, 0x1, RZ ;  /* 0x000000011a1a7810 */ /* 0x000fc80007ffe0ff */
[----:B------:R-:W-:-:S04]  /*1ebc0*/  ISETP.NE.AND P1, PT, R26, 0x2, PT ;  /* 0x000000021a00780c */ /* 0x000fc80003f25270 */
[----:B------:R-:W-:Y:S02]  /*1ebd0*/  SEL R3, RZ, 0x1, P1 ;  /* 0x00000001ff037807 */ /* 0x000fe40000800000 */
[----:B------:R-:W-:Y:S02]  /*1ebe0*/  SEL R26, R26, RZ, P1 ;  /* 0x000000ff1a1a7207 */ /* 0x000fe40000800000 */
[----:B------:R-:W-:Y:S01]  /*1ebf0*/  LOP3.LUT R31, R31, R3, RZ, 0x3c, !PT ;  /* 0x000000031f1f7212 */ /* 0x000fe200078e3cff */
[----:B------:R-:W-:Y:S06]  /*1ec00*/  @P2 BRA `(.L_x_2974) ;  /* 0xfffffff400ec2947 */ /* 0x000fec000383ffff */
.L_x_2938:
[----:B------:R-:W-:Y:S05]  /*1ec10*/  BSYNC B0 ;  /* 0x0000000000007941 */ /* 0x000fea0003800000 */
.L_x_2937:
[----:B------:R-:W2:Y:S01]  /*1ec20*/  LDC R0, c[0x0][0x448] ;  /* 0x00011200ff007b82 */ /* 0x000ea20000000800 */
[----:B------:R-:W-:Y:S01]  /*1ec30*/  LEA R3, R17, 0x7f, 0x7 ;  /* 0x0000007f11037811 */ /* 0x000fe200078e38ff */
[----:B------:R-:W-:Y:S05]  /*1ec40*/  @!P0 WARPSYNC.ALL ;  /* 0x0000000000008948 */ /* 0x000fea0003800000 */
[----:B------:R-:W-:Y:S01]  /*1ec50*/  BSSY B7, `(.L_x_2975) ;  /* 0x0000379000077945 */ /* 0x000fe20003800000 */
[----:B------:R-:W-:Y:S01]  /*1ec60*/  @!P0 BAR.SYNC.DEFER_BLOCKING 0xc, 0x180 ;  /* 0x0306000000008b1d */ /* 0x000fe20000010000 */
[----:B--2---:R-:W-:-:S13]  /*1ec70*/  ISETP.NE.AND P1, PT, R0, 0x1, PT ;  /* 0x000000010000780c */ /* 0x004fda0003f25270 */
[----:B------:R-:W0:Y:S08]  /*1ec80*/  @P1 LDC R2, c[0x0][0x44c] ;  /* 0x00011300ff021b82 */ /* 0x000e300000000800 */
[----:B------:R-:W2:Y:S01]  /*1ec90*/  @P1 LDC R0, c[0x0][0x450] ;  /* 0x00011400ff001b82 */ /* 0x000ea20000000800 */
[----:B0-----:R-:W-:-:S05]  /*1eca0*/  @P1 IMAD.HI.U32 R7, R3, R2, RZ ;  /* 0x0000000203071227 */ /* 0x001fca00078e00ff */
[----:B--2---:R-:W-:-:S05]  /*1ecb0*/  @P1 SHF.R.U32.HI R3, RZ, R0, R7 ;  /* 0x00000000ff031219 */ /* 0x004fca0000011607 */
[----:B------:R-:W-:-:S04]  /*1ecc0*/  IMAD.IADD R3, R4, 0x1, R3 ;  /* 0x0000000104037824 */ /* 0x000fc800078e0203 */
[----:B------:R-:W-:-:S05]  /*1ecd0*/  IMAD.HI R3, R3, 0x2aaaaaab, RZ ;  /* 0x2aaaaaab03037827 */ /* 0x000fca00078e02ff */
        /* <DEDUP_REMOVED lines=12> */
[----:B------:R-:W2:Y:S01]  /*1eda0*/  LDC.64 R2, c[0x0][0xc60] ;  /* 0x00031800ff027b82 */ /* 0x000ea20000000a00 */
[----:B------:R-:W0:Y:S02]  /*1edb0*/  FLO.U32 R0, UR4 ;  /* 0x0000000400007d00 */ /* 0x000e2400080e0000 */
[----:B0-----:R-:W-:-:S06]  /*1edc0*/  ISETP.EQ.U32.AND P0, PT, R0, R5, PT ;  /* 0x000000050000720c */ /* 0x001fcc0003f02070 */
[----:B------:R-:W2:Y:S07]  /*1edd0*/  POPC R5, UR4 ;  /* 0x0000000400057d09 */ /* 0x000eae0008000000 */
[----:B--2---:R-:W2:Y:S01]  /*1ede0*/  @P0 ATOMG.E.ADD.STRONG.GPU PT, R3, desc[UR60][R2.64], R5 ;  /* 0x00000005020309a8 */ /* 0x004ea200081ee1fc */
[----:B------:R-:W0:Y:S02]  /*1edf0*/  S2R R4, SR_LTMASK ;  /* 0x0000000000047919 */ /* 0x000e240000003900 */
[----:B0-----:R-:W-:-:S04]  /*1ee00*/  LOP3.LUT R4, R4, UR4, RZ, 0xc0, !PT ;  /* 0x0000000404047c12 */ /* 0x001fc8000f8ec0ff */
[----:B------:R-:W0:Y:S01]  /*1ee10*/  POPC R7, R4 ;  /* 0x0000000400077309 */ /* 0x000e220000000000 */
[----:B--2---:R-:W0:Y:S02]  /*1ee20*/  SHFL.IDX PT, R0, R3, R0, 0x1f ;  /* 0x00001f0003007589 */ /* 0x004e2400000e0000 */
[----:B0-----:R-:W-:Y:S01]  /*1ee30*/  IADD3 R16, R0, UR38, R7 ;  /* 0x0000002600107c10 */ /* 0x001fe2000fffe007 */
[----:B------:R-:W-:Y:S06]  /*1ee40*/  BRA `(.L_x_2977) ;  /* 0x0000003400647947 */ /* 0x000fec0003800000 */
.L_x_2976:
        /* <DEDUP_REMOVED lines=12> */
[----:B------:R-:W-:Y:S01]  /*1ef10*/  MOV R11, UR5 ;  /* 0x00000005000b7c02 */ /* 0x000fe20008000f00 */
[----:B------:R-:W-:Y:S01]  /*1ef20*/  IMAD.U32 R7, RZ, RZ, UR9 ;  /* 0x00000009ff077e24 */ /* 0x000fe2000f8e00ff */
[----:B------:R-:W-:Y:S01]  /*1ef30*/  MOV R13, RZ ;  /* 0x000000ff000d7202 */ /* 0x000fe20000000f00 */
[----:B-1----:R-:W-:-:S02]  /*1ef40*/  IMAD.U32 R10, RZ, RZ, UR4 ;  /* 0x00000004ff0a7e24 */ /* 0x002fc4000f8e00ff */
[----:B------:R-:W-:Y:S02]  /*1ef50*/  IMAD.MOV.U32 R8, RZ, RZ, 0x70 ;  /* 0x00000070ff087424 */ /* 0x000fe400078e00ff */
[----:B------:R-:W-:-:S07]  /*1ef60*/  IMAD.MOV.U32 R12, RZ, RZ, 0x1 ;  /* 0x00000001ff0c7424 */ /* 0x000fce00078e00ff */
[----:B------:R-:W-:-:S07]  /*1ef70*/  LEPC R20, `(.L_x_2979) ;  /* 0x000000001014794e */ /* 0x000fce0000000000 */
[----:B0-----:R-:W-:Y:S05]  /*1ef80*/  CALL.ABS.NOINC R2 ;  /* 0x0000000002007343 */ /* 0x001fea0003c00000 */
.L_x_2979:
[----:B------:R-:W-:Y:S05]  /*1ef90*/  BSYNC B6 ;  /* 0x0000000000067941 */ /* 0x000fea0003800000 */
.L_x_2978:
        /* <DEDUP_REMOVED lines=12> */
[----:B-1----:R-:W-:Y:S01]  /*1f060*/  MOV R10, UR4 ;  /* 0x00000004000a7c02 */ /* 0x002fe20008000f00 */
[----:B------:R-:W-:Y:S01]  /*1f070*/  IMAD.U32 R7, RZ, RZ, UR9 ;  /* 0x00000009ff077e24 */ /* 0x000fe2000f8e00ff */
[----:B------:R-:W-:Y:S01]  /*1f080*/  MOV R12, 0x1 ;  /* 0x00000001000c7802 */ /* 0x000fe20000000f00 */
[----:B------:R-:W-:-:S02]  /*1f090*/  IMAD.U32 R11, RZ, RZ, UR5 ;  /* 0x00000005ff0b7e24 */ /* 0x000fc4000f8e00ff */
[----:B------:R-:W-:Y:S02]  /*1f0a0*/  IMAD.MOV.U32 R8, RZ, RZ, 0x70 ;  /* 0x00000070ff087424 */ /* 0x000fe400078e00ff */
[----:B0-----:R-:W-:-:S07]  /*1f0b0*/  IMAD.MOV.U32 R13, RZ, RZ, RZ ;  /* 0x000000ffff0d7224 */ /* 0x001fce00078e00ff */
[----:B------:R-:W-:-:S07]  /*1f0c0*/  LEPC R20, `(.L_x_2982) ;  /* 0x000000001014794e */ /* 0x000fce0000000000 */
[----:B--2---:R-:W-:Y:S05]  /*1f0d0*/  CALL.ABS.NOINC R2 ;  /* 0x0000000002007343 */ /* 0x004fea0003c00000 */
.L_x_2982:
        /* <DEDUP_REMOVED lines=15> */
.L_x_2981:
[----:B------:R-:W-:Y:S05]  /*1f1d0*/  BSYNC B6 ;  /* 0x0000000000067941 */ /* 0x000fea0003800000 */
.L_x_2980:
[----:B------:R-:W2:Y:S01]  /*1f1e0*/  LDL R20, [R1] ;  /* 0x0000000001147983 */ /* 0x000ea20000100800 */
[----:B------:R-:W-:Y:S01]  /*1f1f0*/  ULDC.64 UR4, c[0x0][0x9f8] ;  /* 0x00027e0000047ab9 */ /* 0x000fe20000000a00 */
[----:B------:R-:W0:Y:S01]  /*1f200*/  LDC R0, c[0x0][0x430] ;  /* 0x00010c00ff007b82 */ /* 0x000e220000000800 */
[----:B------:R-:W-:Y:S01]  /*1f210*/  ISETP.NE.U32.AND P0, PT, RZ, UR4, PT ;  /* 0x00000004ff007c0c */ /* 0x000fe2000bf05070 */
[----:B------:R-:W3:Y:S03]  /*1f220*/  LDL R2, [R1+0x4] ;  /* 0x0000040001027983 */ /* 0x000ee60000100800 */
[----:B------:R-:W-:Y:S01]  /*1f230*/  ISETP.NE.AND.EX P0, PT, RZ, UR5, PT, P0 ;  /* 0x00000005ff007c0c */ /* 0x000fe2000bf05300 */
[----:B------:R-:W4:-:S12]  /*1f240*/  S2R R21, SR_TID.X ;  /* 0x0000000000157919 */ /* 0x000f180000002100 */
[----:B------:R-:W-:Y:S01]  /*1f250*/  @P0 IADD3 R24, P1, R24, UR4, RZ ;  /* 0x0000000418180c10 */ /* 0x000fe2000ff3e0ff */
[----:B------:R-:W1:Y:S01]  /*1f260*/  S2R R34, SR_TID.X ;  /* 0x0000000000227919 */ /* 0x000e620000002100 */
[----:B------:R-:W-:Y:S01]  /*1f270*/  IADD3 R27, R30, -0x1, RZ ;  /* 0xffffffff1e1b7810 */ /* 0x000fe20007ffe0ff */
[----:B------:R-:W-:Y:S01]  /*1f280*/  ULDC UR4, c[0x0][0x320] ;  /* 0x0000c80000047ab9 */ /* 0x000fe20000000800 */
[----:B------:R-:W-:-:S05]  /*1f290*/  @P0 IADD3.X R25, R25, UR5, RZ, P1, !PT ;  /* 0x0000000519190c10 */ /* 0x000fca0008ffe4ff */
[----:B------:R-:W3:Y:S01]  /*1f2a0*/  @P0 LDG.E R33, desc[UR60][R24.64] ;  /* 0x0000003c18210981 */ /* 0x000ee2000c1e1900 */
[----:B0-----:R-:W-:Y:S02]  /*1f2b0*/  ISETP.NE.AND P1, PT, R0, 0x1, PT ;  /* 0x000000010000780c */ /* 0x001fe40003f25270 */
[----:B----4-:R-:W-:-:S11]  /*1f2c0*/  LOP3.LUT R21, R21, 0x7f, RZ, 0xc0, !PT ;  /* 0x0000007f15157812 */ /* 0x010fd600078ec0ff */
[----:B------:R-:W0:Y:S01]  /*1f2d0*/  @P1 LDC R7, c[0x0][0x434] ;  /* 0x00010d00ff071b82 */ /* 0x000e220000000800 */
[----:B------:R-:W-:-:S07]  /*1f2e0*/  SHF.R.U32.HI R21, RZ, 0x3, R21 ;  /* 0x00000003ff157819 */ /* 0x000fce0000011615 */
[----:B------:R-:W4:Y:S01]  /*1f2f0*/  @P1 LDC R5, c[0x0][0x438] ;  /* 0x00010e00ff051b82 */ /* 0x000f220000000800 */
[----:B-1----:R-:W-:-:S05]  /*1f300*/  IMAD.SHL.U32 R34, R34, 0x10, RZ ;  /* 0x0000001022227824 */ /* 0x002fca00078e00ff */
[----:B------:R-:W-:Y:S02]  /*1f310*/  LOP3.LUT R34, R21, 0x70, R34, 0xf8, !PT ;  /* 0x0000007015227812 */ /* 0x000fe400078ef822 */
[----:B------:R-:W1:Y:S03]  /*1f320*/  S2R R21, SR_TID.X ;  /* 0x0000000000157919 */ /* 0x000e660000002100 */
[----:B------:R-:W-:Y:S02]  /*1f330*/  IMAD R6, R27, 0x60, R34 ;  /* 0x000000601b067824 */ /* 0x000fe400078e0222 */
[----:B-1----:R-:W-:-:S05]  /*1f340*/  IMAD.SHL.U32 R21, R21, 0x8, RZ ;  /* 0x0000000815157824 */ /* 0x002fca00078e00ff */
[----:B------:R-:W-:Y:S02]  /*1f350*/  LOP3.LUT R21, R21, 0x38, RZ, 0xc0, !PT ;  /* 0x0000003815157812 */ /* 0x000fe400078ec0ff */
[----:B------:R-:W-:Y:S01]  /*1f360*/  LOP3.LUT R23, R23, 0xfffffff7, RZ, 0xc0, !PT ;  /* 0xfffffff717177812 */ /* 0x000fe200078ec0ff */
[----:B------:R-:W-:Y:S01]  /*1f370*/  UMOV UR5, 0xffffffff ;  /* 0xffffffff00057882 */ /* 0x000fe20000000000 */
[----:B--2---:R-:W-:-:S04]  /*1f380*/  ISETP.GE.AND P0, PT, R6, R20, PT ;  /* 0x000000140600720c */ /* 0x004fc80003f06270 */
[----:B------:R-:W-:Y:S01]  /*1f390*/  ISETP.GT.U32.OR P0, PT, R34, 0x5f, P0 ;  /* 0x0000005f2200780c */ /* 0x000fe20000704470 */
[----:B---3--:R-:W-:-:S04]  /*1f3a0*/  IMAD.IADD R6, R6, 0x1, R2 ;  /* 0x0000000106067824 */ /* 0x008fc800078e0202 */
[----:B0-----:R-:W-:-:S08]  /*1f3b0*/  @P1 IMAD.HI.U32 R7, R6, R7, RZ ;  /* 0x0000000706071227 */ /* 0x001fd000078e00ff */
[----:B------:R-:W0:Y:S01]  /*1f3c0*/  @!P0 LDC.64 R2, c[0x0][0x428] ;  /* 0x00010a00ff028b82 */ /* 0x000e220000000a00 */
[----:B------:R-:W-:Y:S01]  /*1f3d0*/  IMAD.MOV.U32 R4, RZ, RZ, R6 ;  /* 0x000000ffff047224 */ /* 0x000fe200078e0006 */
[----:B----4-:R-:W-:Y:S02]  /*1f3e0*/  @P1 SHF.R.U32.HI R4, RZ, R5, R7 ;  /* 0x00000005ff041219 */ /* 0x010fe40000011607 */
[----:B------:R-:W-:Y:S02]  /*1f3f0*/  LOP3.LUT R20, R21, 0x40, RZ, 0xfc, !PT ;  /* 0x0000004015147812 */ /* 0x000fe400078efcff */
[----:B------:R-:W-:Y:S02]  /*1f400*/  IADD3 R5, -R4, RZ, RZ ;  /* 0x000000ff04057210 */ /* 0x000fe40007ffe1ff */
[----:B------:R-:W-:-:S03]  /*1f410*/  ISETP.GE.AND P2, PT, R20, UR4, PT ;  /* 0x0000000414007c0c */ /* 0x000fc6000bf46270 */
[----:B------:R-:W-:Y:S01]  /*1f420*/  IMAD R0, R0, R5, R6 ;  /* 0x0000000500007224 */ /* 0x000fe200078e0206 */
[----:B------:R-:W-:Y:S02]  /*1f430*/  SHF.R.S32.HI R8, RZ, 0x1f, R33 ;  /* 0x0000001fff087819 */ /* 0x000fe40000011421 */
[----:B------:R-:W-:Y:S02]  /*1f440*/  @!P0 SHF.R.S32.HI R5, RZ, 0x1f, R4 ;  /* 0x0000001fff058819 */ /* 0x000fe40000011404 */
[----:B------:R-:W-:Y:S02]  /*1f450*/  SEL R30, RZ, 0xffffffff, P2 ;  /* 0xffffffffff1e7807 */ /* 0x000fe40001000000 */
[----:B------:R-:W-:Y:S01]  /*1f460*/  ISETP.GE.AND P1, PT, R21, UR4, PT ;  /* 0x0000000415007c0c */ /* 0x000fe2000bf26270 */
[----:B------:R-:W-:Y:S02]  /*1f470*/  ULDC UR4, c[0x0][0x2f4] ;  /* 0x0000bd0000047ab9 */ /* 0x000fe40000000800 */
[----:B------:R-:W-:-:S02]  /*1f480*/  IMAD.SHL.U32 R30, R30, 0x2, RZ ;  /* 0x000000021e1e7824 */ /* 0x000fc400078e00ff */
[-C--:B0-----:R-:W-:Y:S02]  /*1f490*/  @!P0 IMAD R6, R8, R2.reuse, RZ ;  /* 0x0000000208068224 */ /* 0x081fe400078e02ff */
[----:B------:R-:W-:Y:S01]  /*1f4a0*/  @!P0 IMAD.WIDE.U32 R4, R33, R2, R4 ;  /* 0x0000000221048225 */ /* 0x000fe200078e0004 */
[----:B------:R-:W-:-:S03]  /*1f4b0*/  SEL R2, RZ, 0x1, P1 ;  /* 0x00000001ff027807 */ /* 0x000fc60000800000 */
[----:B------:R-:W-:Y:S01]  /*1f4c0*/  @!P0 IMAD R6, R33, R3, R6 ;  /* 0x0000000321068224 */ /* 0x000fe200078e0206 */
[----:B------:R-:W-:Y:S02]  /*1f4d0*/  LOP3.LUT R30, R30, 0x2, R2, 0xe2, !PT ;  /* 0x000000021e1e7812 */ /* 0x000fe400078ee202 */
[----:B------:R-:W0:Y:S02]  /*1f4e0*/  @!P0 LDC.64 R2, c[0x0][0x418] ;  /* 0x00010600ff028b82 */ /* 0x000e240000000a00 */
[----:B------:R-:W-:Y:S01]  /*1f4f0*/  @!P0 IADD3 R6, R5, R6, RZ ;  /* 0x0000000605068210 */ /* 0x000fe20007ffe0ff */
[----:B------:R-:W-:Y:S01]  /*1f500*/  IMAD.U32 R5, RZ, RZ, UR39 ;  /* 0x00000027ff057e24 */ /* 0x000fe2000f8e00ff */
[----:B0-----:R-:W-:-:S04]  /*1f510*/  @!P0 LEA R2, P1, R4, R2, 0x2 ;  /* 0x0000000204028211 */ /* 0x001fc800078210ff */
[----:B------:R-:W-:Y:S01]  /*1f520*/  @!P0 LEA.HI.X R3, R4, R3, R6, 0x2, P1 ;  /* 0x0000000304038211 */ /* 0x000fe200008f1406 */
[----:B------:R-:W-:-:S06]  /*1f530*/  IMAD.MOV.U32 R4, RZ, RZ, RZ ;  /* 0x000000ffff047224 */ /* 0x000fcc00078e00ff */
        /* <DEDUP_REMOVED lines=18> */
.L_x_3112:
[----:B------:R-:W-:Y:S01]  /*1f660*/  SHF.R.S32.HI R34, RZ, 0x1f, R18 ;  /* 0x0000001fff227819 */ /* 0x000fe20000011412 */
[----:B------:R-:W-:Y:S06]  /*1f670*/  @!P3 BRA `(.L_x_2984) ;  /* 0x000000000004b947 */ /* 0x000fec0003800000 */
[----:B------:R-:W-:Y:S01]  /*1f680*/  BPT.TRAP 0x1 ;  /* 0x000000040000795c */ /* 0x000fe20000300000 */
.L_x_2984:
        /* <DEDUP_REMOVED lines=25> */
.L_x_3113:
[----:B------:R-:W-:Y:S05]  /*1f820*/  BSYNC B0 ;  /* 0x0000000000007941 */ /* 0x000fea0003800000 */
.L_x_2985:
        /* <DEDUP_REMOVED lines=35> */
[----:B------:R-:W-:-:S03]  /*1fa60*/  @P0 IMAD R8, R5, 0x2, R22 ;  /* 0x0000000205080824 */ /* 0x000fc600078e0216 */
[----:B------:R-:W1:Y:S01]  /*1fa70*/  SHFL.IDX PT, R2, R0, RZ, 0x181f ;  /* 0x00181fff00027589 */ /* 0x000e6200000e0000 */
[----:B0-----:R-:W-:-:S04]  /*1fa80*/  @P0 LEA R3, P1, R9, R3, 0x1 ;  /* 0x0000000309030211 */ /* 0x001fc800078208ff */
[----:B-1----:R-:W-:Y:S02]  /*1fa90*/  @P0 IADD3.X R2, RZ, R2, RZ, P1, !PT ;  /* 0x00000002ff020210 */ /* 0x002fe40000ffe4ff */
[----:B------:R-:W-:Y:S02]  /*1faa0*/  ISETP.GE.AND P1, PT, R6, 0x11, PT ;  /* 0x000000110600780c */ /* 0x000fe40003f26270 */
        /* <DEDUP_REMOVED lines=56> */
.L_x_3127:
        /* <DEDUP_REMOVED lines=12> */
.L_x_2988:
        /* <DEDUP_REMOVED lines=10> */
.L_x_2989:
        /* <DEDUP_REMOVED lines=37> */
.L_x_2991:
[----:B------:R-:W-:Y:S05]  /*201e0*/  BSYNC B6 ;  /* 0x0000000000067941 */ /* 0x000fea0003800000 */
.L_x_2990:
[----:B------:R-:W2:Y:S01]  /*201f0*/  LDL.LU R20, [R1+0x1c] ;  /* 0x00001c0001147983 */ /* 0x000ea20000300800 */
[----:B------:R-:W-:Y:S01]  /*20200*/  ULDC.64 UR4, c[0x0][0x2d8] ;  /* 0x0000b60000047ab9 */ /* 0x000fe20000000a00 */
[----:B-1----:R-:W1:Y:S02]  /*20210*/  LDC R7, c[0x0][0x448] ;  /* 0x00011200ff077b82 */ /* 0x002e640000000800 */
[----:B0-----:R-:W3:Y:S01]  /*20220*/  LDL.LU.64 R2, [R1+0x20] ;  /* 0x0000200001027983 */ /* 0x001ee20000300a00 */
[----:B------:R-:W-:-:S03]  /*20230*/  IMAD R0, R34, UR4, RZ ;  /* 0x0000000422007c24 */ /* 0x000fc6000f8e02ff */
[----:B------:R0:W5:Y:S01]  /*20240*/  LDL R10, [R1+0x14] ;  /* 0x00001400010a7983 */ /* 0x0001620000100800 */
[----:B------:R-:W-:Y:S01]  /*20250*/  IMAD R0, R18, UR5, R0 ;  /* 0x0000000512007c24 */ /* 0x000fe2000f8e0200 */
[----:B-1----:R-:W-:-:S13]  /*20260*/  ISETP.NE.AND P0, PT, R7, 0x1, PT ;  /* 0x000000010700780c */ /* 0x002fda0003f05270 */
[----:B------:R-:W1:Y:S01]  /*20270*/  @P0 LDC R6, c[0x0][0x44c] ;  /* 0x00011300ff060b82 */ /* 0x000e620000000800 */
[----:B------:R-:W4:Y:S02]  /*20280*/  S2R R8, SR_TID.X ;  /* 0x0000000000087919 */ /* 0x000f240000002100 */
[----:B----4-:R-:W-:-:S05]  /*20290*/  IMAD.SHL.U32 R8, R8, 0x8, RZ ;  /* 0x0000000808087824 */ /* 0x010fca00078e00ff */
[----:B------:R-:W-:Y:S02]  /*202a0*/  LOP3.LUT R8, R8, 0x38, RZ, 0xc0, !PT ;  /* 0x0000003808087812 */ /* 0x000fe400078ec0ff */
[----:B---3--:R-:W-:-:S03]  /*202b0*/  MOV R3, R35 ;  /* 0x0000002300037202 */ /* 0x008fc60000000f00 */
[----:B------:R-:W-:Y:S01]  /*202c0*/  IMAD.WIDE.U32 R2, R18, UR4, R2 ;  /* 0x0000000412027c25 */ /* 0x000fe2000f8e0002 */
[----:B------:R-:W-:-:S03]  /*202d0*/  ULDC.64 UR4, c[0x0][0x2e0] ;  /* 0x0000b80000047ab9 */ /* 0x000fc60000000a00 */
[----:B--2---:R-:W-:Y:S02]  /*202e0*/  IMAD R5, R20, UR4, RZ ;  /* 0x0000000414057c24 */ /* 0x004fe4000f8e02ff */
[----:B------:R-:W2:Y:S01]  /*202f0*/  S2R R20, SR_TID.X ;  /* 0x0000000000147919 */ /* 0x000ea20000002100 */
[----:B------:R-:W-:Y:S02]  /*20300*/  IMAD.IADD R3, R3, 0x1, R0 ;  /* 0x0000000103037824 */ /* 0x000fe400078e0200 */
[C---:B------:R-:W-:Y:S02]  /*20310*/  IMAD R0, R32.reuse, UR5, R5 ;  /* 0x0000000520007c24 */ /* 0x040fe4000f8e0205 */
[----:B------:R-:W-:Y:S01]  /*20320*/  IMAD.WIDE.U32 R2, R32, UR4, R2 ;  /* 0x0000000420027c25 */ /* 0x000fe2000f8e0002 */
[----:B------:R-:W-:-:S04]  /*20330*/  ULDC.64 UR4, c[0x0][0x2d0] ;  /* 0x0000b40000047ab9 */ /* 0x000fc80000000a00 */
[----:B------:R-:W-:Y:S02]  /*20340*/  IADD3 R3, R3, R0, RZ ;  /* 0x0000000003037210 */ /* 0x000fe40007ffe0ff */
[----:B------:R-:W3:Y:S01]  /*20350*/  @P0 LDC R0, c[0x0][0x450] ;  /* 0x00011400ff000b82 */ /* 0x000ee20000000800 */
[----:B--2---:R-:W-:-:S04]  /*20360*/  LOP3.LUT R20, R20, 0x7f, RZ, 0xc0, !PT ;  /* 0x0000007f14147812 */ /* 0x004fc800078ec0ff */
[----:B------:R-:W-:Y:S02]  /*20370*/  SHF.R.U32.HI R21, RZ, 0x3, R20 ;  /* 0x00000003ff157819 */ /* 0x000fe40000011614 */
[----:B------:R-:W2:Y:S02]  /*20380*/  S2R R20, SR_TID.X ;  /* 0x0000000000147919 */ /* 0x000ea40000002100 */
[----:B--2---:R-:W-:-:S05]  /*20390*/  IMAD.SHL.U32 R20, R20, 0x10, RZ ;  /* 0x0000001014147824 */ /* 0x004fca00078e00ff */
[----:B------:R-:W-:-:S04]  /*203a0*/  LOP3.LUT R20, R21, 0x70, R20, 0xf8, !PT ;  /* 0x0000007015147812 */ /* 0x000fc800078ef814 */
[----:B------:R-:W-:Y:S01]  /*203b0*/  LEA R5, R17, R20, 0x7 ;  /* 0x0000001411057211 */ /* 0x000fe200078e38ff */
        /* <DEDUP_REMOVED lines=112> */
.L_x_3144:
[----:B------:R-:W-:Y:S01]  /*20ac0*/  IADD3 R0, R17, 0x70, RZ ;  /* 0x0000007011007810 */ /* 0x000fe20007ffe0ff */
[----:B------:R-:W-:Y:S03]  /*20ad0*/  BSSY B0, `(.L_x_2993) ;  /* 0x000000b000007945 */ /* 0x000fe60003800000 */
        /* <DEDUP_REMOVED lines=10> */
.L_x_2994:
[----:B------:R-:W-:Y:S05]  /*20b80*/  BSYNC B0 ;  /* 0x0000000000007941 */ /* 0x000fea0003800000 */
.L_x_2993:
[----:B------:R-:W-:Y:S01]  /*20b90*/  NOP ;  /* 0x0000000000007918 */ /* 0x000fe20000000000 */
[----:B------:R-:W-:-:S13]  /*20ba0*/  PLOP3.LUT P0, PT, PT, PT, PT, 0x80, 0x0 ;  /* 0x000000000000781c */ /* 0x000fda0003f0f070 */
.L_x_2995:
[----:B------:R-:W-:Y:S02]  /*20bb0*/  PLOP3.LUT P1, PT, P1, P0, PT, 0xa2, 0x0 ;  /* 0x000000000000781c */ /* 0x000fe40000f21472 */
[----:B------:R-:W-:-:S08]  /*20bc0*/  @P0 R2UR P1, UR4, R22 ;  /* 0x00000000160402ca */ /* 0x000fd00000020000 */
[----:B------:R-:W-:-:S05]  /*20bd0*/  @P0 PLOP3.LUT P0, PT, P1, PT, PT, 0x80, 0x0 ;  /* 0x000000000000081c */ /* 0x000fca0000f0f070 */
[----:B------:R-:W-:Y:S01]  /*20be0*/  @!P1 SYNCS.ARRIVE.TRANS64.RED.A0T1 RZ, [UR4+0x2a800], RZ ;  /* 0x02a800ffffff99a7 */ /* 0x000fe20008200404 */
[----:B------:R-:W-:Y:S07]  /*20bf0*/  @!P1 ARRIVES.LDGSTSBAR.64.TRANSCNT [UR4+0x2a800] ;  /* 0x02a80000ff0099b0 */ /* 0x000fee0008000a84 */
[----:B------:R-:W-:Y:S05]  /*20c00*/  @P0 BRA.U.ANY `(.L_x_2995) ;  /* 0xfffffffd00e80947 */ /* 0x000fea000393ffff */
[----:B01----:R-:W2:Y:S02]  /*20c10*/  LDL.LU R2, [R1+0x28] ;  /* 0x0000280001027983 */ /* 0x003ea40000300800 */
        /* <DEDUP_REMOVED lines=11> */
.L_x_3145:
[----:B------:R-:W-:Y:S05]  /*20cd0*/  BSYNC B0 ;  /* 0x0000000000007941 */ /* 0x000fea0003800000 */
.L_x_2996:
[----:B------:R-:W2:Y:S01]  /*20ce0*/  LDL R0, [R1+0x18] ;  /* 0x0000180001007983 */ /* 0x000ea20000100800 */
[----:B------:R-:W-:Y:S01]  /*20cf0*/  BSSY B0, `(.L_x_2998) ;  /* 0x00000fd000007945 */ /* 0x000fe20003800000 */
[----:B--2---:R-:W-:-:S13]  /*20d00*/  ISETP.GE.AND P0, PT, R0, 0x2, PT ;  /* 0x000000020000780c */ /* 0x004fda0003f06270 */
[----:B------:R-:W-:Y:S05]  /*20d10*/  @!P0 BRA `(.L_x_2999) ;  /* 0x0000000c00e88947 */ /* 0x000fea0003800000 */
[----:B------:R-:W-:Y:S01]  /*20d20*/  IADD3 R0, R0, -0x2, RZ ;  /* 0xfffffffe00007810 */ /* 0x000fe20007ffe0ff */
[----:B------:R-:W-:Y:S01]  /*20d30*/  IMAD.MOV.U32 R17, RZ, RZ, R29 ;  /* 0x000000ffff117224 */ /* 0x000fe200078e001d */
[----:B------:R-:W-:Y:S01]  /*20d40*/  MOV R10, R28 ;  /* 0x0000001c000a7202 */ /* 0x000fe20000000f00 */
[----:B------:R-:W-:-:S07]  /*20d50*/  IMAD.MOV.U32 R32, RZ, RZ, R27 ;  /* 0x000000ffff207224 */ /* 0x000fce00078e001b */
.L_x_3012:
        /* <DEDUP_REMOVED lines=41> */
.L_x_3000:
[----:B------:R-:W-:Y:S01]  /*20ff0*/  LEA R5, R28, R22, 0x3 ;  /* 0x000000161c057211 */ /* 0x000fe200078e18ff */
[----:B------:R-:W-:Y:S01]  /*21000*/  BSSY B1, `(.L_x_3001) ;  /* 0x0000004000017945 */ /* 0x000fe20003800000 */
[----:B------:R-:W-:-:S04]  /*21010*/  SHF.L.U32 R0, R29, 0x1f, RZ ;  /* 0x0000001f1d007819 */ /* 0x000fc800000006ff */
[----:B------:R-:W0:Y:S02]  /*21020*/  SYNCS.PHASECHK.TRANS64.TRYWAIT P0, [R5+URZ+0x2a840], R0 ;  /* 0x02a84000050075a7 */ /* 0x000e24000800017f */
[----:B0-----:R-:W-:Y:S05]  /*21030*/  @!P0 BRA `(.L_x_3002) ;  /* 0x0000004c00608947 */ /* 0x001fea0003800000 */
.L_x_3146:
[----:B------:R-:W-:Y:S05]  /*21040*/  BSYNC B1 ;  /* 0x0000000000017941 */ /* 0x000fea0003800000 */
.L_x_3001:
        /* <DEDUP_REMOVED lines=68> */
.L_x_3160:
        /* <DEDUP_REMOVED lines=10> */
.L_x_3004:
        /* <DEDUP_REMOVED lines=10> */
.L_x_3005:
[----:B------:R2:W-:Y:S01]  /*215d0*/  SYNCS.ARRIVE.TRANS64.A1T0 RZ, [R5+URZ+0x2a830], RZ ;  /* 0x02a830ff05ff79a7 */ /* 0x0005e2000810003f */
[----:B------:R-:W-:Y:S05]  /*215e0*/  @!P2 BRA `(.L_x_3006) ;  /* 0x000000000004a947 */ /* 0x000fea0003800000 */
[----:B------:R-:W-:Y:S01]  /*215f0*/  BPT.TRAP 0x1 ;  /* 0x000000040000795c */ /* 0x000fe20000300000 */
.L_x_3006:
[----:B-1----:R-:W-:Y:S01]  /*21600*/  SHF.L.U32 R2, R17, 0x1f, RZ ;  /* 0x0000001f11027819 */ /* 0x002fe200000006ff */
[----:B--2---:R-:W-:Y:S01]  /*21610*/  IMAD R5, R10, 0x8, R22 ;  /* 0x000000080a057824 */ /* 0x004fe200078e0216 */
[----:B------:R-:W-:Y:S03]  /*21620*/  BSSY B1, `(.L_x_3007) ;  /* 0x0000003000017945 */ /* 0x000fe60003800000 */
[----:B------:R-:W1:Y:S02]  /*21630*/  SYNCS.PHASECHK.TRANS64.TRYWAIT P0, [R5+URZ+0x2a860], R2 ;  /* 0x02a86002050075a7 */ /* 0x000e64000800017f */
[----:B-1----:R-:W-:Y:S05]  /*21640*/  @!P0 BRA `(.L_x_3008) ;  /* 0x0000004c00cc8947 */ /* 0x002fea0003800000 */
.L_x_3161:
[----:B------:R-:W-:Y:S05]  /*21650*/  BSYNC B1 ;  /* 0x0000000000017941 */ /* 0x000fea0003800000 */
.L_x_3007:
        /* <DEDUP_REMOVED lines=55> */
.L_x_3175:
        /* <DEDUP_REMOVED lines=21> */
.L_x_3010:
        /* <DEDUP_REMOVED lines=10> */
.L_x_3011:
        /* <DEDUP_REMOVED lines=16> */
.L_x_2999:
[----:B------:R-:W-:Y:S05]  /*21cc0*/  BSYNC B0 ;  /* 0x0000000000007941 */ /* 0x000fea0003800000 */
.L_x_2998:
        /* <DEDUP_REMOVED lines=17> */
.L_x_3014:
[----:B------:R-:W-:Y:S05]  /*21de0*/  BSYNC B0 ;  /* 0x0000000000007941 */ /* 0x000fea0003800000 */
.L_x_3013:
[----:B------:R-:W-:-:S13]  /*21df0*/  LOP3.LUT P0, RZ, R23, 0x10, RZ, 0xc0, !PT ;  /* 0x0000001017ff7812 */ /* 0x000fda000780c0ff */
[----:B------:R-:W-:Y:S05]  /*21e00*/  @!P0 BRA `(.L_x_3015) ;  /* 0x0000000000048947 */ /* 0x000fea0003800000 */
[----:B------:R-:W-:Y:S01]  /*21e10*/  BPT.TRAP 0x1 ;  /* 0x000000040000795c */ /* 0x000fe20000300000 */
.L_x_3015:
[----:B------:R-:W2:Y:S01]  /*21e20*/  LDL.LU R2, [R1] ;  /* 0x0000000001027983 */ /* 0x000ea20000300800 */
[----:B------:R-:W-:Y:S01]  /*21e30*/  LEA R0, R28, R22, 0x3 ;  /* 0x000000161c007211 */ /* 0x000fe200078e18ff */
[----:B------:R-:W-:Y:S01]  /*21e40*/  BSSY B0, `(.L_x_3016) ;  /* 0x0000005000007945 */ /* 0x000fe20003800000 */
[----:B0-----:R-:W-:-:S04]  /*21e50*/  SHF.L.U32 R3, R29, 0x1f, RZ ;  /* 0x0000001f1d037819 */ /* 0x001fc800000006ff */
[----:B------:R-:W0:Y:S01]  /*21e60*/  SYNCS.PHASECHK.TRANS64.TRYWAIT P0, [R0+URZ+0x2a860], R3 ;  /* 0x02a86003000075a7 */ /* 0x000e22000800017f */
[----:B--2---:R-:W-:Y:S01]  /*21e70*/  IMAD R6, R27, -0x60, R2 ;  /* 0xffffffa01b067824 */ /* 0x004fe200078e0202 */
[----:B0-----:R-:W-:Y:S06]  /*21e80*/  @!P0 BRA `(.L_x_3017) ;  /* 0x0000004c00c08947 */ /* 0x001fec0003800000 */
.L_x_3176:
[----:B------:R-:W-:Y:S05]  /*21e90*/  BSYNC B0 ;  /* 0x0000000000007941 */ /* 0x000fea0003800000 */
.L_x_3016:
        /* <DEDUP_REMOVED lines=57> */
.L_x_3190:
        /* <DEDUP_REMOVED lines=11> */
.L_x_3019:
        /* <DEDUP_REMOVED lines=10> */
.L_x_3020:
[----:B------:R-:W-:Y:S01]  /*22380*/  VIADD R28, R28, 0x1 ;  /* 0x000000011c1c7836 */ /* 0x000fe20000000000 */
[----:B------:R1:W-:Y:S04]  /*22390*/  SYNCS.ARRIVE.TRANS64.A1T0 RZ, [R0+URZ+0x2a850], RZ ;  /* 0x02a850ff00ff79a7 */ /* 0x0003e8000810003f */
[----:B------:R-:W-:-:S04]  /*223a0*/  ISETP.NE.AND P0, PT, R28, 0x2, PT ;  /* 0x000000021c00780c */ /* 0x000fc80003f05270 */
[----:B-1----:R-:W-:Y:S02]  /*223b0*/  SEL R0, RZ, 0x1, P0 ;  /* 0x00000001ff007807 */ /* 0x002fe40000000000 */
[----:B------:R-:W-:Y:S02]  /*223c0*/  SEL R28, R28, RZ, P0 ;  /* 0x000000ff1c1c7207 */ /* 0x000fe40000000000 */
[----:B------:R-:W-:-:S07]  /*223d0*/  LOP3.LUT R29, R29, R0, RZ, 0x3c, !PT ;  /* 0x000000001d1d7212 */ /* 0x000fce00078e3cff */
.L_x_2977:
[----:B------:R-:W-:Y:S05]  /*223e0*/  BSYNC B7 ;  /* 0x0000000000077941 */ /* 0x000fea0003800000 */
.L_x_2975:
[----:B------:R-:W-:-:S13]  /*223f0*/  LOP3.LUT P0, RZ, R23, 0x20, RZ, 0xc0, !PT ;  /* 0x0000002017ff7812 */ /* 0x000fda000780c0ff */
[----:B------:R-:W-:Y:S05]  /*22400*/  @!P0 BRA `(.L_x_3021) ;  /* 0x0000000000248947 */ /* 0x000fea0003800000 */
[----:B------:R-:W-:Y:S05]  /*22410*/  WARPSYNC.ALL ;  /* 0x0000000000007948 */ /* 0x000fea0003800000 */
[----:B------:R-:W2:Y:S08]  /*22420*/  S2UR UR5, SR_CgaCtaId ;  /* 0x00000000000579c3 */ /* 0x000eb00000008800 */
[----:B------:R-:W-:Y:S06]  /*22430*/  BAR.SYNC.DEFER_BLOCKING 0x5, 0x180 ;  /* 0x0146000000007b1d */ /* 0x000fec0000010000 */
[----:B------:R-:W-:-:S02]  /*22440*/  UMOV UR4, 0x400 ;  /* 0x0000040000047882 */ /* 0x000fc40000000000 */
[----:B--2---:R-:W-:-:S06]  /*22450*/  ULEA UR4, UR5, UR4, 0x18 ;  /* 0x0000000405047291 */ /* 0x004fcc000f8ec03f */
[----:B------:R-:W-:-:S05]  /*22460*/  MOV R22, UR4 ;  /* 0x0000000400167c02 */ /* 0x000fca0008000f00 */
[----:B------:R2:W3:Y:S01]  /*22470*/  LDS.128 R16, [R22+0x2a8d0] ;  /* 0x02a8d00016107984 */ /* 0x0004e20000000c00 */
[----:B------:R-:W-:Y:S06]  /*22480*/  BAR.ARV 0x4, 0x180 ;  /* 0x0106000000007b1d */ /* 0x000fec0000002000 */
[----:B------:R-:W-:Y:S05]  /*22490*/  BRA `(.L_x_3022) ;  /* 0x0000000800cc7947 */ /* 0x000fea0003800000 */
.L_x_3021:
        /* <DEDUP_REMOVED lines=13> */
[----:B------:R-:W-:Y:S01]  /*22570*/  SHFL.IDX PT, R0, R16, RZ, 0x1f ;  /* 0x00001fff10007589 */ /* 0x000fe200000e0000 */
[C---:B------:R-:W-:Y:S02]  /*22580*/  ISETP.GE.U32.AND P3, PT, R8.reuse, 0x4, PT ;  /* 0x000000040800780c */ /* 0x040fe40003f66070 */
[C---:B------:R-:W-:Y:S01]  /*22590*/  ISETP.GE.U32.AND P4, PT, R8.reuse, 0x8, PT ;  /* 0x000000080800780c */ /* 0x040fe20003f86070 */
[----:B------:R-:W-:Y:S01]  /*225a0*/  SHFL.IDX PT, R4, R16, 0x1, 0x1f ;  /* 0x00201f0010047f89 */ /* 0x000fe200000e0000 */
[C---:B------:R-:W-:Y:S01]  /*225b0*/  ISETP.GE.U32.AND P5, PT, R8.reuse, 0x10, PT ;  /* 0x000000100800780c */ /* 0x040fe20003fa6070 */
[----:B--2---:R-:W-:Y:S01]  /*225c0*/  @!P1 IMAD.MOV.U32 R5, RZ, RZ, R2 ;  /* 0x000000ffff059224 */ /* 0x004fe200078e0002 */
[----:B------:R-:W-:-:S04]  /*225d0*/  ISETP.NE.AND P1, PT, R8, RZ, PT ;  /* 0x000000ff0800720c */ /* 0x000fc80003f25270 */
        /* <DEDUP_REMOVED lines=15> */
[----:B------:R0:W2:Y:S02]  /*226d0*/  SHFL.IDX PT, R14, R2, 0x1f, 0x1f ;  /* 0x03e01f00020e7f89 */ /* 0x0000a400000e0000 */
.L_x_3200:
[----:B------:R-:W-:Y:S02]  /*226e0*/  ULDC UR4, c[0x0][0xc38] ;  /* 0x00030e0000047ab9 */ /* 0x000fe40000000800 */
[----:B------:R-:W-:-:S04]  /*226f0*/  IMAD.U32 R7, RZ, RZ, UR4 ;  /* 0x00000004ff077e24 */ /* 0x000fc8000f8e00ff */
[----:B--2---:R-:W-:-:S05]  /*22700*/  IMAD R14, R14, R7, RZ ;  /* 0x000000070e0e7224 */ /* 0x004fca00078e02ff */
[----:B------:R-:W-:-:S04]  /*22710*/  IADD3 R9, R4, R14, RZ ;  /* 0x0000000e04097210 */ /* 0x000fc80007ffe0ff */
[----:B------:R-:W-:-:S13]  /*22720*/  ISETP.GT.AND P6, PT, R9, R0, PT ;  /* 0x000000000900720c */ /* 0x000fda0003fc4270 */
[----:B------:R-:W-:Y:S05]  /*22730*/  @P6 BRA `(.L_x_3024) ;  /* 0x00000000009c6947 */ /* 0x000fea0003800000 */
.L_x_3029:
[----:B0-----:R-:W0:Y:S01]  /*22740*/  LDC R2, c[0x0][0xc3c] ;  /* 0x00030f00ff027b82 */ /* 0x001e220000000800 */
[----:B------:R-:W-:-:S05]  /*22750*/  VIADD R19, R19, 0x1f ;  /* 0x0000001f13137836 */ /* 0x000fca0000000000 */
[----:B0-----:R-:W-:-:S13]  /*22760*/  ISETP.GE.AND P6, PT, R19, R2, PT ;  /* 0x000000021300720c */ /* 0x001fda0003fc6270 */
[----:B------:R-:W-:Y:S05]  /*22770*/  @P6 BRA `(.L_x_3025) ;  /* 0x0000000400d06947 */ /* 0x000fea0003800000 */
[----:B------:R-:W0:Y:S01]  /*22780*/  S2R R3, SR_TID.X ;  /* 0x0000000000037919 */ /* 0x000e220000002100 */
        /* <DEDUP_REMOVED lines=9> */
.L_x_3027:
[----:B------:R-:W-:Y:S05]  /*22820*/  BSYNC B0 ;  /* 0x0000000000007941 */ /* 0x000fea0003800000 */
.L_x_3026:
[----:B------:R-:W-:-:S03]  /*22830*/  UMOV UR4, 0xffffffff ;  /* 0xffffffff00047882 */ /* 0x000fc60000000000 */
[----:B------:R-:W-:Y:S05]  /*22840*/  BRA.DIV UR4, `(.L_x_3028) ;  /* 0x0000005204747947 */ /* 0x000fea000b800000 */
[----:B-----5:R-:W2:Y:S02]  /*22850*/  SHFL.UP PT, R14, R5, 0x1, RZ ;  /* 0x04200000050e7989 */ /* 0x020ea400000e00ff */
[----:B--2---:R-:W-:-:S04]  /*22860*/  SEL R14, R14, RZ, P1 ;  /* 0x000000ff0e0e7207 */ /* 0x004fc80000800000 */
        /* <DEDUP_REMOVED lines=14> */
.L_x_3208:
[----:B------:R-:W-:Y:S02]  /*22950*/  ULDC UR4, c[0x0][0xc38] ;  /* 0x00030e0000047ab9 */ /* 0x000fe40000000800 */
[----:B------:R-:W-:-:S04]  /*22960*/  IMAD.U32 R7, RZ, RZ, UR4 ;  /* 0x00000004ff077e24 */ /* 0x000fc8000f8e00ff */
[----:B--2---:R-:W-:-:S05]  /*22970*/  IMAD R14, R14, R7, RZ ;  /* 0x000000070e0e7224 */ /* 0x004fca00078e02ff */
[----:B------:R-:W-:-:S04]  /*22980*/  IADD3 R9, R14, R9, RZ ;  /* 0x000000090e097210 */ /* 0x000fc80007ffe0ff */
[----:B------:R-:W-:-:S13]  /*22990*/  ISETP.GT.AND P6, PT, R9, R0, PT ;  /* 0x000000000900720c */ /* 0x000fda0003fc4270 */
[----:B------:R-:W-:Y:S05]  /*229a0*/  @!P6 BRA `(.L_x_3029) ;  /* 0xfffffffc0064e947 */ /* 0x000fea000383ffff */
.L_x_3024:
        /* <DEDUP_REMOVED lines=8> */
.L_x_3212:
[----:B------:R-:W-:Y:S02]  /*22a30*/  ISETP.NE.AND P0, PT, R3, RZ, PT ;  /* 0x000000ff0300720c */ /* 0x000fe40003f05270 */
[----:B------:R-:W-:-:S11]  /*22a40*/  MOV R14, RZ ;  /* 0x000000ff000e7202 */ /* 0x000fd60000000f00 */
[----:B------:R-:W-:Y:S05]  /*22a50*/  @!P0 BRA `(.L_x_3031) ;  /* 0x0000000000108947 */ /* 0x000fea0003800000 */
[----:B------:R-:W-:Y:S01]  /*22a60*/  UMOV UR4, 0xffffffff ;  /* 0xffffffff00047882 */ /* 0x000fe20000000000 */
[----:B------:R-:W-:Y:S02]  /*22a70*/  VIADD R12, R4, 0xffffffff ;  /* 0xffffffff040c7836 */ /* 0x000fe40000000000 */
[----:B------:R-:W-:Y:S05]  /*22a80*/  BRA.DIV UR4, `(.L_x_3032) ;  /* 0x0000005204e87947 */ /* 0x000fea000b800000 */
[----:B------:R4:W0:Y:S02]  /*22a90*/  SHFL.IDX PT, R14, R2, R12, 0x1f ;  /* 0x00001f0c020e7589 */ /* 0x00082400000e0000 */
.L_x_3031:
[----:B0---4-:R-:W0:Y:S01]  /*22aa0*/  LDC.64 R2, c[0x0][0xc90] ;  /* 0x00032400ff027b82 */ /* 0x011e220000000a00 */
[----:B------:R-:W-:-:S05]  /*22ab0*/  IADD3 R19, R4, R19, RZ ;  /* 0x0000001304137210 */ /* 0x000fca0007ffe0ff */
[----:B0-----:R-:W-:-:S05]  /*22ac0*/  IMAD.WIDE R2, R19, 0x4, R2 ;  /* 0x0000000413027825 */ /* 0x001fca00078e0202 */
[----:B------:R0:W2:Y:S01]  /*22ad0*/  LDG.E R6, desc[UR60][R2.64] ;  /* 0x0000003c02067981 */ /* 0x0000a2000c1e1900 */
[----:B------:R-:W-:Y:S02]  /*22ae0*/  IMAD R16, R14, R7, R16 ;  /* 0x000000070e107224 */ /* 0x000fe400078e0210 */
[----:B0-----:R-:W-:Y:S02]  /*22af0*/  IMAD.MOV.U32 R2, RZ, RZ, RZ ;  /* 0x000000ffff027224 */ /* 0x001fe400078e00ff */
[----:B--23--:R-:W-:-:S05]  /*22b00*/  IMAD R4, R5, R6, RZ ;  /* 0x0000000605047224 */ /* 0x00cfca00078e02ff */
[----:B------:R-:W-:-:S04]  /*22b10*/  IABS R8, R4 ;  /* 0x0000000400087213 */ /* 0x000fc80000000000 */
[----:B-1----:R-:W0:Y:S08]  /*22b20*/  I2F.RP R10, R8 ;  /* 0x00000008000a7306 */ /* 0x002e300000209400 */
[----:B0-----:R-:W0:Y:S02]  /*22b30*/  MUFU.RCP R10, R10 ;  /* 0x0000000a000a7308 */ /* 0x001e240000001000 */
[----:B0-----:R-:W-:-:S06]  /*22b40*/  VIADD R11, R10, 0xffffffe ;  /* 0x0ffffffe0a0b7836 */ /* 0x001fcc0000000000 */
[----:B------:R-:W0:Y:S02]  /*22b50*/  F2I.FTZ.U32.TRUNC.NTZ R3, R11 ;  /* 0x0000000b00037305 */ /* 0x000e24000021f000 */
[----:B0-----:R-:W-:-:S05]  /*22b60*/  IADD3 R9, RZ, -R3, RZ ;  /* 0x80000003ff097210 */ /* 0x001fca0007ffe0ff */
[----:B------:R-:W-:-:S04]  /*22b70*/  IMAD R9, R9, R8, RZ ;  /* 0x0000000809097224 */ /* 0x000fc800078e02ff */
[----:B------:R-:W-:Y:S01]  /*22b80*/  IMAD.HI.U32 R2, R3, R9, R2 ;  /* 0x0000000903027227 */ /* 0x000fe200078e0002 */
[----:B------:R-:W-:Y:S02]  /*22b90*/  IADD3 R9, R0, -R16, RZ ;  /* 0x8000001000097210 */ /* 0x000fe40007ffe0ff */
[----:B------:R-:W-:Y:S02]  /*22ba0*/  IABS R0, R4 ;  /* 0x0000000400007213 */ /* 0x000fe40000000000 */
[----:B------:R-:W-:-:S03]  /*22bb0*/  IABS R3, R9 ;  /* 0x0000000900037213 */ /* 0x000fc60000000000 */
[----:B------:R-:W-:Y:S02]  /*22bc0*/  IMAD.MOV R0, RZ, RZ, -R0 ;  /* 0x000000ffff007224 */ /* 0x000fe400078e0a00 */
        /* <DEDUP_REMOVED lines=9> */
[----:B------:R-:W-:-:S05]  /*22c60*/  @P0 IADD3 R2, R2, 0x1, RZ ;  /* 0x0000000102020810 */ /* 0x000fca0007ffe0ff */
[----:B------:R-:W-:Y:S01]  /*22c70*/  @!P2 IMAD.MOV R2, RZ, RZ, -R2 ;  /* 0x000000ffff02a224 */ /* 0x000fe200078e0a02 */
[----:B------:R-:W-:-:S05]  /*22c80*/  @!P1 LOP3.LUT R2, RZ, R4, RZ, 0x33, !PT ;  /* 0x00000004ff029212 */ /* 0x000fca00078e33ff */
[----:B------:R-:W-:Y:S01]  /*22c90*/  IMAD R0, R6, R2, RZ ;  /* 0x0000000206007224 */ /* 0x000fe200078e02ff */
[----:B------:R-:W-:-:S04]  /*22ca0*/  IADD3 R2, -R2, RZ, RZ ;  /* 0x000000ff02027210 */ /* 0x000fc80007ffe1ff */
[----:B------:R-:W-:Y:S01]  /*22cb0*/  IADD3 R3, -R0, RZ, RZ ;  /* 0x000000ff00037210 */ /* 0x000fe20007ffe1ff */
[----:B------:R-:W-:-:S03]  /*22cc0*/  IMAD R9, R4, R2, R9 ;  /* 0x0000000204097224 */ /* 0x000fc600078e0209 */
[----:B------:R-:W-:-:S04]  /*22cd0*/  VIADDMNMX R6, R3, R7, R6, PT ;  /* 0x0000000703067246 */ /* 0x000fc80003800106 */
[-C--:B------:R-:W-:Y:S02]  /*22ce0*/  IABS R7, R6.reuse ;  /* 0x0000000600077213 */ /* 0x080fe40000000000 */
[----:B------:R-:W-:Y:S02]  /*22cf0*/  IABS R4, R6 ;  /* 0x0000000600047213 */ /* 0x000fe40000000000 */
[----:B------:R-:W0:Y:S03]  /*22d00*/  I2F.RP R8, R7 ;  /* 0x0000000700087306 */ /* 0x000e260000209400 */
[----:B------:R-:W-:-:S05]  /*22d10*/  IMAD.MOV R4, RZ, RZ, -R4 ;  /* 0x000000ffff047224 */ /* 0x000fca00078e0a04 */
[----:B0-----:R-:W0:Y:S02]  /*22d20*/  MUFU.RCP R8, R8 ;  /* 0x0000000800087308 */ /* 0x001e240000001000 */
[----:B0-----:R-:W-:-:S06]  /*22d30*/  VIADD R3, R8, 0xffffffe ;  /* 0x0ffffffe08037836 */ /* 0x001fcc0000000000 */
[----:B------:R-:W0:Y:S02]  /*22d40*/  F2I.FTZ.U32.TRUNC.NTZ R3, R3 ;  /* 0x0000000300037305 */ /* 0x000e24000021f000 */
[----:B0-----:R-:W-:-:S04]  /*22d50*/  IMAD.MOV R2, RZ, RZ, -R3 ;  /* 0x000000ffff027224 */ /* 0x001fc800078e0a03 */
[----:B------:R-:W-:Y:S01]  /*22d60*/  IMAD R11, R2, R7, RZ ;  /* 0x00000007020b7224 */ /* 0x000fe200078e02ff */
[----:B------:R-:W-:-:S05]  /*22d70*/  MOV R2, RZ ;  /* 0x000000ff00027202 */ /* 0x000fca0000000f00 */
[----:B------:R-:W-:Y:S01]  /*22d80*/  IMAD.HI.U32 R2, R3, R11, R2 ;  /* 0x0000000b03027227 */ /* 0x000fe200078e0002 */
[----:B------:R-:W-:Y:S02]  /*22d90*/  IABS R11, R9 ;  /* 0x00000009000b7213 */ /* 0x000fe40000000000 */
[C---:B------:R-:W-:Y:S02]  /*22da0*/  LOP3.LUT R3, R9.reuse, R6, RZ, 0x3c, !PT ;  /* 0x0000000609037212 */ /* 0x040fe400078e3cff */
[----:B------:R-:W-:Y:S01]  /*22db0*/  IADD3 R9, R9, R0, RZ ;  /* 0x0000000009097210 */ /* 0x000fe20007ffe0ff */
[----:B------:R-:W-:Y:S01]  /*22dc0*/  IMAD.HI.U32 R2, R2, R11, RZ ;  /* 0x0000000b02027227 */ /* 0x000fe200078e00ff */
[----:B------:R-:W-:-:S03]  /*22dd0*/  ISETP.GE.AND P2, PT, R3, RZ, PT ;  /* 0x000000ff0300720c */ /* 0x000fc60003f46270 */
[----:B------:R-:W-:-:S05]  /*22de0*/  IMAD R4, R2, R4, R11 ;  /* 0x0000000402047224 */ /* 0x000fca00078e020b */
[----:B------:R-:W-:-:S13]  /*22df0*/  ISETP.GT.U32.AND P1, PT, R7, R4, PT ;  /* 0x000000040700720c */ /* 0x000fda0003f24070 */
[-C--:B------:R-:W-:Y:S01]  /*22e00*/  @!P1 IADD3 R4, R4, -R7.reuse, RZ ;  /* 0x8000000704049210 */ /* 0x080fe20007ffe0ff */
[----:B------:R-:W-:Y:S01]  /*22e10*/  @!P1 VIADD R2, R2, 0x1 ;  /* 0x0000000102029836 */ /* 0x000fe20000000000 */
[----:B------:R-:W-:Y:S02]  /*22e20*/  ISETP.NE.AND P1, PT, R6, RZ, PT ;  /* 0x000000ff0600720c */ /* 0x000fe40003f25270 */
[----:B------:R-:W-:-:S13]  /*22e30*/  ISETP.GE.U32.AND P0, PT, R4, R7, PT ;  /* 0x000000070400720c */ /* 0x000fda0003f06070 */
[----:B------:R-:W-:-:S05]  /*22e40*/  @P0 IADD3 R2, R2, 0x1, RZ ;  /* 0x0000000102020810 */ /* 0x000fca0007ffe0ff */
[----:B------:R-:W-:Y:S01]  /*22e50*/  @!P2 IMAD.MOV R2, RZ, RZ, -R2 ;  /* 0x000000ffff02a224 */ /* 0x000fe200078e0a02 */
[----:B------:R-:W-:Y:S01]  /*22e60*/  @!P1 LOP3.LUT R2, RZ, R6, RZ, 0x33, !PT ;  /* 0x00000006ff029212 */ /* 0x000fe200078e33ff */
[----:B------:R-:W-:-:S04]  /*22e70*/  IMAD.MOV R6, RZ, RZ, -R6 ;  /* 0x000000ffff067224 */ /* 0x000fc800078e0a06 */
[----:B------:R-:W-:Y:S01]  /*22e80*/  IMAD R18, R2, R6, R9 ;  /* 0x0000000602127224 */ /* 0x000fe200078e0209 */
[----:B------:R-:W-:-:S04]  /*22e90*/  LOP3.LUT R2, RZ, R2, RZ, 0x33, !PT ;  /* 0x00000002ff027212 */ /* 0x000fc800078e33ff */
[----:B------:R-:W-:Y:S01]  /*22ea0*/  IADD3 R17, R5, R2, RZ ;  /* 0x0000000205117210 */ /* 0x000fe20007ffe0ff */
[----:B------:R-:W-:Y:S06]  /*22eb0*/  BRA `(.L_x_3033) ;  /* 0x00000000001c7947 */ /* 0x000fec0003800000 */
.L_x_3025:
[----:B------:R-:W-:Y:S01]  /*22ec0*/  UMOV UR4, URZ ;  /* 0x0000003f00047c82 */ /* 0x000fe20008000000 */
[----:B------:R-:W-:Y:S01]  /*22ed0*/  UMOV UR5, URZ ;  /* 0x0000003f00057c82 */ /* 0x000fe20008000000 */
[----:B------:R-:W-:Y:S01]  /*22ee0*/  ULDC UR6, c[0x0][0xc3c] ;  /* 0x00030f0000067ab9 */ /* 0x000fe20000000800 */
[----:B------:R-:W-:Y:S01]  /*22ef0*/  IMAD.MOV.U32 R16, RZ, RZ, R0 ;  /* 0x000000ffff107224 */ /* 0x000fe200078e0000 */
[----:B------:R-:W-:Y:S01]  /*22f00*/  MOV R17, UR4 ;  /* 0x0000000400117c02 */ /* 0x000fe20008000f00 */
[----:B------:R-:W-:Y:S01]  /*22f10*/  IMAD.U32 R18, RZ, RZ, UR5 ;  /* 0x00000005ff127e24 */ /* 0x000fe2000f8e00ff */
[----:B------:R-:W-:-:S07]  /*22f20*/  MOV R19, UR6 ;  /* 0x0000000600137c02 */ /* 0x000fce0008000f00 */
.L_x_3033:
        /* <DEDUP_REMOVED lines=10> */
.L_x_3022:
[----:B------:R-:W-:Y:S02]  /*22fd0*/  ULDC UR4, c[0x0][0xc3c] ;  /* 0x00030f0000047ab9 */ /* 0x000fe40000000800 */
[----:B---3--:R-:W-:-:S13]  /*22fe0*/  ISETP.GE.AND P0, PT, R19, UR4, PT ;  /* 0x0000000413007c0c */ /* 0x008fda000bf06270 */
[----:B------:R-:W-:Y:S05]  /*22ff0*/  @!P0 BRA `(.L_x_3034) ;  /* 0xffffffa000b48947 */ /* 0x000fea000383ffff */
[----:B------:R-:W-:Y:S05]  /*23000*/  BSYNC B8 ;  /* 0x0000000000087941 */ /* 0x000fea0003800000 */
.L_x_2933:
[----:B------:R-:W3:Y:S01]  /*23010*/  LDL.LU R0, [R1+0x28] ;  /* 0x0000280001007983 */ /* 0x000ee20000300800 */
[----:B------:R-:W-:Y:S01]  /*23020*/  BSSY B0, `(.L_x_3035) ;  /* 0x000000b000007945 */ /* 0x000fe20003800000 */
[----:B------:R-:W4:Y:S01]  /*23030*/  S2R R5, SR_CgaCtaId ;  /* 0x0000000000057919 */ /* 0x000f220000008800 */
[----:B---3--:R-:W-:-:S05]  /*23040*/  VIADD R0, R0, 0x1 ;  /* 0x0000000100007836 */ /* 0x008fca0000000000 */
[----:B0-----:R-:W-:-:S04]  /*23050*/  LEA.HI R2, R0, R0, RZ, 0x1 ;  /* 0x0000000000027211 */ /* 0x001fc800078f08ff */
[----:B------:R-:W-:Y:S02]  /*23060*/  LOP3.LUT R3, R2, 0xfffffffe, RZ, 0xc0, !PT ;  /* 0xfffffffe02037812 */ /* 0x000fe400078ec0ff */
[----:B------:R-:W-:Y:S02]  /*23070*/  MOV R2, 0x400 ;  /* 0x0000040000027802 */ /* 0x000fe40000000f00 */
[----:B------:R-:W-:Y:S02]  /*23080*/  IADD3 R0, R0, -R3, RZ ;  /* 0x8000000300007210 */ /* 0x000fe40007ffe0ff */
[----:B----4-:R-:W-:Y:S02]  /*23090*/  LEA R5, R5, R2, 0x18 ;  /* 0x0000000205057211 */ /* 0x010fe400078ec0ff */
[----:B------:R-:W-:-:S04]  /*230a0*/  SHF.L.U32 R0, R0, 0x1f, RZ ;  /* 0x0000001f00007819 */ /* 0x000fc800000006ff */
[----:B------:R-:W0:Y:S02]  /*230b0*/  SYNCS.PHASECHK.TRANS64.TRYWAIT P0, [R5+URZ+0x2a820], R0 ;  /* 0x02a82000050075a7 */ /* 0x000e24000800017f */
[----:B0-----:R-:W-:Y:S05]  /*230c0*/  @!P0 BRA `(.L_x_3036) ;  /* 0x0000004c007c8947 */ /* 0x001fea0003800000 */
.L_x_3215:
[----:B------:R-:W-:Y:S05]  /*230d0*/  BSYNC B0 ;  /* 0x0000000000007941 */ /* 0x000fea0003800000 */
.L_x_3035:
[----:B------:R-:W-:-:S03]  /*230e0*/  UMOV UR4, 0xffffffff ;  /* 0xffffffff00047882 */ /* 0x000fc60000000000 */
[----:B------:R-:W-:Y:S05]  /*230f0*/  BRA.DIV UR4, `(.L_x_3037) ;  /* 0x0000004e04847947 */ /* 0x000fea000b800000 */
[----:B0-----:R-:W0:Y:S02]  /*23100*/  S2R R0, SR_TID.X ;  /* 0x0000000000007919 */ /* 0x001e240000002100 */
[----:B0-----:R-:W-:-:S04]  /*23110*/  SHF.R.U32.HI R0, RZ, 0x5, R0 ;  /* 0x00000005ff007819 */ /* 0x001fc80000011600 */
[----:B------:R-:W-:-:S05]  /*23120*/  LOP3.LUT R0, R0, 0x3, RZ, 0xc0, !PT ;  /* 0x0000000300007812 */ /* 0x000fca00078ec0ff */
[----:B------:R0:W3:Y:S02]  /*23130*/  SHFL.IDX PT, R14, R0, RZ, 0x1f ;  /* 0x00001fff000e7589 */ /* 0x0000e400000e0000 */
.L_x_3218:
[----:B---3--:R-:W-:-:S13]  /*23140*/  ISETP.NE.AND P0, PT, R14, RZ, PT ;  /* 0x000000ff0e00720c */ /* 0x008fda0003f05270 */
[----:B------:R-:W-:Y:S05]  /*23150*/  @P0 BRA `(.L_x_2687) ;  /* 0x0000000000900947 */ /* 0x000fea0003800000 */
[----:B------:R-:W-:-:S03]  /*23160*/  UMOV UR4, 0xffffffff ;  /* 0xffffffff00047882 */ /* 0x000fc60000000000 */
[----:B------:R-:W-:Y:S05]  /*23170*/  BRA.DIV UR4, `(.L_x_3038) ;  /* 0x0000004e04987947 */ /* 0x000fea000b800000 */
[----:B------:R-:W-:-:S13]  /*23180*/  ELECT P6, URZ, PT ;  /* 0x00000000003f782f */ /* 0x000fda00038c0000 */
.L_x_3221:
        /* <DEDUP_REMOVED lines=8> */
.L_x_3039:
[C---:B------:R-:W-:Y:S01]  /*23210*/  LEA R3, R28.reuse, R5, 0x3 ;  /* 0x000000051c037211 */ /* 0x040fe200078e18ff */
[----:B------:R-:W-:Y:S01]  /*23220*/  VIADD R28, R28, 0x1 ;  /* 0x000000011c1c7836 */ /* 0x000fe20000000000 */
[----:B------:R-:W-:-:S04]  /*23230*/  SHF.L.U32 R2, R29, 0x1f, RZ ;  /* 0x0000001f1d027819 */ /* 0x000fc800000006ff */
[----:B------:R-:W0:Y:S01]  /*23240*/  SYNCS.PHASECHK.TRANS64.TRYWAIT P1, [R3+URZ+0x2a840], R2 ;  /* 0x02a84002030075a7 */ /* 0x000e22000802017f */
[----:B------:R-:W-:-:S04]  /*23250*/  ISETP.NE.AND P2, PT, R28, 0x2, PT ;  /* 0x000000021c00780c */ /* 0x000fc80003f45270 */
[----:B------:R-:W-:Y:S01]  /*23260*/  SEL R0, RZ, 0x1, P2 ;  /* 0x00000001ff007807 */ /* 0x000fe20001000000 */
[----:B0-----:R-:W-:Y:S08]  /*23270*/  @!P1 BRA `(.L_x_3040) ;  /* 0x0000004c00789947 */ /* 0x001ff00003800000 */
.L_x_3222:
[----:B------:R-:W-:Y:S02]  /*23280*/  SEL R28, R28, RZ, P2 ;  /* 0x000000ff1c1c7207 */ /* 0x000fe40001000000 */
[----:B------:R-:W-:Y:S01]  /*23290*/  LOP3.LUT R0, R29, R0, RZ, 0x3c, !PT ;  /* 0x000000001d007212 */ /* 0x000fe200078e3cff */
[----:B------:R-:W-:Y:S06]  /*232a0*/  @!P0 BRA `(.L_x_3041) ;  /* 0x0000000000048947 */ /* 0x000fec0003800000 */
[----:B------:R-:W-:Y:S01]  /*232b0*/  BPT.TRAP 0x1 ;  /* 0x000000040000795c */ /* 0x000fe20000300000 */
.L_x_3041:
[----:B------:R-:W-:Y:S02]  /*232c0*/  LEA R5, R28, R5, 0x3 ;  /* 0x000000051c057211 */ /* 0x000fe400078e18ff */
[----:B------:R-:W-:-:S04]  /*232d0*/  SHF.L.U32 R0, R0, 0x1f, RZ ;  /* 0x0000001f00007819 */ /* 0x000fc800000006ff */
[----:B------:R-:W3:Y:S02]  /*232e0*/  SYNCS.PHASECHK.TRANS64.TRYWAIT P1, [R5+URZ+0x2a840], R0 ;  /* 0x02a84000050075a7 */ /* 0x000ee4000802017f */
[----:B---3--:R-:W-:Y:S05]  /*232f0*/  @!P1 BRA `(.L_x_3042) ;  /* 0x0000004c006c9947 */ /* 0x008fea0003800000 */
.L_x_3223:
[----:B------:R-:W-:Y:S05]  /*23300*/  @!P0 BRA `(.L_x_3043) ;  /* 0x0000000000048947 */ /* 0x000fea0003800000 */
[----:B------:R-:W-:Y:S01]  /*23310*/  BPT.TRAP 0x1 ;  /* 0x000000040000795c */ /* 0x000fe20000300000 */
.L_x_3043:
[----:B------:R-:W4:Y:S02]  /*23320*/  SYNCS.PHASECHK.TRANS64.TRYWAIT P1, [R3+URZ+0x2a860], R2 ;  /* 0x02a86002030075a7 */ /* 0x000f24000802017f */
[----:B----4-:R-:W-:Y:S05]  /*23330*/  @!P1 BRA `(.L_x_3044) ;  /* 0x0000004c00709947 */ /* 0x010fea0003800000 */
.L_x_3224:
[----:B------:R-:W-:Y:S05]  /*23340*/  @!P0 BRA `(.L_x_3045) ;  /* 0x0000000000048947 */ /* 0x000fea0003800000 */
[----:B------:R-:W-:Y:S01]  /*23350*/  BPT.TRAP 0x1 ;  /* 0x000000040000795c */ /* 0x000fe20000300000 */
.L_x_3045:
[----:B------:R0:W0:Y:S02]  /*23360*/  SYNCS.PHASECHK.TRANS64.TRYWAIT P0, [R5+URZ+0x2a860], R0 ;  /* 0x02a86000050075a7 */ /* 0x000024000800017f */
[----:B0-----:R-:W-:Y:S05]  /*23370*/  @!P0 NANOSLEEP.SYNCS 0x989680 ;  /* 0x009896800000895d */ /* 0x001fea0003900000 */
[----:B------:R-:W0:Y:S02]  /*23380*/  @!P0 SYNCS.PHASECHK.TRANS64 P0, [R5+URZ+0x2a860], R0 ;  /* 0x02a86000050085a7 */ /* 0x000e24000800007f */
[----:B0-----:R-:W-:Y:S05]  /*23390*/  @!P0 BRA `(.L_x_3045) ;  /* 0xfffffffc00f08947 */ /* 0x001fea000383ffff */
.L_x_2687:
[----:B------:R-:W-:Y:S05]  /*233a0*/  BSYNC B9 ;  /* 0x0000000000097941 */ /* 0x000fea0003800000 */
.L_x_2684:
[----:B------:R-:W-:Y:S05]  /*233b0*/  EXIT ;  /* 0x000000000000794d */ /* 0x000fea0003800000 */
.L_x_2705:
[----:B0-----:R0:W1:Y:S02]  /*233c0*/  SYNCS.PHASECHK.TRANS64.TRYWAIT P6, [R86+URZ+0x2a890], R87 ;  /* 0x02a89057560075a7 */ /* 0x00106400080c017f */
[----:B-1----:R-:W-:Y:S05]  /*233d0*/  @!P6 NANOSLEEP.SYNCS 0x989680 ;  /* 0x009896800000e95d */ /* 0x002fea0003900000 */
[----:B------:R-:W1:Y:S02]  /*233e0*/  @!P6 SYNCS.PHASECHK.TRANS64 P6, [R86+URZ+0x2a890], R87 ;  /* 0x02a890575600e5a7 */ /* 0x000e6400080c007f */
[----:B-1----:R-:W-:Y:S05]  /*233f0*/  @!P6 BRA `(.L_x_2705) ;  /* 0xfffffffc00f0e947 */ /* 0x002fea000383ffff */
[----:B------:R-:W-:Y:S05]  /*23400*/  BRA `(.L_x_3046) ;  /* 0xfffffe0000c07947 */ /* 0x000fea000383ffff */
.L_x_2706:
        /* <DEDUP_REMOVED lines=8> */
.L_x_3048:
[----:B------:R-:W-:Y:S05]  /*23490*/  BSYNC B1 ;  /* 0x0000000000017941 */ /* 0x000fea0003800000 */
.L_x_3047:
        /* <DEDUP_REMOVED lines=8> */
.L_x_3049:
[----:B------:R-:W-:Y:S01]  /*23520*/  MOV R11, R14 ;  /* 0x0000000e000b7202 */ /* 0x000fe20000000f00 */
[----:B------:R-:W-:Y:S06]  /*23530*/  BRA `(.L_x_3050) ;  /* 0xfffffe0000887947 */ /* 0x000fec000383ffff */
.L_x_2731:
[----:B------:R-:W-:Y:S01]  /*23540*/  BSSY B1, `(.L_x_3051) ;  /* 0x0000008000017945 */ /* 0x000fe20003800000 */
[----:B0---4-:R-:W-:Y:S01]  /*23550*/  IMAD.MOV.U32 R13, RZ, RZ, R117 ;  /* 0x000000ffff0d7224 */ /* 0x011fe200078e0075 */
[----:B------:R-:W-:Y:S01]  /*23560*/  MOV R12, 0x1 ;  /* 0x00000001000c7802 */ /* 0x000fe20000000f00 */
[----:B---3--:R-:W-:Y:S01]  /*23570*/  IMAD.MOV.U32 R11, RZ, RZ, 0x1c1f ;  /* 0x00001c1fff0b7424 */ /* 0x008fe200078e00ff */
[----:B------:R-:W-:-:S07]  /*23580*/  MOV R15, 0xffffffff ;  /* 0xffffffff000f7802 */ /* 0x000fce0000000f00 */
[----:B-12---:R-:W-:Y:S05]  /*23590*/  WARPSYNC.COLLECTIVE R15, `(.L_x_3052) ;  /* 0x000000000f087348 */ /* 0x006fea0003c00000 */
[----:B------:R0:W3:Y:S02]  /*235a0*/  SHFL.IDX P6, R14, R13, R12, R11 ;  /* 0x0000000c0d0e7389 */ /* 0x0000e400000c000b */
[----:B0123--:R-:W-:Y:S01]  /*235b0*/  ENDCOLLECTIVE ;  /* 0x000000000000791b */ /* 0x00ffe20003800000 */
.L_x_3052:
[----:B------:R-:W-:Y:S05]  /*235c0*/  BSYNC B1 ;  /* 0x0000000000017941 */ /* 0x000fea0003800000 */
.L_x_3051:
[----:B------:R-:W-:Y:S01]  /*235d0*/  MOV R13, R118 ;  /* 0x00000076000d7202 */ /* 0x000fe20000000f00 */
[----:B------:R-:W-:Y:S01]  /*235e0*/  IMAD.MOV.U32 R12, RZ, RZ, 0x1 ;  /* 0x00000001ff0c7424 */ /* 0x000fe200078e00ff */
[----:B------:R-:W-:Y:S01]  /*235f0*/  MOV R11, 0x1c1f ;  /* 0x00001c1f000b7802 */ /* 0x000fe20000000f00 */
[----:B------:R-:W-:Y:S02]  /*23600*/  IMAD.MOV.U32 R15, RZ, RZ, -0x1 ;  /* 0xffffffffff0f7424 */ /* 0x000fe400078e00ff */
[----:B------:R-:W-:-:S07]  /*23610*/  IMAD.MOV.U32 R117, RZ, RZ, R14 ;  /* 0x000000ffff757224 */ /* 0x000fce00078e000e */
[----:B------:R-:W-:Y:S05]  /*23620*/  WARPSYNC.COLLECTIVE R15, `(.L_x_3053) ;  /* 0x000000000f087348 */ /* 0x000fea0003c00000 */
[----:B------:R0:W1:Y:S02]  /*23630*/  SHFL.IDX P6, R14, R13, R12, R11 ;  /* 0x0000000c0d0e7389 */ /* 0x00006400000c000b */
[----:B01----:R-:W-:Y:S01]  /*23640*/  ENDCOLLECTIVE ;  /* 0x000000000000791b */ /* 0x003fe20003800000 */
.L_x_3053:
[----:B------:R-:W-:Y:S01]  /*23650*/  MOV R118, R14 ;  /* 0x0000000e00767202 */ /* 0x000fe20000000f00 */
[----:B------:R-:W-:Y:S06]  /*23660*/  BRA `(.L_x_3054) ;  /* 0xfffffe1400c07947 */ /* 0x000fec000383ffff */
.L_x_2761:
[----:B-1----:R1:W2:Y:S02]  /*23670*/  SYNCS.PHASECHK.TRANS64.TRYWAIT P6, [R86+URZ+0x2a890], R87 ;  /* 0x02a89057560075a7 */ /* 0x0022a400080c017f */
[----:B--2---:R-:W-:Y:S05]  /*23680*/  @!P6 NANOSLEEP.SYNCS 0x989680 ;  /* 0x009896800000e95d */ /* 0x004fea0003900000 */
[----:B------:R-:W2:Y:S02]  /*23690*/  @!P6 SYNCS.PHASECHK.TRANS64 P6, [R86+URZ+0x2a890], R87 ;  /* 0x02a890575600e5a7 */ /* 0x000ea400080c007f */
[----:B--2---:R-:W-:Y:S05]  /*236a0*/  @!P6 BRA `(.L_x_2761) ;  /* 0xfffffffc00f0e947 */ /* 0x004fea000383ffff */
[----:B------:R-:W-:Y:S05]  /*236b0*/  BRA `(.L_x_3055) ;  /* 0xfffffe3400847947 */ /* 0x000fea000383ffff */
.L_x_2762:
[----:B------:R-:W-:Y:S01]  /*236c0*/  BSSY B1, `(.L_x_3056) ;  /* 0x0000008000017945 */ /* 0x000fe20003800000 */
[----:B------:R-:W-:Y:S01]  /*236d0*/  IMAD.MOV.U32 R13, RZ, RZ, R117 ;  /* 0x000000ffff0d7224 */ /* 0x000fe200078e0075 */
[----:B------:R-:W-:Y:S01]  /*236e0*/  MOV R12, RZ ;  /* 0x000000ff000c7202 */ /* 0x000fe20000000f00 */
[----:B------:R-:W-:Y:S01]  /*236f0*/  IMAD.MOV.U32 R11, RZ, RZ, 0x1c1f ;  /* 0x00001c1fff0b7424 */ /* 0x000fe200078e00ff */
[----:B------:R-:W-:-:S07]  /*23700*/  MOV R15, 0xffffffff ;  /* 0xffffffff000f7802 */ /* 0x000fce0000000f00 */
[----:B-1----:R-:W-:Y:S05]  /*23710*/  WARPSYNC.COLLECTIVE R15, `(.L_x_3057) ;  /* 0x000000000f087348 */ /* 0x002fea0003c00000 */
[----:B------:R0:W2:Y:S02]  /*23720*/  SHFL.IDX P6, R14, R13, R12, R11 ;  /* 0x0000000c0d0e7389 */ /* 0x0000a400000c000b */
[----:B012---:R-:W-:Y:S01]  /*23730*/  ENDCOLLECTIVE ;  /* 0x000000000000791b */ /* 0x007fe20003800000 */
.L_x_3057:
[----:B------:R-:W-:Y:S05]  /*23740*/  BSYNC B1 ;  /* 0x0000000000017941 */ /* 0x000fea0003800000 */
.L_x_3056:
        /* <DEDUP_REMOVED lines=8> */
.L_x_3058:
[----:B------:R-:W-:Y:S01]  /*237d0*/  MOV R11, R14 ;  /* 0x0000000e000b7202 */ /* 0x000fe20000000f00 */
[----:B------:R-:W-:Y:S06]  /*237e0*/  BRA `(.L_x_3059) ;  /* 0xfffffe3400507947 */ /* 0x000fec000383ffff */
.L_x_2775:
[----:B------:R-:W-:Y:S01]  /*237f0*/  BSSY B1, `(.L_x_3060) ;  /* 0x0000008000017945 */ /* 0x000fe20003800000 */
[----:B--234-:R-:W-:Y:S01]  /*23800*/  IMAD.MOV.U32 R13, RZ, RZ, R117 ;  /* 0x000000ffff0d7224 */ /* 0x01cfe200078e0075 */
[----:B------:R-:W-:Y:S01]  /*23810*/  MOV R12, 0x1 ;  /* 0x00000001000c7802 */ /* 0x000fe20000000f00 */
[----:B------:R-:W-:Y:S01]  /*23820*/  IMAD.MOV.U32 R11, RZ, RZ, 0x1c1f ;  /* 0x00001c1fff0b7424 */ /* 0x000fe200078e00ff */
[----:B------:R-:W-:-:S07]  /*23830*/  MOV R15, 0xffffffff ;  /* 0xffffffff000f7802 */ /* 0x000fce0000000f00 */
[----:B01----:R-:W-:Y:S05]  /*23840*/  WARPSYNC.COLLECTIVE R15, `(.L_x_3061) ;  /* 0x000000000f087348 */ /* 0x003fea0003c00000 */
[----:B------:R2:W3:Y:S02]  /*23850*/  SHFL.IDX P6, R14, R13, R12, R11 ;  /* 0x0000000c0d0e7389 */ /* 0x0004e400000c000b */
[----:B0123--:R-:W-:Y:S01]  /*23860*/  ENDCOLLECTIVE ;  /* 0x000000000000791b */ /* 0x00ffe20003800000 */
.L_x_3061:
[----:B------:R-:W-:Y:S05]  /*23870*/  BSYNC B1 ;  /* 0x0000000000017941 */ /* 0x000fea0003800000 */
.L_x_3060:
        /* <DEDUP_REMOVED lines=8> */
.L_x_3062:
[----:B------:R-:W-:Y:S01]  /*23900*/  MOV R118, R14 ;  /* 0x0000000e00767202 */ /* 0x000fe20000000f00 */
[----:B------:R-:W-:Y:S06]  /*23910*/  BRA `(.L_x_3063) ;  /* 0xfffffe4800d87947 */ /* 0x000fec000383ffff */
.L_x_2788:
[----:B0-----:R0:W1:Y:S02]  /*23920*/  SYNCS.PHASECHK.TRANS64.TRYWAIT P4, [R86+URZ+0x2a890], R87 ;  /* 0x02a89057560075a7 */ /* 0x001064000808017f */
[----:B-1----:R-:W-:Y:S05]  /*23930*/  @!P4 NANOSLEEP.SYNCS 0x989680 ;  /* 0x009896800000c95d */ /* 0x002fea0003900000 */
[----:B------:R-:W1:Y:S02]  /*23940*/  @!P4 SYNCS.PHASECHK.TRANS64 P4, [R86+URZ+0x2a890], R87 ;  /* 0x02a890575600c5a7 */ /* 0x000e64000808007f */
[----:B-1----:R-:W-:Y:S05]  /*23950*/  @!P4 BRA `(.L_x_2788) ;  /* 0xfffffffc00f0c947 */ /* 0x002fea000383ffff */
[----:B------:R-:W-:Y:S05]  /*23960*/  BRA `(.L_x_3064) ;  /* 0xfffffe6000707947 */ /* 0x000fea000383ffff */
.L_x_2789:
        /* <DEDUP_REMOVED lines=8> */
.L_x_3066:
[----:B------:R-:W-:Y:S05]  /*239f0*/  BSYNC B1 ;  /* 0x0000000000017941 */ /* 0x000fea0003800000 */
.L_x_3065:
        /* <DEDUP_REMOVED lines=8> */
.L_x_3067:
[----:B------:R-:W-:Y:S01]  /*23a80*/  MOV R36, R14 ;  /* 0x0000000e00247202 */ /* 0x000fe20000000f00 */
[----:B------:R-:W-:Y:S06]  /*23a90*/  BRA `(.L_x_3068) ;  /* 0xfffffe6000947947 */ /* 0x000fec000383ffff */
.L_x_2792:
[----:B------:R-:W-:Y:S01]  /*23aa0*/  BSSY B1, `(.L_x_3069) ;  /* 0x0000008000017945 */ /* 0x000fe20003800000 */
[----:B----4-:R-:W-:Y:S01]  /*23ab0*/  IMAD.MOV.U32 R13, RZ, RZ, R39 ;  /* 0x000000ffff0d7224 */ /* 0x010fe200078e0027 */
[----:B------:R-:W-:Y:S01]  /*23ac0*/  MOV R12, 0x1 ;  /* 0x00000001000c7802 */ /* 0x000fe20000000f00 */
[----:B------:R-:W-:Y:S01]  /*23ad0*/  IMAD.MOV.U32 R11, RZ, RZ, 0x1c1f ;  /* 0x00001c1fff0b7424 */ /* 0x000fe200078e00ff */
[----:B------:R-:W-:-:S07]  /*23ae0*/  MOV R15, 0xffffffff ;  /* 0xffffffff000f7802 */ /* 0x000fce0000000f00 */
[----:B0123--:R-:W-:Y:S05]  /*23af0*/  WARPSYNC.COLLECTIVE R15, `(.L_x_3070) ;  /* 0x000000000f087348 */ /* 0x00ffea0003c00000 */
[----:B------:R4:W0:Y:S02]  /*23b00*/  SHFL.IDX P6, R14, R13, R12, R11 ;  /* 0x0000000c0d0e7389 */ /* 0x00082400000c000b */
[----:B01234-:R-:W-:Y:S01]  /*23b10*/  ENDCOLLECTIVE ;  /* 0x000000000000791b */ /* 0x01ffe20003800000 */
.L_x_3070:
[----:B------:R-:W-:Y:S05]  /*23b20*/  BSYNC B1 ;  /* 0x0000000000017941 */ /* 0x000fea0003800000 */
.L_x_3069:
        /* <DEDUP_REMOVED lines=8> */
.L_x_3071:
[----:B------:R-:W-:Y:S01]  /*23bb0*/  MOV R36, R14 ;  /* 0x0000000e00247202 */ /* 0x000fe20000000f00 */
[----:B------:R-:W-:Y:S06]  /*23bc0*/  BRA `(.L_x_3072) ;  /* 0xfffffe6000f07947 */ /* 0x000fec000383ffff */
.L_x_2796:
[----:B---3--:R3:W0:Y:S02]  /*23bd0*/  SYNCS.PHASECHK.TRANS64.TRYWAIT P0, [R86+URZ+0x2a8b0], R87 ;  /* 0x02a8b057560075a7 */ /* 0x008624000800017f */
[----:B0-----:R-:W-:Y:S05]  /*23be0*/  @!P0 NANOSLEEP.SYNCS 0x989680 ;  /* 0x009896800000895d */ /* 0x001fea0003900000 */
[----:B------:R-:W0:Y:S02]  /*23bf0*/  @!P0 SYNCS.PHASECHK.TRANS64 P0, [R86+URZ+0x2a8b0], R87 ;  /* 0x02a8b057560085a7 */ /* 0x000e24000800007f */
[----:B0-----:R-:W-:Y:S05]  /*23c00*/  @!P0 BRA `(.L_x_2796) ;  /* 0xfffffffc00f08947 */ /* 0x001fea000383ffff */
[----:B------:R-:W-:Y:S05]  /*23c10*/  BRA `(.L_x_3073) ;  /* 0xfffffe6400c87947 */ /* 0x000fea000383ffff */
.L_x_2814:
        /* <DEDUP_REMOVED lines=8> */
.L_x_3075:
[----:B------:R-:W-:Y:S05]  /*23ca0*/  BSYNC B1 ;  /* 0x0000000000017941 */ /* 0x000fea0003800000 */
.L_x_3074:
        /* <DEDUP_REMOVED lines=8> */
.L_x_3076:
[----:B------:R-:W-:Y:S01]  /*23d30*/  IMAD.MOV.U32 R13, RZ, RZ, R8 ;  /* 0x000000ffff0d7224 */ /* 0x000fe200078e0008 */
[----:B------:R-:W-:-:S07]  /*23d40*/  MOV R0, R14 ;  /* 0x0000000e00007202 */ /* 0x000fce0000000f00 */
[----:B------:R-:W-:Y:S05]  /*23d50*/  WARPSYNC.COLLECTIVE R15, `(.L_x_3077) ;  /* 0x000000000f087348 */ /* 0x000fea0003c00000 */
[----:B------:R0:W1:Y:S02]  /*23d60*/  SHFL.IDX P6, R14, R13, R12, R11 ;  /* 0x0000000c0d0e7389 */ /* 0x00006400000c000b */
[----:B01----:R-:W-:Y:S01]  /*23d70*/  ENDCOLLECTIVE ;  /* 0x000000000000791b */ /* 0x003fe20003800000 */
.L_x_3077:
[----:B------:R-:W-:Y:S01]  /*23d80*/  IMAD.MOV.U32 R13, RZ, RZ, R4 ;  /* 0x000000ffff0d7224 */ /* 0x000fe200078e0004 */
[----:B------:R-:W-:-:S07]  /*23d90*/  MOV R5, R14 ;  /* 0x0000000e00057202 */ /* 0x000fce0000000f00 */
[----:B------:R-:W-:Y:S05]  /*23da0*/  WARPSYNC.COLLECTIVE R15, `(.L_x_3078) ;  /* 0x000000000f087348 */ /* 0x000fea0003c00000 */
[----:B------:R0:W1:Y:S02]  /*23db0*/  SHFL.IDX P6, R14, R13, R12, R11 ;  /* 0x0000000c0d0e7389 */ /* 0x00006400000c000b */
[----:B01----:R-:W-:Y:S01]  /*23dc0*/  ENDCOLLECTIVE ;  /* 0x000000000000791b */ /* 0x003fe20003800000 */
.L_x_3078:
[----:B------:R-:W-:Y:S05]  /*23dd0*/  BRA `(.L_x_3079) ;  /* 0xfffffe74008c7947 */ /* 0x000fea000383ffff */
.L_x_2817:
[----:B------:R-:W-:Y:S01]  /*23de0*/  BSSY B1, `(.L_x_3080) ;  /* 0x0000008000017945 */ /* 0x000fe20003800000 */
[----:B------:R-:W-:Y:S01]  /*23df0*/  MOV R13, R7 ;  /* 0x00000007000d7202 */ /* 0x000fe20000000f00 */
[----:B------:R-:W-:Y:S01]  /*23e00*/  IMAD.MOV.U32 R12, RZ, RZ, 0x1 ;  /* 0x00000001ff0c7424 */ /* 0x000fe200078e00ff */
[----:B------:R-:W-:Y:S01]  /*23e10*/  MOV R11, 0x1c1f ;  /* 0x00001c1f000b7802 */ /* 0x000fe20000000f00 */
[----:B------:R-:W-:-:S07]  /*23e20*/  IMAD.MOV.U32 R15, RZ, RZ, -0x1 ;  /* 0xffffffffff0f7424 */ /* 0x000fce00078e00ff */
[----:B0---4-:R-:W-:Y:S05]  /*23e30*/  WARPSYNC.COLLECTIVE R15, `(.L_x_3081) ;  /* 0x000000000f087348 */ /* 0x011fea0003c00000 */
[----:B----4-:R1:W2:Y:S02]  /*23e40*/  SHFL.IDX P6, R14, R13, R12, R11 ;  /* 0x0000000c0d0e7389 */ /* 0x0102a400000c000b */
[----:B012---:R-:W-:Y:S01]  /*23e50*/  ENDCOLLECTIVE ;  /* 0x000000000000791b */ /* 0x007fe20003800000 */
.L_x_3081:
[----:B------:R-:W-:Y:S05]  /*23e60*/  BSYNC B1 ;  /* 0x0000000000017941 */ /* 0x000fea0003800000 */
.L_x_3080:
        /* <DEDUP_REMOVED lines=8> */
.L_x_3082:
[----:B------:R-:W-:Y:S01]  /*23ef0*/  MOV R13, R8 ;  /* 0x00000008000d7202 */ /* 0x000fe20000000f00 */
[----:B------:R-:W-:-:S07]  /*23f00*/  IMAD.MOV.U32 R0, RZ, RZ, R14 ;  /* 0x000000ffff007224 */ /* 0x000fce00078e000e */
[----:B------:R-:W-:Y:S05]  /*23f10*/  WARPSYNC.COLLECTIVE R15, `(.L_x_3083) ;  /* 0x000000000f087348 */ /* 0x000fea0003c00000 */
[----:B------:R0:W1:Y:S02]  /*23f20*/  SHFL.IDX P6, R14, R13, R12, R11 ;  /* 0x0000000c0d0e7389 */ /* 0x00006400000c000b */
[----:B01----:R-:W-:Y:S01]  /*23f30*/  ENDCOLLECTIVE ;  /* 0x000000000000791b */ /* 0x003fe20003800000 */
.L_x_3083:
[----:B------:R-:W-:Y:S01]  /*23f40*/  MOV R13, R4 ;  /* 0x00000004000d7202 */ /* 0x000fe20000000f00 */
[----:B------:R-:W-:-:S07]  /*23f50*/  IMAD.MOV.U32 R5, RZ, RZ, R14 ;  /* 0x000000ffff057224 */ /* 0x000fce00078e000e */
[----:B------:R-:W-:Y:S05]  /*23f60*/  WARPSYNC.COLLECTIVE R15, `(.L_x_3084) ;  /* 0x000000000f087348 */ /* 0x000fea0003c00000 */
[----:B------:R0:W1:Y:S02]  /*23f70*/  SHFL.IDX P6, R14, R13, R12, R11 ;  /* 0x0000000c0d0e7389 */ /* 0x00006400000c000b */
[----:B01----:R-:W-:Y:S01]  /*23f80*/  ENDCOLLECTIVE ;  /* 0x000000000000791b */ /* 0x003fe20003800000 */
.L_x_3084:
[----:B------:R-:W-:Y:S01]  /*23f90*/  IMAD.MOV.U32 R4, RZ, RZ, R14 ;  /* 0x000000ffff047224 */ /* 0x000fe200078e000e */
[----:B------:R-:W-:Y:S06]  /*23fa0*/  BRA `(.L_x_3085) ;  /* 0xfffffe7c00187947 */ /* 0x000fec000383ffff */
.L_x_2821:
[----:B0-----:R0:W1:Y:S02]  /*23fb0*/  SYNCS.PHASECHK.TRANS64.TRYWAIT P0, [R2+URZ+0x2a800], R5 ;  /* 0x02a80005020075a7 */ /* 0x001064000800017f */
[----:B-1----:R-:W-:Y:S05]  /*23fc0*/  @!P0 NANOSLEEP.SYNCS 0x989680 ;  /* 0x009896800000895d */ /* 0x002fea0003900000 */
[----:B------:R-:W1:Y:S02]  /*23fd0*/  @!P0 SYNCS.PHASECHK.TRANS64 P0, [R2+URZ+0x2a800], R5 ;  /* 0x02a80005020085a7 */ /* 0x000e64000800007f */
[----:B-1----:R-:W-:Y:S05]  /*23fe0*/  @!P0 BRA `(.L_x_2821) ;  /* 0xfffffffc00f08947 */ /* 0x002fea000383ffff */
[----:B------:R-:W-:Y:S05]  /*23ff0*/  BRA `(.L_x_3086) ;  /* 0xfffffe8400287947 */ /* 0x000fea000383ffff */
.L_x_2845:
        /* <DEDUP_REMOVED lines=8> */
.L_x_3088:
[----:B------:R-:W-:Y:S05]  /*24080*/  BSYNC B1 ;  /* 0x0000000000017941 */ /* 0x000fea0003800000 */
.L_x_3087:
        /* <DEDUP_REMOVED lines=8> */
.L_x_3089:
[----:B------:R-:W-:Y:S01]  /*24110*/  MOV R13, R21 ;  /* 0x00000015000d7202 */ /* 0x000fe20000000f00 */
[----:B------:R-:W-:-:S07]  /*24120*/  IMAD.MOV.U32 R0, RZ, RZ, R14 ;  /* 0x000000ffff007224 */ /* 0x000fce00078e000e */
[----:B------:R-:W-:Y:S05]  /*24130*/  WARPSYNC.COLLECTIVE R15, `(.L_x_3090) ;  /* 0x000000000f087348 */ /* 0x000fea0003c00000 */
[----:B------:R0:W1:Y:S02]  /*24140*/  SHFL.IDX P6, R14, R13, R12, R11 ;  /* 0x0000000c0d0e7389 */ /* 0x00006400000c000b */
[----:B01----:R-:W-:Y:S01]  /*24150*/  ENDCOLLECTIVE ;  /* 0x000000000000791b */ /* 0x003fe20003800000 */
.L_x_3090:
[----:B------:R-:W-:Y:S01]  /*24160*/  MOV R13, R20 ;  /* 0x00000014000d7202 */ /* 0x000fe20000000f00 */
[----:B------:R-:W-:-:S07]  /*24170*/  IMAD.MOV.U32 R5, RZ, RZ, R14 ;  /* 0x000000ffff057224 */ /* 0x000fce00078e000e */
[----:B------:R-:W-:Y:S05]  /*24180*/  WARPSYNC.COLLECTIVE R15, `(.L_x_3091) ;  /* 0x000000000f087348 */ /* 0x000fea0003c00000 */
[----:B------:R0:W1:Y:S02]  /*24190*/  SHFL.IDX P6, R14, R13, R12, R11 ;  /* 0x0000000c0d0e7389 */ /* 0x00006400000c000b */
[----:B01----:R-:W-:Y:S01]  /*241a0*/  ENDCOLLECTIVE ;  /* 0x000000000000791b */ /* 0x003fe20003800000 */
.L_x_3091:
[----:B------:R-:W-:Y:S05]  /*241b0*/  BRA `(.L_x_3092) ;  /* 0xfffffea400f87947 */ /* 0x000fea000383ffff */
.L_x_2848:
[----:B------:R-:W-:Y:S01]  /*241c0*/  BSSY B1, `(.L_x_3093) ;  /* 0x0000008000017945 */ /* 0x000fe20003800000 */
[----:B------:R-:W-:Y:S01]  /*241d0*/  IMAD.MOV.U32 R13, RZ, RZ, R7 ;  /* 0x000000ffff0d7224 */ /* 0x000fe200078e0007 */
[----:B------:R-:W-:Y:S01]  /*241e0*/  MOV R12, 0x1 ;  /* 0x00000001000c7802 */ /* 0x000fe20000000f00 */
[----:B------:R-:W-:Y:S01]  /*241f0*/  IMAD.MOV.U32 R11, RZ, RZ, 0x1c1f ;  /* 0x00001c1fff0b7424 */ /* 0x000fe200078e00ff */
[----:B------:R-:W-:-:S07]  /*24200*/  MOV R15, 0xffffffff ;  /* 0xffffffff000f7802 */ /* 0x000fce0000000f00 */
[----:B0---4-:R-:W-:Y:S05]  /*24210*/  WARPSYNC.COLLECTIVE R15, `(.L_x_3094) ;  /* 0x000000000f087348 */ /* 0x011fea0003c00000 */
[----:B----4-:R1:W2:Y:S02]  /*24220*/  SHFL.IDX P6, R14, R13, R12, R11 ;  /* 0x0000000c0d0e7389 */ /* 0x0102a400000c000b */
[----:B012---:R-:W-:Y:S01]  /*24230*/  ENDCOLLECTIVE ;  /* 0x000000000000791b */ /* 0x007fe20003800000 */
.L_x_3094:
[----:B------:R-:W-:Y:S05]  /*24240*/  BSYNC B1 ;  /* 0x0000000000017941 */ /* 0x000fea0003800000 */
.L_x_3093:
        /* <DEDUP_REMOVED lines=8> */
.L_x_3095:
[----:B------:R-:W-:Y:S01]  /*242d0*/  IMAD.MOV.U32 R13, RZ, RZ, R21 ;  /* 0x000000ffff0d7224 */ /* 0x000fe200078e0015 */
[----:B------:R-:W-:-:S07]  /*242e0*/  MOV R0, R14 ;  /* 0x0000000e00007202 */ /* 0x000fce0000000f00 */
[----:B------:R-:W-:Y:S05]  /*242f0*/  WARPSYNC.COLLECTIVE R15, `(.L_x_3096) ;  /* 0x000000000f087348 */ /* 0x000fea0003c00000 */
[----:B------:R0:W1:Y:S02]  /*24300*/  SHFL.IDX P6, R14, R13, R12, R11 ;  /* 0x0000000c0d0e7389 */ /* 0x00006400000c000b */
[----:B01----:R-:W-:Y:S01]  /*24310*/  ENDCOLLECTIVE ;  /* 0x000000000000791b */ /* 0x003fe20003800000 */
.L_x_3096:
[----:B------:R-:W-:Y:S01]  /*24320*/  IMAD.MOV.U32 R13, RZ, RZ, R20 ;  /* 0x000000ffff0d7224 */ /* 0x000fe200078e0014 */
[----:B------:R-:W-:-:S07]  /*24330*/  MOV R21, R14 ;  /* 0x0000000e00157202 */ /* 0x000fce0000000f00 */
[----:B------:R-:W-:Y:S05]  /*24340*/  WARPSYNC.COLLECTIVE R15, `(.L_x_3097) ;  /* 0x000000000f087348 */ /* 0x000fea0003c00000 */
[----:B------:R0:W1:Y:S02]  /*24350*/  SHFL.IDX P6, R14, R13, R12, R11 ;  /* 0x0000000c0d0e7389 */ /* 0x00006400000c000b */
[----:B01----:R-:W-:Y:S01]  /*24360*/  ENDCOLLECTIVE ;  /* 0x000000000000791b */ /* 0x003fe20003800000 */
.L_x_3097:
[----:B------:R-:W-:Y:S01]  /*24370*/  MOV R20, R14 ;  /* 0x0000000e00147202 */ /* 0x000fe20000000f00 */
[----:B------:R-:W-:Y:S06]  /*24380*/  BRA `(.L_x_3098) ;  /* 0xfffffeac001c7947 */ /* 0x000fec000383ffff */
.L_x_2852:
[----:B0-----:R0:W1:Y:S02]  /*24390*/  SYNCS.PHASECHK.TRANS64.TRYWAIT P0, [R2+URZ+0x2a800], R21 ;  /* 0x02a80015020075a7 */ /* 0x001064000800017f */
[----:B-1----:R-:W-:Y:S05]  /*243a0*/  @!P0 NANOSLEEP.SYNCS 0x989680 ;  /* 0x009896800000895d */ /* 0x002fea0003900000 */
[----:B------:R-:W1:Y:S02]  /*243b0*/  @!P0 SYNCS.PHASECHK.TRANS64 P0, [R2+URZ+0x2a800], R21 ;  /* 0x02a80015020085a7 */ /* 0x000e64000800007f */
[----:B-1----:R-:W-:Y:S05]  /*243c0*/  @!P0 BRA `(.L_x_2852) ;  /* 0xfffffffc00f08947 */ /* 0x002fea000383ffff */
[----:B------:R-:W-:Y:S05]  /*243d0*/  BRA `(.L_x_3099) ;  /* 0xfffffeb000947947 */ /* 0x000fea000383ffff */
.L_x_2866:
[----:B-1----:R1:W2:Y:S02]  /*243e0*/  SYNCS.PHASECHK.TRANS64.TRYWAIT P1, [R0+URZ+0x2a830], R3 ;  /* 0x02a83003000075a7 */ /* 0x0022a4000802017f */
[----:B--2---:R-:W-:Y:S05]  /*243f0*/  @!P1 NANOSLEEP.SYNCS 0x989680 ;  /* 0x009896800000995d */ /* 0x004fea0003900000 */
[----:B------:R-:W2:Y:S02]  /*24400*/  @!P1 SYNCS.PHASECHK.TRANS64 P1, [R0+URZ+0x2a830], R3 ;  /* 0x02a83003000095a7 */ /* 0x000ea4000802007f */
[----:B--2---:R-:W-:Y:S05]  /*24410*/  @!P1 BRA `(.L_x_2866) ;  /* 0xfffffffc00f09947 */ /* 0x004fea000383ffff */
[----:B------:R-:W-:Y:S05]  /*24420*/  BRA `(.L_x_2865) ;  /* 0xfffffed800307947 */ /* 0x000fea000383ffff */
.L_x_2874:
[----:B-1----:R1:W2:Y:S02]  /*24430*/  SYNCS.PHASECHK.TRANS64.TRYWAIT P2, [R15+URZ+0x2a830], R10 ;  /* 0x02a8300a0f0075a7 */ /* 0x0022a4000804017f */
[----:B--2---:R-:W-:Y:S05]  /*24440*/  @!P2 NANOSLEEP.SYNCS 0x989680 ;  /* 0x009896800000a95d */ /* 0x004fea0003900000 */
[----:B------:R-:W2:Y:S02]  /*24450*/  @!P2 SYNCS.PHASECHK.TRANS64 P2, [R15+URZ+0x2a830], R10 ;  /* 0x02a8300a0f00a5a7 */ /* 0x000ea4000804007f */
[----:B--2---:R-:W-:Y:S05]  /*24460*/  @!P2 BRA `(.L_x_2874) ;  /* 0xfffffffc00f0a947 */ /* 0x004fea000383ffff */
[----:B------:R-:W-:Y:S05]  /*24470*/  BRA `(.L_x_2873) ;  /* 0xffffff00006c7947 */ /* 0x000fea000383ffff */
.L_x_2879:
[----:B-1----:R1:W2:Y:S02]  /*24480*/  SYNCS.PHASECHK.TRANS64.TRYWAIT P2, [R11+URZ+0x2a850], R3 ;  /* 0x02a850030b0075a7 */ /* 0x0022a4000804017f */
[----:B--2---:R-:W-:Y:S05]  /*24490*/  @!P2 NANOSLEEP.SYNCS 0x989680 ;  /* 0x009896800000a95d */ /* 0x004fea0003900000 */
[----:B------:R-:W2:Y:S02]  /*244a0*/  @!P2 SYNCS.PHASECHK.TRANS64 P2, [R11+URZ+0x2a850], R3 ;  /* 0x02a850030b00a5a7 */ /* 0x000ea4000804007f */
[----:B--2---:R-:W-:Y:S05]  /*244b0*/  @!P2 BRA `(.L_x_2879) ;  /* 0xfffffffc00f0a947 */ /* 0x004fea000383ffff */
[----:B------:R-:W-:Y:S05]  /*244c0*/  BRA `(.L_x_2878) ;  /* 0xffffff0c005c7947 */ /* 0x000fea000383ffff */
.L_x_2889:
[----:B-1----:R1:W2:Y:S02]  /*244d0*/  SYNCS.PHASECHK.TRANS64.TRYWAIT P1, [R10+URZ+0x2a830], R11 ;  /* 0x02a8300b0a0075a7 */ /* 0x0022a4000802017f */
[----:B--2---:R-:W-:Y:S05]  /*244e0*/  @!P1 NANOSLEEP.SYNCS 0x989680 ;  /* 0x009896800000995d */ /* 0x004fea0003900000 */
[----:B------:R-:W2:Y:S02]  /*244f0*/  @!P1 SYNCS.PHASECHK.TRANS64 P1, [R10+URZ+0x2a830], R11 ;  /* 0x02a8300b0a0095a7 */ /* 0x000ea4000802007f */
[----:B--2---:R-:W-:Y:S05]  /*24500*/  @!P1 BRA `(.L_x_2889) ;  /* 0xfffffffc00f09947 */ /* 0x004fea000383ffff */
[----:B------:R-:W-:Y:S05]  /*24510*/  BRA `(.L_x_2888) ;  /* 0xffffff2c00987947 */ /* 0x000fea000383ffff */
.L_x_2894:
[----:B-1----:R1:W2:Y:S02]  /*24520*/  SYNCS.PHASECHK.TRANS64.TRYWAIT P1, [R11+URZ+0x2a850], R8 ;  /* 0x02a850080b0075a7 */ /* 0x0022a4000802017f */
[----:B--2---:R-:W-:Y:S05]  /*24530*/  @!P1 NANOSLEEP.SYNCS 0x989680 ;  /* 0x009896800000995d */ /* 0x004fea0003900000 */
[----:B------:R-:W2:Y:S02]  /*24540*/  @!P1 SYNCS.PHASECHK.TRANS64 P1, [R11+URZ+0x2a850], R8 ;  /* 0x02a850080b0095a7 */ /* 0x000ea4000802007f */
[----:B--2---:R-:W-:Y:S05]  /*24550*/  @!P1 BRA `(.L_x_2894) ;  /* 0xfffffffc00f09947 */ /* 0x004fea000383ffff */
[----:B------:R-:W-:Y:S05]  /*24560*/  BRA `(.L_x_2893) ;  /* 0xffffff3800887947 */ /* 0x000fea000383ffff */
.L_x_2902:
[----:B-1----:R1:W2:Y:S02]  /*24570*/  SYNCS.PHASECHK.TRANS64.TRYWAIT P1, [R12+URZ+0x2a850], R3 ;  /* 0x02a850030c0075a7 */ /* 0x0022a4000802017f */
[----:B--2---:R-:W-:Y:S05]  /*24580*/  @!P1 NANOSLEEP.SYNCS 0x989680 ;  /* 0x009896800000995d */ /* 0x004fea0003900000 */
[----:B------:R-:W2:Y:S02]  /*24590*/  @!P1 SYNCS.PHASECHK.TRANS64 P1, [R12+URZ+0x2a850], R3 ;  /* 0x02a850030c0095a7 */ /* 0x000ea4000802007f */
[----:B--2---:R-:W-:Y:S05]  /*245a0*/  @!P1 BRA `(.L_x_2902) ;  /* 0xfffffffc00f09947 */ /* 0x004fea000383ffff */
[----:B------:R-:W-:Y:S05]  /*245b0*/  BRA `(.L_x_2901) ;  /* 0xffffff5400d47947 */ /* 0x000fea000383ffff */
.L_x_2939:
        /* <DEDUP_REMOVED lines=8> */
[----:B-1----:R-:W-:Y:S05]  /*24640*/  WARPSYNC.COLLECTIVE R15, `(.L_x_3101) ;  /* 0x000000000f087348 */ /* 0x002fea0003c00000 */
[----:B------:R0:W2:Y:S02]  /*24650*/  SHFL.IDX P6, R14, R13, R12, R11 ;  /* 0x0000000c0d0e7389 */ /* 0x0000a400000c000b */
[----:B012---:R-:W-:Y:S01]  /*24660*/  ENDCOLLECTIVE ;  /* 0x000000000000791b */ /* 0x007fe20003800000 */
.L_x_3101:
[----:B------:R-:W-:Y:S05]  /*24670*/  BSYNC B1 ;  /* 0x0000000000017941 */ /* 0x000fea0003800000 */
.L_x_3100:
[----:B------:R-:W-:Y:S05]  /*24680*/  BRA `(.L_x_3102) ;  /* 0xffffff9000f47947 */ /* 0x000fea000383ffff */
.L_x_2941:
[----:B------:R-:W-:Y:S01]  /*24690*/  BSSY B1, `(.L_x_3103) ;  /* 0x0000006000017945 */ /* 0x000fe20003800000 */
[----:B------:R-:W-:-:S07]  /*246a0*/  IMAD.MOV.U32 R15, RZ, RZ, -0x1 ;  /* 0xffffffffff0f7424 */ /* 0x000fce00078e00ff */
[----:B01----:R-:W-:Y:S05]  /*246b0*/  WARPSYNC.COLLECTIVE R15, `(.L_x_3104) ;  /* 0x000000000f0c7348 */ /* 0x003fea0003c00000 */
[----:B------:R-:W-:Y:S02]  /*246c0*/  ELECT P6, UR62, PT ;  /* 0x00000000003e782f */ /* 0x000fe400038c0000 */
[----:B------:R-:W-:Y:S01]  /*246d0*/  MOV R14, UR62 ;  /* 0x0000003e000e7c02 */ /* 0x000fe20008000f00 */
[----:B01----:R-:W-:Y:S10]  /*246e0*/  ENDCOLLECTIVE ;  /* 0x000000000000791b */ /* 0x003ff40003800000 */
.L_x_3104:
[----:B------:R-:W-:Y:S05]  /*246f0*/  BSYNC B1 ;  /* 0x0000000000017941 */ /* 0x000fea0003800000 */
.L_x_3103:
[----:B------:R-:W-:Y:S05]  /*24700*/  BRA `(.L_x_2940) ;  /* 0xffffff9000ec7947 */ /* 0x000fea000383ffff */
.L_x_2943:
[----:B0-----:R0:W2:Y:S02]  /*24710*/  SYNCS.PHASECHK.TRANS64.TRYWAIT P0, [R22+URZ+0x2a820], R7 ;  /* 0x02a82007160075a7 */ /* 0x0010a4000800017f */
[----:B--2---:R-:W-:Y:S05]  /*24720*/  @!P0 NANOSLEEP.SYNCS 0x989680 ;  /* 0x009896800000895d */ /* 0x004fea0003900000 */
[----:B------:R-:W2:Y:S02]  /*24730*/  @!P0 SYNCS.PHASECHK.TRANS64 P0, [R22+URZ+0x2a820], R7 ;  /* 0x02a82007160085a7 */ /* 0x000ea4000800007f */
[----:B--2---:R-:W-:Y:S05]  /*24740*/  @!P0 BRA `(.L_x_2943) ;  /* 0xfffffffc00f08947 */ /* 0x004fea000383ffff */
[----:B------:R-:W-:Y:S05]  /*24750*/  BRA `(.L_x_3105) ;  /* 0xffffff9000fc7947 */ /* 0x000fea000383ffff */
.L_x_2947:
[----:B-1----:R1:W2:Y:S02]  /*24760*/  SYNCS.PHASECHK.TRANS64.TRYWAIT P0, [R11+URZ+0x2a8a0], R10 ;  /* 0x02a8a00a0b0075a7 */ /* 0x0022a4000800017f */
[----:B--2---:R-:W-:Y:S05]  /*24770*/  @!P0 NANOSLEEP.SYNCS 0x989680 ;  /* 0x009896800000895d */ /* 0x004fea0003900000 */
[----:B------:R-:W2:Y:S02]  /*24780*/  @!P0 SYNCS.PHASECHK.TRANS64 P0, [R11+URZ+0x2a8a0], R10 ;  /* 0x02a8a00a0b0085a7 */ /* 0x000ea4000800007f */
[----:B--2---:R-:W-:Y:S05]  /*24790*/  @!P0 BRA `(.L_x_2947) ;  /* 0xfffffffc00f08947 */ /* 0x004fea000383ffff */
[----:B------:R-:W-:Y:S05]  /*247a0*/  BRA `(.L_x_3106) ;  /* 0xffffff9400147947 */ /* 0x000fea000383ffff */
.L_x_2954:
[----:B0-----:R0:W2:Y:S02]  /*247b0*/  SYNCS.PHASECHK.TRANS64.TRYWAIT P0, [R11+URZ+0x2a8c0], R10 ;  /* 0x02a8c00a0b0075a7 */ /* 0x0010a4000800017f */
[----:B--2---:R-:W-:Y:S05]  /*247c0*/  @!P0 NANOSLEEP.SYNCS 0x989680 ;  /* 0x009896800000895d */ /* 0x004fea0003900000 */
[----:B------:R-:W2:Y:S02]  /*247d0*/  @!P0 SYNCS.PHASECHK.TRANS64 P0, [R11+URZ+0x2a8c0], R10 ;  /* 0x02a8c00a0b0085a7 */ /* 0x000ea4000800007f */
[----:B--2---:R-:W-:Y:S05]  /*247e0*/  @!P0 BRA `(.L_x_2954) ;  /* 0xfffffffc00f08947 */ /* 0x004fea000383ffff */
[----:B------:R-:W-:Y:S05]  /*247f0*/  BRA `(.L_x_3107) ;  /* 0xffffff98000c7947 */ /* 0x000fea000383ffff */
.L_x_2962:
[----:B-1----:R1:W2:Y:S02]  /*24800*/  SYNCS.PHASECHK.TRANS64.TRYWAIT P1, [R10+URZ+0x2a8a0], R9 ;  /* 0x02a8a0090a0075a7 */ /* 0x0022a4000802017f */
[----:B--2---:R-:W-:Y:S05]  /*24810*/  @!P1 NANOSLEEP.SYNCS 0x989680 ;  /* 0x009896800000995d */ /* 0x004fea0003900000 */
[----:B------:R-:W2:Y:S02]  /*24820*/  @!P1 SYNCS.PHASECHK.TRANS64 P1, [R10+URZ+0x2a8a0], R9 ;  /* 0x02a8a0090a0095a7 */ /* 0x000ea4000802007f */
[----:B--2---:R-:W-:Y:S05]  /*24830*/  @!P1 BRA `(.L_x_2962) ;  /* 0xfffffffc00f09947 */ /* 0x004fea000383ffff */
[----:B------:R-:W-:Y:S05]  /*24840*/  BRA `(.L_x_3108) ;  /* 0xffffff9c00087947 */ /* 0x000fea000383ffff */
.L_x_2969:
[----:B0-----:R0:W2:Y:S02]  /*24850*/  SYNCS.PHASECHK.TRANS64.TRYWAIT P1, [R10+URZ+0x2a8c0], R9 ;  /* 0x02a8c0090a0075a7 */ /* 0x0010a4000802017f */
[----:B--2---:R-:W-:Y:S05]  /*24860*/  @!P1 NANOSLEEP.SYNCS 0x989680 ;  /* 0x009896800000995d */ /* 0x004fea0003900000 */
[----:B------:R-:W2:Y:S02]  /*24870*/  @!P1 SYNCS.PHASECHK.TRANS64 P1, [R10+URZ+0x2a8c0], R9 ;  /* 0x02a8c0090a0095a7 */ /* 0x000ea4000802007f */
[----:B--2---:R-:W-:Y:S05]  /*24880*/  @!P1 BRA `(.L_x_2969) ;  /* 0xfffffffc00f09947 */ /* 0x004fea000383ffff */
[----:B------:R-:W-:Y:S05]  /*24890*/  BRA `(.L_x_3109) ;  /* 0xffffff9c00fc7947 */ /* 0x000fea000383ffff */
.L_x_2983:
        /* <DEDUP_REMOVED lines=11> */
.L_x_3111:
[----:B------:R-:W-:Y:S05]  /*24950*/  BSYNC B0 ;  /* 0x0000000000007941 */ /* 0x000fea0003800000 */
.L_x_3110:
[----:B------:R-:W-:Y:S05]  /*24960*/  BRA `(.L_x_3112) ;  /* 0xffffffac003c7947 */ /* 0x000fea000383ffff */
.L_x_2986:
[----:B0-----:R0:W1:Y:S02]  /*24970*/  SYNCS.PHASECHK.TRANS64.TRYWAIT P0, [R7+URZ+0x2a840], R2 ;  /* 0x02a84002070075a7 */ /* 0x001064000800017f */
[----:B-1----:R-:W-:Y:S05]  /*24980*/  @!P0 NANOSLEEP.SYNCS 0x989680 ;  /* 0x009896800000895d */ /* 0x002fea0003900000 */
[----:B------:R-:W1:Y:S02]  /*24990*/  @!P0 SYNCS.PHASECHK.TRANS64 P0, [R7+URZ+0x2a840], R2 ;  /* 0x02a84002070085a7 */ /* 0x000e64000800007f */
[----:B-1----:R-:W-:Y:S05]  /*249a0*/  @!P0 BRA `(.L_x_2986) ;  /* 0xfffffffc00f08947 */ /* 0x002fea000383ffff */
[----:B------:R-:W-:Y:S05]  /*249b0*/  BRA `(.L_x_3113) ;  /* 0xffffffac00987947 */ /* 0x000fea000383ffff */
.L_x_2987:
        /* <DEDUP_REMOVED lines=8> */
.L_x_3115:
[----:B------:R-:W-:Y:S05]  /*24a40*/  BSYNC B0 ;  /* 0x0000000000007941 */ /* 0x000fea0003800000 */
.L_x_3114:
        /* <DEDUP_REMOVED lines=9> */
.L_x_3116:
[----:B------:R-:W-:Y:S01]  /*24ae0*/  MOV R13, R0 ;  /* 0x00000000000d7202 */ /* 0x000fe20000000f00 */
[----:B------:R-:W-:Y:S02]  /*24af0*/  IMAD.MOV.U32 R12, RZ, RZ, 0x1 ;  /* 0x00000001ff0c7424 */ /* 0x000fe400078e00ff */
[----:B------:R-:W-:-:S07]  /*24b00*/  IMAD.MOV.U32 R3, RZ, RZ, R14 ;  /* 0x000000ffff037224 */ /* 0x000fce00078e000e */
[----:B------:R-:W-:Y:S05]  /*24b10*/  WARPSYNC.COLLECTIVE R15, `(.L_x_3117) ;  /* 0x000000000f087348 */ /* 0x000fea0003c00000 */
[----:B------:R0:W1:Y:S02]  /*24b20*/  SHFL.IDX P6, R14, R13, R12, R11 ;  /* 0x0000000c0d0e7389 */ /* 0x00006400000c000b */
[----:B01----:R-:W-:Y:S01]  /*24b30*/  ENDCOLLECTIVE ;  /* 0x000000000000791b */ /* 0x003fe20003800000 */
.L_x_3117:
        /* <DEDUP_REMOVED lines=17> */
.L_x_3118:
[----:B------:R-:W-:Y:S01]  /*24c50*/  @P1 LEA R8, R5, R22, 0x1 ;  /* 0x0000001605081211 */ /* 0x000fe200078e08ff */
[----:B------:R-:W-:Y:S01]  /*24c60*/  IMAD.MOV.U32 R13, RZ, RZ, R0 ;  /* 0x000000ffff0d7224 */ /* 0x000fe200078e0000 */
[----:B------:R-:W-:Y:S02]  /*24c70*/  MOV R12, 0x2 ;  /* 0x00000002000c7802 */ /* 0x000fe40000000f00 */
[----:B------:R-:W-:-:S07]  /*24c80*/  MOV R3, R14 ;  /* 0x0000000e00037202 */ /* 0x000fce0000000f00 */
[----:B------:R-:W-:Y:S05]  /*24c90*/  WARPSYNC.COLLECTIVE R15, `(.L_x_3119) ;  /* 0x000000000f087348 */ /* 0x000fea0003c00000 */
[----:B------:R0:W1:Y:S02]  /*24ca0*/  SHFL.IDX P6, R14, R13, R12, R11 ;  /* 0x0000000c0d0e7389 */ /* 0x00006400000c000b */
[----:B01----:R-:W-:Y:S01]  /*24cb0*/  ENDCOLLECTIVE ;  /* 0x000000000000791b */ /* 0x003fe20003800000 */
.L_x_3119:
        /* <DEDUP_REMOVED lines=17> */
.L_x_3120:
[----:B------:R-:W-:Y:S01]  /*24dd0*/  @P1 IMAD R8, R5, 0x2, R22 ;  /* 0x0000000205081824 */ /* 0x000fe200078e0216 */
[----:B------:R-:W-:Y:S01]  /*24de0*/  MOV R13, R0 ;  /* 0x00000000000d7202 */ /* 0x000fe20000000f00 */
[----:B------:R-:W-:Y:S02]  /*24df0*/  IMAD.MOV.U32 R12, RZ, RZ, 0x3 ;  /* 0x00000003ff0c7424 */ /* 0x000fe400078e00ff */
[----:B------:R-:W-:-:S07]  /*24e00*/  IMAD.MOV.U32 R3, RZ, RZ, R14 ;  /* 0x000000ffff037224 */ /* 0x000fce00078e000e */
[----:B------:R-:W-:Y:S05]  /*24e10*/  WARPSYNC.COLLECTIVE R15, `(.L_x_3121) ;  /* 0x000000000f087348 */ /* 0x000fea0003c00000 */
[----:B------:R0:W1:Y:S02]  /*24e20*/  SHFL.IDX P6, R14, R13, R12, R11 ;  /* 0x0000000c0d0e7389 */ /* 0x00006400000c000b */
[----:B01----:R-:W-:Y:S01]  /*24e30*/  ENDCOLLECTIVE ;  /* 0x000000000000791b */ /* 0x003fe20003800000 */
.L_x_3121:
        /* <DEDUP_REMOVED lines=17> */
.L_x_3122:
[----:B------:R-:W-:Y:S01]  /*24f50*/  @P1 LEA R8, R5, R22, 0x1 ;  /* 0x0000001605081211 */ /* 0x000fe200078e08ff */
[----:B------:R-:W-:Y:S01]  /*24f60*/  IMAD.MOV.U32 R13, RZ, RZ, R0 ;  /* 0x000000ffff0d7224 */ /* 0x000fe200078e0000 */
[----:B------:R-:W-:Y:S02]  /*24f70*/  MOV R12, 0x4 ;  /* 0x00000004000c7802 */ /* 0x000fe40000000f00 */
[----:B------:R-:W-:-:S07]  /*24f80*/  MOV R3, R14 ;  /* 0x0000000e00037202 */ /* 0x000fce0000000f00 */
[----:B------:R-:W-:Y:S05]  /*24f90*/  WARPSYNC.COLLECTIVE R15, `(.L_x_3123) ;  /* 0x000000000f087348 */ /* 0x000fea0003c00000 */
[----:B------:R0:W1:Y:S02]  /*24fa0*/  SHFL.IDX P6, R14, R13, R12, R11 ;  /* 0x0000000c0d0e7389 */ /* 0x00006400000c000b */
[----:B01----:R-:W-:Y:S01]  /*24fb0*/  ENDCOLLECTIVE ;  /* 0x000000000000791b */ /* 0x003fe20003800000 */
.L_x_3123:
        /* <DEDUP_REMOVED lines=17> */
.L_x_3124:
[----:B------:R-:W-:Y:S01]  /*250d0*/  @P1 IMAD R8, R5, 0x2, R22 ;  /* 0x0000000205081824 */ /* 0x000fe200078e0216 */
[----:B------:R-:W-:Y:S01]  /*250e0*/  MOV R13, R0 ;  /* 0x00000000000d7202 */ /* 0x000fe20000000f00 */
[----:B------:R-:W-:Y:S02]  /*250f0*/  IMAD.MOV.U32 R12, RZ, RZ, 0x5 ;  /* 0x00000005ff0c7424 */ /* 0x000fe400078e00ff */
[----:B------:R-:W-:-:S07]  /*25100*/  IMAD.MOV.U32 R3, RZ, RZ, R14 ;  /* 0x000000ffff037224 */ /* 0x000fce00078e000e */
[----:B------:R-:W-:Y:S05]  /*25110*/  WARPSYNC.COLLECTIVE R15, `(.L_x_3125) ;  /* 0x000000000f087348 */ /* 0x000fea0003c00000 */
[----:B------:R0:W1:Y:S02]  /*25120*/  SHFL.IDX P6, R14, R13, R12, R11 ;  /* 0x0000000c0d0e7389 */ /* 0x00006400000c000b */
[----:B01----:R-:W-:Y:S01]  /*25130*/  ENDCOLLECTIVE ;  /* 0x000000000000791b */ /* 0x003fe20003800000 */
.L_x_3125:
        /* <DEDUP_REMOVED lines=14> */
.L_x_3126:
[----:B------:R-:W-:Y:S01]  /*25220*/  @!PT LDS RZ, [RZ] ;  /* 0x00000000fffff984 */ /* 0x000fe20000000800 */
[----:B------:R-:W-:Y:S01]  /*25230*/  @!PT LDS RZ, [RZ] ;  /* 0x00000000fffff984 */ /* 0x000fe20000000800 */
[----:B------:R-:W-:Y:S01]  /*25240*/  @!PT LDS RZ, [RZ] ;  /* 0x00000000fffff984 */ /* 0x000fe20000000800 */
[----:B------:R-:W-:Y:S04]  /*25250*/  @P1 LDGSTS.E.BYPASS.LTC128B.128 [R8+0x1d400], desc[UR60][R2.64+0x80], !P3 ;  /* 0x1d40008002081fae */ /* 0x000fe8000d901d7c */
[----:B------:R0:W-:Y:S02]  /*25260*/  @P1 LDGSTS.E.BYPASS.LTC128B.128 [R8+0x20400], desc[UR60][R2.64+0x100], !P2 ;  /* 0x2040010002081fae */ /* 0x0001e4000d101d7c */
[----:B0-----:R-:W-:Y:S01]  /*25270*/  MOV R2, R14 ;  /* 0x0000000e00027202 */ /* 0x001fe20000000f00 */
[----:B------:R-:W-:Y:S06]  /*25280*/  BRA `(.L_x_3127) ;  /* 0xffffffa800e87947 */ /* 0x000fec000383ffff */
.L_x_2992:
[----:B------:R-:W-:Y:S01]  /*25290*/  IMAD.MOV.U32 R13, RZ, RZ, R4 ;  /* 0x000000ffff0d7224 */ /* 0x000fe200078e0004 */
[----:B------:R-:W-:Y:S01]  /*252a0*/  MOV R12, RZ ;  /* 0x000000ff000c7202 */ /* 0x000fe20000000f00 */
[----:B------:R-:W-:Y:S01]  /*252b0*/  IMAD.MOV.U32 R11, RZ, RZ, 0x181f ;  /* 0x0000181fff0b7424 */ /* 0x000fe200078e00ff */
[----:B------:R-:W-:Y:S01]  /*252c0*/  MOV R15, 0xffffffff ;  /* 0xffffffff000f7802 */ /* 0x000fe20000000f00 */
[----:B-----5:R-:W-:Y:S01]  /*252d0*/  IMAD R5, R10, R7, RZ ;  /* 0x000000070a057224 */ /* 0x020fe200078e02ff */
[----:B------:R-:W-:-:S07]  /*252e0*/  LEA R17, R17, R9, 0x7 ;  /* 0x0000000911117211 */ /* 0x000fce00078e38ff */
[----:B------:R-:W-:Y:S05]  /*252f0*/  WARPSYNC.COLLECTIVE R15, `(.L_x_3128) ;  /* 0x000000000f087348 */ /* 0x000fea0003c00000 */
[----:B------:R0:W1:Y:S02]  /*25300*/  SHFL.IDX P6, R14, R13, R12, R11 ;  /* 0x0000000c0d0e7389 */ /* 0x00006400000c000b */
[----:B01----:R-:W-:Y:S01]  /*25310*/  ENDCOLLECTIVE ;  /* 0x000000000000791b */ /* 0x003fe20003800000 */
.L_x_3128:
[----:B------:R-:W-:Y:S02]  /*25320*/  ISETP.GE.AND P1, PT, R17, R5, PT ;  /* 0x000000051100720c */ /* 0x000fe40003f26270 */
[----:B------:R-:W-:Y:S01]  /*25330*/  MOV R13, R0 ;  /* 0x00000000000d7202 */ /* 0x000fe20000000f00 */
[----:B------:R-:W-:-:S10]  /*25340*/  IMAD.MOV.U32 R2, RZ, RZ, R14 ;  /* 0x000000ffff027224 */ /* 0x000fd400078e000e */
[----:B------:R-:W-:Y:S05]  /*25350*/  WARPSYNC.COLLECTIVE R15, `(.L_x_3129) ;  /* 0x000000000f087348 */ /* 0x000fea0003c00000 */
[----:B------:R0:W1:Y:S02]  /*25360*/  SHFL.IDX P6, R14, R13, R12, R11 ;  /* 0x0000000c0d0e7389 */ /* 0x00006400000c000b */
[----:B01----:R-:W-:Y:S01]  /*25370*/  ENDCOLLECTIVE ;  /* 0x000000000000791b */ /* 0x003fe20003800000 */
.L_x_3129:
[----:B------:R-:W-:Y:S01]  /*25380*/  MOV R13, R4 ;  /* 0x00000004000d7202 */ /* 0x000fe20000000f00 */
[----:B------:R-:W-:Y:S02]  /*25390*/  IMAD.MOV.U32 R12, RZ, RZ, 0x1 ;  /* 0x00000001ff0c7424 */ /* 0x000fe400078e00ff */
[----:B------:R-:W-:-:S07]  /*253a0*/  IMAD.MOV.U32 R3, RZ, RZ, R14 ;  /* 0x000000ffff037224 */ /* 0x000fce00078e000e */
[----:B------:R-:W-:Y:S05]  /*253b0*/  WARPSYNC.COLLECTIVE R15, `(.L_x_3130) ;  /* 0x000000000f087348 */ /* 0x000fea0003c00000 */
[----:B------:R0:W1:Y:S02]  /*253c0*/  SHFL.IDX P6, R14, R13, R12, R11 ;  /* 0x0000000c0d0e7389 */ /* 0x00006400000c000b */
[----:B01----:R-:W-:Y:S01]  /*253d0*/  ENDCOLLECTIVE ;  /* 0x000000000000791b */ /* 0x003fe20003800000 */
.L_x_3130:
        /* <DEDUP_REMOVED lines=16> */
.L_x_3131:
[----:B------:R-:W-:Y:S01]  /*254e0*/  IMAD.MOV.U32 R13, RZ, RZ, R4 ;  /* 0x000000ffff0d7224 */ /* 0x000fe200078e0004 */
[----:B------:R-:W-:Y:S02]  /*254f0*/  MOV R12, 0x2 ;  /* 0x00000002000c7802 */ /* 0x000fe40000000f00 */
[----:B------:R-:W-:-:S07]  /*25500*/  MOV R3, R14 ;  /* 0x0000000e00037202 */ /* 0x000fce0000000f00 */
[----:B------:R-:W-:Y:S05]  /*25510*/  WARPSYNC.COLLECTIVE R15, `(.L_x_3132) ;  /* 0x000000000f087348 */ /* 0x000fea0003c00000 */
[----:B------:R0:W1:Y:S02]  /*25520*/  SHFL.IDX P6, R14, R13, R12, R11 ;  /* 0x0000000c0d0e7389 */ /* 0x00006400000c000b */
[----:B01----:R-:W-:Y:S01]  /*25530*/  ENDCOLLECTIVE ;  /* 0x000000000000791b */ /* 0x003fe20003800000 */
.L_x_3132:
        /* <DEDUP_REMOVED lines=17> */
.L_x_3133:
[----:B------:R-:W-:Y:S01]  /*25650*/  MOV R13, R4 ;  /* 0x00000004000d7202 */ /* 0x000fe20000000f00 */
[----:B------:R-:W-:Y:S02]  /*25660*/  IMAD.MOV.U32 R12, RZ, RZ, 0x3 ;  /* 0x00000003ff0c7424 */ /* 0x000fe400078e00ff */
[----:B------:R-:W-:-:S07]  /*25670*/  IMAD.MOV.U32 R3, RZ, RZ, R14 ;  /* 0x000000ffff037224 */ /* 0x000fce00078e000e */
[----:B------:R-:W-:Y:S05]  /*25680*/  WARPSYNC.COLLECTIVE R15, `(.L_x_3134) ;  /* 0x000000000f087348 */ /* 0x000fea0003c00000 */
[----:B------:R0:W1:Y:S02]  /*25690*/  SHFL.IDX P6, R14, R13, R12, R11 ;  /* 0x0000000c0d0e7389 */ /* 0x00006400000c000b */
[----:B01----:R-:W-:Y:S01]  /*256a0*/  ENDCOLLECTIVE ;  /* 0x000000000000791b */ /* 0x003fe20003800000 */
.L_x_3134:
        /* <DEDUP_REMOVED lines=17> */
.L_x_3135:
[----:B------:R-:W-:Y:S01]  /*257c0*/  IMAD.MOV.U32 R13, RZ, RZ, R4 ;  /* 0x000000ffff0d7224 */ /* 0x000fe200078e0004 */
[----:B------:R-:W-:Y:S02]  /*257d0*/  MOV R12, 0x4 ;  /* 0x00000004000c7802 */ /* 0x000fe40000000f00 */
[----:B------:R-:W-:-:S07]  /*257e0*/  MOV R3, R14 ;  /* 0x0000000e00037202 */ /* 0x000fce0000000f00 */
[----:B------:R-:W-:Y:S05]  /*257f0*/  WARPSYNC.COLLECTIVE R15, `(.L_x_3136) ;  /* 0x000000000f087348 */ /* 0x000fea0003c00000 */
[----:B------:R0:W1:Y:S02]  /*25800*/  SHFL.IDX P6, R14, R13, R12, R11 ;  /* 0x0000000c0d0e7389 */ /* 0x00006400000c000b */
[----:B01----:R-:W-:Y:S01]  /*25810*/  ENDCOLLECTIVE ;  /* 0x000000000000791b */ /* 0x003fe20003800000 */
.L_x_3136:
        /* <DEDUP_REMOVED lines=17> */
.L_x_3137:
[----:B------:R-:W-:Y:S01]  /*25930*/  MOV R13, R4 ;  /* 0x00000004000d7202 */ /* 0x000fe20000000f00 */
[----:B------:R-:W-:Y:S02]  /*25940*/  IMAD.MOV.U32 R12, RZ, RZ, 0x5 ;  /* 0x00000005ff0c7424 */ /* 0x000fe400078e00ff */
[----:B------:R-:W-:-:S07]  /*25950*/  IMAD.MOV.U32 R3, RZ, RZ, R14 ;  /* 0x000000ffff037224 */ /* 0x000fce00078e000e */
[----:B------:R-:W-:Y:S05]  /*25960*/  WARPSYNC.COLLECTIVE R15, `(.L_x_3138) ;  /* 0x000000000f087348 */ /* 0x000fea0003c00000 */
[----:B------:R0:W1:Y:S02]  /*25970*/  SHFL.IDX P6, R14, R13, R12, R11 ;  /* 0x0000000c0d0e7389 */ /* 0x00006400000c000b */
[----:B01----:R-:W-:Y:S01]  /*25980*/  ENDCOLLECTIVE ;  /* 0x000000000000791b */ /* 0x003fe20003800000 */
.L_x_3138:
        /* <DEDUP_REMOVED lines=17> */
.L_x_3139:
[----:B------:R-:W-:Y:S01]  /*25aa0*/  IMAD.MOV.U32 R13, RZ, RZ, R4 ;  /* 0x000000ffff0d7224 */ /* 0x000fe200078e0004 */
[----:B------:R-:W-:Y:S02]  /*25ab0*/  MOV R12, 0x6 ;  /* 0x00000006000c7802 */ /* 0x000fe40000000f00 */
[----:B------:R-:W-:-:S07]  /*25ac0*/  MOV R3, R14 ;  /* 0x0000000e00037202 */ /* 0x000fce0000000f00 */
[----:B------:R-:W-:Y:S05]  /*25ad0*/  WARPSYNC.COLLECTIVE R15, `(.L_x_3140) ;  /* 0x000000000f087348 */ /* 0x000fea0003c00000 */
[----:B------:R0:W1:Y:S02]  /*25ae0*/  SHFL.IDX P6, R14, R13, R12, R11 ;  /* 0x0000000c0d0e7389 */ /* 0x00006400000c000b */
[----:B01----:R-:W-:Y:S01]  /*25af0*/  ENDCOLLECTIVE ;  /* 0x000000000000791b */ /* 0x003fe20003800000 */
.L_x_3140:
        /* <DEDUP_REMOVED lines=17> */
.L_x_3141:
[----:B------:R-:W-:Y:S01]  /*25c10*/  IMAD.MOV.U32 R13, RZ, RZ, R4 ;  /* 0x000000ffff0d7224 */ /* 0x000fe200078e0004 */
[----:B------:R-:W-:Y:S01]  /*25c20*/  MOV R12, 0x7 ;  /* 0x00000007000c7802 */ /* 0x000fe20000000f00 */
[----:B------:R-:W-:-:S07]  /*25c30*/  IMAD.MOV.U32 R3, RZ, RZ, R14 ;  /* 0x000000ffff037224 */ /* 0x000fce00078e000e */
[----:B------:R-:W-:Y:S05]  /*25c40*/  WARPSYNC.COLLECTIVE R15, `(.L_x_3142) ;  /* 0x000000000f087348 */ /* 0x000fea0003c00000 */
[----:B------:R0:W1:Y:S02]  /*25c50*/  SHFL.IDX P6, R14, R13, R12, R11 ;  /* 0x0000000c0d0e7389 */ /* 0x00006400000c000b */
[----:B01----:R-:W-:Y:S01]  /*25c60*/  ENDCOLLECTIVE ;  /* 0x000000000000791b */ /* 0x003fe20003800000 */
.L_x_3142:
        /* <DEDUP_REMOVED lines=15> */
.L_x_3143:
[----:B------:R-:W-:Y:S05]  /*25d60*/  BRA `(.L_x_3144) ;  /* 0xffffffac00547947 */ /* 0x000fea000383ffff */
.L_x_2997:
[----:B0-----:R0:W1:Y:S02]  /*25d70*/  SYNCS.PHASECHK.TRANS64.TRYWAIT P0, [R22+URZ+0x2a820], R3 ;  /* 0x02a82003160075a7 */ /* 0x001064000800017f */
[----:B-1----:R-:W-:Y:S05]  /*25d80*/  @!P0 NANOSLEEP.SYNCS 0x989680 ;  /* 0x009896800000895d */ /* 0x002fea0003900000 */
[----:B------:R-:W1:Y:S02]  /*25d90*/  @!P0 SYNCS.PHASECHK.TRANS64 P0, [R22+URZ+0x2a820], R3 ;  /* 0x02a82003160085a7 */ /* 0x000e64000800007f */
[----:B-1----:R-:W-:Y:S05]  /*25da0*/  @!P0 BRA `(.L_x_2997) ;  /* 0xfffffffc00f08947 */ /* 0x002fea000383ffff */
[----:B------:R-:W-:Y:S05]  /*25db0*/  BRA `(.L_x_3145) ;  /* 0xffffffac00c47947 */ /* 0x000fea000383ffff */
.L_x_3002:
[----:B0-----:R0:W1:Y:S02]  /*25dc0*/  SYNCS.PHASECHK.TRANS64.TRYWAIT P0, [R5+URZ+0x2a840], R0 ;  /* 0x02a84000050075a7 */ /* 0x001064000800017f */
[----:B-1----:R-:W-:Y:S05]  /*25dd0*/  @!P0 NANOSLEEP.SYNCS 0x989680 ;  /* 0x009896800000895d */ /* 0x002fea0003900000 */
[----:B------:R-:W1:Y:S02]  /*25de0*/  @!P0 SYNCS.PHASECHK.TRANS64 P0, [R5+URZ+0x2a840], R0 ;  /* 0x02a84000050085a7 */ /* 0x000e64000800007f */
[----:B-1----:R-:W-:Y:S05]  /*25df0*/  @!P0 BRA `(.L_x_3002) ;  /* 0xfffffffc00f08947 */ /* 0x002fea000383ffff */
[----:B------:R-:W-:Y:S05]  /*25e00*/  BRA `(.L_x_3146) ;  /* 0xffffffb0008c7947 */ /* 0x000fea000383ffff */
.L_x_3003:
        /* <DEDUP_REMOVED lines=8> */
.L_x_3148:
[----:B------:R-:W-:Y:S05]  /*25e90*/  BSYNC B1 ;  /* 0x0000000000017941 */ /* 0x000fea0003800000 */
.L_x_3147:
        /* <DEDUP_REMOVED lines=10> */
.L_x_3149:
[----:B------:R-:W-:Y:S01]  /*25f40*/  IMAD.MOV.U32 R13, RZ, RZ, R8 ;  /* 0x000000ffff0d7224 */ /* 0x000fe200078e0008 */
[----:B------:R-:W-:Y:S01]  /*25f50*/  MOV R12, 0x1 ;  /* 0x00000001000c7802 */ /* 0x000fe20000000f00 */
[----:B------:R-:W-:Y:S02]  /*25f60*/  IMAD.SHL.U32 R35, R35, 0x8, RZ ;  /* 0x0000000823237824 */ /* 0x000fe400078e00ff */
[----:B------:R-:W-:-:S07]  /*25f70*/  IMAD.MOV.U32 R2, RZ, RZ, R14 ;  /* 0x000000ffff027224 */ /* 0x000fce00078e000e */
[----:B------:R-:W-:Y:S05]  /*25f80*/  WARPSYNC.COLLECTIVE R15, `(.L_x_3150) ;  /* 0x000000000f087348 */ /* 0x000fea0003c00000 */
[----:B------:R0:W1:Y:S02]  /*25f90*/  SHFL.IDX P6, R14, R13, R12, R11 ;  /* 0x0000000c0d0e7389 */ /* 0x00006400000c000b */
[----:B01----:R-:W-:Y:S01]  /*25fa0*/  ENDCOLLECTIVE ;  /* 0x000000000000791b */ /* 0x003fe20003800000 */
.L_x_3150:
        /* <DEDUP_REMOVED lines=15> */
.L_x_3151:
[----:B------:R-:W-:Y:S01]  /*260a0*/  IMAD.MOV.U32 R13, RZ, RZ, R8 ;  /* 0x000000ffff0d7224 */ /* 0x000fe200078e0008 */
[----:B------:R-:W-:Y:S01]  /*260b0*/  MOV R12, 0x2 ;  /* 0x00000002000c7802 */ /* 0x000fe20000000f00 */
[----:B------:R-:W-:-:S07]  /*260c0*/  IMAD.MOV.U32 R2, RZ, RZ, R14 ;  /* 0x000000ffff027224 */ /* 0x000fce00078e000e */
[----:B------:R-:W-:Y:S05]  /*260d0*/  WARPSYNC.COLLECTIVE R15, `(.L_x_3152) ;  /* 0x000000000f087348 */ /* 0x000fea0003c00000 */
[----:B------:R0:W1:Y:S02]  /*260e0*/  SHFL.IDX P6, R14, R13, R12, R11 ;  /* 0x0000000c0d0e7389 */ /* 0x00006400000c000b */
[----:B01----:R-:W-:Y:S01]  /*260f0*/  ENDCOLLECTIVE ;  /* 0x000000000000791b */ /* 0x003fe20003800000 */
.L_x_3152:
        /* <DEDUP_REMOVED lines=13> */
.L_x_3153:
[----:B------:R-:W-:Y:S01]  /*261d0*/  IMAD.MOV.U32 R13, RZ, RZ, R8 ;  /* 0x000000ffff0d7224 */ /* 0x000fe200078e0008 */
[----:B------:R-:W-:Y:S01]  /*261e0*/  MOV R12, 0x3 ;  /* 0x00000003000c7802 */ /* 0x000fe20000000f00 */
[----:B------:R-:W-:-:S07]  /*261f0*/  IMAD.MOV.U32 R2, RZ, RZ, R14 ;  /* 0x000000ffff027224 */ /* 0x000fce00078e000e */
[----:B------:R-:W-:Y:S05]  /*26200*/  WARPSYNC.COLLECTIVE R15, `(.L_x_3154) ;  /* 0x000000000f087348 */ /* 0x000fea0003c00000 */
[----:B------:R0:W1:Y:S02]  /*26210*/  SHFL.IDX P6, R14, R13, R12, R11 ;  /* 0x0000000c0d0e7389 */ /* 0x00006400000c000b */
[----:B01----:R-:W-:Y:S01]  /*26220*/  ENDCOLLECTIVE ;  /* 0x000000000000791b */ /* 0x003fe20003800000 */
.L_x_3154:
        /* <DEDUP_REMOVED lines=13> */
.L_x_3155:
[----:B------:R-:W-:Y:S01]  /*26300*/  IMAD.MOV.U32 R13, RZ, RZ, R8 ;  /* 0x000000ffff0d7224 */ /* 0x000fe200078e0008 */
[----:B------:R-:W-:Y:S01]  /*26310*/  MOV R12, 0x4 ;  /* 0x00000004000c7802 */ /* 0x000fe20000000f00 */
[----:B------:R-:W-:-:S07]  /*26320*/  IMAD.MOV.U32 R2, RZ, RZ, R14 ;  /* 0x000000ffff027224 */ /* 0x000fce00078e000e */
[----:B------:R-:W-:Y:S05]  /*26330*/  WARPSYNC.COLLECTIVE R15, `(.L_x_3156) ;  /* 0x000000000f087348 */ /* 0x000fea0003c00000 */
[----:B------:R0:W1:Y:S02]  /*26340*/  SHFL.IDX P6, R14, R13, R12, R11 ;  /* 0x0000000c0d0e7389 */ /* 0x00006400000c000b */
[----:B01----:R-:W-:Y:S01]  /*26350*/  ENDCOLLECTIVE ;  /* 0x000000000000791b */ /* 0x003fe20003800000 */
.L_x_3156:
        /* <DEDUP_REMOVED lines=13> */
.L_x_3157:
[----:B------:R-:W-:Y:S01]  /*26430*/  IMAD.MOV.U32 R13, RZ, RZ, R8 ;  /* 0x000000ffff0d7224 */ /* 0x000fe200078e0008 */
[----:B------:R-:W-:Y:S01]  /*26440*/  MOV R12, 0x5 ;  /* 0x00000005000c7802 */ /* 0x000fe20000000f00 */
[----:B------:R-:W-:-:S07]  /*26450*/  IMAD.MOV.U32 R2, RZ, RZ, R14 ;  /* 0x000000ffff027224 */ /* 0x000fce00078e000e */
[----:B------:R-:W-:Y:S05]  /*26460*/  WARPSYNC.COLLECTIVE R15, `(.L_x_3158) ;  /* 0x000000000f087348 */ /* 0x000fea0003c00000 */
[----:B------:R0:W1:Y:S02]  /*26470*/  SHFL.IDX P6, R14, R13, R12, R11 ;  /* 0x0000000c0d0e7389 */ /* 0x00006400000c000b */
[----:B01----:R-:W-:Y:S01]  /*26480*/  ENDCOLLECTIVE ;  /* 0x000000000000791b */ /* 0x003fe20003800000 */
.L_x_3158:
        /* <DEDUP_REMOVED lines=13> */
.L_x_3159:
[----:B------:R-:W-:Y:S01]  /*26560*/  IMAD.MOV.U32 R2, RZ, RZ, R14 ;  /* 0x000000ffff027224 */ /* 0x000fe200078e000e */
[----:B------:R-:W-:Y:S06]  /*26570*/  BRA `(.L_x_3160) ;  /* 0xffffffac00c47947 */ /* 0x000fec000383ffff */
.L_x_3008:
[----:B-1----:R1:W2:Y:S02]  /*26580*/  SYNCS.PHASECHK.TRANS64.TRYWAIT P0, [R5+URZ+0x2a860], R2 ;  /* 0x02a86002050075a7 */ /* 0x0022a4000800017f */
[----:B--2---:R-:W-:Y:S05]  /*26590*/  @!P0 NANOSLEEP.SYNCS 0x989680 ;  /* 0x009896800000895d */ /* 0x004fea0003900000 */
[----:B------:R-:W2:Y:S02]  /*265a0*/  @!P0 SYNCS.PHASECHK.TRANS64 P0, [R5+URZ+0x2a860], R2 ;  /* 0x02a86002050085a7 */ /* 0x000ea4000800007f */
[----:B--2---:R-:W-:Y:S05]  /*265b0*/  @!P0 BRA `(.L_x_3008) ;  /* 0xfffffffc00f08947 */ /* 0x004fea000383ffff */
[----:B------:R-:W-:Y:S05]  /*265c0*/  BRA `(.L_x_3161) ;  /* 0xffffffb000207947 */ /* 0x000fea000383ffff */
.L_x_3009:
        /* <DEDUP_REMOVED lines=8> */
.L_x_3163:
[----:B------:R-:W-:Y:S05]  /*26650*/  BSYNC B1 ;  /* 0x0000000000017941 */ /* 0x000fea0003800000 */
.L_x_3162:
        /* <DEDUP_REMOVED lines=9> */
.L_x_3164:
[----:B------:R-:W-:Y:S01]  /*266f0*/  MOV R13, R25 ;  /* 0x00000019000d7202 */ /* 0x000fe20000000f00 */
[----:B------:R-:W-:Y:S02]  /*26700*/  IMAD.MOV.U32 R12, RZ, RZ, 0x1 ;  /* 0x00000001ff0c7424 */ /* 0x000fe400078e00ff */
[----:B------:R-:W-:-:S07]  /*26710*/  IMAD.MOV.U32 R2, RZ, RZ, R14 ;  /* 0x000000ffff027224 */ /* 0x000fce00078e000e */
[----:B------:R-:W-:Y:S05]  /*26720*/  WARPSYNC.COLLECTIVE R15, `(.L_x_3165) ;  /* 0x000000000f087348 */ /* 0x000fea0003c00000 */
[----:B------:R0:W1:Y:S02]  /*26730*/  SHFL.IDX P6, R14, R13, R12, R11 ;  /* 0x0000000c0d0e7389 */ /* 0x00006400000c000b */
[----:B01----:R-:W-:Y:S01]  /*26740*/  ENDCOLLECTIVE ;  /* 0x000000000000791b */ /* 0x003fe20003800000 */
.L_x_3165:
        /* <DEDUP_REMOVED lines=15> */
.L_x_3166:
[----:B------:R-:W-:Y:S01]  /*26840*/  MOV R13, R25 ;  /* 0x00000019000d7202 */ /* 0x000fe20000000f00 */
[----:B------:R-:W-:Y:S01]  /*26850*/  IMAD.MOV.U32 R12, RZ, RZ, 0x2 ;  /* 0x00000002ff0c7424 */ /* 0x000fe200078e00ff */
[----:B------:R-:W-:-:S07]  /*26860*/  MOV R2, R14 ;  /* 0x0000000e00027202 */ /* 0x000fce0000000f00 */
[----:B------:R-:W-:Y:S05]  /*26870*/  WARPSYNC.COLLECTIVE R15, `(.L_x_3167) ;  /* 0x000000000f087348 */ /* 0x000fea0003c00000 */
[----:B------:R0:W1:Y:S02]  /*26880*/  SHFL.IDX P6, R14, R13, R12, R11 ;  /* 0x0000000c0d0e7389 */ /* 0x00006400000c000b */
[----:B01----:R-:W-:Y:S01]  /*26890*/  ENDCOLLECTIVE ;  /* 0x000000000000791b */ /* 0x003fe20003800000 */
.L_x_3167:
        /* <DEDUP_REMOVED lines=14> */
.L_x_3168:
[----:B------:R-:W-:Y:S01]  /*26980*/  MOV R13, R25 ;  /* 0x00000019000d7202 */ /* 0x000fe20000000f00 */
[----:B------:R-:W-:Y:S01]  /*26990*/  IMAD.MOV.U32 R12, RZ, RZ, 0x3 ;  /* 0x00000003ff0c7424 */ /* 0x000fe200078e00ff */
[----:B------:R-:W-:-:S07]  /*269a0*/  MOV R2, R14 ;  /* 0x0000000e00027202 */ /* 0x000fce0000000f00 */
[----:B------:R-:W-:Y:S05]  /*269b0*/  WARPSYNC.COLLECTIVE R15, `(.L_x_3169) ;  /* 0x000000000f087348 */ /* 0x000fea0003c00000 */
[----:B------:R0:W1:Y:S02]  /*269c0*/  SHFL.IDX P6, R14, R13, R12, R11 ;  /* 0x0000000c0d0e7389 */ /* 0x00006400000c000b */
[----:B01----:R-:W-:Y:S01]  /*269d0*/  ENDCOLLECTIVE ;  /* 0x000000000000791b */ /* 0x003fe20003800000 */
.L_x_3169:
        /* <DEDUP_REMOVED lines=14> */
.L_x_3170:
[----:B------:R-:W-:Y:S01]  /*26ac0*/  MOV R13, R25 ;  /* 0x00000019000d7202 */ /* 0x000fe20000000f00 */
[----:B------:R-:W-:Y:S01]  /*26ad0*/  IMAD.MOV.U32 R12, RZ, RZ, 0x4 ;  /* 0x00000004ff0c7424 */ /* 0x000fe200078e00ff */
[----:B------:R-:W-:-:S07]  /*26ae0*/  MOV R2, R14 ;  /* 0x0000000e00027202 */ /* 0x000fce0000000f00 */
[----:B------:R-:W-:Y:S05]  /*26af0*/  WARPSYNC.COLLECTIVE R15, `(.L_x_3171) ;  /* 0x000000000f087348 */ /* 0x000fea0003c00000 */
[----:B------:R0:W1:Y:S02]  /*26b00*/  SHFL.IDX P6, R14, R13, R12, R11 ;  /* 0x0000000c0d0e7389 */ /* 0x00006400000c000b */
[----:B01----:R-:W-:Y:S01]  /*26b10*/  ENDCOLLECTIVE ;  /* 0x000000000000791b */ /* 0x003fe20003800000 */
.L_x_3171:
        /* <DEDUP_REMOVED lines=14> */
.L_x_3172:
[----:B------:R-:W-:Y:S01]  /*26c00*/  MOV R13, R25 ;  /* 0x00000019000d7202 */ /* 0x000fe20000000f00 */
[----:B------:R-:W-:Y:S01]  /*26c10*/  IMAD.MOV.U32 R12, RZ, RZ, 0x5 ;  /* 0x00000005ff0c7424 */ /* 0x000fe200078e00ff */
[----:B------:R-:W-:-:S07]  /*26c20*/  MOV R2, R14 ;  /* 0x0000000e00027202 */ /* 0x000fce0000000f00 */
[----:B------:R-:W-:Y:S05]  /*26c30*/  WARPSYNC.COLLECTIVE R15, `(.L_x_3173) ;  /* 0x000000000f087348 */ /* 0x000fea0003c00000 */
[----:B------:R0:W1:Y:S02]  /*26c40*/  SHFL.IDX P6, R14, R13, R12, R11 ;  /* 0x0000000c0d0e7389 */ /* 0x00006400000c000b */
[----:B01----:R-:W-:Y:S01]  /*26c50*/  ENDCOLLECTIVE ;  /* 0x000000000000791b */ /* 0x003fe20003800000 */
.L_x_3173:
        /* <DEDUP_REMOVED lines=13> */
.L_x_3174:
[----:B------:R-:W-:Y:S01]  /*26d30*/  @!PT LDS RZ, [RZ] ;  /* 0x00000000fffff984 */ /* 0x000fe20000000800 */
[----:B------:R-:W-:Y:S01]  /*26d40*/  @!PT LDS RZ, [RZ] ;  /* 0x00000000fffff984 */ /* 0x000fe20000000800 */
[----:B------:R-:W-:Y:S01]  /*26d50*/  @!PT LDS RZ, [RZ] ;  /* 0x00000000fffff984 */ /* 0x000fe20000000800 */
[----:B------:R0:W-:Y:S02]  /*26d60*/  LDGSTS.E.BYPASS.LTC128B.128 [R4+0x5400], desc[UR60][R2.64+0x80], !P2 ;  /* 0x0540008002047fae */ /* 0x0001e4000d101d7c */
[----:B0-----:R-:W-:Y:S01]  /*26d70*/  MOV R2, R14 ;  /* 0x0000000e00027202 */ /* 0x001fe20000000f00 */
[----:B------:R-:W-:Y:S06]  /*26d80*/  BRA `(.L_x_3175) ;  /* 0xffffffac00107947 */ /* 0x000fec000383ffff */
.L_x_3017:
[----:B0-----:R0:W1:Y:S02]  /*26d90*/  SYNCS.PHASECHK.TRANS64.TRYWAIT P0, [R0+URZ+0x2a860], R3 ;  /* 0x02a86003000075a7 */ /* 0x001064000800017f */
[----:B-1----:R-:W-:Y:S05]  /*26da0*/  @!P0 NANOSLEEP.SYNCS 0x989680 ;  /* 0x009896800000895d */ /* 0x002fea0003900000 */
[----:B------:R-:W1:Y:S02]  /*26db0*/  @!P0 SYNCS.PHASECHK.TRANS64 P0, [R0+URZ+0x2a860], R3 ;  /* 0x02a86003000085a7 */ /* 0x000e64000800007f */
[----:B-1----:R-:W-:Y:S05]  /*26dc0*/  @!P0 BRA `(.L_x_3017) ;  /* 0xfffffffc00f08947 */ /* 0x002fea000383ffff */
[----:B------:R-:W-:Y:S05]  /*26dd0*/  BRA `(.L_x_3176) ;  /* 0xffffffb0002c7947 */ /* 0x000fea000383ffff */
.L_x_3018:
        /* <DEDUP_REMOVED lines=8> */
.L_x_3178:
[----:B------:R-:W-:Y:S05]  /*26e60*/  BSYNC B0 ;  /* 0x0000000000007941 */ /* 0x000fea0003800000 */
.L_x_3177:
        /* <DEDUP_REMOVED lines=12> */
.L_x_3179:
        /* <DEDUP_REMOVED lines=12> */
.L_x_3180:
        /* <DEDUP_REMOVED lines=13> */
.L_x_3181:
[----:B------:R-:W-:Y:S01]  /*270c0*/  IMAD.MOV.U32 R13, RZ, RZ, R25 ;  /* 0x000000ffff0d7224 */ /* 0x000fe200078e0019 */
[----:B------:R-:W-:Y:S02]  /*270d0*/  MOV R12, 0x2 ;  /* 0x00000002000c7802 */ /* 0x000fe40000000f00 */
[----:B------:R-:W-:-:S13]  /*270e0*/  IADD3 R2, P2, R14, R5, RZ ;  /* 0x000000050e027210 */ /* 0x000fda0007f5e0ff */
[----:B------:R-:W-:Y:S05]  /*270f0*/  WARPSYNC.COLLECTIVE R15, `(.L_x_3182) ;  /* 0x000000000f087348 */ /* 0x000fea0003c00000 */
[----:B------:R0:W1:Y:S02]  /*27100*/  SHFL.IDX P6, R14, R13, R12, R11 ;  /* 0x0000000c0d0e7389 */ /* 0x00006400000c000b */
[----:B01----:R-:W-:Y:S01]  /*27110*/  ENDCOLLECTIVE ;  /* 0x000000000000791b */ /* 0x003fe20003800000 */
.L_x_3182:
        /* <DEDUP_REMOVED lines=13> */
.L_x_3183:
[----:B------:R-:W-:Y:S01]  /*271f0*/  IMAD.MOV.U32 R13, RZ, RZ, R25 ;  /* 0x000000ffff0d7224 */ /* 0x000fe200078e0019 */
[----:B------:R-:W-:Y:S01]  /*27200*/  MOV R12, 0x3 ;  /* 0x00000003000c7802 */ /* 0x000fe20000000f00 */
[----:B------:R-:W-:-:S07]  /*27210*/  IMAD.MOV.U32 R10, RZ, RZ, R14 ;  /* 0x000000ffff0a7224 */ /* 0x000fce00078e000e */
[----:B------:R-:W-:Y:S05]  /*27220*/  WARPSYNC.COLLECTIVE R15, `(.L_x_3184) ;  /* 0x000000000f087348 */ /* 0x000fea0003c00000 */
[----:B------:R0:W1:Y:S02]  /*27230*/  SHFL.IDX P6, R14, R13, R12, R11 ;  /* 0x0000000c0d0e7389 */ /* 0x00006400000c000b */
[----:B01----:R-:W-:Y:S01]  /*27240*/  ENDCOLLECTIVE ;  /* 0x000000000000791b */ /* 0x003fe20003800000 */
.L_x_3184:
        /* <DEDUP_REMOVED lines=14> */
.L_x_3185:
[----:B------:R-:W-:Y:S01]  /*27330*/  MOV R13, R25 ;  /* 0x00000019000d7202 */ /* 0x000fe20000000f00 */
[----:B------:R-:W-:Y:S01]  /*27340*/  IMAD.MOV.U32 R12, RZ, RZ, 0x4 ;  /* 0x00000004ff0c7424 */ /* 0x000fe200078e00ff */
[----:B------:R-:W-:-:S13]  /*27350*/  IADD3 R2, P2, R14, R5, RZ ;  /* 0x000000050e027210 */ /* 0x000fda0007f5e0ff */
[----:B------:R-:W-:Y:S05]  /*27360*/  WARPSYNC.COLLECTIVE R15, `(.L_x_3186) ;  /* 0x000000000f087348 */ /* 0x000fea0003c00000 */
[----:B------:R0:W1:Y:S02]  /*27370*/  SHFL.IDX P6, R14, R13, R12, R11 ;  /* 0x0000000c0d0e7389 */ /* 0x00006400000c000b */
[----:B01----:R-:W-:Y:S01]  /*27380*/  ENDCOLLECTIVE ;  /* 0x000000000000791b */ /* 0x003fe20003800000 */
.L_x_3186:
        /* <DEDUP_REMOVED lines=13> */
.L_x_3187:
[----:B------:R-:W-:Y:S01]  /*27460*/  MOV R13, R25 ;  /* 0x00000019000d7202 */ /* 0x000fe20000000f00 */
[----:B------:R-:W-:Y:S01]  /*27470*/  IMAD.MOV.U32 R12, RZ, RZ, 0x5 ;  /* 0x00000005ff0c7424 */ /* 0x000fe200078e00ff */
[----:B------:R-:W-:-:S07]  /*27480*/  MOV R10, R14 ;  /* 0x0000000e000a7202 */ /* 0x000fce0000000f00 */
[----:B------:R-:W-:Y:S05]  /*27490*/  WARPSYNC.COLLECTIVE R15, `(.L_x_3188) ;  /* 0x000000000f087348 */ /* 0x000fea0003c00000 */
[----:B------:R0:W1:Y:S02]  /*274a0*/  SHFL.IDX P6, R14, R13, R12, R11 ;  /* 0x0000000c0d0e7389 */ /* 0x00006400000c000b */
[----:B01----:R-:W-:Y:S01]  /*274b0*/  ENDCOLLECTIVE ;  /* 0x000000000000791b */ /* 0x003fe20003800000 */
.L_x_3188:
        /* <DEDUP_REMOVED lines=12> */
.L_x_3189:
[----:B------:R-:W-:Y:S05]  /*27580*/  BRA `(.L_x_3190) ;  /* 0xffffffac00287947 */ /* 0x000fea000383ffff */
.L_x_3023:
[----:B------:R-:W-:Y:S01]  /*27590*/  BSSY B0, `(.L_x_3191) ;  /* 0x0000008000007945 */ /* 0x000fe20003800000 */
[----:B------:R-:W-:Y:S01]  /*275a0*/  MOV R13, R16 ;  /* 0x00000010000d7202 */ /* 0x000fe20000000f00 */
[----:B------:R-:W-:Y:S01]  /*275b0*/  IMAD.MOV.U32 R12, RZ, RZ, RZ ;  /* 0x000000ffff0c7224 */ /* 0x000fe200078e00ff */
[----:B------:R-:W-:Y:S01]  /*275c0*/  MOV R11, 0x1f ;  /* 0x0000001f000b7802 */ /* 0x000fe20000000f00 */
[----:B------:R-:W-:-:S07]  /*275d0*/  IMAD.MOV.U32 R15, RZ, RZ, -0x1 ;  /* 0xffffffffff0f7424 */ /* 0x000fce00078e00ff */
[----:B01----:R-:W-:Y:S05]  /*275e0*/  WARPSYNC.COLLECTIVE R15, `(.L_x_3192) ;  /* 0x000000000f087348 */ /* 0x003fea0003c00000 */
[----:B------:R2:W3:Y:S02]  /*275f0*/  SHFL.IDX P6, R14, R13, R12, R11 ;  /* 0x0000000c0d0e7389 */ /* 0x0004e400000c000b */
[----:B0123--:R-:W-:Y:S01]  /*27600*/  ENDCOLLECTIVE ;  /* 0x000000000000791b */ /* 0x00ffe20003800000 */
.L_x_3192:
[----:B------:R-:W-:Y:S05]  /*27610*/  BSYNC B0 ;  /* 0x0000000000007941 */ /* 0x000fea0003800000 */
.L_x_3191:
        /* <DEDUP_REMOVED lines=9> */
.L_x_3193:
[----:B------:R-:W-:Y:S02]  /*276b0*/  ULDC UR4, c[0x0][0xc3c] ;  /* 0x00030f0000047ab9 */ /* 0x000fe40000000800 */
[----:B------:R-:W-:-:S13]  /*276c0*/  ISETP.GE.OR P1, PT, R5, UR4, !P0 ;  /* 0x0000000405007c0c */ /* 0x000fda000c726670 */
[----:B------:R-:W0:Y:S01]  /*276d0*/  @!P1 LDC.64 R2, c[0x0][0xc80] ;  /* 0x00032000ff029b82 */ /* 0x000e220000000a00 */
[----:B------:R-:W-:Y:S01]  /*276e0*/  MOV R11, RZ ;  /* 0x000000ff000b7202 */ /* 0x000fe20000000f00 */
        /* <DEDUP_REMOVED lines=14> */
.L_x_3194:
[----:B------:R-:W-:Y:S01]  /*277d0*/  IMAD.MOV.U32 R12, RZ, RZ, 0x2 ;  /* 0x00000002ff0c7424 */ /* 0x000fe200078e00ff */
[----:B------:R-:W-:-:S05]  /*277e0*/  SEL R6, R14, RZ, P1 ;  /* 0x000000ff0e067207 */ /* 0x000fca0000800000 */
[----:B------:R-:W-:-:S05]  /*277f0*/  IMAD.IADD R6, R5, 0x1, R6 ;  /* 0x0000000105067824 */ /* 0x000fca00078e0206 */
[----:B------:R-:W-:-:S07]  /*27800*/  MOV R13, R6 ;  /* 0x00000006000d7202 */ /* 0x000fce0000000f00 */
[----:B------:R-:W-:Y:S05]  /*27810*/  WARPSYNC.COLLECTIVE R15, `(.L_x_3195) ;  /* 0x000000000f087348 */ /* 0x000fea0003c00000 */
[----:B------:R0:W1:Y:S02]  /*27820*/  SHFL.UP P6, R14, R13, R12, R11 ;  /* 0x0400000c0d0e7389 */ /* 0x00006400000c000b */
[----:B01----:R-:W-:Y:S01]  /*27830*/  ENDCOLLECTIVE ;  /* 0x000000000000791b */ /* 0x003fe20003800000 */
.L_x_3195:
[----:B------:R-:W-:Y:S02]  /*27840*/  MOV R12, 0x4 ;  /* 0x00000004000c7802 */ /* 0x000fe40000000f00 */
[----:B------:R-:W-:-:S04]  /*27850*/  SEL R7, R14, RZ, P2 ;  /* 0x000000ff0e077207 */ /* 0x000fc80001000000 */
[----:B------:R-:W-:-:S05]  /*27860*/  IADD3 R7, R6, R7, RZ ;  /* 0x0000000706077210 */ /* 0x000fca0007ffe0ff */
[----:B------:R-:W-:-:S07]  /*27870*/  IMAD.MOV.U32 R13, RZ, RZ, R7 ;  /* 0x000000ffff0d7224 */ /* 0x000fce00078e0007 */
[----:B------:R-:W-:Y:S05]  /*27880*/  WARPSYNC.COLLECTIVE R15, `(.L_x_3196) ;  /* 0x000000000f087348 */ /* 0x000fea0003c00000 */
[----:B------:R0:W1:Y:S02]  /*27890*/  SHFL.UP P6, R14, R13, R12, R11 ;  /* 0x0400000c0d0e7389 */ /* 0x00006400000c000b */
[----:B01----:R-:W-:Y:S01]  /*278a0*/  ENDCOLLECTIVE ;  /* 0x000000000000791b */ /* 0x003fe20003800000 */
.L_x_3196:
[----:B------:R-:W-:Y:S01]  /*278b0*/  IMAD.MOV.U32 R12, RZ, RZ, 0x8 ;  /* 0x00000008ff0c7424 */ /* 0x000fe200078e00ff */
[----:B------:R-:W-:-:S05]  /*278c0*/  SEL R2, R14, RZ, P3 ;  /* 0x000000ff0e027207 */ /* 0x000fca0001800000 */
[----:B------:R-:W-:-:S05]  /*278d0*/  IMAD.IADD R2, R7, 0x1, R2 ;  /* 0x0000000107027824 */ /* 0x000fca00078e0202 */
[----:B------:R-:W-:-:S07]  /*278e0*/  MOV R13, R2 ;  /* 0x00000002000d7202 */ /* 0x000fce0000000f00 */
[----:B------:R-:W-:Y:S05]  /*278f0*/  WARPSYNC.COLLECTIVE R15, `(.L_x_3197) ;  /* 0x000000000f087348 */ /* 0x000fea0003c00000 */
[----:B------:R0:W1:Y:S02]  /*27900*/  SHFL.UP P6, R14, R13, R12, R11 ;  /* 0x0400000c0d0e7389 */ /* 0x00006400000c000b */
[----:B01----:R-:W-:Y:S01]  /*27910*/  ENDCOLLECTIVE ;  /* 0x000000000000791b */ /* 0x003fe20003800000 */
.L_x_3197:
[----:B------:R-:W-:Y:S02]  /*27920*/  MOV R12, 0x10 ;  /* 0x00000010000c7802 */ /* 0x000fe40000000f00 */
[----:B------:R-:W-:-:S04]  /*27930*/  SEL R3, R14, RZ, P4 ;  /* 0x000000ff0e037207 */ /* 0x000fc80002000000 */
[----:B------:R-:W-:-:S05]  /*27940*/  IADD3 R3, R2, R3, RZ ;  /* 0x0000000302037210 */ /* 0x000fca0007ffe0ff */
[----:B------:R-:W-:-:S07]  /*27950*/  IMAD.MOV.U32 R13, RZ, RZ, R3 ;  /* 0x000000ffff0d7224 */ /* 0x000fce00078e0003 */
[----:B------:R-:W-:Y:S05]  /*27960*/  WARPSYNC.COLLECTIVE R15, `(.L_x_3198) ;  /* 0x000000000f087348 */ /* 0x000fea0003c00000 */
[----:B------:R0:W1:Y:S02]  /*27970*/  SHFL.UP P6, R14, R13, R12, R11 ;  /* 0x0400000c0d0e7389 */ /* 0x00006400000c000b */
[----:B01----:R-:W-:Y:S01]  /*27980*/  ENDCOLLECTIVE ;  /* 0x000000000000791b */ /* 0x003fe20003800000 */
.L_x_3198:
        /* <DEDUP_REMOVED lines=8> */
.L_x_3199:
[----:B------:R-:W-:Y:S05]  /*27a10*/  BRA `(.L_x_3200) ;  /* 0xffffffac00307947 */ /* 0x000fea000383ffff */
.L_x_3028:
[----:B------:R-:W-:Y:S01]  /*27a20*/  BSSY B0, `(.L_x_3201) ;  /* 0x0000008000007945 */ /* 0x000fe20003800000 */
[----:B-----5:R-:W-:Y:S01]  /*27a30*/  IMAD.MOV.U32 R13, RZ, RZ, R5 ;  /* 0x000000ffff0d7224 */ /* 0x020fe200078e0005 */
[----:B------:R-:W-:Y:S01]  /*27a40*/  MOV R12, 0x1 ;  /* 0x00000001000c7802 */ /* 0x000fe20000000f00 */
[----:B------:R-:W-:Y:S01]  /*27a50*/  IMAD.MOV.U32 R11, RZ, RZ, RZ ;  /* 0x000000ffff0b7224 */ /* 0x000fe200078e00ff */
[----:B------:R-:W-:-:S07]  /*27a60*/  MOV R15, 0xffffffff ;  /* 0xffffffff000f7802 */ /* 0x000fce0000000f00 */
[----:B01----:R-:W-:Y:S05]  /*27a70*/  WARPSYNC.COLLECTIVE R15, `(.L_x_3202) ;  /* 0x000000000f087348 */ /* 0x003fea0003c00000 */
[----:B------:R2:W3:Y:S02]  /*27a80*/  SHFL.UP P6, R14, R13, R12, R11 ;  /* 0x0400000c0d0e7389 */ /* 0x0004e400000c000b */
[----:B0123--:R-:W-:Y:S01]  /*27a90*/  ENDCOLLECTIVE ;  /* 0x000000000000791b */ /* 0x00ffe20003800000 */
.L_x_3202:
[----:B------:R-:W-:Y:S05]  /*27aa0*/  BSYNC B0 ;  /* 0x0000000000007941 */ /* 0x000fea0003800000 */
.L_x_3201:
        /* <DEDUP_REMOVED lines=8> */
.L_x_3203:
[----:B------:R-:W-:Y:S01]  /*27b30*/  IMAD.MOV.U32 R12, RZ, RZ, 0x4 ;  /* 0x00000004ff0c7424 */ /* 0x000fe200078e00ff */
[----:B------:R-:W-:-:S05]  /*27b40*/  SEL R2, R14, RZ, P2 ;  /* 0x000000ff0e027207 */ /* 0x000fca0001000000 */
[----:B------:R-:W-:-:S05]  /*27b50*/  IMAD.IADD R2, R13, 0x1, R2 ;  /* 0x000000010d027824 */ /* 0x000fca00078e0202 */
[----:B------:R-:W-:-:S07]  /*27b60*/  MOV R13, R2 ;  /* 0x00000002000d7202 */ /* 0x000fce0000000f00 */
[----:B------:R-:W-:Y:S05]  /*27b70*/  WARPSYNC.COLLECTIVE R15, `(.L_x_3204) ;  /* 0x000000000f087348 */ /* 0x000fea0003c00000 */
[----:B------:R0:W1:Y:S02]  /*27b80*/  SHFL.UP P6, R14, R13, R12, R11 ;  /* 0x0400000c0d0e7389 */ /* 0x00006400000c000b */
[----:B01----:R-:W-:Y:S01]  /*27b90*/  ENDCOLLECTIVE ;  /* 0x000000000000791b */ /* 0x003fe20003800000 */
.L_x_3204:
[----:B------:R-:W-:Y:S02]  /*27ba0*/  MOV R12, 0x8 ;  /* 0x00000008000c7802 */ /* 0x000fe40000000f00 */
[----:B------:R-:W-:-:S04]  /*27bb0*/  SEL R3, R14, RZ, P3 ;  /* 0x000000ff0e037207 */ /* 0x000fc80001800000 */
[----:B------:R-:W-:-:S05]  /*27bc0*/  IADD3 R3, R2, R3, RZ ;  /* 0x0000000302037210 */ /* 0x000fca0007ffe0ff */
[----:B------:R-:W-:-:S07]  /*27bd0*/  IMAD.MOV.U32 R13, RZ, RZ, R3 ;  /* 0x000000ffff0d7224 */ /* 0x000fce00078e0003 */
[----:B------:R-:W-:Y:S05]  /*27be0*/  WARPSYNC.COLLECTIVE R15, `(.L_x_3205) ;  /* 0x000000000f087348 */ /* 0x000fea0003c00000 */
[----:B------:R0:W1:Y:S02]  /*27bf0*/  SHFL.UP P6, R14, R13, R12, R11 ;  /* 0x0400000c0d0e7389 */ /* 0x00006400000c000b */
[----:B01----:R-:W-:Y:S01]  /*27c00*/  ENDCOLLECTIVE ;  /* 0x000000000000791b */ /* 0x003fe20003800000 */
.L_x_3205:
[----:B------:R-:W-:Y:S01]  /*27c10*/  IMAD.MOV.U32 R12, RZ, RZ, 0x10 ;  /* 0x00000010ff0c7424 */ /* 0x000fe200078e00ff */
[----:B------:R-:W-:-:S05]  /*27c20*/  SEL R4, R14, RZ, P4 ;  /* 0x000000ff0e047207 */ /* 0x000fca0002000000 */
[----:B------:R-:W-:-:S05]  /*27c30*/  IMAD.IADD R4, R3, 0x1, R4 ;  /* 0x0000000103047824 */ /* 0x000fca00078e0204 */
[----:B------:R-:W-:-:S07]  /*27c40*/  MOV R13, R4 ;  /* 0x00000004000d7202 */ /* 0x000fce0000000f00 */
[----:B------:R-:W-:Y:S05]  /*27c50*/  WARPSYNC.COLLECTIVE R15, `(.L_x_3206) ;  /* 0x000000000f087348 */ /* 0x000fea0003c00000 */
[----:B------:R0:W1:Y:S02]  /*27c60*/  SHFL.UP P6, R14, R13, R12, R11 ;  /* 0x0400000c0d0e7389 */ /* 0x00006400000c000b */
[----:B01----:R-:W-:Y:S01]  /*27c70*/  ENDCOLLECTIVE ;  /* 0x000000000000791b */ /* 0x003fe20003800000 */
.L_x_3206:
        /* <DEDUP_REMOVED lines=8> */
.L_x_3207:
[----:B------:R-:W-:Y:S05]  /*27d00*/  BRA `(.L_x_3208) ;  /* 0xffffffac00107947 */ /* 0x000fea000383ffff */
.L_x_3030:
[----:B------:R-:W-:Y:S01]  /*27d10*/  BSSY B0, `(.L_x_3209) ;  /* 0x0000006000007945 */ /* 0x000fe20003800000 */
[----:B------:R-:W-:Y:S02]  /*27d20*/  PLOP3.LUT P6, PT, P6, PT, PT, 0x8, 0x0 ;  /* 0x000000000000781c */ /* 0x000fe400037ce170 */
[----:B------:R-:W-:-:S11]  /*27d30*/  MOV R15, 0xffffffff ;  /* 0xffffffff000f7802 */ /* 0x000fd60000000f00 */
[----:B01----:R-:W-:Y:S05]  /*27d40*/  WARPSYNC.COLLECTIVE R15, `(.L_x_3210) ;  /* 0x000000000f087348 */ /* 0x003fea0003c00000 */
[----:B------:R-:W-:Y:S01]  /*27d50*/  VOTE.ANY R14, PT, P6 ;  /* 0x00000000000e7806 */ /* 0x000fe200030e0100 */
[----:B01----:R-:W-:Y:S06]  /*27d60*/  ENDCOLLECTIVE ;  /* 0x000000000000791b */ /* 0x003fec0003800000 */
.L_x_3210:
[----:B------:R-:W-:Y:S05]  /*27d70*/  BSYNC B0 ;  /* 0x0000000000007941 */ /* 0x000fea0003800000 */
.L_x_3209:
        /* <DEDUP_REMOVED lines=9> */
.L_x_3211:
[----:B------:R-:W-:Y:S01]  /*27e10*/  MOV R5, R14 ;  /* 0x0000000e00057202 */ /* 0x000fe20000000f00 */
[----:B------:R-:W-:Y:S06]  /*27e20*/  BRA `(.L_x_3212) ;  /* 0xffffffac00007947 */ /* 0x000fec000383ffff */
.L_x_3032:
[----:B------:R-:W-:Y:S01]  /*27e30*/  BSSY B0, `(.L_x_3213) ;  /* 0x0000007000007945 */ /* 0x000fe20003800000 */
[----:B------:R-:W-:Y:S01]  /*27e40*/  IMAD.MOV.U32 R13, RZ, RZ, R2 ;  /* 0x000000ffff0d7224 */ /* 0x000fe200078e0002 */
[----:B------:R-:W-:Y:S01]  /*27e50*/  MOV R11, 0x1f ;  /* 0x0000001f000b7802 */ /* 0x000fe20000000f00 */
[----:B------:R-:W-:-:S07]  /*27e60*/  IMAD.MOV.U32 R15, RZ, RZ, -0x1 ;  /* 0xffffffffff0f7424 */ /* 0x000fce00078e00ff */
[----:B0123--:R-:W-:Y:S05]  /*27e70*/  WARPSYNC.COLLECTIVE R15, `(.L_x_3214) ;  /* 0x000000000f087348 */ /* 0x00ffea0003c00000 */
[----:B------:R4:W0:Y:S02]  /*27e80*/  SHFL.IDX P6, R14, R13, R12, R11 ;  /* 0x0000000c0d0e7389 */ /* 0x00082400000c000b */
[----:B01234-:R-:W-:Y:S01]  /*27e90*/  ENDCOLLECTIVE ;  /* 0x000000000000791b */ /* 0x01ffe20003800000 */
.L_x_3214:
[----:B------:R-:W-:Y:S05]  /*27ea0*/  BSYNC B0 ;  /* 0x0000000000007941 */ /* 0x000fea0003800000 */
.L_x_3213:
[----:B------:R-:W-:Y:S05]  /*27eb0*/  BRA `(.L_x_3031) ;  /* 0xffffffa800f87947 */ /* 0x000fea000383ffff */
.L_x_3036:
[----:B0-----:R0:W3:Y:S02]  /*27ec0*/  SYNCS.PHASECHK.TRANS64.TRYWAIT P0, [R5+URZ+0x2a820], R0 ;  /* 0x02a82000050075a7 */ /* 0x0010e4000800017f */
[----:B---3--:R-:W-:Y:S05]  /*27ed0*/  @!P0 NANOSLEEP.SYNCS 0x989680 ;  /* 0x009896800000895d */ /* 0x008fea0003900000 */
[----:B------:R-:W3:Y:S02]  /*27ee0*/  @!P0 SYNCS.PHASECHK.TRANS64 P0, [R5+URZ+0x2a820], R0 ;  /* 0x02a82000050085a7 */ /* 0x000ee4000800007f */
[----:B---3--:R-:W-:Y:S05]  /*27ef0*/  @!P0 BRA `(.L_x_3036) ;  /* 0xfffffffc00f08947 */ /* 0x008fea000383ffff */
[----:B------:R-:W-:Y:S05]  /*27f00*/  BRA `(.L_x_3215) ;  /* 0xffffffb000707947 */ /* 0x000fea000383ffff */
.L_x_3037:
[----:B------:R-:W3:Y:S01]  /*27f10*/  S2R R2, SR_TID.X ;  /* 0x0000000000027919 */ /* 0x000ee20000002100 */
[----:B------:R-:W-:Y:S01]  /*27f20*/  BSSY B0, `(.L_x_3216) ;  /* 0x000000a000007945 */ /* 0x000fe20003800000 */
[----:B------:R-:W-:Y:S01]  /*27f30*/  IMAD.MOV.U32 R12, RZ, RZ, RZ ;  /* 0x000000ffff0c7224 */ /* 0x000fe200078e00ff */
[----:B------:R-:W-:Y:S01]  /*27f40*/  MOV R11, 0x1f ;  /* 0x0000001f000b7802 */ /* 0x000fe20000000f00 */
[----:B------:R-:W-:Y:S01]  /*27f50*/  IMAD.MOV.U32 R15, RZ, RZ, -0x1 ;  /* 0xffffffffff0f7424 */ /* 0x000fe200078e00ff */
[----:B---3--:R-:W-:-:S04]  /*27f60*/  SHF.R.U32.HI R2, RZ, 0x5, R2 ;  /* 0x00000005ff027819 */ /* 0x008fc80000011602 */
[----:B------:R-:W-:-:S04]  /*27f70*/  LOP3.LUT R2, R2, 0x3, RZ, 0xc0, !PT ;  /* 0x0000000302027812 */ /* 0x000fc800078ec0ff */
[----:B------:R-:W-:-:S07]  /*27f80*/  MOV R13, R2 ;  /* 0x00000002000d7202 */ /* 0x000fce0000000f00 */
[----:B012---:R-:W-:Y:S05]  /*27f90*/  WARPSYNC.COLLECTIVE R15, `(.L_x_3217) ;  /* 0x000000000f087348 */ /* 0x007fea0003c00000 */
[----:B------:R3:W4:Y:S02]  /*27fa0*/  SHFL.IDX P6, R14, R13, R12, R11 ;  /* 0x0000000c0d0e7389 */ /* 0x00072400000c000b */
[----:B01234-:R-:W-:Y:S01]  /*27fb0*/  ENDCOLLECTIVE ;  /* 0x000000000000791b */ /* 0x01ffe20003800000 */
.L_x_3217:
[----:B------:R-:W-:Y:S05]  /*27fc0*/  BSYNC B0 ;  /* 0x0000000000007941 */ /* 0x000fea0003800000 */
.L_x_3216:
[----:B------:R-:W-:Y:S05]  /*27fd0*/  BRA `(.L_x_3218) ;  /* 0xffffffb000587947 */ /* 0x000fea000383ffff */
.L_x_3038:
[----:B------:R-:W-:Y:S01]  /*27fe0*/  BSSY B0, `(.L_x_3219) ;  /* 0x0000006000007945 */ /* 0x000fe20003800000 */
[----:B------:R-:W-:-:S07]  /*27ff0*/  MOV R15, 0xffffffff ;  /* 0xffffffff000f7802 */ /* 0x000fce0000000f00 */
[----:B012---:R-:W-:Y:S05]  /*28000*/  WARPSYNC.COLLECTIVE R15, `(.L_x_3220) ;  /* 0x000000000f0c7348 */ /* 0x007fea0003c00000 */
[----:B------:R-:W-:Y:S02]  /*28010*/  ELECT P6, UR62, PT ;  /* 0x00000000003e782f */ /* 0x000fe400038c0000 */
[----:B------:R-:W-:Y:S01]  /*28020*/  MOV R14, UR62 ;  /* 0x0000003e000e7c02 */ /* 0x000fe20008000f00 */
[----:B012---:R-:W-:Y:S10]  /*28030*/  ENDCOLLECTIVE ;  /* 0x000000000000791b */ /* 0x007ff40003800000 */
.L_x_3220:
[----:B------:R-:W-:Y:S05]  /*28040*/  BSYNC B0 ;  /* 0x0000000000007941 */ /* 0x000fea0003800000 */
.L_x_3219:
[----:B------:R-:W-:Y:S05]  /*28050*/  BRA `(.L_x_3221) ;  /* 0xffffffb0004c7947 */ /* 0x000fea000383ffff */
.L_x_3040:
[----:B0-----:R0:W3:Y:S02]  /*28060*/  SYNCS.PHASECHK.TRANS64.TRYWAIT P1, [R3+URZ+0x2a840], R2 ;  /* 0x02a84002030075a7 */ /* 0x0010e4000802017f */
[----:B---3--:R-:W-:Y:S05]  /*28070*/  @!P1 NANOSLEEP.SYNCS 0x989680 ;  /* 0x009896800000995d */ /* 0x008fea0003900000 */
[----:B------:R-:W3:Y:S02]  /*28080*/  @!P1 SYNCS.PHASECHK.TRANS64 P1, [R3+URZ+0x2a840], R2 ;  /* 0x02a84002030095a7 */ /* 0x000ee4000802007f */
[----:B---3--:R-:W-:Y:S05]  /*28090*/  @!P1 BRA `(.L_x_3040) ;  /* 0xfffffffc00f09947 */ /* 0x008fea000383ffff */
[----:B------:R-:W-:Y:S05]  /*280a0*/  BRA `(.L_x_3222) ;  /* 0xffffffb000747947 */ /* 0x000fea000383ffff */
.L_x_3042:
[----:B---3--:R3:W4:Y:S02]  /*280b0*/  SYNCS.PHASECHK.TRANS64.TRYWAIT P1, [R5+URZ+0x2a840], R0 ;  /* 0x02a84000050075a7 */ /* 0x008724000802017f */
[----:B----4-:R-:W-:Y:S05]  /*280c0*/  @!P1 NANOSLEEP.SYNCS 0x989680 ;  /* 0x009896800000995d */ /* 0x010fea0003900000 */
[----:B------:R-:W4:Y:S02]  /*280d0*/  @!P1 SYNCS.PHASECHK.TRANS64 P1, [R5+URZ+0x2a840], R0 ;  /* 0x02a84000050095a7 */ /* 0x000f24000802007f */
[----:B----4-:R-:W-:Y:S05]  /*280e0*/  @!P1 BRA `(.L_x_3042) ;  /* 0xfffffffc00f09947 */ /* 0x010fea000383ffff */
[----:B------:R-:W-:Y:S05]  /*280f0*/  BRA `(.L_x_3223) ;  /* 0xffffffb000807947 */ /* 0x000fea000383ffff */
.L_x_3044:
[----:B----4-:R4:W0:Y:S02]  /*28100*/  SYNCS.PHASECHK.TRANS64.TRYWAIT P1, [R3+URZ+0x2a860], R2 ;  /* 0x02a86002030075a7 */ /* 0x010824000802017f */
[----:B0-----:R-:W-:Y:S05]  /*28110*/  @!P1 NANOSLEEP.SYNCS 0x989680 ;  /* 0x009896800000995d */ /* 0x001fea0003900000 */
[----:B------:R-:W0:Y:S02]  /*28120*/  @!P1 SYNCS.PHASECHK.TRANS64 P1, [R3+URZ+0x2a860], R2 ;  /* 0x02a86002030095a7 */ /* 0x000e24000802007f */
[----:B0-----:R-:W-:Y:S05]  /*28130*/  @!P1 BRA `(.L_x_3044) ;  /* 0xfffffffc00f09947 */ /* 0x001fea000383ffff */
[----:B------:R-:W-:Y:S05]  /*28140*/  BRA `(.L_x_3224) ;  /* 0xffffffb0007c7947 */ /* 0x000fea000383ffff */
.L_x_3225:
        /* <DEDUP_REMOVED lines=11> */
.L_x_3234:


//--------------------- .nv.global.init           --------------------------
	.section	.nv.global.init,"aw",@progbits
.nv.global.init:
	.type		$str$23,@object
	.size		$str$23,($str$24 - $str$23)
$str$23:
        /*0000*/ 	.byte	0x28, 0x61, 0x64, 0x64, 0x72, 0x65, 0x73, 0x73, 0x20, 0x26, 0x20, 0x6d, 0x61, 0x73, 0x6b, 0x29
        /*0010*/ 	.byte	0x20, 0x3d, 0x3d, 0x20, 0x30, 0x00
	.type		$str$24,@object
	.size		$str$24,(__unnamed_4 - $str$24)
$str$24:
        /*0016*/ 	.byte	0x2f, 0x74, 0x6d, 0x70, 0x2f, 0x6f, 0x73, 0x73, 0x5f, 0x6b, 0x65, 0x72, 0x6e, 0x65, 0x6c, 0x73
        /*0026*/ 	.byte	0x5f, 0x73, 0x72, 0x63, 0x2f, 0x66, 0x6c, 0x61, 0x73, 0x68, 0x5f, 0x61, 0x74, 0x74, 0x65, 0x6e
        /*0036*/ 	.byte	0x74, 0x69, 0x6f, 0x6e, 0x2f, 0x63, 0x73, 0x72, 0x63, 0x2f, 0x63, 0x75, 0x74, 0x6c, 0x61, 0x73
        /*0046*/ 	.byte	0x73, 0x2f, 0x69, 0x6e, 0x63, 0x6c, 0x75, 0x64, 0x65, 0x2f, 0x63, 0x75, 0x74, 0x65, 0x2f, 0x70
        /*0056*/ 	.byte	0x6f, 0x69, 0x6e, 0x74, 0x65, 0x72, 0x5f, 0x66, 0x6c, 0x61, 0x67, 0x67, 0x65, 0x64, 0x2e, 0x68
        /*0066*/ 	.byte	0x70, 0x70, 0x00
	.type		__unnamed_4,@object
	.size		__unnamed_4,(__unnamed_6 - __unnamed_4)
__unnamed_4:
        /* <DEDUP_REMOVED lines=24> */
	.type		__unnamed_6,@object
	.size		__unnamed_6,(__unnamed_3 - __unnamed_6)
__unnamed_6:
        /* <DEDUP_REMOVED lines=24> */
	.type		__unnamed_3,@object
	.size		__unnamed_3,(__unnamed_5 - __unnamed_3)
__unnamed_3:
        /* <DEDUP_REMOVED lines=29> */
	.type		__unnamed_5,@object
	.size		__unnamed_5,(__unnamed_2 - __unnamed_5)
__unnamed_5:
        /* <DEDUP_REMOVED lines=29> */
	.type		__unnamed_2,@object
	.size		__unnamed_2,(__unnamed_1 - __unnamed_2)
__unnamed_2:
        /* <DEDUP_REMOVED lines=29> */
	.type		__unnamed_1,@object
	.size		__unnamed_1,(.L_0 - __unnamed_1)
__unnamed_1:
        /* <DEDUP_REMOVED lines=28> */
        /*0a8d*/ 	.byte	0x31, 0x38, 0x34, 0x33, 0x32, 0x3e, 0x3e, 0x3e, 0x3e, 0x3e, 0x20, 0x26, 0x5d, 0x00
.L_0:


//--------------------- .nv.shared._ZN7cutlass13device_kernelIN5flash11enable_sm90INS1_16FlashAttnFwdSm90INS1_25CollectiveMainloopFwdSm90ILi2EN4cute5tupleIJNS5_1CILi1EEES8_S8_EEENS6_IJNS7_ILi128EEENS7_ILi96EEENS7_ILi192EEEEEELi128ENS_6half_tEfNS_4arch4Sm90ELb0ELb0ELb1ELb0ELb1ELb0ELb0ELb1ELb1ELb1ELb0ELb0EEENS1_21CollectiveEpilogueFwdINS6_IJSA_SA_SB_EEES9_SE_SG_Li256ELb0ELb1ELb0ELb0EEENS1_29StaticPersistentTileSchedulerILb0EEEEEEEEEvNT_6ParamsE --------------------------
	.section	.nv.shared._ZN7cutlass13device_kernelIN5flash11enable_sm90INS1_16FlashAttnFwdSm90INS1_25CollectiveMainloopFwdSm90ILi2EN4cute5tupleIJNS5_1CILi1EEES8_S8_EEENS6_IJNS7_ILi128EEENS7_ILi96EEENS7_ILi192EEEEEELi128ENS_6half_tEfNS_4arch4Sm90ELb0ELb0ELb1ELb0ELb1ELb0ELb0ELb1ELb1ELb1ELb0ELb0EEENS1_21CollectiveEpilogueFwdINS6_IJSA_SA_SB_EEES9_SE_SG_Li256ELb0ELb1ELb0ELb0EEENS1_29StaticPersistentTileSchedulerILb0EEEEEEEEEvNT_6ParamsE,"aw",@nobits
	.sectionflags	@""
	.align	16
	.zero		1024


//--------------------- .nv.shared.reserved.0     --------------------------
	.section	.nv.shared.reserved.0,"aw",@nobits
	.weak		__nv_reservedSMEM_offset_0_alias
	.size		__nv_reservedSMEM_offset_0_alias, 0, 0
	.other		__nv_reservedSMEM_offset_0_alias,@"STO_CUDA_RESERVED_SHARED STV_DEFAULT"
__nv_reservedSMEM_offset_0_alias:
	.zero		0


//--------------------- .nv.global                --------------------------
	.section	.nv.global,"aw",@nobits
.nv.global:
	.type		_ZN84_INTERNAL_23b5c987_48_flash_fwd_hdim192_128_fp16_paged_softcap_sm90_cu_61719c98_41584cute1_E,@object
	.size		_ZN84_INTERNAL_23b5c987_48_flash_fwd_hdim192_128_fp16_paged_softcap_sm90_cu_61719c98_41584cute1_E,(_ZN84_INTERNAL_23b5c987_48_flash_fwd_hdim192_128_fp16_paged_softcap_sm90_cu_61719c98_41584cuda3std3__45__cpo6cbeginE - _ZN84_INTERNAL_23b5c987_48_flash_fwd_hdim192_128_fp16_paged_softcap_sm90_cu_61719c98_41584cute1_E)
_ZN84_INTERNAL_23b5c987_48_flash_fwd_hdim192_128_fp16_paged_softcap_sm90_cu_61719c98_41584cute1_E:
	.zero		1
	.type		_ZN84_INTERNAL_23b5c987_48_flash_fwd_hdim192_128_fp16_paged_softcap_sm90_cu_61719c98_41584cuda3std3__45__cpo6cbeginE,@object
	.size		_ZN84_INTERNAL_23b5c987_48_flash_fwd_hdim192_128_fp16_paged_softcap_sm90_cu_61719c98_41584cuda3std3__45__cpo6cbeginE,(_ZN84_INTERNAL_23b5c987_48_flash_fwd_hdim192_128_fp16_paged_softcap_sm90_cu_61719c98_41584cuda3std3__48in_placeE - _ZN84_INTERNAL_23b5c987_48_flash_fwd_hdim192_128_fp16_paged_softcap_sm90_cu_61719c98_41584cuda3std3__45__cpo6cbeginE)
_ZN84_INTERNAL_23b5c987_48_flash_fwd_hdim192_128_fp16_paged_softcap_sm90_cu_61719c98_41584cuda3std3__45__cpo6cbeginE:
	.zero		1
	.type		_ZN84_INTERNAL_23b5c987_48_flash_fwd_hdim192_128_fp16_paged_softcap_sm90_cu_61719c98_41584cuda3std3__48in_placeE,@object
	.size		_ZN84_INTERNAL_23b5c987_48_flash_fwd_hdim192_128_fp16_paged_softcap_sm90_cu_61719c98_41584cuda3std3__48in_placeE,(_ZN84_INTERNAL_23b5c987_48_flash_fwd_hdim192_128_fp16_paged_softcap_sm90_cu_61719c98_41584cuda3std6ranges3__45__cpo9iter_moveE - _ZN84_INTERNAL_23b5c987_48_flash_fwd_hdim192_128_fp16_paged_softcap_sm90_cu_61719c98_41584cuda3std3__48in_placeE)
_ZN84_INTERNAL_23b5c987_48_flash_fwd_hdim192_128_fp16_paged_softcap_sm90_cu_61719c98_41584cuda3std3__48in_placeE:
	.zero		1
	.type		_ZN84_INTERNAL_23b5c987_48_flash_fwd_hdim192_128_fp16_paged_softcap_sm90_cu_61719c98_41584cuda3std6ranges3__45__cpo9iter_moveE,@object
	.size		_ZN84_INTERNAL_23b5c987_48_flash_fwd_hdim192_128_fp16_paged_softcap_sm90_cu_61719c98_41584cuda3std6ranges3__45__cpo9iter_moveE,(_ZN84_INTERNAL_23b5c987_48_flash_fwd_hdim192_128_fp16_paged_softcap_sm90_cu_61719c98_41584cuda3std3__45__cpo5beginE - _ZN84_INTERNAL_23b5c987_48_flash_fwd_hdim192_128_fp16_paged_softcap_sm90_cu_61719c98_41584cuda3std6ranges3__45__cpo9iter_moveE)
_ZN84_INTERNAL_23b5c987_48_flash_fwd_hdim192_128_fp16_paged_softcap_sm90_cu_61719c98_41584cuda3std6ranges3__45__cpo9iter_moveE:
	.zero		1
	.type		_ZN84_INTERNAL_23b5c987_48_flash_fwd_hdim192_128_fp16_paged_softcap_sm90_cu_61719c98_41584cuda3std3__45__cpo5beginE,@object
	.size		_ZN84_INTERNAL_23b5c987_48_flash_fwd_hdim192_128_fp16_paged_softcap_sm90_cu_61719c98_41584cuda3std3__45__cpo5beginE,(_ZN84_INTERNAL_23b5c987_48_flash_fwd_hdim192_128_fp16_paged_softcap_sm90_cu_61719c98_41584cuda3std3__486_GLOBAL__N__23b5c987_48_flash_fwd_hdim192_128_fp16_paged_softcap_sm90_cu_61719c98_41586ignoreE - _ZN84_INTERNAL_23b5c987_48_flash_fwd_hdim192_128_fp16_paged_softcap_sm90_cu_61719c98_41584cuda3std3__45__cpo5beginE)
_ZN84_INTERNAL_23b5c987_48_flash_fwd_hdim192_128_fp16_paged_softcap_sm90_cu_61719c98_41584cuda3std3__45__cpo5beginE:
	.zero		1
	.type		_ZN84_INTERNAL_23b5c987_48_flash_fwd_hdim192_128_fp16_paged_softcap_sm90_cu_61719c98_41584cuda3std3__486_GLOBAL__N__23b5c987_48_flash_fwd_hdim192_128_fp16_paged_softcap_sm90_cu_61719c98_41586ignoreE,@object
	.size		_ZN84_INTERNAL_23b5c987_48_flash_fwd_hdim192_128_fp16_paged_softcap_sm90_cu_61719c98_41584cuda3std3__486_GLOBAL__N__23b5c987_48_flash_fwd_hdim192_128_fp16_paged_softcap_sm90_cu_61719c98_41586ignoreE,(_ZN84_INTERNAL_23b5c987_48_flash_fwd_hdim192_128_fp16_paged_softcap_sm90_cu_61719c98_41584cute7productE - _ZN84_INTERNAL_23b5c987_48_flash_fwd_hdim192_128_fp16_paged_softcap_sm90_cu_61719c98_41584cuda3std3__486_GLOBAL__N__23b5c987_48_flash_fwd_hdim192_128_fp16_paged_softcap_sm90_cu_61719c98_41586ignoreE)
_ZN84_INTERNAL_23b5c987_48_flash_fwd_hdim192_128_fp16_paged_softcap_sm90_cu_61719c98_41584cuda3std3__486_GLOBAL__N__23b5c987_48_flash_fwd_hdim192_128_fp16_paged_softcap_sm90_cu_61719c98_41586ignoreE:
	.zero		1
	.type		_ZN84_INTERNAL_23b5c987_48_flash_fwd_hdim192_128_fp16_paged_softcap_sm90_cu_61719c98_41584cute7productE,@object
	.size		_ZN84_INTERNAL_23b5c987_48_flash_fwd_hdim192_128_fp16_paged_softcap_sm90_cu_61719c98_41584cute7productE,(_ZN84_INTERNAL_23b5c987_48_flash_fwd_hdim192_128_fp16_paged_softcap_sm90_cu_61719c98_41584cuda3std3__45__cpo3endE - _ZN84_INTERNAL_23b5c987_48_flash_fwd_hdim192_128_fp16_paged_softcap_sm90_cu_61719c98_41584cute7productE)
_ZN84_INTERNAL_23b5c987_48_flash_fwd_hdim192_128_fp16_paged_softcap_sm90_cu_61719c98_41584cute7productE:
	.zero		1
	.type		_ZN84_INTERNAL_23b5c987_48_flash_fwd_hdim192_128_fp16_paged_softcap_sm90_cu_61719c98_41584cuda3std3__45__cpo3endE,@object
	.size		_ZN84_INTERNAL_23b5c987_48_flash_fwd_hdim192_128_fp16_paged_softcap_sm90_cu_61719c98_41584cuda3std3__45__cpo3endE,(_ZN84_INTERNAL_23b5c987_48_flash_fwd_hdim192_128_fp16_paged_softcap_sm90_cu_61719c98_41584cuda3std3__419piecewise_constructE - _ZN84_INTERNAL_23b5c987_48_flash_fwd_hdim192_128_fp16_paged_softcap_sm90_cu_61719c98_41584cuda3std3__45__cpo3endE)
_ZN84_INTERNAL_23b5c987_48_flash_fwd_hdim192_128_fp16_paged_softcap_sm90_cu_61719c98_41584cuda3std3__45__cpo3endE:
	.zero		1
	.type		_ZN84_INTERNAL_23b5c987_48_flash_fwd_hdim192_128_fp16_paged_softcap_sm90_cu_61719c98_41584cuda3std3__419piecewise_constructE,@object
	.size		_ZN84_INTERNAL_23b5c987_48_flash_fwd_hdim192_128_fp16_paged_softcap_sm90_cu_61719c98_41584cuda3std3__419piecewise_constructE,(_ZN84_INTERNAL_23b5c987_48_flash_fwd_hdim192_128_fp16_paged_softcap_sm90_cu_61719c98_41584cuda3std3__45__cpo4cendE - _ZN84_INTERNAL_23b5c987_48_flash_fwd_hdim192_128_fp16_paged_softcap_sm90_cu_61719c98_41584cuda3std3__419piecewise_constructE)
_ZN84_INTERNAL_23b5c987_48_flash_fwd_hdim192_128_fp16_paged_softcap_sm90_cu_61719c98_41584cuda3std3__419piecewise_constructE:
	.zero		1
	.type		_ZN84_INTERNAL_23b5c987_48_flash_fwd_hdim192_128_fp16_paged_softcap_sm90_cu_61719c98_41584cuda3std3__45__cpo4cendE,@object
	.size		_ZN84_INTERNAL_23b5c987_48_flash_fwd_hdim192_128_fp16_paged_softcap_sm90_cu_61719c98_41584cuda3std3__45__cpo4cendE,(_ZN84_INTERNAL_23b5c987_48_flash_fwd_hdim192_128_fp16_paged_softcap_sm90_cu_61719c98_41584cuda3std6ranges3__45__cpo4swapE - _ZN84_INTERNAL_23b5c987_48_flash_fwd_hdim192_128_fp16_paged_softcap_sm90_cu_61719c98_41584cuda3std3__45__cpo4cendE)
_ZN84_INTERNAL_23b5c987_48_flash_fwd_hdim192_128_fp16_paged_softcap_sm90_cu_61719c98_41584cuda3std3__45__cpo4cendE:
	.zero		1
	.type		_ZN84_INTERNAL_23b5c987_48_flash_fwd_hdim192_128_fp16_paged_softcap_sm90_cu_61719c98_41584cuda3std6ranges3__45__cpo4swapE,@object
	.size		_ZN84_INTERNAL_23b5c987_48_flash_fwd_hdim192_128_fp16_paged_softcap_sm90_cu_61719c98_41584cuda3std6ranges3__45__cpo4swapE,(.L_13 - _ZN84_INTERNAL_23b5c987_48_flash_fwd_hdim192_128_fp16_paged_softcap_sm90_cu_61719c98_41584cuda3std6ranges3__45__cpo4swapE)
_ZN84_INTERNAL_23b5c987_48_flash_fwd_hdim192_128_fp16_paged_softcap_sm90_cu_61719c98_41584cuda3std6ranges3__45__cpo4swapE:
	.zero		1
.L_13:


//--------------------- .nv.shared._ZN7cutlass13device_kernelIN5flash11enable_sm90INS1_16FlashAttnFwdSm90INS1_25CollectiveMainloopFwdSm90ILi2EN4cute5tupleIJNS5_1CILi1EEES8_S8_EEENS6_IJNS7_ILi128EEENS7_ILi96EEENS7_ILi192EEEEEELi128ENS_6half_tEfNS_4arch4Sm90ELb0ELb0ELb1ELb1ELb1ELb0ELb0ELb1ELb1ELb1ELb0ELb0EEENS1_21CollectiveEpilogueFwdINS6_IJSA_SA_SB_EEES9_SE_SG_Li256ELb1ELb1ELb0ELb0EEENS1_36VarlenDynamicPersistentTileSchedulerILi128ELi96ELi256ELi128ELb0ELb1ELb1ELb0ELb1ELb1EEEEEEEEEvNT_6ParamsE --------------------------
	.section	.nv.shared._ZN7cutlass13device_kernelIN5flash11enable_sm90INS1_16FlashAttnFwdSm90INS1_25CollectiveMainloopFwdSm90ILi2EN4cute5tupleIJNS5_1CILi1EEES8_S8_EEENS6_IJNS7_ILi128EEENS7_ILi96EEENS7_ILi192EEEEEELi128ENS_6half_tEfNS_4arch4Sm90ELb0ELb0ELb1ELb1ELb1ELb0ELb0ELb1ELb1ELb1ELb0ELb0EEENS1_21CollectiveEpilogueFwdINS6_IJSA_SA_SB_EEES9_SE_SG_Li256ELb1ELb1ELb0ELb0EEENS1_36VarlenDynamicPersistentTileSchedulerILi128ELi96ELi256ELi128ELb0ELb1ELb1ELb0ELb1ELb1EEEEEEEEEvNT_6ParamsE,"aw",@nobits
	.sectionflags	@""
	.align	16
	.zero		1024


//--------------------- .nv.shared._ZN7cutlass13device_kernelIN5flash11enable_sm90INS1_16FlashAttnFwdSm90INS1_25CollectiveMainloopFwdSm90ILi2EN4cute5tupleIJNS5_1CILi1EEES8_S8_EEENS6_IJNS7_ILi128EEENS7_ILi96EEENS7_ILi192EEEEEELi128ENS_6half_tEfNS_4arch4Sm90ELb0ELb0ELb1ELb1ELb1ELb1ELb0ELb1ELb1ELb1ELb0ELb0EEENS1_21CollectiveEpilogueFwdINS6_IJSA_SA_SB_EEES9_SE_SG_Li256ELb1ELb1ELb0ELb0EEENS1_36VarlenDynamicPersistentTileSchedulerILi128ELi96ELi256ELi128ELb0ELb1ELb1ELb0ELb1ELb1EEEEEEEEEvNT_6ParamsE --------------------------
	.section	.nv.shared._ZN7cutlass13device_kernelIN5flash11enable_sm90INS1_16FlashAttnFwdSm90INS1_25CollectiveMainloopFwdSm90ILi2EN4cute5tupleIJNS5_1CILi1EEES8_S8_EEENS6_IJNS7_ILi128EEENS7_ILi96EEENS7_ILi192EEEEEELi128ENS_6half_tEfNS_4arch4Sm90ELb0ELb0ELb1ELb1ELb1ELb1ELb0ELb1ELb1ELb1ELb0ELb0EEENS1_21CollectiveEpilogueFwdINS6_IJSA_SA_SB_EEES9_SE_SG_Li256ELb1ELb1ELb0ELb0EEENS1_36VarlenDynamicPersistentTileSchedulerILi128ELi96ELi256ELi128ELb0ELb1ELb1ELb0ELb1ELb1EEEEEEEEEvNT_6ParamsE,"aw",@nobits
	.sectionflags	@""
	.align	16
	.zero		1024


//--------------------- .nv.shared._ZN7cutlass13device_kernelIN5flash11enable_sm90INS1_16FlashAttnFwdSm90INS1_25CollectiveMainloopFwdSm90ILi2EN4cute5tupleIJNS5_1CILi1EEES8_S8_EEENS6_IJNS7_ILi128EEENS7_ILi96EEENS7_ILi192EEEEEELi128ENS_6half_tEfNS_4arch4Sm90ELb0ELb1ELb1ELb0ELb1ELb0ELb0ELb1ELb1ELb1ELb0ELb0EEENS1_21CollectiveEpilogueFwdINS6_IJSA_SA_SB_EEES9_SE_SG_Li256ELb0ELb1ELb0ELb0EEENS1_30DynamicPersistentTileSchedulerILi256ELi128ELb0ELb1ELb1EEEEEEEEEvNT_6ParamsE --------------------------
	.section	.nv.shared._ZN7cutlass13device_kernelIN5flash11enable_sm90INS1_16FlashAttnFwdSm90INS1_25CollectiveMainloopFwdSm90ILi2EN4cute5tupleIJNS5_1CILi1EEES8_S8_EEENS6_IJNS7_ILi128EEENS7_ILi96EEENS7_ILi192EEEEEELi128ENS_6half_tEfNS_4arch4Sm90ELb0ELb1ELb1ELb0ELb1ELb0ELb0ELb1ELb1ELb1ELb0ELb0EEENS1_21CollectiveEpilogueFwdINS6_IJSA_SA_SB_EEES9_SE_SG_Li256ELb0ELb1ELb0ELb0EEENS1_30DynamicPersistentTileSchedulerILi256ELi128ELb0ELb1ELb1EEEEEEEEEvNT_6ParamsE,"aw",@nobits
	.sectionflags	@""
	.align	16
	.zero		1024


//--------------------- .nv.shared._ZN7cutlass13device_kernelIN5flash11enable_sm90INS1_16FlashAttnFwdSm90INS1_25CollectiveMainloopFwdSm90ILi2EN4cute5tupleIJNS5_1CILi1EEES8_S8_EEENS6_IJNS7_ILi128EEENS7_ILi96EEENS7_ILi192EEEEEELi128ENS_6half_tEfNS_4arch4Sm90ELb0ELb1ELb1ELb1ELb1ELb0ELb0ELb1ELb1ELb1ELb0ELb0EEENS1_21CollectiveEpilogueFwdINS6_IJSA_SA_SB_EEES9_SE_SG_Li256ELb1ELb1ELb0ELb0EEENS1_36VarlenDynamicPersistentTileSchedulerILi128ELi96ELi256ELi128ELb0ELb1ELb1ELb1ELb0ELb1EEEEEEEEEvNT_6ParamsE --------------------------
	.section	.nv.shared._ZN7cutlass13device_kernelIN5flash11enable_sm90INS1_16FlashAttnFwdSm90INS1_25CollectiveMainloopFwdSm90ILi2EN4cute5tupleIJNS5_1CILi1EEES8_S8_EEENS6_IJNS7_ILi128EEENS7_ILi96EEENS7_ILi192EEEEEELi128ENS_6half_tEfNS_4arch4Sm90ELb0ELb1ELb1ELb1ELb1ELb0ELb0ELb1ELb1ELb1ELb0ELb0EEENS1_21CollectiveEpilogueFwdINS6_IJSA_SA_SB_EEES9_SE_SG_Li256ELb1ELb1ELb0ELb0EEENS1_36VarlenDynamicPersistentTileSchedulerILi128ELi96ELi256ELi128ELb0ELb1ELb1ELb1ELb0ELb1EEEEEEEEEvNT_6ParamsE,"aw",@nobits
	.sectionflags	@""
	.align	16
	.zero		1024


//--------------------- .nv.shared._ZN7cutlass13device_kernelIN5flash11enable_sm90INS1_16FlashAttnFwdSm90INS1_25CollectiveMainloopFwdSm90ILi2EN4cute5tupleIJNS5_1CILi1EEES8_S8_EEENS6_IJNS7_ILi128EEENS7_ILi96EEENS7_ILi192EEEEEELi128ENS_6half_tEfNS_4arch4Sm90ELb0ELb1ELb1ELb1ELb1ELb1ELb0ELb1ELb1ELb1ELb0ELb0EEENS1_21CollectiveEpilogueFwdINS6_IJSA_SA_SB_EEES9_SE_SG_Li256ELb1ELb1ELb0ELb0EEENS1_36VarlenDynamicPersistentTileSchedulerILi128ELi96ELi256ELi128ELb0ELb1ELb1ELb1ELb0ELb1EEEEEEEEEvNT_6ParamsE --------------------------
	.section	.nv.shared._ZN7cutlass13device_kernelIN5flash11enable_sm90INS1_16FlashAttnFwdSm90INS1_25CollectiveMainloopFwdSm90ILi2EN4cute5tupleIJNS5_1CILi1EEES8_S8_EEENS6_IJNS7_ILi128EEENS7_ILi96EEENS7_ILi192EEEEEELi128ENS_6half_tEfNS_4arch4Sm90ELb0ELb1ELb1ELb1ELb1ELb1ELb0ELb1ELb1ELb1ELb0ELb0EEENS1_21CollectiveEpilogueFwdINS6_IJSA_SA_SB_EEES9_SE_SG_Li256ELb1ELb1ELb0ELb0EEENS1_36VarlenDynamicPersistentTileSchedulerILi128ELi96ELi256ELi128ELb0ELb1ELb1ELb1ELb0ELb1EEEEEEEEEvNT_6ParamsE,"aw",@nobits
	.sectionflags	@""
	.align	16
	.zero		1024


//--------------------- .nv.shared._ZN7cutlass13device_kernelIN5flash11enable_sm90INS1_16FlashAttnFwdSm90INS1_25CollectiveMainloopFwdSm90ILi2EN4cute5tupleIJNS5_1CILi1EEES8_S8_EEENS6_IJNS7_ILi128EEENS7_ILi96EEENS7_ILi192EEEEEELi128ENS_6half_tEfNS_4arch4Sm90ELb1ELb0ELb1ELb0ELb1ELb0ELb0ELb1ELb1ELb1ELb0ELb0EEENS1_21CollectiveEpilogueFwdINS6_IJSA_SA_SB_EEES9_SE_SG_Li256ELb0ELb1ELb0ELb0EEENS1_30DynamicPersistentTileSchedulerILi256ELi128ELb0ELb1ELb1EEEEEEEEEvNT_6ParamsE --------------------------
	.section	.nv.shared._ZN7cutlass13device_kernelIN5flash11enable_sm90INS1_16FlashAttnFwdSm90INS1_25CollectiveMainloopFwdSm90ILi2EN4cute5tupleIJNS5_1CILi1EEES8_S8_EEENS6_IJNS7_ILi128EEENS7_ILi96EEENS7_ILi192EEEEEELi128ENS_6half_tEfNS_4arch4Sm90ELb1ELb0ELb1ELb0ELb1ELb0ELb0ELb1ELb1ELb1ELb0ELb0EEENS1_21CollectiveEpilogueFwdINS6_IJSA_SA_SB_EEES9_SE_SG_Li256ELb0ELb1ELb0ELb0EEENS1_30DynamicPersistentTileSchedulerILi256ELi128ELb0ELb1ELb1EEEEEEEEEvNT_6ParamsE,"aw",@nobits
	.sectionflags	@""
	.align	16
	.zero		1024


//--------------------- .nv.shared._ZN7cutlass13device_kernelIN5flash11enable_sm90INS1_16FlashAttnFwdSm90INS1_25CollectiveMainloopFwdSm90ILi2EN4cute5tupleIJNS5_1CILi1EEES8_S8_EEENS6_IJNS7_ILi128EEENS7_ILi96EEENS7_ILi192EEEEEELi128ENS_6half_tEfNS_4arch4Sm90ELb1ELb0ELb1ELb1ELb1ELb0ELb0ELb1ELb1ELb1ELb0ELb0EEENS1_21CollectiveEpilogueFwdINS6_IJSA_SA_SB_EEES9_SE_SG_Li256ELb1ELb1ELb0ELb0EEENS1_36VarlenDynamicPersistentTileSchedulerILi128ELi96ELi256ELi128ELb0ELb1ELb1ELb1ELb1ELb1EEEEEEEEEvNT_6ParamsE --------------------------
	.section	.nv.shared._ZN7cutlass13device_kernelIN5flash11enable_sm90INS1_16FlashAttnFwdSm90INS1_25CollectiveMainloopFwdSm90ILi2EN4cute5tupleIJNS5_1CILi1EEES8_S8_EEENS6_IJNS7_ILi128EEENS7_ILi96EEENS7_ILi192EEEEEELi128ENS_6half_tEfNS_4arch4Sm90ELb1ELb0ELb1ELb1ELb1ELb0ELb0ELb1ELb1ELb1ELb0ELb0EEENS1_21CollectiveEpilogueFwdINS6_IJSA_SA_SB_EEES9_SE_SG_Li256ELb1ELb1ELb0ELb0EEENS1_36VarlenDynamicPersistentTileSchedulerILi128ELi96ELi256ELi128ELb0ELb1ELb1ELb1ELb1ELb1EEEEEEEEEvNT_6ParamsE,"aw",@nobits
	.sectionflags	@""
	.align	16
	.zero		1024


//--------------------- .nv.shared._ZN7cutlass13device_kernelIN5flash11enable_sm90INS1_16FlashAttnFwdSm90INS1_25CollectiveMainloopFwdSm90ILi2EN4cute5tupleIJNS5_1CILi1EEES8_S8_EEENS6_IJNS7_ILi128EEENS7_ILi96EEENS7_ILi192EEEEEELi128ENS_6half_tEfNS_4arch4Sm90ELb1ELb0ELb1ELb1ELb1ELb1ELb0ELb1ELb1ELb1ELb0ELb0EEENS1_21CollectiveEpilogueFwdINS6_IJSA_SA_SB_EEES9_SE_SG_Li256ELb1ELb1ELb0ELb0EEENS1_36VarlenDynamicPersistentTileSchedulerILi128ELi96ELi256ELi128ELb0ELb1ELb1ELb1ELb1ELb1EEEEEEEEEvNT_6ParamsE --------------------------
	.section	.nv.shared._ZN7cutlass13device_kernelIN5flash11enable_sm90INS1_16FlashAttnFwdSm90INS1_25CollectiveMainloopFwdSm90ILi2EN4cute5tupleIJNS5_1CILi1EEES8_S8_EEENS6_IJNS7_ILi128EEENS7_ILi96EEENS7_ILi192EEEEEELi128ENS_6half_tEfNS_4arch4Sm90ELb1ELb0ELb1ELb1ELb1ELb1ELb0ELb1ELb1ELb1ELb0ELb0EEENS1_21CollectiveEpilogueFwdINS6_IJSA_SA_SB_EEES9_SE_SG_Li256ELb1ELb1ELb0ELb0EEENS1_36VarlenDynamicPersistentTileSchedulerILi128ELi96ELi256ELi128ELb0ELb1ELb1ELb1ELb1ELb1EEEEEEEEEvNT_6ParamsE,"aw",@nobits
	.sectionflags	@""
	.align	16
	.zero		1024


//--------------------- .nv.constant0._ZN7cutlass13device_kernelIN5flash11enable_sm90INS1_16FlashAttnFwdSm90INS1_25CollectiveMainloopFwdSm90ILi2EN4cute5tupleIJNS5_1CILi1EEES8_S8_EEENS6_IJNS7_ILi128EEENS7_ILi96EEENS7_ILi192EEEEEELi128ENS_6half_tEfNS_4arch4Sm90ELb0ELb0ELb1ELb0ELb1ELb0ELb0ELb1ELb1ELb1ELb0ELb0EEENS1_21CollectiveEpilogueFwdINS6_IJSA_SA_SB_EEES9_SE_SG_Li256ELb0ELb1ELb0ELb0EEENS1_29StaticPersistentTileSchedulerILb0EEEEEEEEEvNT_6ParamsE --------------------------
	.section	.nv.constant0._ZN7cutlass13device_kernelIN5flash11enable_sm90INS1_16FlashAttnFwdSm90INS1_25CollectiveMainloopFwdSm90ILi2EN4cute5tupleIJNS5_1CILi1EEES8_S8_EEENS6_IJNS7_ILi128EEENS7_ILi96EEENS7_ILi192EEEEEELi128ENS_6half_tEfNS_4arch4Sm90ELb0ELb0ELb1ELb0ELb1ELb0ELb0ELb1ELb1ELb1ELb0ELb0EEENS1_21CollectiveEpilogueFwdINS6_IJSA_SA_SB_EEES9_SE_SG_Li256ELb0ELb1ELb0ELb0EEENS1_29StaticPersistentTileSchedulerILb0EEEEEEEEEvNT_6ParamsE,"a",@progbits
	.sectionflags	@""
	.align	4
.nv.constant0._ZN7cutlass13device_kernelIN5flash11enable_sm90INS1_16FlashAttnFwdSm90INS1_25CollectiveMainloopFwdSm90ILi2EN4cute5tupleIJNS5_1CILi1EEES8_S8_EEENS6_IJNS7_ILi128EEENS7_ILi96EEENS7_ILi192EEEEEELi128ENS_6half_tEfNS_4arch4Sm90ELb0ELb0ELb1ELb0ELb1ELb0ELb0ELb1ELb1ELb1ELb0ELb0EEENS1_21CollectiveEpilogueFwdINS6_IJSA_SA_SB_EEES9_SE_SG_Li256ELb0ELb1ELb0ELb0EEENS1_29StaticPersistentTileSchedulerILb0EEEEEEEEEvNT_6ParamsE:
	.zero		3200


//--------------------- .nv.constant0._ZN7cutlass13device_kernelIN5flash11enable_sm90INS1_16FlashAttnFwdSm90INS1_25CollectiveMainloopFwdSm90ILi2EN4cute5tupleIJNS5_1CILi1EEES8_S8_EEENS6_IJNS7_ILi128EEENS7_ILi96EEENS7_ILi192EEEEEELi128ENS_6half_tEfNS_4arch4Sm90ELb0ELb0ELb1ELb1ELb1ELb0ELb0ELb1ELb1ELb1ELb0ELb0EEENS1_21CollectiveEpilogueFwdINS6_IJSA_SA_SB_EEES9_SE_SG_Li256ELb1ELb1ELb0ELb0EEENS1_36VarlenDynamicPersistentTileSchedulerILi128ELi96ELi256ELi128ELb0ELb1ELb1ELb0ELb1ELb1EEEEEEEEEvNT_6ParamsE --------------------------
	.section	.nv.constant0._ZN7cutlass13device_kernelIN5flash11enable_sm90INS1_16FlashAttnFwdSm90INS1_25CollectiveMainloopFwdSm90ILi2EN4cute5tupleIJNS5_1CILi1EEES8_S8_EEENS6_IJNS7_ILi128EEENS7_ILi96EEENS7_ILi192EEEEEELi128ENS_6half_tEfNS_4arch4Sm90ELb0ELb0ELb1ELb1ELb1ELb0ELb0ELb1ELb1ELb1ELb0ELb0EEENS1_21CollectiveEpilogueFwdINS6_IJSA_SA_SB_EEES9_SE_SG_Li256ELb1ELb1ELb0ELb0EEENS1_36VarlenDynamicPersistentTileSchedulerILi128ELi96ELi256ELi128ELb0ELb1ELb1ELb0ELb1ELb1EEEEEEEEEvNT_6ParamsE,"a",@progbits
	.sectionflags	@""
	.align	4
.nv.constant0._ZN7cutlass13device_kernelIN5flash11enable_sm90INS1_16FlashAttnFwdSm90INS1_25CollectiveMainloopFwdSm90ILi2EN4cute5tupleIJNS5_1CILi1EEES8_S8_EEENS6_IJNS7_ILi128EEENS7_ILi96EEENS7_ILi192EEEEEELi128ENS_6half_tEfNS_4arch4Sm90ELb0ELb0ELb1ELb1ELb1ELb0ELb0ELb1ELb1ELb1ELb0ELb0EEENS1_21CollectiveEpilogueFwdINS6_IJSA_SA_SB_EEES9_SE_SG_Li256ELb1ELb1ELb0ELb0EEENS1_36VarlenDynamicPersistentTileSchedulerILi128ELi96ELi256ELi128ELb0ELb1ELb1ELb0ELb1ELb1EEEEEEEEEvNT_6ParamsE:
	.zero		3328


//--------------------- .nv.constant0._ZN7cutlass13device_kernelIN5flash11enable_sm90INS1_16FlashAttnFwdSm90INS1_25CollectiveMainloopFwdSm90ILi2EN4cute5tupleIJNS5_1CILi1EEES8_S8_EEENS6_IJNS7_ILi128EEENS7_ILi96EEENS7_ILi192EEEEEELi128ENS_6half_tEfNS_4arch4Sm90ELb0ELb0ELb1ELb1ELb1ELb1ELb0ELb1ELb1ELb1ELb0ELb0EEENS1_21CollectiveEpilogueFwdINS6_IJSA_SA_SB_EEES9_SE_SG_Li256ELb1ELb1ELb0ELb0EEENS1_36VarlenDynamicPersistentTileSchedulerILi128ELi96ELi256ELi128ELb0ELb1ELb1ELb0ELb1ELb1EEEEEEEEEvNT_6ParamsE --------------------------
	.section	.nv.constant0._ZN7cutlass13device_kernelIN5flash11enable_sm90INS1_16FlashAttnFwdSm90INS1_25CollectiveMainloopFwdSm90ILi2EN4cute5tupleIJNS5_1CILi1EEES8_S8_EEENS6_IJNS7_ILi128EEENS7_ILi96EEENS7_ILi192EEEEEELi128ENS_6half_tEfNS_4arch4Sm90ELb0ELb0ELb1ELb1ELb1ELb1ELb0ELb1ELb1ELb1ELb0ELb0EEENS1_21CollectiveEpilogueFwdINS6_IJSA_SA_SB_EEES9_SE_SG_Li256ELb1ELb1ELb0ELb0EEENS1_36VarlenDynamicPersistentTileSchedulerILi128ELi96ELi256ELi128ELb0ELb1ELb1ELb0ELb1ELb1EEEEEEEEEvNT_6ParamsE,"a",@progbits
	.sectionflags	@""
	.align	4
.nv.constant0._ZN7cutlass13device_kernelIN5flash11enable_sm90INS1_16FlashAttnFwdSm90INS1_25CollectiveMainloopFwdSm90ILi2EN4cute5tupleIJNS5_1CILi1EEES8_S8_EEENS6_IJNS7_ILi128EEENS7_ILi96EEENS7_ILi192EEEEEELi128ENS_6half_tEfNS_4arch4Sm90ELb0ELb0ELb1ELb1ELb1ELb1ELb0ELb1ELb1ELb1ELb0ELb0EEENS1_21CollectiveEpilogueFwdINS6_IJSA_SA_SB_EEES9_SE_SG_Li256ELb1ELb1ELb0ELb0EEENS1_36VarlenDynamicPersistentTileSchedulerILi128ELi96ELi256ELi128ELb0ELb1ELb1ELb0ELb1ELb1EEEEEEEEEvNT_6ParamsE:
	.zero		3328


//--------------------- .nv.constant0._ZN7cutlass13device_kernelIN5flash11enable_sm90INS1_16FlashAttnFwdSm90INS1_25CollectiveMainloopFwdSm90ILi2EN4cute5tupleIJNS5_1CILi1EEES8_S8_EEENS6_IJNS7_ILi128EEENS7_ILi96EEENS7_ILi192EEEEEELi128ENS_6half_tEfNS_4arch4Sm90ELb0ELb1ELb1ELb0ELb1ELb0ELb0ELb1ELb1ELb1ELb0ELb0EEENS1_21CollectiveEpilogueFwdINS6_IJSA_SA_SB_EEES9_SE_SG_Li256ELb0ELb1ELb0ELb0EEENS1_30DynamicPersistentTileSchedulerILi256ELi128ELb0ELb1ELb1EEEEEEEEEvNT_6ParamsE --------------------------
	.section	.nv.constant0._ZN7cutlass13device_kernelIN5flash11enable_sm90INS1_16FlashAttnFwdSm90INS1_25CollectiveMainloopFwdSm90ILi2EN4cute5tupleIJNS5_1CILi1EEES8_S8_EEENS6_IJNS7_ILi128EEENS7_ILi96EEENS7_ILi192EEEEEELi128ENS_6half_tEfNS_4arch4Sm90ELb0ELb1ELb1ELb0ELb1ELb0ELb0ELb1ELb1ELb1ELb0ELb0EEENS1_21CollectiveEpilogueFwdINS6_IJSA_SA_SB_EEES9_SE_SG_Li256ELb0ELb1ELb0ELb0EEENS1_30DynamicPersistentTileSchedulerILi256ELi128ELb0ELb1ELb1EEEEEEEEEvNT_6ParamsE,"a",@progbits
	.sectionflags	@""
	.align	4
.nv.constant0._ZN7cutlass13device_kernelIN5flash11enable_sm90INS1_16FlashAttnFwdSm90INS1_25CollectiveMainloopFwdSm90ILi2EN4cute5tupleIJNS5_1CILi1EEES8_S8_EEENS6_IJNS7_ILi128EEENS7_ILi96EEENS7_ILi192EEEEEELi128ENS_6half_tEfNS_4arch4Sm90ELb0ELb1ELb1ELb0ELb1ELb0ELb0ELb1ELb1ELb1ELb0ELb0EEENS1_21CollectiveEpilogueFwdINS6_IJSA_SA_SB_EEES9_SE_SG_Li256ELb0ELb1ELb0ELb0EEENS1_30DynamicPersistentTileSchedulerILi256ELi128ELb0ELb1ELb1EEEEEEEEEvNT_6ParamsE:
	.zero		3328


//--------------------- .nv.constant0._ZN7cutlass13device_kernelIN5flash11enable_sm90INS1_16FlashAttnFwdSm90INS1_25CollectiveMainloopFwdSm90ILi2EN4cute5tupleIJNS5_1CILi1EEES8_S8_EEENS6_IJNS7_ILi128EEENS7_ILi96EEENS7_ILi192EEEEEELi128ENS_6half_tEfNS_4arch4Sm90ELb0ELb1ELb1ELb1ELb1ELb0ELb0ELb1ELb1ELb1ELb0ELb0EEENS1_21CollectiveEpilogueFwdINS6_IJSA_SA_SB_EEES9_SE_SG_Li256ELb1ELb1ELb0ELb0EEENS1_36VarlenDynamicPersistentTileSchedulerILi128ELi96ELi256ELi128ELb0ELb1ELb1ELb1ELb0ELb1EEEEEEEEEvNT_6ParamsE --------------------------
	.section	.nv.constant0._ZN7cutlass13device_kernelIN5flash11enable_sm90INS1_16FlashAttnFwdSm90INS1_25CollectiveMainloopFwdSm90ILi2EN4cute5tupleIJNS5_1CILi1EEES8_S8_EEENS6_IJNS7_ILi128EEENS7_ILi96EEENS7_ILi192EEEEEELi128ENS_6half_tEfNS_4arch4Sm90ELb0ELb1ELb1ELb1ELb1ELb0ELb0ELb1ELb1ELb1ELb0ELb0EEENS1_21CollectiveEpilogueFwdINS6_IJSA_SA_SB_EEES9_SE_SG_Li256ELb1ELb1ELb0ELb0EEENS1_36VarlenDynamicPersistentTileSchedulerILi128ELi96ELi256ELi128ELb0ELb1ELb1ELb1ELb0ELb1EEEEEEEEEvNT_6ParamsE,"a",@progbits
	.sectionflags	@""
	.align	4
.nv.constant0._ZN7cutlass13device_kernelIN5flash11enable_sm90INS1_16FlashAttnFwdSm90INS1_25CollectiveMainloopFwdSm90ILi2EN4cute5tupleIJNS5_1CILi1EEES8_S8_EEENS6_IJNS7_ILi128EEENS7_ILi96EEENS7_ILi192EEEEEELi128ENS_6half_tEfNS_4arch4Sm90ELb0ELb1ELb1ELb1ELb1ELb0ELb0ELb1ELb1ELb1ELb0ELb0EEENS1_21CollectiveEpilogueFwdINS6_IJSA_SA_SB_EEES9_SE_SG_Li256ELb1ELb1ELb0ELb0EEENS1_36VarlenDynamicPersistentTileSchedulerILi128ELi96ELi256ELi128ELb0ELb1ELb1ELb1ELb0ELb1EEEEEEEEEvNT_6ParamsE:
	.zero		3328


//--------------------- .nv.constant0._ZN7cutlass13device_kernelIN5flash11enable_sm90INS1_16FlashAttnFwdSm90INS1_25CollectiveMainloopFwdSm90ILi2EN4cute5tupleIJNS5_1CILi1EEES8_S8_EEENS6_IJNS7_ILi128EEENS7_ILi96EEENS7_ILi192EEEEEELi128ENS_6half_tEfNS_4arch4Sm90ELb0ELb1ELb1ELb1ELb1ELb1ELb0ELb1ELb1ELb1ELb0ELb0EEENS1_21CollectiveEpilogueFwdINS6_IJSA_SA_SB_EEES9_SE_SG_Li256ELb1ELb1ELb0ELb0EEENS1_36VarlenDynamicPersistentTileSchedulerILi128ELi96ELi256ELi128ELb0ELb1ELb1ELb1ELb0ELb1EEEEEEEEEvNT_6ParamsE --------------------------
	.section	.nv.constant0._ZN7cutlass13device_kernelIN5flash11enable_sm90INS1_16FlashAttnFwdSm90INS1_25CollectiveMainloopFwdSm90ILi2EN4cute5tupleIJNS5_1CILi1EEES8_S8_EEENS6_IJNS7_ILi128EEENS7_ILi96EEENS7_ILi192EEEEEELi128ENS_6half_tEfNS_4arch4Sm90ELb0ELb1ELb1ELb1ELb1ELb1ELb0ELb1ELb1ELb1ELb0ELb0EEENS1_21CollectiveEpilogueFwdINS6_IJSA_SA_SB_EEES9_SE_SG_Li256ELb1ELb1ELb0ELb0EEENS1_36VarlenDynamicPersistentTileSchedulerILi128ELi96ELi256ELi128ELb0ELb1ELb1ELb1ELb0ELb1EEEEEEEEEvNT_6ParamsE,"a",@progbits
	.sectionflags	@""
	.align	4
.nv.constant0._ZN7cutlass13device_kernelIN5flash11enable_sm90INS1_16FlashAttnFwdSm90INS1_25CollectiveMainloopFwdSm90ILi2EN4cute5tupleIJNS5_1CILi1EEES8_S8_EEENS6_IJNS7_ILi128EEENS7_ILi96EEENS7_ILi192EEEEEELi128ENS_6half_tEfNS_4arch4Sm90ELb0ELb1ELb1ELb1ELb1ELb1ELb0ELb1ELb1ELb1ELb0ELb0EEENS1_21CollectiveEpilogueFwdINS6_IJSA_SA_SB_EEES9_SE_SG_Li256ELb1ELb1ELb0ELb0EEENS1_36VarlenDynamicPersistentTileSchedulerILi128ELi96ELi256ELi128ELb0ELb1ELb1ELb1ELb0ELb1EEEEEEEEEvNT_6ParamsE:
	.zero		3328


//--------------------- .nv.constant0._ZN7cutlass13device_kernelIN5flash11enable_sm90INS1_16FlashAttnFwdSm90INS1_25CollectiveMainloopFwdSm90ILi2EN4cute5tupleIJNS5_1CILi1EEES8_S8_EEENS6_IJNS7_ILi128EEENS7_ILi96EEENS7_ILi192EEEEEELi128ENS_6half_tEfNS_4arch4Sm90ELb1ELb0ELb1ELb0ELb1ELb0ELb0ELb1ELb1ELb1ELb0ELb0EEENS1_21CollectiveEpilogueFwdINS6_IJSA_SA_SB_EEES9_SE_SG_Li256ELb0ELb1ELb0ELb0EEENS1_30DynamicPersistentTileSchedulerILi256ELi128ELb0ELb1ELb1EEEEEEEEEvNT_6ParamsE --------------------------
	.section	.nv.constant0._ZN7cutlass13device_kernelIN5flash11enable_sm90INS1_16FlashAttnFwdSm90INS1_25CollectiveMainloopFwdSm90ILi2EN4cute5tupleIJNS5_1CILi1EEES8_S8_EEENS6_IJNS7_ILi128EEENS7_ILi96EEENS7_ILi192EEEEEELi128ENS_6half_tEfNS_4arch4Sm90ELb1ELb0ELb1ELb0ELb1ELb0ELb0ELb1ELb1ELb1ELb0ELb0EEENS1_21CollectiveEpilogueFwdINS6_IJSA_SA_SB_EEES9_SE_SG_Li256ELb0ELb1ELb0ELb0EEENS1_30DynamicPersistentTileSchedulerILi256ELi128ELb0ELb1ELb1EEEEEEEEEvNT_6ParamsE,"a",@progbits
	.sectionflags	@""
	.align	4
.nv.constant0._ZN7cutlass13device_kernelIN5flash11enable_sm90INS1_16FlashAttnFwdSm90INS1_25CollectiveMainloopFwdSm90ILi2EN4cute5tupleIJNS5_1CILi1EEES8_S8_EEENS6_IJNS7_ILi128EEENS7_ILi96EEENS7_ILi192EEEEEELi128ENS_6half_tEfNS_4arch4Sm90ELb1ELb0ELb1ELb0ELb1ELb0ELb0ELb1ELb1ELb1ELb0ELb0EEENS1_21CollectiveEpilogueFwdINS6_IJSA_SA_SB_EEES9_SE_SG_Li256ELb0ELb1ELb0ELb0EEENS1_30DynamicPersistentTileSchedulerILi256ELi128ELb0ELb1ELb1EEEEEEEEEvNT_6ParamsE:
	.zero		3328


//--------------------- .nv.constant0._ZN7cutlass13device_kernelIN5flash11enable_sm90INS1_16FlashAttnFwdSm90INS1_25CollectiveMainloopFwdSm90ILi2EN4cute5tupleIJNS5_1CILi1EEES8_S8_EEENS6_IJNS7_ILi128EEENS7_ILi96EEENS7_ILi192EEEEEELi128ENS_6half_tEfNS_4arch4Sm90ELb1ELb0ELb1ELb1ELb1ELb0ELb0ELb1ELb1ELb1ELb0ELb0EEENS1_21CollectiveEpilogueFwdINS6_IJSA_SA_SB_EEES9_SE_SG_Li256ELb1ELb1ELb0ELb0EEENS1_36VarlenDynamicPersistentTileSchedulerILi128ELi96ELi256ELi128ELb0ELb1ELb1ELb1ELb1ELb1EEEEEEEEEvNT_6ParamsE --------------------------
	.section	.nv.constant0._ZN7cutlass13device_kernelIN5flash11enable_sm90INS1_16FlashAttnFwdSm90INS1_25CollectiveMainloopFwdSm90ILi2EN4cute5tupleIJNS5_1CILi1EEES8_S8_EEENS6_IJNS7_ILi128EEENS7_ILi96EEENS7_ILi192EEEEEELi128ENS_6half_tEfNS_4arch4Sm90ELb1ELb0ELb1ELb1ELb1ELb0ELb0ELb1ELb1ELb1ELb0ELb0EEENS1_21CollectiveEpilogueFwdINS6_IJSA_SA_SB_EEES9_SE_SG_Li256ELb1ELb1ELb0ELb0EEENS1_36VarlenDynamicPersistentTileSchedulerILi128ELi96ELi256ELi128ELb0ELb1ELb1ELb1ELb1ELb1EEEEEEEEEvNT_6ParamsE,"a",@progbits
	.sectionflags	@""
	.align	4
.nv.constant0._ZN7cutlass13device_kernelIN5flash11enable_sm90INS1_16FlashAttnFwdSm90INS1_25CollectiveMainloopFwdSm90ILi2EN4cute5tupleIJNS5_1CILi1EEES8_S8_EEENS6_IJNS7_ILi128EEENS7_ILi96EEENS7_ILi192EEEEEELi128ENS_6half_tEfNS_4arch4Sm90ELb1ELb0ELb1ELb1ELb1ELb0ELb0ELb1ELb1ELb1ELb0ELb0EEENS1_21CollectiveEpilogueFwdINS6_IJSA_SA_SB_EEES9_SE_SG_Li256ELb1ELb1ELb0ELb0EEENS1_36VarlenDynamicPersistentTileSchedulerILi128ELi96ELi256ELi128ELb0ELb1ELb1ELb1ELb1ELb1EEEEEEEEEvNT_6ParamsE:
	.zero		3328


//--------------------- .nv.constant0._ZN7cutlass13device_kernelIN5flash11enable_sm90INS1_16FlashAttnFwdSm90INS1_25CollectiveMainloopFwdSm90ILi2EN4cute5tupleIJNS5_1CILi1EEES8_S8_EEENS6_IJNS7_ILi128EEENS7_ILi96EEENS7_ILi192EEEEEELi128ENS_6half_tEfNS_4arch4Sm90ELb1ELb0ELb1ELb1ELb1ELb1ELb0ELb1ELb1ELb1ELb0ELb0EEENS1_21CollectiveEpilogueFwdINS6_IJSA_SA_SB_EEES9_SE_SG_Li256ELb1ELb1ELb0ELb0EEENS1_36VarlenDynamicPersistentTileSchedulerILi128ELi96ELi256ELi128ELb0ELb1ELb1ELb1ELb1ELb1EEEEEEEEEvNT_6ParamsE --------------------------
	.section	.nv.constant0._ZN7cutlass13device_kernelIN5flash11enable_sm90INS1_16FlashAttnFwdSm90INS1_25CollectiveMainloopFwdSm90ILi2EN4cute5tupleIJNS5_1CILi1EEES8_S8_EEENS6_IJNS7_ILi128EEENS7_ILi96EEENS7_ILi192EEEEEELi128ENS_6half_tEfNS_4arch4Sm90ELb1ELb0ELb1ELb1ELb1ELb1ELb0ELb1ELb1ELb1ELb0ELb0EEENS1_21CollectiveEpilogueFwdINS6_IJSA_SA_SB_EEES9_SE_SG_Li256ELb1ELb1ELb0ELb0EEENS1_36VarlenDynamicPersistentTileSchedulerILi128ELi96ELi256ELi128ELb0ELb1ELb1ELb1ELb1ELb1EEEEEEEEEvNT_6ParamsE,"a",@progbits
	.sectionflags	@""
	.align	4
.nv.constant0._ZN7cutlass13device_kernelIN5flash11enable_sm90INS1_16FlashAttnFwdSm90INS1_25CollectiveMainloopFwdSm90ILi2EN4cute5tupleIJNS5_1CILi1EEES8_S8_EEENS6_IJNS7_ILi128EEENS7_ILi96EEENS7_ILi192EEEEEELi128ENS_6half_tEfNS_4arch4Sm90ELb1ELb0ELb1ELb1ELb1ELb1ELb0ELb1ELb1ELb1ELb0ELb0EEENS1_21CollectiveEpilogueFwdINS6_IJSA_SA_SB_EEES9_SE_SG_Li256ELb1ELb1ELb0ELb0EEENS1_36VarlenDynamicPersistentTileSchedulerILi128ELi96ELi256ELi128ELb0ELb1ELb1ELb1ELb1ELb1EEEEEEEEEvNT_6ParamsE:
	.zero		3328


//--------------------- SYMBOLS --------------------------

	.type		.nv.reservedSmem.offset0,@object
	.size		.nv.reservedSmem.offset0,0x4
	.type		__assertfail,@function
